	.target	sm_80

	.elftype	@"ET_EXEC"


//--------------------- .note.nv.tkinfo           --------------------------
	.section	.note.nv.tkinfo,"",@"SHT_NOTE"
	.sectionflags	@"SHF_NOTE_NV_TKINFO"
	.tkinfo
        /*0018*/ 	.word	0x00000002
        /*0030*/ 	.string	""
        /*0030*/ 	.string	"ptxas"
        /*0030*/ 	.string	"Cuda compilation tools, release 13.0, V13.0.88"
        /*0030*/ 	.string	"Build cuda_13.0.r13.0/compiler.36424714_0"
        /*0030*/ 	.string	"-arch sm_80 -m 64 "



//--------------------- .note.nv.cuinfo           --------------------------
	.section	.note.nv.cuinfo,"",@"SHT_NOTE"
	.sectionflags	@"SHF_NOTE_NV_CUINFO"
        /*0018*/ 	.short	0x0002
        /*001a*/ 	.short	0x0050
        /*001c*/ 	.short	0x0082
	.zero		2


//--------------------- .nv.info                  --------------------------
	.section	.nv.info,"",@"SHT_CUDA_INFO"
	.align	4


	//----- nvinfo : EIATTR_REGCOUNT
	.align		4
        /*0000*/ 	.byte	0x04, 0x2f
        /*0002*/ 	.short	(.L_12 - .L_11)
	.align		4
.L_11:
        /*0004*/ 	.word	index@(_ZN7cutlass13device_kernelIN5flash19enable_sm80_to_sm89INS1_16FlashAttnFwdSm80INS1_25CollectiveMainloopFwdSm80ILi4ELi1ELb0EN4cute5tupleIJNS5_1CILi128EEENS7_ILi48EEENS7_ILi96EEEEEELi96ENS_10bfloat16_tEfNS_4arch4Sm80ELb1ELb0ELb1ELb1ELb0ELb1ELb1ELb1EEENS1_21CollectiveEpilogueFwdINS6_IJS8_SA_S9_EEENS6_IJNS7_ILi1EEESI_SI_EEESC_SE_Li128ELb1ELb1ELb1ELb0EEENS1_36VarlenDynamicPersistentTileSchedulerILi128ELi48ELi128ELi128ELb1ELb1ELb0ELb1ELb1ELb1EEEEEEEEEvNT_6ParamsE)
        /*0008*/ 	.word	0x000000ff


	//----- nvinfo : EIATTR_FRAME_SIZE
	.align		4
.L_12:
        /*000c*/ 	.byte	0x04, 0x11
        /*000e*/ 	.short	(.L_14 - .L_13)
	.align		4
.L_13:
        /*0010*/ 	.word	index@($__internal_25_$__cuda_sm70_votesync_ballot)
        /*0014*/ 	.word	0x00000000


	//----- nvinfo : EIATTR_FRAME_SIZE
	.align		4
.L_14:
        /*0018*/ 	.byte	0x04, 0x11
        /*001a*/ 	.short	(.L_16 - .L_15)
	.align		4
.L_15:
        /*001c*/ 	.word	index@($__internal_24_$__cuda_sm70_shflsync_up_p)
        /*0020*/ 	.word	0x00000000


	//----- nvinfo : EIATTR_FRAME_SIZE
	.align		4
.L_16:
        /*0024*/ 	.byte	0x04, 0x11
        /*0026*/ 	.short	(.L_18 - .L_17)
	.align		4
.L_17:
        /*0028*/ 	.word	index@($__internal_23_$__cuda_sm70_shflsync_idx_p)
        /*002c*/ 	.word	0x00000000


	//----- nvinfo : EIATTR_FRAME_SIZE
	.align		4
.L_18:
        /*0030*/ 	.byte	0x04, 0x11
        /*0032*/ 	.short	(.L_20 - .L_19)
	.align		4
.L_19:
        /*0034*/ 	.word	index@($__internal_22_$__cuda_sm70_shflsync_bfly_p)
        /*0038*/ 	.word	0x00000000


	//----- nvinfo : EIATTR_FRAME_SIZE
	.align		4
.L_20:
        /*003c*/ 	.byte	0x04, 0x11
        /*003e*/ 	.short	(.L_22 - .L_21)
	.align		4
.L_21:
        /*0040*/ 	.word	index@(_ZN7cutlass13device_kernelIN5flash19enable_sm80_to_sm89INS1_16FlashAttnFwdSm80INS1_25CollectiveMainloopFwdSm80ILi4ELi1ELb0EN4cute5tupleIJNS5_1CILi128EEENS7_ILi48EEENS7_ILi96EEEEEELi96ENS_10bfloat16_tEfNS_4arch4Sm80ELb1ELb0ELb1ELb1ELb0ELb1ELb1ELb1EEENS1_21CollectiveEpilogueFwdINS6_IJS8_SA_S9_EEENS6_IJNS7_ILi1EEESI_SI_EEESC_SE_Li128ELb1ELb1ELb1ELb0EEENS1_36VarlenDynamicPersistentTileSchedulerILi128ELi48ELi128ELi128ELb1ELb1ELb0ELb1ELb1ELb1EEEEEEEEEvNT_6ParamsE)
        /*0044*/ 	.word	0x000000c0


	//----- nvinfo : EIATTR_REGCOUNT
	.align		4
.L_22:
        /*0048*/ 	.byte	0x04, 0x2f
        /*004a*/ 	.short	(.L_24 - .L_23)
	.align		4
.L_23:
        /*004c*/ 	.word	index@(_ZN7cutlass13device_kernelIN5flash19enable_sm80_to_sm89INS1_16FlashAttnFwdSm80INS1_25CollectiveMainloopFwdSm80ILi4ELi1ELb0EN4cute5tupleIJNS5_1CILi128EEENS7_ILi48EEENS7_ILi96EEEEEELi96ENS_10bfloat16_tEfNS_4arch4Sm80ELb1ELb0ELb1ELb1ELb0ELb0ELb1ELb1EEENS1_21CollectiveEpilogueFwdINS6_IJS8_SA_S9_EEENS6_IJNS7_ILi1EEESI_SI_EEESC_SE_Li128ELb1ELb1ELb1ELb0EEENS1_36VarlenDynamicPersistentTileSchedulerILi128ELi48ELi128ELi128ELb1ELb1ELb0ELb1ELb1ELb1EEEEEEEEEvNT_6ParamsE)
        /*0050*/ 	.word	0x000000ff


	//----- nvinfo : EIATTR_FRAME_SIZE
	.align		4
.L_24:
        /*0054*/ 	.byte	0x04, 0x11
        /*0056*/ 	.short	(.L_26 - .L_25)
	.align		4
.L_25:
        /*0058*/ 	.word	index@($__internal_21_$__cuda_sm70_votesync_ballot)
        /*005c*/ 	.word	0x00000000


	//----- nvinfo : EIATTR_FRAME_SIZE
	.align		4
.L_26:
        /*0060*/ 	.byte	0x04, 0x11
        /*0062*/ 	.short	(.L_28 - .L_27)
	.align		4
.L_27:
        /*0064*/ 	.word	index@($__internal_20_$__cuda_sm70_shflsync_up_p)
        /*0068*/ 	.word	0x00000000


	//----- nvinfo : EIATTR_FRAME_SIZE
	.align		4
.L_28:
        /*006c*/ 	.byte	0x04, 0x11
        /*006e*/ 	.short	(.L_30 - .L_29)
	.align		4
.L_29:
        /*0070*/ 	.word	index@($__internal_19_$__cuda_sm70_shflsync_idx_p)
        /*0074*/ 	.word	0x00000000


	//----- nvinfo : EIATTR_FRAME_SIZE
	.align		4
.L_30:
        /*0078*/ 	.byte	0x04, 0x11
        /*007a*/ 	.short	(.L_32 - .L_31)
	.align		4
.L_31:
        /*007c*/ 	.word	index@($__internal_18_$__cuda_sm70_shflsync_bfly_p)
        /*0080*/ 	.word	0x00000000


	//----- nvinfo : EIATTR_FRAME_SIZE
	.align		4
.L_32:
        /*0084*/ 	.byte	0x04, 0x11
        /*0086*/ 	.short	(.L_34 - .L_33)
	.align		4
.L_33:
        /*0088*/ 	.word	index@(_ZN7cutlass13device_kernelIN5flash19enable_sm80_to_sm89INS1_16FlashAttnFwdSm80INS1_25CollectiveMainloopFwdSm80ILi4ELi1ELb0EN4cute5tupleIJNS5_1CILi128EEENS7_ILi48EEENS7_ILi96EEEEEELi96ENS_10bfloat16_tEfNS_4arch4Sm80ELb1ELb0ELb1ELb1ELb0ELb0ELb1ELb1EEENS1_21CollectiveEpilogueFwdINS6_IJS8_SA_S9_EEENS6_IJNS7_ILi1EEESI_SI_EEESC_SE_Li128ELb1ELb1ELb1ELb0EEENS1_36VarlenDynamicPersistentTileSchedulerILi128ELi48ELi128ELi128ELb1ELb1ELb0ELb1ELb1ELb1EEEEEEEEEvNT_6ParamsE)
        /*008c*/ 	.word	0x000000c8


	//----- nvinfo : EIATTR_REGCOUNT
	.align		4
.L_34:
        /*0090*/ 	.byte	0x04, 0x2f
        /*0092*/ 	.short	(.L_36 - .L_35)
	.align		4
.L_35:
        /*0094*/ 	.word	index@(_ZN7cutlass13device_kernelIN5flash19enable_sm80_to_sm89INS1_16FlashAttnFwdSm80INS1_25CollectiveMainloopFwdSm80ILi4ELi1ELb0EN4cute5tupleIJNS5_1CILi128EEENS7_ILi64EEENS7_ILi96EEEEEELi96ENS_10bfloat16_tEfNS_4arch4Sm80ELb1ELb0ELb1ELb0ELb0ELb0ELb1ELb1EEENS1_21CollectiveEpilogueFwdINS6_IJS8_SA_S9_EEENS6_IJNS7_ILi1EEESI_SI_EEESC_SE_Li128ELb0ELb1ELb1ELb0EEENS1_30DynamicPersistentTileSchedulerILi128ELi128ELb1ELb1ELb0EEEEEEEEEvNT_6ParamsE)
        /*0098*/ 	.word	0x000000ff


	//----- nvinfo : EIATTR_FRAME_SIZE
	.align		4
.L_36:
        /*009c*/ 	.byte	0x04, 0x11
        /*009e*/ 	.short	(.L_38 - .L_37)
	.align		4
.L_37:
        /*00a0*/ 	.word	index@($__internal_17_$__cuda_sm70_shflsync_idx_p)
        /*00a4*/ 	.word	0x00000000


	//----- nvinfo : EIATTR_FRAME_SIZE
	.align		4
.L_38:
        /*00a8*/ 	.byte	0x04, 0x11
        /*00aa*/ 	.short	(.L_40 - .L_39)
	.align		4
.L_39:
        /*00ac*/ 	.word	index@($__internal_16_$__cuda_sm70_shflsync_bfly_p)
        /*00b0*/ 	.word	0x00000000


	//----- nvinfo : EIATTR_FRAME_SIZE
	.align		4
.L_40:
        /*00b4*/ 	.byte	0x04, 0x11
        /*00b6*/ 	.short	(.L_42 - .L_41)
	.align		4
.L_41:
        /*00b8*/ 	.word	index@(_ZN7cutlass13device_kernelIN5flash19enable_sm80_to_sm89INS1_16FlashAttnFwdSm80INS1_25CollectiveMainloopFwdSm80ILi4ELi1ELb0EN4cute5tupleIJNS5_1CILi128EEENS7_ILi64EEENS7_ILi96EEEEEELi96ENS_10bfloat16_tEfNS_4arch4Sm80ELb1ELb0ELb1ELb0ELb0ELb0ELb1ELb1EEENS1_21CollectiveEpilogueFwdINS6_IJS8_SA_S9_EEENS6_IJNS7_ILi1EEESI_SI_EEESC_SE_Li128ELb0ELb1ELb1ELb0EEENS1_30DynamicPersistentTileSchedulerILi128ELi128ELb1ELb1ELb0EEEEEEEEEvNT_6ParamsE)
        /*00bc*/ 	.word	0x00000078


	//----- nvinfo : EIATTR_REGCOUNT
	.align		4
.L_42:
        /*00c0*/ 	.byte	0x04, 0x2f
        /*00c2*/ 	.short	(.L_44 - .L_43)
	.align		4
.L_43:
        /*00c4*/ 	.word	index@(_ZN7cutlass13device_kernelIN5flash19enable_sm80_to_sm89INS1_16FlashAttnFwdSm80INS1_25CollectiveMainloopFwdSm80ILi4ELi1ELb0EN4cute5tupleIJNS5_1CILi128EEENS7_ILi48EEENS7_ILi96EEEEEELi96ENS_10bfloat16_tEfNS_4arch4Sm80ELb0ELb1ELb1ELb1ELb0ELb1ELb1ELb1EEENS1_21CollectiveEpilogueFwdINS6_IJS8_SA_S9_EEENS6_IJNS7_ILi1EEESI_SI_EEESC_SE_Li128ELb1ELb1ELb1ELb0EEENS1_36VarlenDynamicPersistentTileSchedulerILi128ELi48ELi128ELi128ELb1ELb1ELb0ELb1ELb0ELb1EEEEEEEEEvNT_6ParamsE)
        /*00c8*/ 	.word	0x000000ff


	//----- nvinfo : EIATTR_FRAME_SIZE
	.align		4
.L_44:
        /*00cc*/ 	.byte	0x04, 0x11
        /*00ce*/ 	.short	(.L_46 - .L_45)
	.align		4
.L_45:
        /*00d0*/ 	.word	index@($__internal_15_$__cuda_sm70_votesync_ballot)
        /*00d4*/ 	.word	0x00000000


	//----- nvinfo : EIATTR_FRAME_SIZE
	.align		4
.L_46:
        /*00d8*/ 	.byte	0x04, 0x11
        /*00da*/ 	.short	(.L_48 - .L_47)
	.align		4
.L_47:
        /*00dc*/ 	.word	index@($__internal_14_$__cuda_sm70_shflsync_up_p)
        /*00e0*/ 	.word	0x00000000


	//----- nvinfo : EIATTR_FRAME_SIZE
	.align		4
.L_48:
        /*00e4*/ 	.byte	0x04, 0x11
        /*00e6*/ 	.short	(.L_50 - .L_49)
	.align		4
.L_49:
        /*00e8*/ 	.word	index@($__internal_13_$__cuda_sm70_shflsync_idx_p)
        /*00ec*/ 	.word	0x00000000


	//----- nvinfo : EIATTR_FRAME_SIZE
	.align		4
.L_50:
        /*00f0*/ 	.byte	0x04, 0x11
        /*00f2*/ 	.short	(.L_52 - .L_51)
	.align		4
.L_51:
        /*00f4*/ 	.word	index@($__internal_12_$__cuda_sm70_shflsync_bfly_p)
        /*00f8*/ 	.word	0x00000000


	//----- nvinfo : EIATTR_FRAME_SIZE
	.align		4
.L_52:
        /*00fc*/ 	.byte	0x04, 0x11
        /*00fe*/ 	.short	(.L_54 - .L_53)
	.align		4
.L_53:
        /*0100*/ 	.word	index@(_ZN7cutlass13device_kernelIN5flash19enable_sm80_to_sm89INS1_16FlashAttnFwdSm80INS1_25CollectiveMainloopFwdSm80ILi4ELi1ELb0EN4cute5tupleIJNS5_1CILi128EEENS7_ILi48EEENS7_ILi96EEEEEELi96ENS_10bfloat16_tEfNS_4arch4Sm80ELb0ELb1ELb1ELb1ELb0ELb1ELb1ELb1EEENS1_21CollectiveEpilogueFwdINS6_IJS8_SA_S9_EEENS6_IJNS7_ILi1EEESI_SI_EEESC_SE_Li128ELb1ELb1ELb1ELb0EEENS1_36VarlenDynamicPersistentTileSchedulerILi128ELi48ELi128ELi128ELb1ELb1ELb0ELb1ELb0ELb1EEEEEEEEEvNT_6ParamsE)
        /*0104*/ 	.word	0x000000b0


	//----- nvinfo : EIATTR_REGCOUNT
	.align		4
.L_54:
        /*0108*/ 	.byte	0x04, 0x2f
        /*010a*/ 	.short	(.L_56 - .L_55)
	.align		4
.L_55:
        /*010c*/ 	.word	index@(_ZN7cutlass13device_kernelIN5flash19enable_sm80_to_sm89INS1_16FlashAttnFwdSm80INS1_25CollectiveMainloopFwdSm80ILi4ELi1ELb0EN4cute5tupleIJNS5_1CILi128EEENS7_ILi48EEENS7_ILi96EEEEEELi96ENS_10bfloat16_tEfNS_4arch4Sm80ELb0ELb1ELb1ELb1ELb0ELb0ELb1ELb1EEENS1_21CollectiveEpilogueFwdINS6_IJS8_SA_S9_EEENS6_IJNS7_ILi1EEESI_SI_EEESC_SE_Li128ELb1ELb1ELb1ELb0EEENS1_36VarlenDynamicPersistentTileSchedulerILi128ELi48ELi128ELi128ELb1ELb1ELb0ELb1ELb0ELb1EEEEEEEEEvNT_6ParamsE)
        /*0110*/ 	.word	0x000000ff


	//----- nvinfo : EIATTR_FRAME_SIZE
	.align		4
.L_56:
        /*0114*/ 	.byte	0x04, 0x11
        /*0116*/ 	.short	(.L_58 - .L_57)
	.align		4
.L_57:
        /*0118*/ 	.word	index@($__internal_11_$__cuda_sm70_votesync_ballot)
        /*011c*/ 	.word	0x00000000


	//----- nvinfo : EIATTR_FRAME_SIZE
	.align		4
.L_58:
        /*0120*/ 	.byte	0x04, 0x11
        /*0122*/ 	.short	(.L_60 - .L_59)
	.align		4
.L_59:
        /*0124*/ 	.word	index@($__internal_10_$__cuda_sm70_shflsync_up_p)
        /*0128*/ 	.word	0x00000000


	//----- nvinfo : EIATTR_FRAME_SIZE
	.align		4
.L_60:
        /*012c*/ 	.byte	0x04, 0x11
        /*012e*/ 	.short	(.L_62 - .L_61)
	.align		4
.L_61:
        /*0130*/ 	.word	index@($__internal_9_$__cuda_sm70_shflsync_idx_p)
        /*0134*/ 	.word	0x00000000


	//----- nvinfo : EIATTR_FRAME_SIZE
	.align		4
.L_62:
        /*0138*/ 	.byte	0x04, 0x11
        /*013a*/ 	.short	(.L_64 - .L_63)
	.align		4
.L_63:
        /*013c*/ 	.word	index@($__internal_8_$__cuda_sm70_shflsync_bfly_p)
        /*0140*/ 	.word	0x00000000


	//----- nvinfo : EIATTR_FRAME_SIZE
	.align		4
.L_64:
        /*0144*/ 	.byte	0x04, 0x11
        /*0146*/ 	.short	(.L_66 - .L_65)
	.align		4
.L_65:
        /*0148*/ 	.word	index@(_ZN7cutlass13device_kernelIN5flash19enable_sm80_to_sm89INS1_16FlashAttnFwdSm80INS1_25CollectiveMainloopFwdSm80ILi4ELi1ELb0EN4cute5tupleIJNS5_1CILi128EEENS7_ILi48EEENS7_ILi96EEEEEELi96ENS_10bfloat16_tEfNS_4arch4Sm80ELb0ELb1ELb1ELb1ELb0ELb0ELb1ELb1EEENS1_21CollectiveEpilogueFwdINS6_IJS8_SA_S9_EEENS6_IJNS7_ILi1EEESI_SI_EEESC_SE_Li128ELb1ELb1ELb1ELb0EEENS1_36VarlenDynamicPersistentTileSchedulerILi128ELi48ELi128ELi128ELb1ELb1ELb0ELb1ELb0ELb1EEEEEEEEEvNT_6ParamsE)
        /*014c*/ 	.word	0x00000068


	//----- nvinfo : EIATTR_REGCOUNT
	.align		4
.L_66:
        /*0150*/ 	.byte	0x04, 0x2f
        /*0152*/ 	.short	(.L_68 - .L_67)
	.align		4
.L_67:
        /*0154*/ 	.word	index@(_ZN7cutlass13device_kernelIN5flash19enable_sm80_to_sm89INS1_16FlashAttnFwdSm80INS1_25CollectiveMainloopFwdSm80ILi4ELi1ELb0EN4cute5tupleIJNS5_1CILi128EEENS7_ILi48EEENS7_ILi96EEEEEELi96ENS_10bfloat16_tEfNS_4arch4Sm80ELb0ELb1ELb1ELb0ELb0ELb0ELb1ELb1EEENS1_21CollectiveEpilogueFwdINS6_IJS8_SA_S9_EEENS6_IJNS7_ILi1EEESI_SI_EEESC_SE_Li128ELb0ELb1ELb1ELb0EEENS1_19SingleTileSchedulerILb0ELb1ELb1ELi128EEEEEEEEEvNT_6ParamsE)
        /*0158*/ 	.word	0x000000ff


	//----- nvinfo : EIATTR_FRAME_SIZE
	.align		4
.L_68:
        /*015c*/ 	.byte	0x04, 0x11
        /*015e*/ 	.short	(.L_70 - .L_69)
	.align		4
.L_69:
        /*0160*/ 	.word	index@(_ZN7cutlass13device_kernelIN5flash19enable_sm80_to_sm89INS1_16FlashAttnFwdSm80INS1_25CollectiveMainloopFwdSm80ILi4ELi1ELb0EN4cute5tupleIJNS5_1CILi128EEENS7_ILi48EEENS7_ILi96EEEEEELi96ENS_10bfloat16_tEfNS_4arch4Sm80ELb0ELb1ELb1ELb0ELb0ELb0ELb1ELb1EEENS1_21CollectiveEpilogueFwdINS6_IJS8_SA_S9_EEENS6_IJNS7_ILi1EEESI_SI_EEESC_SE_Li128ELb0ELb1ELb1ELb0EEENS1_19SingleTileSchedulerILb0ELb1ELb1ELi128EEEEEEEEEvNT_6ParamsE)
        /*0164*/ 	.word	0x00000000


	//----- nvinfo : EIATTR_REGCOUNT
	.align		4
.L_70:
        /*0168*/ 	.byte	0x04, 0x2f
        /*016a*/ 	.short	(.L_72 - .L_71)
	.align		4
.L_71:
        /*016c*/ 	.word	index@(_ZN7cutlass13device_kernelIN5flash19enable_sm80_to_sm89INS1_16FlashAttnFwdSm80INS1_25CollectiveMainloopFwdSm80ILi4ELi1ELb0EN4cute5tupleIJNS5_1CILi128EEENS7_ILi48EEENS7_ILi96EEEEEELi96ENS_10bfloat16_tEfNS_4arch4Sm80ELb0ELb0ELb1ELb1ELb0ELb1ELb1ELb1EEENS1_21CollectiveEpilogueFwdINS6_IJS8_SA_S9_EEENS6_IJNS7_ILi1EEESI_SI_EEESC_SE_Li128ELb1ELb1ELb1ELb0EEENS1_36VarlenDynamicPersistentTileSchedulerILi128ELi48ELi128ELi128ELb1ELb1ELb0ELb0ELb1ELb1EEEEEEEEEvNT_6ParamsE)
        /*0170*/ 	.word	0x000000ff


	//----- nvinfo : EIATTR_FRAME_SIZE
	.align		4
.L_72:
        /*0174*/ 	.byte	0x04, 0x11
        /*0176*/ 	.short	(.L_74 - .L_73)
	.align		4
.L_73:
        /*0178*/ 	.word	index@($__internal_7_$__cuda_sm70_votesync_ballot)
        /*017c*/ 	.word	0x00000000


	//----- nvinfo : EIATTR_FRAME_SIZE
	.align		4
.L_74:
        /*0180*/ 	.byte	0x04, 0x11
        /*0182*/ 	.short	(.L_76 - .L_75)
	.align		4
.L_75:
        /*0184*/ 	.word	index@($__internal_6_$__cuda_sm70_shflsync_up_p)
        /*0188*/ 	.word	0x00000000


	//----- nvinfo : EIATTR_FRAME_SIZE
	.align		4
.L_76:
        /*018c*/ 	.byte	0x04, 0x11
        /*018e*/ 	.short	(.L_78 - .L_77)
	.align		4
.L_77:
        /*0190*/ 	.word	index@($__internal_5_$__cuda_sm70_shflsync_idx_p)
        /*0194*/ 	.word	0x00000000


	//----- nvinfo : EIATTR_FRAME_SIZE
	.align		4
.L_78:
        /*0198*/ 	.byte	0x04, 0x11
        /*019a*/ 	.short	(.L_80 - .L_79)
	.align		4
.L_79:
        /*019c*/ 	.word	index@($__internal_4_$__cuda_sm70_shflsync_bfly_p)
        /*01a0*/ 	.word	0x00000000


	//----- nvinfo : EIATTR_FRAME_SIZE
	.align		4
.L_80:
        /*01a4*/ 	.byte	0x04, 0x11
        /*01a6*/ 	.short	(.L_82 - .L_81)
	.align		4
.L_81:
        /*01a8*/ 	.word	index@(_ZN7cutlass13device_kernelIN5flash19enable_sm80_to_sm89INS1_16FlashAttnFwdSm80INS1_25CollectiveMainloopFwdSm80ILi4ELi1ELb0EN4cute5tupleIJNS5_1CILi128EEENS7_ILi48EEENS7_ILi96EEEEEELi96ENS_10bfloat16_tEfNS_4arch4Sm80ELb0ELb0ELb1ELb1ELb0ELb1ELb1ELb1EEENS1_21CollectiveEpilogueFwdINS6_IJS8_SA_S9_EEENS6_IJNS7_ILi1EEESI_SI_EEESC_SE_Li128ELb1ELb1ELb1ELb0EEENS1_36VarlenDynamicPersistentTileSchedulerILi128ELi48ELi128ELi128ELb1ELb1ELb0ELb0ELb1ELb1EEEEEEEEEvNT_6ParamsE)
        /*01ac*/ 	.word	0x000000a0


	//----- nvinfo : EIATTR_REGCOUNT
	.align		4
.L_82:
        /*01b0*/ 	.byte	0x04, 0x2f
        /*01b2*/ 	.short	(.L_84 - .L_83)
	.align		4
.L_83:
        /*01b4*/ 	.word	index@(_ZN7cutlass13device_kernelIN5flash19enable_sm80_to_sm89INS1_16FlashAttnFwdSm80INS1_25CollectiveMainloopFwdSm80ILi4ELi1ELb0EN4cute5tupleIJNS5_1CILi128EEENS7_ILi48EEENS7_ILi96EEEEEELi96ENS_10bfloat16_tEfNS_4arch4Sm80ELb0ELb0ELb1ELb1ELb0ELb0ELb1ELb1EEENS1_21CollectiveEpilogueFwdINS6_IJS8_SA_S9_EEENS6_IJNS7_ILi1EEESI_SI_EEESC_SE_Li128ELb1ELb1ELb1ELb0EEENS1_36VarlenDynamicPersistentTileSchedulerILi128ELi48ELi128ELi128ELb1ELb1ELb0ELb0ELb1ELb1EEEEEEEEEvNT_6ParamsE)
        /*01b8*/ 	.word	0x000000ff


	//----- nvinfo : EIATTR_FRAME_SIZE
	.align		4
.L_84:
        /*01bc*/ 	.byte	0x04, 0x11
        /*01be*/ 	.short	(.L_86 - .L_85)
	.align		4
.L_85:
        /*01c0*/ 	.word	index@($__internal_3_$__cuda_sm70_votesync_ballot)
        /*01c4*/ 	.word	0x00000000


	//----- nvinfo : EIATTR_FRAME_SIZE
	.align		4
.L_86:
        /*01c8*/ 	.byte	0x04, 0x11
        /*01ca*/ 	.short	(.L_88 - .L_87)
	.align		4
.L_87:
        /*01cc*/ 	.word	index@($__internal_2_$__cuda_sm70_shflsync_up_p)
        /*01d0*/ 	.word	0x00000000


	//----- nvinfo : EIATTR_FRAME_SIZE
	.align		4
.L_88:
        /*01d4*/ 	.byte	0x04, 0x11
        /*01d6*/ 	.short	(.L_90 - .L_89)
	.align		4
.L_89:
        /*01d8*/ 	.word	index@($__internal_1_$__cuda_sm70_shflsync_idx_p)
        /*01dc*/ 	.word	0x00000000


	//----- nvinfo : EIATTR_FRAME_SIZE
	.align		4
.L_90:
        /*01e0*/ 	.byte	0x04, 0x11
        /*01e2*/ 	.short	(.L_92 - .L_91)
	.align		4
.L_91:
        /*01e4*/ 	.word	index@($__internal_0_$__cuda_sm70_shflsync_bfly_p)
        /*01e8*/ 	.word	0x00000000


	//----- nvinfo : EIATTR_FRAME_SIZE
	.align		4
.L_92:
        /*01ec*/ 	.byte	0x04, 0x11
        /*01ee*/ 	.short	(.L_94 - .L_93)
	.align		4
.L_93:
        /*01f0*/ 	.word	index@(_ZN7cutlass13device_kernelIN5flash19enable_sm80_to_sm89INS1_16FlashAttnFwdSm80INS1_25CollectiveMainloopFwdSm80ILi4ELi1ELb0EN4cute5tupleIJNS5_1CILi128EEENS7_ILi48EEENS7_ILi96EEEEEELi96ENS_10bfloat16_tEfNS_4arch4Sm80ELb0ELb0ELb1ELb1ELb0ELb0ELb1ELb1EEENS1_21CollectiveEpilogueFwdINS6_IJS8_SA_S9_EEENS6_IJNS7_ILi1EEESI_SI_EEESC_SE_Li128ELb1ELb1ELb1ELb0EEENS1_36VarlenDynamicPersistentTileSchedulerILi128ELi48ELi128ELi128ELb1ELb1ELb0ELb0ELb1ELb1EEEEEEEEEvNT_6ParamsE)
        /*01f4*/ 	.word	0x000000b8


	//----- nvinfo : EIATTR_REGCOUNT
	.align		4
.L_94:
        /*01f8*/ 	.byte	0x04, 0x2f
        /*01fa*/ 	.short	(.L_96 - .L_95)
	.align		4
.L_95:
        /*01fc*/ 	.word	index@(_ZN7cutlass13device_kernelIN5flash19enable_sm80_to_sm89INS1_16FlashAttnFwdSm80INS1_25CollectiveMainloopFwdSm80ILi4ELi1ELb0EN4cute5tupleIJNS5_1CILi128EEENS7_ILi64EEENS7_ILi96EEEEEELi96ENS_10bfloat16_tEfNS_4arch4Sm80ELb0ELb0ELb1ELb0ELb0ELb0ELb1ELb1EEENS1_21CollectiveEpilogueFwdINS6_IJS8_SA_S9_EEENS6_IJNS7_ILi1EEESI_SI_EEESC_SE_Li128ELb0ELb1ELb1ELb0EEENS1_19SingleTileSchedulerILb0ELb1ELb1ELi128EEEEEEEEEvNT_6ParamsE)
        /*0200*/ 	.word	0x000000ff


	//----- nvinfo : EIATTR_FRAME_SIZE
	.align		4
.L_96:
        /*0204*/ 	.byte	0x04, 0x11
        /*0206*/ 	.short	(.L_98 - .L_97)
	.align		4
.L_97:
        /*0208*/ 	.word	index@(_ZN7cutlass13device_kernelIN5flash19enable_sm80_to_sm89INS1_16FlashAttnFwdSm80INS1_25CollectiveMainloopFwdSm80ILi4ELi1ELb0EN4cute5tupleIJNS5_1CILi128EEENS7_ILi64EEENS7_ILi96EEEEEELi96ENS_10bfloat16_tEfNS_4arch4Sm80ELb0ELb0ELb1ELb0ELb0ELb0ELb1ELb1EEENS1_21CollectiveEpilogueFwdINS6_IJS8_SA_S9_EEENS6_IJNS7_ILi1EEESI_SI_EEESC_SE_Li128ELb0ELb1ELb1ELb0EEENS1_19SingleTileSchedulerILb0ELb1ELb1ELi128EEEEEEEEEvNT_6ParamsE)
        /*020c*/ 	.word	0x00000060


	//----- nvinfo : EIATTR_MIN_STACK_SIZE
	.align		4
.L_98:
        /*0210*/ 	.byte	0x04, 0x12
        /*0212*/ 	.short	(.L_100 - .L_99)
	.align		4
.L_99:
        /*0214*/ 	.word	index@(_ZN7cutlass13device_kernelIN5flash19enable_sm80_to_sm89INS1_16FlashAttnFwdSm80INS1_25CollectiveMainloopFwdSm80ILi4ELi1ELb0EN4cute5tupleIJNS5_1CILi128EEENS7_ILi64EEENS7_ILi96EEEEEELi96ENS_10bfloat16_tEfNS_4arch4Sm80ELb0ELb0ELb1ELb0ELb0ELb0ELb1ELb1EEENS1_21CollectiveEpilogueFwdINS6_IJS8_SA_S9_EEENS6_IJNS7_ILi1EEESI_SI_EEESC_SE_Li128ELb0ELb1ELb1ELb0EEENS1_19SingleTileSchedulerILb0ELb1ELb1ELi128EEEEEEEEEvNT_6ParamsE)
        /*0218*/ 	.word	0x00000060


	//----- nvinfo : EIATTR_MIN_STACK_SIZE
	.align		4
.L_100:
        /*021c*/ 	.byte	0x04, 0x12
        /*021e*/ 	.short	(.L_102 - .L_101)
	.align		4
.L_101:
        /*0220*/ 	.word	index@(_ZN7cutlass13device_kernelIN5flash19enable_sm80_to_sm89INS1_16FlashAttnFwdSm80INS1_25CollectiveMainloopFwdSm80ILi4ELi1ELb0EN4cute5tupleIJNS5_1CILi128EEENS7_ILi48EEENS7_ILi96EEEEEELi96ENS_10bfloat16_tEfNS_4arch4Sm80ELb0ELb0ELb1ELb1ELb0ELb0ELb1ELb1EEENS1_21CollectiveEpilogueFwdINS6_IJS8_SA_S9_EEENS6_IJNS7_ILi1EEESI_SI_EEESC_SE_Li128ELb1ELb1ELb1ELb0EEENS1_36VarlenDynamicPersistentTileSchedulerILi128ELi48ELi128ELi128ELb1ELb1ELb0ELb0ELb1ELb1EEEEEEEEEvNT_6ParamsE)
        /*0224*/ 	.word	0x000000b8


	//----- nvinfo : EIATTR_MIN_STACK_SIZE
	.align		4
.L_102:
        /*0228*/ 	.byte	0x04, 0x12
        /*022a*/ 	.short	(.L_104 - .L_103)
	.align		4
.L_103:
        /*022c*/ 	.word	index@(_ZN7cutlass13device_kernelIN5flash19enable_sm80_to_sm89INS1_16FlashAttnFwdSm80INS1_25CollectiveMainloopFwdSm80ILi4ELi1ELb0EN4cute5tupleIJNS5_1CILi128EEENS7_ILi48EEENS7_ILi96EEEEEELi96ENS_10bfloat16_tEfNS_4arch4Sm80ELb0ELb0ELb1ELb1ELb0ELb1ELb1ELb1EEENS1_21CollectiveEpilogueFwdINS6_IJS8_SA_S9_EEENS6_IJNS7_ILi1EEESI_SI_EEESC_SE_Li128ELb1ELb1ELb1ELb0EEENS1_36VarlenDynamicPersistentTileSchedulerILi128ELi48ELi128ELi128ELb1ELb1ELb0ELb0ELb1ELb1EEEEEEEEEvNT_6ParamsE)
        /*0230*/ 	.word	0x000000a0


	//----- nvinfo : EIATTR_MIN_STACK_SIZE
	.align		4
.L_104:
        /*0234*/ 	.byte	0x04, 0x12
        /*0236*/ 	.short	(.L_106 - .L_105)
	.align		4
.L_105:
        /*0238*/ 	.word	index@(_ZN7cutlass13device_kernelIN5flash19enable_sm80_to_sm89INS1_16FlashAttnFwdSm80INS1_25CollectiveMainloopFwdSm80ILi4ELi1ELb0EN4cute5tupleIJNS5_1CILi128EEENS7_ILi48EEENS7_ILi96EEEEEELi96ENS_10bfloat16_tEfNS_4arch4Sm80ELb0ELb1ELb1ELb0ELb0ELb0ELb1ELb1EEENS1_21CollectiveEpilogueFwdINS6_IJS8_SA_S9_EEENS6_IJNS7_ILi1EEESI_SI_EEESC_SE_Li128ELb0ELb1ELb1ELb0EEENS1_19SingleTileSchedulerILb0ELb1ELb1ELi128EEEEEEEEEvNT_6ParamsE)
        /*023c*/ 	.word	0x00000000


	//----- nvinfo : EIATTR_MIN_STACK_SIZE
	.align		4
.L_106:
        /*0240*/ 	.byte	0x04, 0x12
        /*0242*/ 	.short	(.L_108 - .L_107)
	.align		4
.L_107:
        /*0244*/ 	.word	index@(_ZN7cutlass13device_kernelIN5flash19enable_sm80_to_sm89INS1_16FlashAttnFwdSm80INS1_25CollectiveMainloopFwdSm80ILi4ELi1ELb0EN4cute5tupleIJNS5_1CILi128EEENS7_ILi48EEENS7_ILi96EEEEEELi96ENS_10bfloat16_tEfNS_4arch4Sm80ELb0ELb1ELb1ELb1ELb0ELb0ELb1ELb1EEENS1_21CollectiveEpilogueFwdINS6_IJS8_SA_S9_EEENS6_IJNS7_ILi1EEESI_SI_EEESC_SE_Li128ELb1ELb1ELb1ELb0EEENS1_36VarlenDynamicPersistentTileSchedulerILi128ELi48ELi128ELi128ELb1ELb1ELb0ELb1ELb0ELb1EEEEEEEEEvNT_6ParamsE)
        /*0248*/ 	.word	0x00000068


	//----- nvinfo : EIATTR_MIN_STACK_SIZE
	.align		4
.L_108:
        /*024c*/ 	.byte	0x04, 0x12
        /*024e*/ 	.short	(.L_110 - .L_109)
	.align		4
.L_109:
        /*0250*/ 	.word	index@(_ZN7cutlass13device_kernelIN5flash19enable_sm80_to_sm89INS1_16FlashAttnFwdSm80INS1_25CollectiveMainloopFwdSm80ILi4ELi1ELb0EN4cute5tupleIJNS5_1CILi128EEENS7_ILi48EEENS7_ILi96EEEEEELi96ENS_10bfloat16_tEfNS_4arch4Sm80ELb0ELb1ELb1ELb1ELb0ELb1ELb1ELb1EEENS1_21CollectiveEpilogueFwdINS6_IJS8_SA_S9_EEENS6_IJNS7_ILi1EEESI_SI_EEESC_SE_Li128ELb1ELb1ELb1ELb0EEENS1_36VarlenDynamicPersistentTileSchedulerILi128ELi48ELi128ELi128ELb1ELb1ELb0ELb1ELb0ELb1EEEEEEEEEvNT_6ParamsE)
        /*0254*/ 	.word	0x000000b0


	//----- nvinfo : EIATTR_MIN_STACK_SIZE
	.align		4
.L_110:
        /*0258*/ 	.byte	0x04, 0x12
        /*025a*/ 	.short	(.L_112 - .L_111)
	.align		4
.L_111:
        /*025c*/ 	.word	index@(_ZN7cutlass13device_kernelIN5flash19enable_sm80_to_sm89INS1_16FlashAttnFwdSm80INS1_25CollectiveMainloopFwdSm80ILi4ELi1ELb0EN4cute5tupleIJNS5_1CILi128EEENS7_ILi64EEENS7_ILi96EEEEEELi96ENS_10bfloat16_tEfNS_4arch4Sm80ELb1ELb0ELb1ELb0ELb0ELb0ELb1ELb1EEENS1_21CollectiveEpilogueFwdINS6_IJS8_SA_S9_EEENS6_IJNS7_ILi1EEESI_SI_EEESC_SE_Li128ELb0ELb1ELb1ELb0EEENS1_30DynamicPersistentTileSchedulerILi128ELi128ELb1ELb1ELb0EEEEEEEEEvNT_6ParamsE)
        /*0260*/ 	.word	0x00000078


	//----- nvinfo : EIATTR_MIN_STACK_SIZE
	.align		4
.L_112:
        /*0264*/ 	.byte	0x04, 0x12
        /*0266*/ 	.short	(.L_114 - .L_113)
	.align		4
.L_113:
        /*0268*/ 	.word	index@(_ZN7cutlass13device_kernelIN5flash19enable_sm80_to_sm89INS1_16FlashAttnFwdSm80INS1_25CollectiveMainloopFwdSm80ILi4ELi1ELb0EN4cute5tupleIJNS5_1CILi128EEENS7_ILi48EEENS7_ILi96EEEEEELi96ENS_10bfloat16_tEfNS_4arch4Sm80ELb1ELb0ELb1ELb1ELb0ELb0ELb1ELb1EEENS1_21CollectiveEpilogueFwdINS6_IJS8_SA_S9_EEENS6_IJNS7_ILi1EEESI_SI_EEESC_SE_Li128ELb1ELb1ELb1ELb0EEENS1_36VarlenDynamicPersistentTileSchedulerILi128ELi48ELi128ELi128ELb1ELb1ELb0ELb1ELb1ELb1EEEEEEEEEvNT_6ParamsE)
        /*026c*/ 	.word	0x000000c8


	//----- nvinfo : EIATTR_MIN_STACK_SIZE
	.align		4
.L_114:
        /*0270*/ 	.byte	0x04, 0x12
        /*0272*/ 	.short	(.L_116 - .L_115)
	.align		4
.L_115:
        /*0274*/ 	.word	index@(_ZN7cutlass13device_kernelIN5flash19enable_sm80_to_sm89INS1_16FlashAttnFwdSm80INS1_25CollectiveMainloopFwdSm80ILi4ELi1ELb0EN4cute5tupleIJNS5_1CILi128EEENS7_ILi48EEENS7_ILi96EEEEEELi96ENS_10bfloat16_tEfNS_4arch4Sm80ELb1ELb0ELb1ELb1ELb0ELb1ELb1ELb1EEENS1_21CollectiveEpilogueFwdINS6_IJS8_SA_S9_EEENS6_IJNS7_ILi1EEESI_SI_EEESC_SE_Li128ELb1ELb1ELb1ELb0EEENS1_36VarlenDynamicPersistentTileSchedulerILi128ELi48ELi128ELi128ELb1ELb1ELb0ELb1ELb1ELb1EEEEEEEEEvNT_6ParamsE)
        /*0278*/ 	.word	0x000000c0
.L_116:


//--------------------- .nv.info._ZN7cutlass13device_kernelIN5flash19enable_sm80_to_sm89INS1_16FlashAttnFwdSm80INS1_25CollectiveMainloopFwdSm80ILi4ELi1ELb0EN4cute5tupleIJNS5_1CILi128EEENS7_ILi64EEENS7_ILi96EEEEEELi96ENS_10bfloat16_tEfNS_4arch4Sm80ELb0ELb0ELb1ELb0ELb0ELb0ELb1ELb1EEENS1_21CollectiveEpilogueFwdINS6_IJS8_SA_S9_EEENS6_IJNS7_ILi1EEESI_SI_EEESC_SE_Li128ELb0ELb1ELb1ELb0EEENS1_19SingleTileSchedulerILb0ELb1ELb1ELi128EEEEEEEEEvNT_6ParamsE --------------------------
	.section	.nv.info._ZN7cutlass13device_kernelIN5flash19enable_sm80_to_sm89INS1_16FlashAttnFwdSm80INS1_25CollectiveMainloopFwdSm80ILi4ELi1ELb0EN4cute5tupleIJNS5_1CILi128EEENS7_ILi64EEENS7_ILi96EEEEEELi96ENS_10bfloat16_tEfNS_4arch4Sm80ELb0ELb0ELb1ELb0ELb0ELb0ELb1ELb1EEENS1_21CollectiveEpilogueFwdINS6_IJS8_SA_S9_EEENS6_IJNS7_ILi1EEESI_SI_EEESC_SE_Li128ELb0ELb1ELb1ELb0EEENS1_19SingleTileSchedulerILb0ELb1ELb1ELi128EEEEEEEEEvNT_6ParamsE,"",@"SHT_CUDA_INFO"
	.sectionflags	@""
	.align	4


	//----- nvinfo : EIATTR_CUDA_API_VERSION
	.align		4
        /*0000*/ 	.byte	0x04, 0x37
        /*0002*/ 	.short	(.L_118 - .L_117)
.L_117:
        /*0004*/ 	.word	0x00000082


	//----- nvinfo : EIATTR_SW2861232_WAR
	.align		4
.L_118:
        /*0008*/ 	.byte	0x01, 0x35
	.zero		2


	//----- nvinfo : EIATTR_PARAM_CBANK
	.align		4
        /*000c*/ 	.byte	0x04, 0x0a
        /*000e*/ 	.short	(.L_120 - .L_119)
	.align		4
.L_119:
        /*0010*/ 	.word	index@(.nv.constant0._ZN7cutlass13device_kernelIN5flash19enable_sm80_to_sm89INS1_16FlashAttnFwdSm80INS1_25CollectiveMainloopFwdSm80ILi4ELi1ELb0EN4cute5tupleIJNS5_1CILi128EEENS7_ILi64EEENS7_ILi96EEEEEELi96ENS_10bfloat16_tEfNS_4arch4Sm80ELb0ELb0ELb1ELb0ELb0ELb0ELb1ELb1EEENS1_21CollectiveEpilogueFwdINS6_IJS8_SA_S9_EEENS6_IJNS7_ILi1EEESI_SI_EEESC_SE_Li128ELb0ELb1ELb1ELb0EEENS1_19SingleTileSchedulerILb0ELb1ELb1ELi128EEEEEEEEEvNT_6ParamsE)
        /*0014*/ 	.short	0x0160
        /*0016*/ 	.short	0x0418


	//----- nvinfo : EIATTR_CBANK_PARAM_SIZE
	.align		4
.L_120:
        /*0018*/ 	.byte	0x03, 0x19
        /*001a*/ 	.short	0x0418


	//----- nvinfo : EIATTR_KPARAM_INFO
	.align		4
        /*001c*/ 	.byte	0x04, 0x17
        /*001e*/ 	.short	(.L_122 - .L_121)
.L_121:
        /*0020*/ 	.word	0x00000000
        /*0024*/ 	.short	0x0000
        /*0026*/ 	.short	0x0000
        /*0028*/ 	.byte	0x00, 0xf0, 0x61, 0x10


	//----- nvinfo : EIATTR_MAXREG_COUNT
	.align		4
.L_122:
        /*002c*/ 	.byte	0x03, 0x1b
        /*002e*/ 	.short	0x00ff


	//----- nvinfo : EIATTR_NUM_BARRIERS
	.align		4
        /*0030*/ 	.byte	0x02, 0x4c
        /*0032*/ 	.byte	0x02
	.zero		1


	//----- nvinfo : EIATTR_ANNOTATIONS
	.align		4
        /*0034*/ 	.byte	0x04, 0x55
        /*0036*/ 	.short	(.L_124 - .L_123)


	//   ....[0]....
.L_123:
        /*0038*/ 	.word	0x00000001
        /*003c*/ 	.byte	0x90, 0x00, 0x00, 0x00, 0x01, 0x00, 0x00, 0x00, 0xf0, 0x00, 0x00, 0x00, 0x01, 0x00, 0x00, 0x00
        /* <DEDUP_REMOVED lines=27> */
        /*01fc*/ 	.byte	0x20, 0xb4, 0x00, 0x00


	//----- nvinfo : EIATTR_MERCURY_ISA_VERSION
	.align		4
.L_124:
        /*0200*/ 	.byte	0x03, 0x5f
        /*0202*/ 	.short	0x0000


	//----- nvinfo : EIATTR_COOP_GROUP_MASK_REGIDS
	.align		4
        /*0204*/ 	.byte	0x04, 0x29
        /*0206*/ 	.short	(.L_126 - .L_125)


	//   ....[0]....
.L_125:
        /*0208*/ 	.word	0xffffffff


	//   ....[1]....
        /*020c*/ 	.word	0xffffffff


	//   ....[2]....
        /*0210*/ 	.word	0xffffffff


	//   ....[3]....
        /*0214*/ 	.word	0xffffffff


	//   ....[4]....
        /*0218*/ 	.word	0xffffffff


	//   ....[5]....
        /*021c*/ 	.word	0xffffffff


	//   ....[6]....
        /*0220*/ 	.word	0xffffffff


	//   ....[7]....
        /*0224*/ 	.word	0xffffffff


	//   ....[8]....
        /*0228*/ 	.word	0xffffffff


	//   ....[9]....
        /*022c*/ 	.word	0xffffffff


	//   ....[10]....
        /*0230*/ 	.word	0xffffffff


	//   ....[11]....
        /*0234*/ 	.word	0xffffffff


	//   ....[12]....
        /*0238*/ 	.word	0xffffffff


	//   ....[13]....
        /*023c*/ 	.word	0xffffffff


	//   ....[14]....
        /*0240*/ 	.word	0xffffffff


	//   ....[15]....
        /*0244*/ 	.word	0xffffffff


	//   ....[16]....
        /*0248*/ 	.word	0xffffffff


	//   ....[17]....
        /*024c*/ 	.word	0xffffffff


	//   ....[18]....
        /*0250*/ 	.word	0xffffffff


	//   ....[19]....
        /*0254*/ 	.word	0xffffffff


	//   ....[20]....
        /*0258*/ 	.word	0xffffffff


	//   ....[21]....
        /*025c*/ 	.word	0xffffffff


	//   ....[22]....
        /*0260*/ 	.word	0xffffffff


	//   ....[23]....
        /*0264*/ 	.word	0xffffffff


	//   ....[24]....
        /*0268*/ 	.word	0xffffffff


	//   ....[25]....
        /*026c*/ 	.word	0xffffffff


	//   ....[26]....
        /*0270*/ 	.word	0xffffffff


	//   ....[27]....
        /*0274*/ 	.word	0xffffffff


	//   ....[28]....
        /*0278*/ 	.word	0xffffffff


	//   ....[29]....
        /*027c*/ 	.word	0xffffffff


	//   ....[30]....
        /*0280*/ 	.word	0xffffffff


	//   ....[31]....
        /*0284*/ 	.word	0xffffffff


	//   ....[32]....
        /*0288*/ 	.word	0xffffffff


	//   ....[33]....
        /*028c*/ 	.word	0xffffffff


	//   ....[34]....
        /*0290*/ 	.word	0xffffffff


	//   ....[35]....
        /*0294*/ 	.word	0xffffffff


	//   ....[36]....
        /*0298*/ 	.word	0xffffffff


	//   ....[37]....
        /*029c*/ 	.word	0xffffffff


	//   ....[38]....
        /*02a0*/ 	.word	0xffffffff


	//   ....[39]....
        /*02a4*/ 	.word	0xffffffff


	//   ....[40]....
        /*02a8*/ 	.word	0xffffffff


	//   ....[41]....
        /*02ac*/ 	.word	0xffffffff


	//   ....[42]....
        /*02b0*/ 	.word	0xffffffff


	//   ....[43]....
        /*02b4*/ 	.word	0xffffffff


	//   ....[44]....
        /*02b8*/ 	.word	0xffffffff


	//   ....[45]....
        /*02bc*/ 	.word	0xffffffff


	//   ....[46]....
        /*02c0*/ 	.word	0xffffffff


	//   ....[47]....
        /*02c4*/ 	.word	0xffffffff


	//   ....[48]....
        /*02c8*/ 	.word	0xffffffff


	//----- nvinfo : EIATTR_COOP_GROUP_INSTR_OFFSETS
	.align		4
.L_126:
        /*02cc*/ 	.byte	0x04, 0x28
        /*02ce*/ 	.short	(.L_128 - .L_127)


	//   ....[0]....
.L_127:
        /*02d0*/ 	.word	0x00000060


	//   ....[1]....
        /*02d4*/ 	.word	0x00000da0


	//   ....[2]....
        /*02d8*/ 	.word	0x00000dd0


	//   ....[3]....
        /*02dc*/ 	.word	0x00001100


	//   ....[4]....
        /*02e0*/ 	.word	0x00001130


	//   ....[5]....
        /*02e4*/ 	.word	0x00001270


	//   ....[6]....
        /*02e8*/ 	.word	0x000012a0


	//   ....[7]....
        /*02ec*/ 	.word	0x000013d0


	//   ....[8]....
        /*02f0*/ 	.word	0x00001410


	//   ....[9]....
        /*02f4*/ 	.word	0x00003400


	//   ....[10]....
        /*02f8*/ 	.word	0x00003580


	//   ....[11]....
        /*02fc*/ 	.word	0x00003600


	//   ....[12]....
        /*0300*/ 	.word	0x00003770


	//   ....[13]....
        /*0304*/ 	.word	0x000037b0


	//   ....[14]....
        /*0308*/ 	.word	0x00003870


	//   ....[15]....
        /*030c*/ 	.word	0x000038a0


	//   ....[16]....
        /*0310*/ 	.word	0x00003ac0


	//   ....[17]....
        /*0314*/ 	.word	0x000068b0


	//   ....[18]....
        /*0318*/ 	.word	0x000068e0


	//   ....[19]....
        /*031c*/ 	.word	0x00006940


	//   ....[20]....
        /*0320*/ 	.word	0x00006980


	//   ....[21]....
        /*0324*/ 	.word	0x000069b0


	//   ....[22]....
        /*0328*/ 	.word	0x00006ac0


	//   ....[23]....
        /*032c*/ 	.word	0x00006eb0


	//   ....[24]....
        /*0330*/ 	.word	0x00006fe0


	//   ....[25]....
        /*0334*/ 	.word	0x00009060


	//   ....[26]....
        /*0338*/ 	.word	0x00009070


	//   ....[27]....
        /*033c*/ 	.word	0x00009080


	//   ....[28]....
        /*0340*/ 	.word	0x00009090


	//   ....[29]....
        /*0344*/ 	.word	0x000090c0


	//   ....[30]....
        /*0348*/ 	.word	0x000090e0


	//   ....[31]....
        /*034c*/ 	.word	0x00009100


	//   ....[32]....
        /*0350*/ 	.word	0x00009110


	//   ....[33]....
        /*0354*/ 	.word	0x00009ef0


	//   ....[34]....
        /*0358*/ 	.word	0x00009f40


	//   ....[35]....
        /*035c*/ 	.word	0x00009f70


	//   ....[36]....
        /*0360*/ 	.word	0x00009fa0


	//   ....[37]....
        /*0364*/ 	.word	0x00009fd0


	//   ....[38]....
        /*0368*/ 	.word	0x0000a000


	//   ....[39]....
        /*036c*/ 	.word	0x0000a030


	//   ....[40]....
        /*0370*/ 	.word	0x0000a050


	//   ....[41]....
        /*0374*/ 	.word	0x0000a070


	//   ....[42]....
        /*0378*/ 	.word	0x0000a080


	//   ....[43]....
        /*037c*/ 	.word	0x0000a5b0


	//   ....[44]....
        /*0380*/ 	.word	0x0000a5d0


	//   ....[45]....
        /*0384*/ 	.word	0x0000aa50


	//   ....[46]....
        /*0388*/ 	.word	0x0000aa70


	//   ....[47]....
        /*038c*/ 	.word	0x0000aef0


	//   ....[48]....
        /*0390*/ 	.word	0x0000af00


	//----- nvinfo : EIATTR_EXIT_INSTR_OFFSETS
	.align		4
.L_128:
        /*0394*/ 	.byte	0x04, 0x1c
        /*0396*/ 	.short	(.L_130 - .L_129)


	//   ....[0]....
.L_129:
        /*0398*/ 	.word	0x000001b0


	//   ....[1]....
        /*039c*/ 	.word	0x0000af10


	//   ....[2]....
        /*03a0*/ 	.word	0x0000b330


	//   ....[3]....
        /*03a4*/ 	.word	0x0000b380


	//   ....[4]....
        /*03a8*/ 	.word	0x0000b3b0


	//   ....[5]....
        /*03ac*/ 	.word	0x0000b410


	//   ....[6]....
        /*03b0*/ 	.word	0x0000b670


	//----- nvinfo : EIATTR_CTAIDZ_USED
	.align		4
.L_130:
        /*03b4*/ 	.byte	0x01, 0x04
	.zero		2


	//----- nvinfo : EIATTR_MAX_THREADS
	.align		4
        /*03b8*/ 	.byte	0x04, 0x05
        /*03ba*/ 	.short	(.L_132 - .L_131)
.L_131:
        /*03bc*/ 	.word	0x00000080
        /*03c0*/ 	.word	0x00000001
        /*03c4*/ 	.word	0x00000001


	//----- nvinfo : EIATTR_CRS_STACK_SIZE
	.align		4
.L_132:
        /*03c8*/ 	.byte	0x04, 0x1e
        /*03ca*/ 	.short	(.L_134 - .L_133)
.L_133:
        /*03cc*/ 	.word	0x00000000
.L_134:


//--------------------- .nv.info._ZN7cutlass13device_kernelIN5flash19enable_sm80_to_sm89INS1_16FlashAttnFwdSm80INS1_25CollectiveMainloopFwdSm80ILi4ELi1ELb0EN4cute5tupleIJNS5_1CILi128EEENS7_ILi48EEENS7_ILi96EEEEEELi96ENS_10bfloat16_tEfNS_4arch4Sm80ELb0ELb0ELb1ELb1ELb0ELb0ELb1ELb1EEENS1_21CollectiveEpilogueFwdINS6_IJS8_SA_S9_EEENS6_IJNS7_ILi1EEESI_SI_EEESC_SE_Li128ELb1ELb1ELb1ELb0EEENS1_36VarlenDynamicPersistentTileSchedulerILi128ELi48ELi128ELi128ELb1ELb1ELb0ELb0ELb1ELb1EEEEEEEEEvNT_6ParamsE --------------------------
	.section	.nv.info._ZN7cutlass13device_kernelIN5flash19enable_sm80_to_sm89INS1_16FlashAttnFwdSm80INS1_25CollectiveMainloopFwdSm80ILi4ELi1ELb0EN4cute5tupleIJNS5_1CILi128EEENS7_ILi48EEENS7_ILi96EEEEEELi96ENS_10bfloat16_tEfNS_4arch4Sm80ELb0ELb0ELb1ELb1ELb0ELb0ELb1ELb1EEENS1_21CollectiveEpilogueFwdINS6_IJS8_SA_S9_EEENS6_IJNS7_ILi1EEESI_SI_EEESC_SE_Li128ELb1ELb1ELb1ELb0EEENS1_36VarlenDynamicPersistentTileSchedulerILi128ELi48ELi128ELi128ELb1ELb1ELb0ELb0ELb1ELb1EEEEEEEEEvNT_6ParamsE,"",@"SHT_CUDA_INFO"
	.sectionflags	@""
	.align	4


	//----- nvinfo : EIATTR_CUDA_API_VERSION
	.align		4
        /*0000*/ 	.byte	0x04, 0x37
        /*0002*/ 	.short	(.L_136 - .L_135)
.L_135:
        /*0004*/ 	.word	0x00000082


	//----- nvinfo : EIATTR_SW2861232_WAR
	.align		4
.L_136:
        /*0008*/ 	.byte	0x01, 0x35
	.zero		2


	//----- nvinfo : EIATTR_PARAM_CBANK
	.align		4
        /*000c*/ 	.byte	0x04, 0x0a
        /*000e*/ 	.short	(.L_138 - .L_137)
	.align		4
.L_137:
        /*0010*/ 	.word	index@(.nv.constant0._ZN7cutlass13device_kernelIN5flash19enable_sm80_to_sm89INS1_16FlashAttnFwdSm80INS1_25CollectiveMainloopFwdSm80ILi4ELi1ELb0EN4cute5tupleIJNS5_1CILi128EEENS7_ILi48EEENS7_ILi96EEEEEELi96ENS_10bfloat16_tEfNS_4arch4Sm80ELb0ELb0ELb1ELb1ELb0ELb0ELb1ELb1EEENS1_21CollectiveEpilogueFwdINS6_IJS8_SA_S9_EEENS6_IJNS7_ILi1EEESI_SI_EEESC_SE_Li128ELb1ELb1ELb1ELb0EEENS1_36VarlenDynamicPersistentTileSchedulerILi128ELi48ELi128ELi128ELb1ELb1ELb0ELb0ELb1ELb1EEEEEEEEEvNT_6ParamsE)
        /*0014*/ 	.short	0x0160
        /*0016*/ 	.short	0x0438


	//----- nvinfo : EIATTR_CBANK_PARAM_SIZE
	.align		4
.L_138:
        /*0018*/ 	.byte	0x03, 0x19
        /*001a*/ 	.short	0x0438


	//----- nvinfo : EIATTR_KPARAM_INFO
	.align		4
        /*001c*/ 	.byte	0x04, 0x17
        /*001e*/ 	.short	(.L_140 - .L_139)
.L_139:
        /*0020*/ 	.word	0x00000000
        /*0024*/ 	.short	0x0000
        /*0026*/ 	.short	0x0000
        /*0028*/ 	.byte	0x00, 0xf0, 0xe1, 0x10


	//----- nvinfo : EIATTR_MAXREG_COUNT
	.align		4
.L_140:
        /*002c*/ 	.byte	0x03, 0x1b
        /*002e*/ 	.short	0x00ff


	//----- nvinfo : EIATTR_NUM_BARRIERS
	.align		4
        /*0030*/ 	.byte	0x02, 0x4c
        /*0032*/ 	.byte	0x06
	.zero		1


	//----- nvinfo : EIATTR_ANNOTATIONS
	.align		4
        /*0034*/ 	.byte	0x04, 0x55
        /*0036*/ 	.short	(.L_142 - .L_141)


	//   ....[0]....
.L_141:
        /* <DEDUP_REMOVED lines=125> */


	//----- nvinfo : EIATTR_MERCURY_ISA_VERSION
	.align		4
.L_142:
        /*07f0*/ 	.byte	0x03, 0x5f
        /*07f2*/ 	.short	0x0000


	//----- nvinfo : EIATTR_INT_WARP_WIDE_INSTR_OFFSETS
	.align		4
        /*07f4*/ 	.byte	0x04, 0x31
        /*07f6*/ 	.short	(.L_144 - .L_143)


	//   ....[0]....
.L_143:
        /*07f8*/ 	.word	0x000092d0


	//   ....[1]....
        /*07fc*/ 	.word	0x00009350


	//----- nvinfo : EIATTR_COOP_GROUP_MASK_REGIDS
	.align		4
.L_144:
        /*0800*/ 	.byte	0x04, 0x29
        /*0802*/ 	.short	(.L_146 - .L_145)


	//   ....[0]....
.L_145:
        /*0804*/ 	.word	0xffffffff


	//   ....[1]....
        /*0808*/ 	.word	0xffffffff


	//   ....[2]....
        /*080c*/ 	.word	0xffffffff


	//   ....[3]....
        /*0810*/ 	.word	0xffffffff


	//   ....[4]....
        /*0814*/ 	.word	0xffffffff


	//   ....[5]....
        /*0818*/ 	.word	0xffffffff


	//   ....[6]....
        /*081c*/ 	.word	0xffffffff


	//   ....[7]....
        /*0820*/ 	.word	0xffffffff


	//   ....[8]....
        /*0824*/ 	.word	0xffffffff


	//   ....[9]....
        /*0828*/ 	.word	0xffffffff


	//   ....[10]....
        /*082c*/ 	.word	0xffffffff


	//   ....[11]....
        /*0830*/ 	.word	0xffffffff


	//   ....[12]....
        /*0834*/ 	.word	0xffffffff


	//   ....[13]....
        /*0838*/ 	.word	0xffffffff


	//   ....[14]....
        /*083c*/ 	.word	0xffffffff


	//   ....[15]....
        /*0840*/ 	.word	0xffffffff


	//   ....[16]....
        /*0844*/ 	.word	0xffffffff


	//   ....[17]....
        /*0848*/ 	.word	0xffffffff


	//   ....[18]....
        /*084c*/ 	.word	0xffffffff


	//   ....[19]....
        /*0850*/ 	.word	0xffffffff


	//   ....[20]....
        /*0854*/ 	.word	0xffffffff


	//   ....[21]....
        /*0858*/ 	.word	0xffffffff


	//   ....[22]....
        /*085c*/ 	.word	0xffffffff


	//   ....[23]....
        /*0860*/ 	.word	0xffffffff


	//   ....[24]....
        /*0864*/ 	.word	0xffffffff


	//   ....[25]....
        /*0868*/ 	.word	0xffffffff


	//   ....[26]....
        /*086c*/ 	.word	0xffffffff


	//   ....[27]....
        /*0870*/ 	.word	0xffffffff


	//   ....[28]....
        /*0874*/ 	.word	0xffffffff


	//   ....[29]....
        /*0878*/ 	.word	0xffffffff


	//   ....[30]....
        /*087c*/ 	.word	0xffffffff


	//   ....[31]....
        /*0880*/ 	.word	0xffffffff


	//   ....[32]....
        /*0884*/ 	.word	0xffffffff


	//   ....[33]....
        /*0888*/ 	.word	0xffffffff


	//   ....[34]....
        /*088c*/ 	.word	0xffffffff


	//   ....[35]....
        /*0890*/ 	.word	0xffffffff


	//   ....[36]....
        /*0894*/ 	.word	0xffffffff


	//   ....[37]....
        /*0898*/ 	.word	0xffffffff


	//   ....[38]....
        /*089c*/ 	.word	0xffffffff


	//   ....[39]....
        /*08a0*/ 	.word	0xffffffff


	//   ....[40]....
        /*08a4*/ 	.word	0xffffffff


	//   ....[41]....
        /*08a8*/ 	.word	0xffffffff


	//   ....[42]....
        /*08ac*/ 	.word	0xffffffff


	//   ....[43]....
        /*08b0*/ 	.word	0xffffffff


	//   ....[44]....
        /*08b4*/ 	.word	0xffffffff


	//   ....[45]....
        /*08b8*/ 	.word	0xffffffff


	//   ....[46]....
        /*08bc*/ 	.word	0xffffffff


	//   ....[47]....
        /*08c0*/ 	.word	0xffffffff


	//   ....[48]....
        /*08c4*/ 	.word	0xffffffff


	//   ....[49]....
        /*08c8*/ 	.word	0xffffffff


	//   ....[50]....
        /*08cc*/ 	.word	0xffffffff


	//   ....[51]....
        /*08d0*/ 	.word	0xffffffff


	//   ....[52]....
        /*08d4*/ 	.word	0xffffffff


	//   ....[53]....
        /*08d8*/ 	.word	0xffffffff


	//   ....[54]....
        /*08dc*/ 	.word	0xffffffff


	//   ....[55]....
        /*08e0*/ 	.word	0xffffffff


	//   ....[56]....
        /*08e4*/ 	.word	0xffffffff


	//   ....[57]....
        /*08e8*/ 	.word	0xffffffff


	//   ....[58]....
        /*08ec*/ 	.word	0xffffffff


	//   ....[59]....
        /*08f0*/ 	.word	0xffffffff


	//   ....[60]....
        /*08f4*/ 	.word	0xffffffff


	//   ....[61]....
        /*08f8*/ 	.word	0xffffffff


	//   ....[62]....
        /*08fc*/ 	.word	0xffffffff


	//   ....[63]....
        /*0900*/ 	.word	0xffffffff


	//   ....[64]....
        /*0904*/ 	.word	0xffffffff


	//   ....[65]....
        /*0908*/ 	.word	0xffffffff


	//   ....[66]....
        /*090c*/ 	.word	0xffffffff


	//   ....[67]....
        /*0910*/ 	.word	0xffffffff


	//   ....[68]....
        /*0914*/ 	.word	0xffffffff


	//   ....[69]....
        /*0918*/ 	.word	0xffffffff


	//   ....[70]....
        /*091c*/ 	.word	0xffffffff


	//   ....[71]....
        /*0920*/ 	.word	0xffffffff


	//   ....[72]....
        /*0924*/ 	.word	0xffffffff


	//   ....[73]....
        /*0928*/ 	.word	0xffffffff


	//   ....[74]....
        /*092c*/ 	.word	0xffffffff


	//   ....[75]....
        /*0930*/ 	.word	0xffffffff


	//   ....[76]....
        /*0934*/ 	.word	0xffffffff


	//   ....[77]....
        /*0938*/ 	.word	0xffffffff


	//   ....[78]....
        /*093c*/ 	.word	0xffffffff


	//   ....[79]....
        /*0940*/ 	.word	0xffffffff


	//   ....[80]....
        /*0944*/ 	.word	0xffffffff


	//   ....[81]....
        /*0948*/ 	.word	0xffffffff


	//   ....[82]....
        /*094c*/ 	.word	0xffffffff


	//   ....[83]....
        /*0950*/ 	.word	0xffffffff


	//   ....[84]....
        /*0954*/ 	.word	0xffffffff


	//   ....[85]....
        /*0958*/ 	.word	0xffffffff


	//   ....[86]....
        /*095c*/ 	.word	0xffffffff


	//   ....[87]....
        /*0960*/ 	.word	0xffffffff


	//   ....[88]....
        /*0964*/ 	.word	0xffffffff


	//   ....[89]....
        /*0968*/ 	.word	0xffffffff


	//   ....[90]....
        /*096c*/ 	.word	0xffffffff


	//   ....[91]....
        /*0970*/ 	.word	0xffffffff


	//   ....[92]....
        /*0974*/ 	.word	0xffffffff


	//   ....[93]....
        /*0978*/ 	.word	0xffffffff


	//   ....[94]....
        /*097c*/ 	.word	0xffffffff


	//   ....[95]....
        /*0980*/ 	.word	0xffffffff


	//   ....[96]....
        /*0984*/ 	.word	0xffffffff


	//   ....[97]....
        /*0988*/ 	.word	0xffffffff


	//   ....[98]....
        /*098c*/ 	.word	0xffffffff


	//   ....[99]....
        /*0990*/ 	.word	0xffffffff


	//   ....[100]....
        /*0994*/ 	.word	0xffffffff


	//   ....[101]....
        /*0998*/ 	.word	0xffffffff


	//   ....[102]....
        /*099c*/ 	.word	0xffffffff


	//   ....[103]....
        /*09a0*/ 	.word	0xffffffff


	//   ....[104]....
        /*09a4*/ 	.word	0xffffffff


	//   ....[105]....
        /*09a8*/ 	.word	0xffffffff


	//   ....[106]....
        /*09ac*/ 	.word	0xffffffff


	//   ....[107]....
        /*09b0*/ 	.word	0xffffffff


	//   ....[108]....
        /*09b4*/ 	.word	0xffffffff


	//   ....[109]....
        /*09b8*/ 	.word	0xffffffff


	//   ....[110]....
        /*09bc*/ 	.word	0xffffffff


	//   ....[111]....
        /*09c0*/ 	.word	0xffffffff


	//   ....[112]....
        /*09c4*/ 	.word	0xffffffff


	//   ....[113]....
        /*09c8*/ 	.word	0xffffffff


	//   ....[114]....
        /*09cc*/ 	.word	0xffffffff


	//   ....[115]....
        /*09d0*/ 	.word	0xffffffff


	//   ....[116]....
        /*09d4*/ 	.word	0xffffffff


	//   ....[117]....
        /*09d8*/ 	.word	0xffffffff


	//   ....[118]....
        /*09dc*/ 	.word	0xffffffff


	//   ....[119]....
        /*09e0*/ 	.word	0xffffffff


	//   ....[120]....
        /*09e4*/ 	.word	0xffffffff


	//   ....[121]....
        /*09e8*/ 	.word	0xffffffff


	//   ....[122]....
        /*09ec*/ 	.word	0xffffffff


	//   ....[123]....
        /*09f0*/ 	.word	0xffffffff


	//   ....[124]....
        /*09f4*/ 	.word	0xffffffff


	//   ....[125]....
        /*09f8*/ 	.word	0xffffffff


	//   ....[126]....
        /*09fc*/ 	.word	0xffffffff


	//   ....[127]....
        /*0a00*/ 	.word	0xffffffff


	//   ....[128]....
        /*0a04*/ 	.word	0xffffffff


	//   ....[129]....
        /*0a08*/ 	.word	0xffffffff


	//   ....[130]....
        /*0a0c*/ 	.word	0xffffffff


	//   ....[131]....
        /*0a10*/ 	.word	0xffffffff


	//   ....[132]....
        /*0a14*/ 	.word	0xffffffff


	//   ....[133]....
        /*0a18*/ 	.word	0xffffffff


	//   ....[134]....
        /*0a1c*/ 	.word	0xffffffff


	//   ....[135]....
        /*0a20*/ 	.word	0xffffffff


	//   ....[136]....
        /*0a24*/ 	.word	0xffffffff


	//   ....[137]....
        /*0a28*/ 	.word	0xffffffff


	//   ....[138]....
        /*0a2c*/ 	.word	0xffffffff


	//   ....[139]....
        /*0a30*/ 	.word	0xffffffff


	//   ....[140]....
        /*0a34*/ 	.word	0xffffffff


	//   ....[141]....
        /*0a38*/ 	.word	0xffffffff


	//   ....[142]....
        /*0a3c*/ 	.word	0xffffffff


	//   ....[143]....
        /*0a40*/ 	.word	0xffffffff


	//   ....[144]....
        /*0a44*/ 	.word	0xffffffff


	//   ....[145]....
        /*0a48*/ 	.word	0xffffffff


	//   ....[146]....
        /*0a4c*/ 	.word	0xffffffff


	//   ....[147]....
        /*0a50*/ 	.word	0xffffffff


	//   ....[148]....
        /*0a54*/ 	.word	0xffffffff


	//   ....[149]....
        /*0a58*/ 	.word	0xffffffff


	//   ....[150]....
        /*0a5c*/ 	.word	0xffffffff


	//   ....[151]....
        /*0a60*/ 	.word	0xffffffff


	//   ....[152]....
        /*0a64*/ 	.word	0xffffffff


	//   ....[153]....
        /*0a68*/ 	.word	0xffffffff


	//   ....[154]....
        /*0a6c*/ 	.word	0xffffffff


	//   ....[155]....
        /*0a70*/ 	.word	0xffffffff


	//   ....[156]....
        /*0a74*/ 	.word	0xffffffff


	//   ....[157]....
        /*0a78*/ 	.word	0xffffffff


	//   ....[158]....
        /*0a7c*/ 	.word	0xffffffff


	//   ....[159]....
        /*0a80*/ 	.word	0xffffffff


	//   ....[160]....
        /*0a84*/ 	.word	0xffffffff


	//   ....[161]....
        /*0a88*/ 	.word	0xffffffff


	//   ....[162]....
        /*0a8c*/ 	.word	0xffffffff


	//   ....[163]....
        /*0a90*/ 	.word	0xffffffff


	//   ....[164]....
        /*0a94*/ 	.word	0xffffffff


	//   ....[165]....
        /*0a98*/ 	.word	0xffffffff


	//   ....[166]....
        /*0a9c*/ 	.word	0xffffffff


	//----- nvinfo : EIATTR_COOP_GROUP_INSTR_OFFSETS
	.align		4
.L_146:
        /*0aa0*/ 	.byte	0x04, 0x28
        /*0aa2*/ 	.short	(.L_148 - .L_147)


	//   ....[0]....
.L_147:
        /*0aa4*/ 	.word	0x00000050


	//   ....[1]....
        /*0aa8*/ 	.word	0x00000200


	//   ....[2]....
        /*0aac*/ 	.word	0x00000230


	//   ....[3]....
        /*0ab0*/ 	.word	0x00000260


	//   ....[4]....
        /*0ab4*/ 	.word	0x00000290


	//   ....[5]....
        /*0ab8*/ 	.word	0x000002c0


	//   ....[6]....
        /*0abc*/ 	.word	0x000002f0


	//   ....[7]....
        /*0ac0*/ 	.word	0x00000460


	//   ....[8]....
        /*0ac4*/ 	.word	0x000004a0


	//   ....[9]....
        /*0ac8*/ 	.word	0x000004d0


	//   ....[10]....
        /*0acc*/ 	.word	0x00000500


	//   ....[11]....
        /*0ad0*/ 	.word	0x00000530


	//   ....[12]....
        /*0ad4*/ 	.word	0x00000560


	//   ....[13]....
        /*0ad8*/ 	.word	0x000005f0


	//   ....[14]....
        /*0adc*/ 	.word	0x00000620


	//   ....[15]....
        /*0ae0*/ 	.word	0x00000630


	//   ....[16]....
        /*0ae4*/ 	.word	0x000006a0


	//   ....[17]....
        /*0ae8*/ 	.word	0x000027f0


	//   ....[18]....
        /*0aec*/ 	.word	0x00002810


	//   ....[19]....
        /*0af0*/ 	.word	0x00002990


	//   ....[20]....
        /*0af4*/ 	.word	0x000029a0


	//   ....[21]....
        /*0af8*/ 	.word	0x00002b20


	//   ....[22]....
        /*0afc*/ 	.word	0x00002b40


	//   ....[23]....
        /*0b00*/ 	.word	0x00002cc0


	//   ....[24]....
        /*0b04*/ 	.word	0x00002cd0


	//   ....[25]....
        /*0b08*/ 	.word	0x000045d0


	//   ....[26]....
        /*0b0c*/ 	.word	0x000046f0


	//   ....[27]....
        /*0b10*/ 	.word	0x000048a0


	//   ....[28]....
        /*0b14*/ 	.word	0x000048c0


	//   ....[29]....
        /*0b18*/ 	.word	0x00004b70


	//   ....[30]....
        /*0b1c*/ 	.word	0x00004be0


	//   ....[31]....
        /*0b20*/ 	.word	0x00004e10


	//   ....[32]....
        /*0b24*/ 	.word	0x00004ee0


	//   ....[33]....
        /*0b28*/ 	.word	0x00006f70


	//   ....[34]....
        /*0b2c*/ 	.word	0x00006fb0


	//   ....[35]....
        /*0b30*/ 	.word	0x00007050


	//   ....[36]....
        /*0b34*/ 	.word	0x000070a0


	//   ....[37]....
        /*0b38*/ 	.word	0x000070e0


	//   ....[38]....
        /*0b3c*/ 	.word	0x000071e0


	//   ....[39]....
        /*0b40*/ 	.word	0x00007220


	//   ....[40]....
        /*0b44*/ 	.word	0x000076a0


	//   ....[41]....
        /*0b48*/ 	.word	0x00008920


	//   ....[42]....
        /*0b4c*/ 	.word	0x00008930


	//   ....[43]....
        /*0b50*/ 	.word	0x00008940


	//   ....[44]....
        /*0b54*/ 	.word	0x00008950


	//   ....[45]....
        /*0b58*/ 	.word	0x00008980


	//   ....[46]....
        /*0b5c*/ 	.word	0x000089a0


	//   ....[47]....
        /*0b60*/ 	.word	0x000089c0


	//   ....[48]....
        /*0b64*/ 	.word	0x000089d0


	//   ....[49]....
        /*0b68*/ 	.word	0x00009f70


	//   ....[50]....
        /*0b6c*/ 	.word	0x00009f80


	//   ....[51]....
        /*0b70*/ 	.word	0x00009f90


	//   ....[52]....
        /*0b74*/ 	.word	0x00009fa0


	//   ....[53]....
        /*0b78*/ 	.word	0x00009fb0


	//   ....[54]....
        /*0b7c*/ 	.word	0x00009fc0


	//   ....[55]....
        /*0b80*/ 	.word	0x00009ff0


	//   ....[56]....
        /*0b84*/ 	.word	0x0000a060


	//   ....[57]....
        /*0b88*/ 	.word	0x0000a4e0


	//   ....[58]....
        /*0b8c*/ 	.word	0x0000a500


	//   ....[59]....
        /*0b90*/ 	.word	0x0000a650


	//   ....[60]....
        /*0b94*/ 	.word	0x0000a660


	//   ....[61]....
        /*0b98*/ 	.word	0x0000a7c0


	//   ....[62]....
        /*0b9c*/ 	.word	0x0000a7e0


	//   ....[63]....
        /*0ba0*/ 	.word	0x0000a940


	//   ....[64]....
        /*0ba4*/ 	.word	0x0000a950


	//   ....[65]....
        /*0ba8*/ 	.word	0x0000acc0


	//   ....[66]....
        /*0bac*/ 	.word	0x0000ace0


	//   ....[67]....
        /*0bb0*/ 	.word	0x0000b1b0


	//   ....[68]....
        /*0bb4*/ 	.word	0x0000b1c0


	//   ....[69]....
        /*0bb8*/ 	.word	0x0000b690


	//   ....[70]....
        /*0bbc*/ 	.word	0x0000b6b0


	//   ....[71]....
        /*0bc0*/ 	.word	0x0000bba0


	//   ....[72]....
        /*0bc4*/ 	.word	0x0000bbb0


	//   ....[73]....
        /*0bc8*/ 	.word	0x0000c8b0


	//   ....[74]....
        /*0bcc*/ 	.word	0x0000c8d0


	//   ....[75]....
        /*0bd0*/ 	.word	0x0000ca30


	//   ....[76]....
        /*0bd4*/ 	.word	0x0000ca40


	//   ....[77]....
        /*0bd8*/ 	.word	0x0000cba0


	//   ....[78]....
        /*0bdc*/ 	.word	0x0000cbc0


	//   ....[79]....
        /*0be0*/ 	.word	0x0000cd20


	//   ....[80]....
        /*0be4*/ 	.word	0x0000cd30


	//   ....[81]....
        /*0be8*/ 	.word	0x0000cf50


	//   ....[82]....
        /*0bec*/ 	.word	0x0000cf70


	//   ....[83]....
        /*0bf0*/ 	.word	0x0000d0a0


	//   ....[84]....
        /*0bf4*/ 	.word	0x0000d0e0


	//   ....[85]....
        /*0bf8*/ 	.word	0x0000d110


	//   ....[86]....
        /*0bfc*/ 	.word	0x0000d140


	//   ....[87]....
        /*0c00*/ 	.word	0x0000d170


	//   ....[88]....
        /*0c04*/ 	.word	0x0000d1a0


	//   ....[89]....
        /*0c08*/ 	.word	0x0000d300


	//   ....[90]....
        /*0c0c*/ 	.word	0x0000d340


	//   ....[91]....
        /*0c10*/ 	.word	0x0000d370


	//   ....[92]....
        /*0c14*/ 	.word	0x0000d3a0


	//   ....[93]....
        /*0c18*/ 	.word	0x0000d3d0


	//   ....[94]....
        /*0c1c*/ 	.word	0x0000d400


	//   ....[95]....
        /*0c20*/ 	.word	0x0000d490


	//   ....[96]....
        /*0c24*/ 	.word	0x0000d4c0


	//   ....[97]....
        /*0c28*/ 	.word	0x0000d4d0


	//   ....[98]....
        /*0c2c*/ 	.word	0x0000d530


	//   ....[99]....
        /*0c30*/ 	.word	0x0000db10


	//   ....[100]....
        /*0c34*/ 	.word	0x0000db70


	//   ....[101]....
        /*0c38*/ 	.word	0x0000dbc0


	//   ....[102]....
        /*0c3c*/ 	.word	0x0000dc10


	//   ....[103]....
        /*0c40*/ 	.word	0x0000dc60


	//   ....[104]....
        /*0c44*/ 	.word	0x0000dcd0


	//   ....[105]....
        /*0c48*/ 	.word	0x0000dd10


	//   ....[106]....
        /*0c4c*/ 	.word	0x0000dd80


	//   ....[107]....
        /*0c50*/ 	.word	0x0000ddf0


	//   ....[108]....
        /*0c54*/ 	.word	0x0000de50


	//   ....[109]....
        /*0c58*/ 	.word	0x0000dec0


	//   ....[110]....
        /*0c5c*/ 	.word	0x0000df30


	//   ....[111]....
        /*0c60*/ 	.word	0x0000df90


	//   ....[112]....
        /*0c64*/ 	.word	0x0000dff0


	//   ....[113]....
        /*0c68*/ 	.word	0x0000e050


	//   ....[114]....
        /*0c6c*/ 	.word	0x0000e0c0


	//   ....[115]....
        /*0c70*/ 	.word	0x0000e120


	//   ....[116]....
        /*0c74*/ 	.word	0x0000e180


	//   ....[117]....
        /*0c78*/ 	.word	0x0000e1f0


	//   ....[118]....
        /*0c7c*/ 	.word	0x0000e230


	//   ....[119]....
        /*0c80*/ 	.word	0x0000e280


	//   ....[120]....
        /*0c84*/ 	.word	0x0000e2d0


	//   ....[121]....
        /*0c88*/ 	.word	0x0000e320


	//   ....[122]....
        /*0c8c*/ 	.word	0x0000e370


	//   ....[123]....
        /*0c90*/ 	.word	0x0000e3c0


	//   ....[124]....
        /*0c94*/ 	.word	0x0000e410


	//   ....[125]....
        /*0c98*/ 	.word	0x0000e470


	//   ....[126]....
        /*0c9c*/ 	.word	0x0000e4e0


	//   ....[127]....
        /*0ca0*/ 	.word	0x0000e540


	//   ....[128]....
        /*0ca4*/ 	.word	0x0000e5a0


	//   ....[129]....
        /*0ca8*/ 	.word	0x0000e600


	//   ....[130]....
        /*0cac*/ 	.word	0x0000e670


	//   ....[131]....
        /*0cb0*/ 	.word	0x0000e6d0


	//   ....[132]....
        /*0cb4*/ 	.word	0x0000e730


	//   ....[133]....
        /*0cb8*/ 	.word	0x0000e790


	//   ....[134]....
        /*0cbc*/ 	.word	0x0000e800


	//   ....[135]....
        /*0cc0*/ 	.word	0x0000e860


	//   ....[136]....
        /*0cc4*/ 	.word	0x0000e8c0


	//   ....[137]....
        /*0cc8*/ 	.word	0x0000e920


	//   ....[138]....
        /*0ccc*/ 	.word	0x0000e990


	//   ....[139]....
        /*0cd0*/ 	.word	0x0000e9f0


	//   ....[140]....
        /*0cd4*/ 	.word	0x0000ea50


	//   ....[141]....
        /*0cd8*/ 	.word	0x0000eab0


	//   ....[142]....
        /*0cdc*/ 	.word	0x0000eb20


	//   ....[143]....
        /*0ce0*/ 	.word	0x0000eb80


	//   ....[144]....
        /*0ce4*/ 	.word	0x0000ebe0


	//   ....[145]....
        /*0ce8*/ 	.word	0x0000ec40


	//   ....[146]....
        /*0cec*/ 	.word	0x0000ecb0


	//   ....[147]....
        /*0cf0*/ 	.word	0x0000ed10


	//   ....[148]....
        /*0cf4*/ 	.word	0x0000ed70


	//   ....[149]....
        /*0cf8*/ 	.word	0x0000edd0


	//   ....[150]....
        /*0cfc*/ 	.word	0x0000ee40


	//   ....[151]....
        /*0d00*/ 	.word	0x0000ee90


	//   ....[152]....
        /*0d04*/ 	.word	0x0000eed0


	//   ....[153]....
        /*0d08*/ 	.word	0x0000ef20


	//   ....[154]....
        /*0d0c*/ 	.word	0x0000ef70


	//   ....[155]....
        /*0d10*/ 	.word	0x0000efc0


	//   ....[156]....
        /*0d14*/ 	.word	0x0000f030


	//   ....[157]....
        /*0d18*/ 	.word	0x0000f070


	//   ....[158]....
        /*0d1c*/ 	.word	0x0000f0c0


	//   ....[159]....
        /*0d20*/ 	.word	0x0000f110


	//   ....[160]....
        /*0d24*/ 	.word	0x0000f160


	//   ....[161]....
        /*0d28*/ 	.word	0x0000f1b0


	//   ....[162]....
        /*0d2c*/ 	.word	0x0000f220


	//   ....[163]....
        /*0d30*/ 	.word	0x0000f260


	//   ....[164]....
        /*0d34*/ 	.word	0x0000f2d0


	//   ....[165]....
        /*0d38*/ 	.word	0x0000f330


	//   ....[166]....
        /*0d3c*/ 	.word	0x0000f390


	//----- nvinfo : EIATTR_EXIT_INSTR_OFFSETS
	.align		4
.L_148:
        /*0d40*/ 	.byte	0x04, 0x1c
        /*0d42*/ 	.short	(.L_150 - .L_149)


	//   ....[0]....
.L_149:
        /*0d44*/ 	.word	0x00000c10


	//   ....[1]....
        /*0d48*/ 	.word	0x0000dad0


	//----- nvinfo : EIATTR_MAX_THREADS
	.align		4
.L_150:
        /*0d4c*/ 	.byte	0x04, 0x05
        /*0d4e*/ 	.short	(.L_152 - .L_151)
.L_151:
        /*0d50*/ 	.word	0x00000080
        /*0d54*/ 	.word	0x00000001
        /*0d58*/ 	.word	0x00000001


	//----- nvinfo : EIATTR_CRS_STACK_SIZE
	.align		4
.L_152:
        /*0d5c*/ 	.byte	0x04, 0x1e
        /*0d5e*/ 	.short	(.L_154 - .L_153)
.L_153:
        /*0d60*/ 	.word	0x00000000
.L_154:


//--------------------- .nv.info._ZN7cutlass13device_kernelIN5flash19enable_sm80_to_sm89INS1_16FlashAttnFwdSm80INS1_25CollectiveMainloopFwdSm80ILi4ELi1ELb0EN4cute5tupleIJNS5_1CILi128EEENS7_ILi48EEENS7_ILi96EEEEEELi96ENS_10bfloat16_tEfNS_4arch4Sm80ELb0ELb0ELb1ELb1ELb0ELb1ELb1ELb1EEENS1_21CollectiveEpilogueFwdINS6_IJS8_SA_S9_EEENS6_IJNS7_ILi1EEESI_SI_EEESC_SE_Li128ELb1ELb1ELb1ELb0EEENS1_36VarlenDynamicPersistentTileSchedulerILi128ELi48ELi128ELi128ELb1ELb1ELb0ELb0ELb1ELb1EEEEEEEEEvNT_6ParamsE --------------------------
	.section	.nv.info._ZN7cutlass13device_kernelIN5flash19enable_sm80_to_sm89INS1_16FlashAttnFwdSm80INS1_25CollectiveMainloopFwdSm80ILi4ELi1ELb0EN4cute5tupleIJNS5_1CILi128EEENS7_ILi48EEENS7_ILi96EEEEEELi96ENS_10bfloat16_tEfNS_4arch4Sm80ELb0ELb0ELb1ELb1ELb0ELb1ELb1ELb1EEENS1_21CollectiveEpilogueFwdINS6_IJS8_SA_S9_EEENS6_IJNS7_ILi1EEESI_SI_EEESC_SE_Li128ELb1ELb1ELb1ELb0EEENS1_36VarlenDynamicPersistentTileSchedulerILi128ELi48ELi128ELi128ELb1ELb1ELb0ELb0ELb1ELb1EEEEEEEEEvNT_6ParamsE,"",@"SHT_CUDA_INFO"
	.sectionflags	@""
	.align	4


	//----- nvinfo : EIATTR_CUDA_API_VERSION
	.align		4
        /*0000*/ 	.byte	0x04, 0x37
        /*0002*/ 	.short	(.L_156 - .L_155)
.L_155:
        /*0004*/ 	.word	0x00000082


	//----- nvinfo : EIATTR_SW2861232_WAR
	.align		4
.L_156:
        /*0008*/ 	.byte	0x01, 0x35
	.zero		2


	//----- nvinfo : EIATTR_PARAM_CBANK
	.align		4
        /*000c*/ 	.byte	0x04, 0x0a
        /*000e*/ 	.short	(.L_158 - .L_157)
	.align		4
.L_157:
        /*0010*/ 	.word	index@(.nv.constant0._ZN7cutlass13device_kernelIN5flash19enable_sm80_to_sm89INS1_16FlashAttnFwdSm80INS1_25CollectiveMainloopFwdSm80ILi4ELi1ELb0EN4cute5tupleIJNS5_1CILi128EEENS7_ILi48EEENS7_ILi96EEEEEELi96ENS_10bfloat16_tEfNS_4arch4Sm80ELb0ELb0ELb1ELb1ELb0ELb1ELb1ELb1EEENS1_21CollectiveEpilogueFwdINS6_IJS8_SA_S9_EEENS6_IJNS7_ILi1EEESI_SI_EEESC_SE_Li128ELb1ELb1ELb1ELb0EEENS1_36VarlenDynamicPersistentTileSchedulerILi128ELi48ELi128ELi128ELb1ELb1ELb0ELb0ELb1ELb1EEEEEEEEEvNT_6ParamsE)
        /*0014*/ 	.short	0x0160
        /*0016*/ 	.short	0x0438


	//----- nvinfo : EIATTR_CBANK_PARAM_SIZE
	.align		4
.L_158:
        /*0018*/ 	.byte	0x03, 0x19
        /*001a*/ 	.short	0x0438


	//----- nvinfo : EIATTR_KPARAM_INFO
	.align		4
        /*001c*/ 	.byte	0x04, 0x17
        /*001e*/ 	.short	(.L_160 - .L_159)
.L_159:
        /*0020*/ 	.word	0x00000000
        /*0024*/ 	.short	0x0000
        /*0026*/ 	.short	0x0000
        /*0028*/ 	.byte	0x00, 0xf0, 0xe1, 0x10


	//----- nvinfo : EIATTR_MAXREG_COUNT
	.align		4
.L_160:
        /*002c*/ 	.byte	0x03, 0x1b
        /*002e*/ 	.short	0x00ff


	//----- nvinfo : EIATTR_NUM_BARRIERS
	.align		4
        /*0030*/ 	.byte	0x02, 0x4c
        /*0032*/ 	.byte	0x06
	.zero		1


	//----- nvinfo : EIATTR_ANNOTATIONS
	.align		4
        /*0034*/ 	.byte	0x04, 0x55
        /*0036*/ 	.short	(.L_162 - .L_161)


	//   ....[0]....
.L_161:
        /* <DEDUP_REMOVED lines=88> */
        /*05ac*/ 	.byte	0x20, 0x85, 0x01, 0x00, 0x01, 0x00, 0x00, 0x00, 0x80, 0x85, 0x01, 0x00


	//----- nvinfo : EIATTR_MERCURY_ISA_VERSION
	.align		4
.L_162:
        /*05b8*/ 	.byte	0x03, 0x5f
        /*05ba*/ 	.short	0x0000


	//----- nvinfo : EIATTR_INT_WARP_WIDE_INSTR_OFFSETS
	.align		4
        /*05bc*/ 	.byte	0x04, 0x31
        /*05be*/ 	.short	(.L_164 - .L_163)


	//   ....[0]....
.L_163:
        /*05c0*/ 	.word	0x00014290


	//   ....[1]....
        /*05c4*/ 	.word	0x00014310


	//----- nvinfo : EIATTR_COOP_GROUP_MASK_REGIDS
	.align		4
.L_164:
        /*05c8*/ 	.byte	0x04, 0x29
        /*05ca*/ 	.short	(.L_166 - .L_165)


	//   ....[0]....
.L_165:
        /*05cc*/ 	.word	0xffffffff


	//   ....[1]....
        /*05d0*/ 	.word	0xffffffff


	//   ....[2]....
        /*05d4*/ 	.word	0xffffffff


	//   ....[3]....
        /*05d8*/ 	.word	0xffffffff


	//   ....[4]....
        /*05dc*/ 	.word	0xffffffff


	//   ....[5]....
        /*05e0*/ 	.word	0xffffffff


	//   ....[6]....
        /*05e4*/ 	.word	0xffffffff


	//   ....[7]....
        /*05e8*/ 	.word	0xffffffff


	//   ....[8]....
        /*05ec*/ 	.word	0xffffffff


	//   ....[9]....
        /*05f0*/ 	.word	0xffffffff


	//   ....[10]....
        /*05f4*/ 	.word	0xffffffff


	//   ....[11]....
        /*05f8*/ 	.word	0xffffffff


	//   ....[12]....
        /*05fc*/ 	.word	0xffffffff


	//   ....[13]....
        /*0600*/ 	.word	0xffffffff


	//   ....[14]....
        /*0604*/ 	.word	0xffffffff


	//   ....[15]....
        /*0608*/ 	.word	0xffffffff


	//   ....[16]....
        /*060c*/ 	.word	0xffffffff


	//   ....[17]....
        /*0610*/ 	.word	0xffffffff


	//   ....[18]....
        /*0614*/ 	.word	0xffffffff


	//   ....[19]....
        /*0618*/ 	.word	0xffffffff


	//   ....[20]....
        /*061c*/ 	.word	0xffffffff


	//   ....[21]....
        /*0620*/ 	.word	0xffffffff


	//   ....[22]....
        /*0624*/ 	.word	0xffffffff


	//   ....[23]....
        /*0628*/ 	.word	0xffffffff


	//   ....[24]....
        /*062c*/ 	.word	0xffffffff


	//   ....[25]....
        /*0630*/ 	.word	0xffffffff


	//   ....[26]....
        /*0634*/ 	.word	0xffffffff


	//   ....[27]....
        /*0638*/ 	.word	0xffffffff


	//   ....[28]....
        /*063c*/ 	.word	0xffffffff


	//   ....[29]....
        /*0640*/ 	.word	0xffffffff


	//   ....[30]....
        /*0644*/ 	.word	0xffffffff


	//   ....[31]....
        /*0648*/ 	.word	0xffffffff


	//   ....[32]....
        /*064c*/ 	.word	0xffffffff


	//   ....[33]....
        /*0650*/ 	.word	0xffffffff


	//   ....[34]....
        /*0654*/ 	.word	0xffffffff


	//   ....[35]....
        /*0658*/ 	.word	0xffffffff


	//   ....[36]....
        /*065c*/ 	.word	0xffffffff


	//   ....[37]....
        /*0660*/ 	.word	0xffffffff


	//   ....[38]....
        /*0664*/ 	.word	0xffffffff


	//   ....[39]....
        /*0668*/ 	.word	0xffffffff


	//   ....[40]....
        /*066c*/ 	.word	0xffffffff


	//   ....[41]....
        /*0670*/ 	.word	0xffffffff


	//   ....[42]....
        /*0674*/ 	.word	0xffffffff


	//   ....[43]....
        /*0678*/ 	.word	0xffffffff


	//   ....[44]....
        /*067c*/ 	.word	0xffffffff


	//   ....[45]....
        /*0680*/ 	.word	0xffffffff


	//   ....[46]....
        /*0684*/ 	.word	0xffffffff


	//   ....[47]....
        /*0688*/ 	.word	0xffffffff


	//   ....[48]....
        /*068c*/ 	.word	0xffffffff


	//   ....[49]....
        /*0690*/ 	.word	0xffffffff


	//   ....[50]....
        /*0694*/ 	.word	0xffffffff


	//   ....[51]....
        /*0698*/ 	.word	0xffffffff


	//   ....[52]....
        /*069c*/ 	.word	0xffffffff


	//   ....[53]....
        /*06a0*/ 	.word	0xffffffff


	//   ....[54]....
        /*06a4*/ 	.word	0xffffffff


	//   ....[55]....
        /*06a8*/ 	.word	0xffffffff


	//   ....[56]....
        /*06ac*/ 	.word	0xffffffff


	//   ....[57]....
        /*06b0*/ 	.word	0xffffffff


	//   ....[58]....
        /*06b4*/ 	.word	0xffffffff


	//   ....[59]....
        /*06b8*/ 	.word	0xffffffff


	//   ....[60]....
        /*06bc*/ 	.word	0xffffffff


	//   ....[61]....
        /*06c0*/ 	.word	0xffffffff


	//   ....[62]....
        /*06c4*/ 	.word	0xffffffff


	//   ....[63]....
        /*06c8*/ 	.word	0xffffffff


	//   ....[64]....
        /*06cc*/ 	.word	0xffffffff


	//   ....[65]....
        /*06d0*/ 	.word	0xffffffff


	//   ....[66]....
        /*06d4*/ 	.word	0xffffffff


	//   ....[67]....
        /*06d8*/ 	.word	0xffffffff


	//   ....[68]....
        /*06dc*/ 	.word	0xffffffff


	//   ....[69]....
        /*06e0*/ 	.word	0xffffffff


	//   ....[70]....
        /*06e4*/ 	.word	0xffffffff


	//   ....[71]....
        /*06e8*/ 	.word	0xffffffff


	//   ....[72]....
        /*06ec*/ 	.word	0xffffffff


	//   ....[73]....
        /*06f0*/ 	.word	0xffffffff


	//   ....[74]....
        /*06f4*/ 	.word	0xffffffff


	//   ....[75]....
        /*06f8*/ 	.word	0xffffffff


	//   ....[76]....
        /*06fc*/ 	.word	0xffffffff


	//   ....[77]....
        /*0700*/ 	.word	0xffffffff


	//   ....[78]....
        /*0704*/ 	.word	0xffffffff


	//   ....[79]....
        /*0708*/ 	.word	0xffffffff


	//   ....[80]....
        /*070c*/ 	.word	0xffffffff


	//   ....[81]....
        /*0710*/ 	.word	0xffffffff


	//   ....[82]....
        /*0714*/ 	.word	0xffffffff


	//   ....[83]....
        /*0718*/ 	.word	0xffffffff


	//   ....[84]....
        /*071c*/ 	.word	0xffffffff


	//   ....[85]....
        /*0720*/ 	.word	0xffffffff


	//   ....[86]....
        /*0724*/ 	.word	0xffffffff


	//   ....[87]....
        /*0728*/ 	.word	0xffffffff


	//   ....[88]....
        /*072c*/ 	.word	0xffffffff


	//   ....[89]....
        /*0730*/ 	.word	0xffffffff


	//   ....[90]....
        /*0734*/ 	.word	0xffffffff


	//   ....[91]....
        /*0738*/ 	.word	0xffffffff


	//   ....[92]....
        /*073c*/ 	.word	0xffffffff


	//   ....[93]....
        /*0740*/ 	.word	0xffffffff


	//   ....[94]....
        /*0744*/ 	.word	0xffffffff


	//   ....[95]....
        /*0748*/ 	.word	0xffffffff


	//   ....[96]....
        /*074c*/ 	.word	0xffffffff


	//   ....[97]....
        /*0750*/ 	.word	0xffffffff


	//   ....[98]....
        /*0754*/ 	.word	0xffffffff


	//   ....[99]....
        /*0758*/ 	.word	0xffffffff


	//   ....[100]....
        /*075c*/ 	.word	0xffffffff


	//   ....[101]....
        /*0760*/ 	.word	0xffffffff


	//   ....[102]....
        /*0764*/ 	.word	0xffffffff


	//   ....[103]....
        /*0768*/ 	.word	0xffffffff


	//   ....[104]....
        /*076c*/ 	.word	0xffffffff


	//   ....[105]....
        /*0770*/ 	.word	0xffffffff


	//   ....[106]....
        /*0774*/ 	.word	0xffffffff


	//   ....[107]....
        /*0778*/ 	.word	0xffffffff


	//   ....[108]....
        /*077c*/ 	.word	0xffffffff


	//   ....[109]....
        /*0780*/ 	.word	0xffffffff


	//   ....[110]....
        /*0784*/ 	.word	0xffffffff


	//   ....[111]....
        /*0788*/ 	.word	0xffffffff


	//   ....[112]....
        /*078c*/ 	.word	0xffffffff


	//   ....[113]....
        /*0790*/ 	.word	0xffffffff


	//   ....[114]....
        /*0794*/ 	.word	0xffffffff


	//   ....[115]....
        /*0798*/ 	.word	0xffffffff


	//   ....[116]....
        /*079c*/ 	.word	0xffffffff


	//   ....[117]....
        /*07a0*/ 	.word	0xffffffff


	//   ....[118]....
        /*07a4*/ 	.word	0xffffffff


	//   ....[119]....
        /*07a8*/ 	.word	0xffffffff


	//   ....[120]....
        /*07ac*/ 	.word	0xffffffff


	//   ....[121]....
        /*07b0*/ 	.word	0xffffffff


	//   ....[122]....
        /*07b4*/ 	.word	0xffffffff


	//   ....[123]....
        /*07b8*/ 	.word	0xffffffff


	//   ....[124]....
        /*07bc*/ 	.word	0xffffffff


	//   ....[125]....
        /*07c0*/ 	.word	0xffffffff


	//   ....[126]....
        /*07c4*/ 	.word	0xffffffff


	//   ....[127]....
        /*07c8*/ 	.word	0xffffffff


	//   ....[128]....
        /*07cc*/ 	.word	0xffffffff


	//   ....[129]....
        /*07d0*/ 	.word	0xffffffff


	//   ....[130]....
        /*07d4*/ 	.word	0xffffffff


	//   ....[131]....
        /*07d8*/ 	.word	0xffffffff


	//   ....[132]....
        /*07dc*/ 	.word	0xffffffff


	//   ....[133]....
        /*07e0*/ 	.word	0xffffffff


	//   ....[134]....
        /*07e4*/ 	.word	0xffffffff


	//   ....[135]....
        /*07e8*/ 	.word	0xffffffff


	//   ....[136]....
        /*07ec*/ 	.word	0xffffffff


	//   ....[137]....
        /*07f0*/ 	.word	0xffffffff


	//   ....[138]....
        /*07f4*/ 	.word	0xffffffff


	//   ....[139]....
        /*07f8*/ 	.word	0xffffffff


	//   ....[140]....
        /*07fc*/ 	.word	0xffffffff


	//   ....[141]....
        /*0800*/ 	.word	0xffffffff


	//   ....[142]....
        /*0804*/ 	.word	0xffffffff


	//   ....[143]....
        /*0808*/ 	.word	0xffffffff


	//   ....[144]....
        /*080c*/ 	.word	0xffffffff


	//   ....[145]....
        /*0810*/ 	.word	0xffffffff


	//   ....[146]....
        /*0814*/ 	.word	0xffffffff


	//   ....[147]....
        /*0818*/ 	.word	0xffffffff


	//   ....[148]....
        /*081c*/ 	.word	0xffffffff


	//   ....[149]....
        /*0820*/ 	.word	0xffffffff


	//   ....[150]....
        /*0824*/ 	.word	0xffffffff


	//   ....[151]....
        /*0828*/ 	.word	0xffffffff


	//   ....[152]....
        /*082c*/ 	.word	0xffffffff


	//   ....[153]....
        /*0830*/ 	.word	0xffffffff


	//   ....[154]....
        /*0834*/ 	.word	0xffffffff


	//   ....[155]....
        /*0838*/ 	.word	0xffffffff


	//   ....[156]....
        /*083c*/ 	.word	0xffffffff


	//   ....[157]....
        /*0840*/ 	.word	0xffffffff


	//   ....[158]....
        /*0844*/ 	.word	0xffffffff


	//   ....[159]....
        /*0848*/ 	.word	0xffffffff


	//   ....[160]....
        /*084c*/ 	.word	0xffffffff


	//   ....[161]....
        /*0850*/ 	.word	0xffffffff


	//   ....[162]....
        /*0854*/ 	.word	0xffffffff


	//   ....[163]....
        /*0858*/ 	.word	0xffffffff


	//   ....[164]....
        /*085c*/ 	.word	0xffffffff


	//   ....[165]....
        /*0860*/ 	.word	0xffffffff


	//   ....[166]....
        /*0864*/ 	.word	0xffffffff


	//   ....[167]....
        /*0868*/ 	.word	0xffffffff


	//   ....[168]....
        /*086c*/ 	.word	0xffffffff


	//   ....[169]....
        /*0870*/ 	.word	0xffffffff


	//   ....[170]....
        /*0874*/ 	.word	0xffffffff


	//   ....[171]....
        /*0878*/ 	.word	0xffffffff


	//   ....[172]....
        /*087c*/ 	.word	0xffffffff


	//   ....[173]....
        /*0880*/ 	.word	0xffffffff


	//   ....[174]....
        /*0884*/ 	.word	0xffffffff


	//----- nvinfo : EIATTR_COOP_GROUP_INSTR_OFFSETS
	.align		4
.L_166:
        /*0888*/ 	.byte	0x04, 0x28
        /*088a*/ 	.short	(.L_168 - .L_167)


	//   ....[0]....
.L_167:
        /*088c*/ 	.word	0x00000050


	//   ....[1]....
        /*0890*/ 	.word	0x00000200


	//   ....[2]....
        /*0894*/ 	.word	0x00000230


	//   ....[3]....
        /*0898*/ 	.word	0x00000260


	//   ....[4]....
        /*089c*/ 	.word	0x00000290


	//   ....[5]....
        /*08a0*/ 	.word	0x000002c0


	//   ....[6]....
        /*08a4*/ 	.word	0x000002f0


	//   ....[7]....
        /*08a8*/ 	.word	0x00000460


	//   ....[8]....
        /*08ac*/ 	.word	0x000004a0


	//   ....[9]....
        /*08b0*/ 	.word	0x000004d0


	//   ....[10]....
        /*08b4*/ 	.word	0x00000500


	//   ....[11]....
        /*08b8*/ 	.word	0x00000530


	//   ....[12]....
        /*08bc*/ 	.word	0x00000560


	//   ....[13]....
        /*08c0*/ 	.word	0x000005f0


	//   ....[14]....
        /*08c4*/ 	.word	0x00000620


	//   ....[15]....
        /*08c8*/ 	.word	0x00000630


	//   ....[16]....
        /*08cc*/ 	.word	0x000006a0


	//   ....[17]....
        /*08d0*/ 	.word	0x00008020


	//   ....[18]....
        /*08d4*/ 	.word	0x00008040


	//   ....[19]....
        /*08d8*/ 	.word	0x000081b0


	//   ....[20]....
        /*08dc*/ 	.word	0x000081c0


	//   ....[21]....
        /*08e0*/ 	.word	0x00008330


	//   ....[22]....
        /*08e4*/ 	.word	0x00008350


	//   ....[23]....
        /*08e8*/ 	.word	0x000084c0


	//   ....[24]....
        /*08ec*/ 	.word	0x000084d0


	//   ....[25]....
        /*08f0*/ 	.word	0x00008a20


	//   ....[26]....
        /*08f4*/ 	.word	0x00008a60


	//   ....[27]....
        /*08f8*/ 	.word	0x00008aa0


	//   ....[28]....
        /*08fc*/ 	.word	0x00008ae0


	//   ....[29]....
        /*0900*/ 	.word	0x0000b3d0


	//   ....[30]....
        /*0904*/ 	.word	0x0000b410


	//   ....[31]....
        /*0908*/ 	.word	0x0000b450


	//   ....[32]....
        /*090c*/ 	.word	0x0000b490


	//   ....[33]....
        /*0910*/ 	.word	0x0000f540


	//   ....[34]....
        /*0914*/ 	.word	0x0000f660


	//   ....[35]....
        /*0918*/ 	.word	0x0000f8c0


	//   ....[36]....
        /*091c*/ 	.word	0x0000f980


	//   ....[37]....
        /*0920*/ 	.word	0x0000f9d0


	//   ....[38]....
        /*0924*/ 	.word	0x0000fb20


	//   ....[39]....
        /*0928*/ 	.word	0x0000fb50


	//   ....[40]....
        /*092c*/ 	.word	0x0000fcc0


	//   ....[41]....
        /*0930*/ 	.word	0x00011f20


	//   ....[42]....
        /*0934*/ 	.word	0x00012000


	//   ....[43]....
        /*0938*/ 	.word	0x00012030


	//   ....[44]....
        /*093c*/ 	.word	0x000120a0


	//   ....[45]....
        /*0940*/ 	.word	0x000120d0


	//   ....[46]....
        /*0944*/ 	.word	0x000121e0


	//   ....[47]....
        /*0948*/ 	.word	0x000122f0


	//   ....[48]....
        /*094c*/ 	.word	0x00012370


	//   ....[49]....
        /*0950*/ 	.word	0x000138e0


	//   ....[50]....
        /*0954*/ 	.word	0x000138f0


	//   ....[51]....
        /*0958*/ 	.word	0x00013900


	//   ....[52]....
        /*095c*/ 	.word	0x00013910


	//   ....[53]....
        /*0960*/ 	.word	0x00013940


	//   ....[54]....
        /*0964*/ 	.word	0x00013960


	//   ....[55]....
        /*0968*/ 	.word	0x00013980


	//   ....[56]....
        /*096c*/ 	.word	0x00013990


	//   ....[57]....
        /*0970*/ 	.word	0x00014f30


	//   ....[58]....
        /*0974*/ 	.word	0x00014f40


	//   ....[59]....
        /*0978*/ 	.word	0x00014f60


	//   ....[60]....
        /*097c*/ 	.word	0x00014f70


	//   ....[61]....
        /*0980*/ 	.word	0x00014f80


	//   ....[62]....
        /*0984*/ 	.word	0x00014f90


	//   ....[63]....
        /*0988*/ 	.word	0x00014fb0


	//   ....[64]....
        /*098c*/ 	.word	0x000150b0


	//   ....[65]....
        /*0990*/ 	.word	0x00015460


	//   ....[66]....
        /*0994*/ 	.word	0x00015480


	//   ....[67]....
        /*0998*/ 	.word	0x000155d0


	//   ....[68]....
        /*099c*/ 	.word	0x000155e0


	//   ....[69]....
        /*09a0*/ 	.word	0x00015740


	//   ....[70]....
        /*09a4*/ 	.word	0x00015760


	//   ....[71]....
        /*09a8*/ 	.word	0x000158c0


	//   ....[72]....
        /*09ac*/ 	.word	0x000158d0


	//   ....[73]....
        /*09b0*/ 	.word	0x00015c30


	//   ....[74]....
        /*09b4*/ 	.word	0x00015c50


	//   ....[75]....
        /*09b8*/ 	.word	0x00016120


	//   ....[76]....
        /*09bc*/ 	.word	0x00016130


	//   ....[77]....
        /*09c0*/ 	.word	0x000164a0


	//   ....[78]....
        /*09c4*/ 	.word	0x000164c0


	//   ....[79]....
        /*09c8*/ 	.word	0x00016850


	//   ....[80]....
        /*09cc*/ 	.word	0x00016860


	//   ....[81]....
        /*09d0*/ 	.word	0x00017390


	//   ....[82]....
        /*09d4*/ 	.word	0x000173b0


	//   ....[83]....
        /*09d8*/ 	.word	0x00017510


	//   ....[84]....
        /*09dc*/ 	.word	0x00017520


	//   ....[85]....
        /*09e0*/ 	.word	0x00017680


	//   ....[86]....
        /*09e4*/ 	.word	0x000176a0


	//   ....[87]....
        /*09e8*/ 	.word	0x00017800


	//   ....[88]....
        /*09ec*/ 	.word	0x00017810


	//   ....[89]....
        /*09f0*/ 	.word	0x00017a30


	//   ....[90]....
        /*09f4*/ 	.word	0x00017a50


	//   ....[91]....
        /*09f8*/ 	.word	0x00017b80


	//   ....[92]....
        /*09fc*/ 	.word	0x00017bc0


	//   ....[93]....
        /*0a00*/ 	.word	0x00017bf0


	//   ....[94]....
        /*0a04*/ 	.word	0x00017c20


	//   ....[95]....
        /*0a08*/ 	.word	0x00017c50


	//   ....[96]....
        /*0a0c*/ 	.word	0x00017c80


	//   ....[97]....
        /*0a10*/ 	.word	0x00017de0


	//   ....[98]....
        /*0a14*/ 	.word	0x00017e20


	//   ....[99]....
        /*0a18*/ 	.word	0x00017e50


	//   ....[100]....
        /*0a1c*/ 	.word	0x00017e80


	//   ....[101]....
        /*0a20*/ 	.word	0x00017eb0


	//   ....[102]....
        /*0a24*/ 	.word	0x00017ee0


	//   ....[103]....
        /*0a28*/ 	.word	0x00017f70


	//   ....[104]....
        /*0a2c*/ 	.word	0x00017fa0


	//   ....[105]....
        /*0a30*/ 	.word	0x00017fb0


	//   ....[106]....
        /*0a34*/ 	.word	0x00018010


	//   ....[107]....
        /*0a38*/ 	.word	0x00018600


	//   ....[108]....
        /*0a3c*/ 	.word	0x00018660


	//   ....[109]....
        /*0a40*/ 	.word	0x000186b0


	//   ....[110]....
        /*0a44*/ 	.word	0x00018700


	//   ....[111]....
        /*0a48*/ 	.word	0x00018750


	//   ....[112]....
        /*0a4c*/ 	.word	0x000187c0


	//   ....[113]....
        /*0a50*/ 	.word	0x00018800


	//   ....[114]....
        /*0a54*/ 	.word	0x00018870


	//   ....[115]....
        /*0a58*/ 	.word	0x000188e0


	//   ....[116]....
        /*0a5c*/ 	.word	0x00018940


	//   ....[117]....
        /*0a60*/ 	.word	0x000189b0


	//   ....[118]....
        /*0a64*/ 	.word	0x00018a20


	//   ....[119]....
        /*0a68*/ 	.word	0x00018a80


	//   ....[120]....
        /*0a6c*/ 	.word	0x00018ae0


	//   ....[121]....
        /*0a70*/ 	.word	0x00018b40


	//   ....[122]....
        /*0a74*/ 	.word	0x00018bb0


	//   ....[123]....
        /*0a78*/ 	.word	0x00018c10


	//   ....[124]....
        /*0a7c*/ 	.word	0x00018c70


	//   ....[125]....
        /*0a80*/ 	.word	0x00018ce0


	//   ....[126]....
        /*0a84*/ 	.word	0x00018d30


	//   ....[127]....
        /*0a88*/ 	.word	0x00018d80


	//   ....[128]....
        /*0a8c*/ 	.word	0x00018dd0


	//   ....[129]....
        /*0a90*/ 	.word	0x00018e20


	//   ....[130]....
        /*0a94*/ 	.word	0x00018e70


	//   ....[131]....
        /*0a98*/ 	.word	0x00018ec0


	//   ....[132]....
        /*0a9c*/ 	.word	0x00018f10


	//   ....[133]....
        /*0aa0*/ 	.word	0x00018f80


	//   ....[134]....
        /*0aa4*/ 	.word	0x00018ff0


	//   ....[135]....
        /*0aa8*/ 	.word	0x00019050


	//   ....[136]....
        /*0aac*/ 	.word	0x000190b0


	//   ....[137]....
        /*0ab0*/ 	.word	0x00019110


	//   ....[138]....
        /*0ab4*/ 	.word	0x00019180


	//   ....[139]....
        /*0ab8*/ 	.word	0x000191e0


	//   ....[140]....
        /*0abc*/ 	.word	0x00019240


	//   ....[141]....
        /*0ac0*/ 	.word	0x000192a0


	//   ....[142]....
        /*0ac4*/ 	.word	0x00019310


	//   ....[143]....
        /*0ac8*/ 	.word	0x00019370


	//   ....[144]....
        /*0acc*/ 	.word	0x000193d0


	//   ....[145]....
        /*0ad0*/ 	.word	0x00019430


	//   ....[146]....
        /*0ad4*/ 	.word	0x000194a0


	//   ....[147]....
        /*0ad8*/ 	.word	0x00019500


	//   ....[148]....
        /*0adc*/ 	.word	0x00019560


	//   ....[149]....
        /*0ae0*/ 	.word	0x000195c0


	//   ....[150]....
        /*0ae4*/ 	.word	0x00019630


	//   ....[151]....
        /*0ae8*/ 	.word	0x00019690


	//   ....[152]....
        /*0aec*/ 	.word	0x000196f0


	//   ....[153]....
        /*0af0*/ 	.word	0x00019750


	//   ....[154]....
        /*0af4*/ 	.word	0x000197c0


	//   ....[155]....
        /*0af8*/ 	.word	0x00019820


	//   ....[156]....
        /*0afc*/ 	.word	0x00019880


	//   ....[157]....
        /*0b00*/ 	.word	0x000198e0


	//   ....[158]....
        /*0b04*/ 	.word	0x00019950


	//   ....[159]....
        /*0b08*/ 	.word	0x000199a0


	//   ....[160]....
        /*0b0c*/ 	.word	0x000199e0


	//   ....[161]....
        /*0b10*/ 	.word	0x00019a30


	//   ....[162]....
        /*0b14*/ 	.word	0x00019a80


	//   ....[163]....
        /*0b18*/ 	.word	0x00019ad0


	//   ....[164]....
        /*0b1c*/ 	.word	0x00019b40


	//   ....[165]....
        /*0b20*/ 	.word	0x00019b80


	//   ....[166]....
        /*0b24*/ 	.word	0x00019bd0


	//   ....[167]....
        /*0b28*/ 	.word	0x00019c20


	//   ....[168]....
        /*0b2c*/ 	.word	0x00019c70


	//   ....[169]....
        /*0b30*/ 	.word	0x00019cc0


	//   ....[170]....
        /*0b34*/ 	.word	0x00019d30


	//   ....[171]....
        /*0b38*/ 	.word	0x00019d70


	//   ....[172]....
        /*0b3c*/ 	.word	0x00019de0


	//   ....[173]....
        /*0b40*/ 	.word	0x00019e40


	//   ....[174]....
        /*0b44*/ 	.word	0x00019ea0


	//----- nvinfo : EIATTR_EXIT_INSTR_OFFSETS
	.align		4
.L_168:
        /*0b48*/ 	.byte	0x04, 0x1c
        /*0b4a*/ 	.short	(.L_170 - .L_169)


	//   ....[0]....
.L_169:
        /*0b4c*/ 	.word	0x00000c10


	//   ....[1]....
        /*0b50*/ 	.word	0x000185c0


	//----- nvinfo : EIATTR_MAX_THREADS
	.align		4
.L_170:
        /*0b54*/ 	.byte	0x04, 0x05
        /*0b56*/ 	.short	(.L_172 - .L_171)
.L_171:
        /*0b58*/ 	.word	0x00000080
        /*0b5c*/ 	.word	0x00000001
        /*0b60*/ 	.word	0x00000001


	//----- nvinfo : EIATTR_CRS_STACK_SIZE
	.align		4
.L_172:
        /*0b64*/ 	.byte	0x04, 0x1e
        /*0b66*/ 	.short	(.L_174 - .L_173)
.L_173:
        /*0b68*/ 	.word	0x00000000
.L_174:


//--------------------- .nv.info._ZN7cutlass13device_kernelIN5flash19enable_sm80_to_sm89INS1_16FlashAttnFwdSm80INS1_25CollectiveMainloopFwdSm80ILi4ELi1ELb0EN4cute5tupleIJNS5_1CILi128EEENS7_ILi48EEENS7_ILi96EEEEEELi96ENS_10bfloat16_tEfNS_4arch4Sm80ELb0ELb1ELb1ELb0ELb0ELb0ELb1ELb1EEENS1_21CollectiveEpilogueFwdINS6_IJS8_SA_S9_EEENS6_IJNS7_ILi1EEESI_SI_EEESC_SE_Li128ELb0ELb1ELb1ELb0EEENS1_19SingleTileSchedulerILb0ELb1ELb1ELi128EEEEEEEEEvNT_6ParamsE --------------------------
	.section	.nv.info._ZN7cutlass13device_kernelIN5flash19enable_sm80_to_sm89INS1_16FlashAttnFwdSm80INS1_25CollectiveMainloopFwdSm80ILi4ELi1ELb0EN4cute5tupleIJNS5_1CILi128EEENS7_ILi48EEENS7_ILi96EEEEEELi96ENS_10bfloat16_tEfNS_4arch4Sm80ELb0ELb1ELb1ELb0ELb0ELb0ELb1ELb1EEENS1_21CollectiveEpilogueFwdINS6_IJS8_SA_S9_EEENS6_IJNS7_ILi1EEESI_SI_EEESC_SE_Li128ELb0ELb1ELb1ELb0EEENS1_19SingleTileSchedulerILb0ELb1ELb1ELi128EEEEEEEEEvNT_6ParamsE,"",@"SHT_CUDA_INFO"
	.sectionflags	@""
	.align	4


	//----- nvinfo : EIATTR_CUDA_API_VERSION
	.align		4
        /*0000*/ 	.byte	0x04, 0x37
        /*0002*/ 	.short	(.L_176 - .L_175)
.L_175:
        /*0004*/ 	.word	0x00000082


	//----- nvinfo : EIATTR_SW2861232_WAR
	.align		4
.L_176:
        /*0008*/ 	.byte	0x01, 0x35
	.zero		2


	//----- nvinfo : EIATTR_PARAM_CBANK
	.align		4
        /*000c*/ 	.byte	0x04, 0x0a
        /*000e*/ 	.short	(.L_178 - .L_177)
	.align		4
.L_177:
        /*0010*/ 	.word	index@(.nv.constant0._ZN7cutlass13device_kernelIN5flash19enable_sm80_to_sm89INS1_16FlashAttnFwdSm80INS1_25CollectiveMainloopFwdSm80ILi4ELi1ELb0EN4cute5tupleIJNS5_1CILi128EEENS7_ILi48EEENS7_ILi96EEEEEELi96ENS_10bfloat16_tEfNS_4arch4Sm80ELb0ELb1ELb1ELb0ELb0ELb0ELb1ELb1EEENS1_21CollectiveEpilogueFwdINS6_IJS8_SA_S9_EEENS6_IJNS7_ILi1EEESI_SI_EEESC_SE_Li128ELb0ELb1ELb1ELb0EEENS1_19SingleTileSchedulerILb0ELb1ELb1ELi128EEEEEEEEEvNT_6ParamsE)
        /*0014*/ 	.short	0x0160
        /*0016*/ 	.short	0x0418


	//----- nvinfo : EIATTR_CBANK_PARAM_SIZE
	.align		4
.L_178:
        /*0018*/ 	.byte	0x03, 0x19
        /*001a*/ 	.short	0x0418


	//----- nvinfo : EIATTR_KPARAM_INFO
	.align		4
        /*001c*/ 	.byte	0x04, 0x17
        /*001e*/ 	.short	(.L_180 - .L_179)
.L_179:
        /*0020*/ 	.word	0x00000000
        /*0024*/ 	.short	0x0000
        /*0026*/ 	.short	0x0000
        /*0028*/ 	.byte	0x00, 0xf0, 0x61, 0x10


	//----- nvinfo : EIATTR_MAXREG_COUNT
	.align		4
.L_180:
        /*002c*/ 	.byte	0x03, 0x1b
        /*002e*/ 	.short	0x00ff


	//----- nvinfo : EIATTR_NUM_BARRIERS
	.align		4
        /*0030*/ 	.byte	0x02, 0x4c
        /*0032*/ 	.byte	0x02
	.zero		1


	//----- nvinfo : EIATTR_MERCURY_ISA_VERSION
	.align		4
        /*0034*/ 	.byte	0x03, 0x5f
        /*0036*/ 	.short	0x0000


	//----- nvinfo : EIATTR_COOP_GROUP_MASK_REGIDS
	.align		4
        /*0038*/ 	.byte	0x04, 0x29
        /*003a*/ 	.short	(.L_182 - .L_181)


	//   ....[0]....
.L_181:
        /*003c*/ 	.word	0xffffffff


	//   ....[1]....
        /*0040*/ 	.word	0xffffffff


	//   ....[2]....
        /*0044*/ 	.word	0xffffffff


	//   ....[3]....
        /*0048*/ 	.word	0xffffffff


	//   ....[4]....
        /*004c*/ 	.word	0xffffffff


	//   ....[5]....
        /*0050*/ 	.word	0xffffffff


	//   ....[6]....
        /*0054*/ 	.word	0xffffffff


	//   ....[7]....
        /*0058*/ 	.word	0xffffffff


	//   ....[8]....
        /*005c*/ 	.word	0xffffffff


	//   ....[9]....
        /*0060*/ 	.word	0xffffffff


	//   ....[10]....
        /*0064*/ 	.word	0xffffffff


	//   ....[11]....
        /*0068*/ 	.word	0xffffffff


	//   ....[12]....
        /*006c*/ 	.word	0xffffffff


	//   ....[13]....
        /*0070*/ 	.word	0xffffffff


	//   ....[14]....
        /*0074*/ 	.word	0xffffffff


	//   ....[15]....
        /*0078*/ 	.word	0xffffffff


	//   ....[16]....
        /*007c*/ 	.word	0xffffffff


	//   ....[17]....
        /*0080*/ 	.word	0xffffffff


	//   ....[18]....
        /*0084*/ 	.word	0xffffffff


	//   ....[19]....
        /*0088*/ 	.word	0xffffffff


	//   ....[20]....
        /*008c*/ 	.word	0xffffffff


	//   ....[21]....
        /*0090*/ 	.word	0xffffffff


	//   ....[22]....
        /*0094*/ 	.word	0xffffffff


	//   ....[23]....
        /*0098*/ 	.word	0xffffffff


	//   ....[24]....
        /*009c*/ 	.word	0xffffffff


	//   ....[25]....
        /*00a0*/ 	.word	0xffffffff


	//   ....[26]....
        /*00a4*/ 	.word	0xffffffff


	//   ....[27]....
        /*00a8*/ 	.word	0xffffffff


	//   ....[28]....
        /*00ac*/ 	.word	0xffffffff


	//   ....[29]....
        /*00b0*/ 	.word	0xffffffff


	//   ....[30]....
        /*00b4*/ 	.word	0xffffffff


	//   ....[31]....
        /*00b8*/ 	.word	0xffffffff


	//   ....[32]....
        /*00bc*/ 	.word	0xffffffff


	//   ....[33]....
        /*00c0*/ 	.word	0xffffffff


	//   ....[34]....
        /*00c4*/ 	.word	0xffffffff


	//   ....[35]....
        /*00c8*/ 	.word	0xffffffff


	//   ....[36]....
        /*00cc*/ 	.word	0xffffffff


	//   ....[37]....
        /*00d0*/ 	.word	0xffffffff


	//   ....[38]....
        /*00d4*/ 	.word	0xffffffff


	//   ....[39]....
        /*00d8*/ 	.word	0xffffffff


	//   ....[40]....
        /*00dc*/ 	.word	0xffffffff


	//   ....[41]....
        /*00e0*/ 	.word	0xffffffff


	//   ....[42]....
        /*00e4*/ 	.word	0xffffffff


	//   ....[43]....
        /*00e8*/ 	.word	0xffffffff


	//   ....[44]....
        /*00ec*/ 	.word	0xffffffff


	//   ....[45]....
        /*00f0*/ 	.word	0xffffffff


	//   ....[46]....
        /*00f4*/ 	.word	0xffffffff


	//   ....[47]....
        /*00f8*/ 	.word	0xffffffff


	//   ....[48]....
        /*00fc*/ 	.word	0xffffffff


	//   ....[49]....
        /*0100*/ 	.word	0xffffffff


	//   ....[50]....
        /*0104*/ 	.word	0xffffffff


	//   ....[51]....
        /*0108*/ 	.word	0xffffffff


	//   ....[52]....
        /*010c*/ 	.word	0xffffffff


	//   ....[53]....
        /*0110*/ 	.word	0xffffffff


	//   ....[54]....
        /*0114*/ 	.word	0xffffffff


	//   ....[55]....
        /*0118*/ 	.word	0xffffffff


	//   ....[56]....
        /*011c*/ 	.word	0xffffffff


	//   ....[57]....
        /*0120*/ 	.word	0xffffffff


	//   ....[58]....
        /*0124*/ 	.word	0xffffffff


	//   ....[59]....
        /*0128*/ 	.word	0xffffffff


	//   ....[60]....
        /*012c*/ 	.word	0xffffffff


	//   ....[61]....
        /*0130*/ 	.word	0xffffffff


	//   ....[62]....
        /*0134*/ 	.word	0xffffffff


	//   ....[63]....
        /*0138*/ 	.word	0xffffffff


	//   ....[64]....
        /*013c*/ 	.word	0xffffffff


	//   ....[65]....
        /*0140*/ 	.word	0xffffffff


	//   ....[66]....
        /*0144*/ 	.word	0xffffffff


	//   ....[67]....
        /*0148*/ 	.word	0xffffffff


	//   ....[68]....
        /*014c*/ 	.word	0xffffffff


	//   ....[69]....
        /*0150*/ 	.word	0xffffffff


	//   ....[70]....
        /*0154*/ 	.word	0xffffffff


	//   ....[71]....
        /*0158*/ 	.word	0xffffffff


	//   ....[72]....
        /*015c*/ 	.word	0xffffffff


	//   ....[73]....
        /*0160*/ 	.word	0xffffffff


	//   ....[74]....
        /*0164*/ 	.word	0xffffffff


	//   ....[75]....
        /*0168*/ 	.word	0xffffffff


	//   ....[76]....
        /*016c*/ 	.word	0xffffffff


	//----- nvinfo : EIATTR_COOP_GROUP_INSTR_OFFSETS
	.align		4
.L_182:
        /*0170*/ 	.byte	0x04, 0x28
        /*0172*/ 	.short	(.L_184 - .L_183)


	//   ....[0]....
.L_183:
        /*0174*/ 	.word	0x00000050


	//   ....[1]....
        /*0178*/ 	.word	0x00001350


	//   ....[2]....
        /*017c*/ 	.word	0x000013b0


	//   ....[3]....
        /*0180*/ 	.word	0x00001600


	//   ....[4]....
        /*0184*/ 	.word	0x00001630


	//   ....[5]....
        /*0188*/ 	.word	0x00001770


	//   ....[6]....
        /*018c*/ 	.word	0x000017a0


	//   ....[7]....
        /*0190*/ 	.word	0x000018d0


	//   ....[8]....
        /*0194*/ 	.word	0x00001910


	//   ....[9]....
        /*0198*/ 	.word	0x00002d80


	//   ....[10]....
        /*019c*/ 	.word	0x00003030


	//   ....[11]....
        /*01a0*/ 	.word	0x00003800


	//   ....[12]....
        /*01a4*/ 	.word	0x00004140


	//   ....[13]....
        /*01a8*/ 	.word	0x000048a0


	//   ....[14]....
        /*01ac*/ 	.word	0x00004910


	//   ....[15]....
        /*01b0*/ 	.word	0x00004930


	//   ....[16]....
        /*01b4*/ 	.word	0x00004950


	//   ....[17]....
        /*01b8*/ 	.word	0x000049f0


	//   ....[18]....
        /*01bc*/ 	.word	0x00004b00


	//   ....[19]....
        /*01c0*/ 	.word	0x00004dd0


	//   ....[20]....
        /*01c4*/ 	.word	0x00004f60


	//   ....[21]....
        /*01c8*/ 	.word	0x000070e0


	//   ....[22]....
        /*01cc*/ 	.word	0x00007650


	//   ....[23]....
        /*01d0*/ 	.word	0x00007b10


	//   ....[24]....
        /*01d4*/ 	.word	0x00007d20


	//   ....[25]....
        /*01d8*/ 	.word	0x000084d0


	//   ....[26]....
        /*01dc*/ 	.word	0x000085b0


	//   ....[27]....
        /*01e0*/ 	.word	0x000086b0


	//   ....[28]....
        /*01e4*/ 	.word	0x00008700


	//   ....[29]....
        /*01e8*/ 	.word	0x00008790


	//   ....[30]....
        /*01ec*/ 	.word	0x00008930


	//   ....[31]....
        /*01f0*/ 	.word	0x00008a20


	//   ....[32]....
        /*01f4*/ 	.word	0x00008bc0


	//   ....[33]....
        /*01f8*/ 	.word	0x0000ba60


	//   ....[34]....
        /*01fc*/ 	.word	0x0000bab0


	//   ....[35]....
        /*0200*/ 	.word	0x0000baf0


	//   ....[36]....
        /*0204*/ 	.word	0x0000bb30


	//   ....[37]....
        /*0208*/ 	.word	0x0000bb70


	//   ....[38]....
        /*020c*/ 	.word	0x0000bba0


	//   ....[39]....
        /*0210*/ 	.word	0x0000bd00


	//   ....[40]....
        /*0214*/ 	.word	0x0000be30


	//   ....[41]....
        /*0218*/ 	.word	0x0000e8e0


	//   ....[42]....
        /*021c*/ 	.word	0x0000ec90


	//   ....[43]....
        /*0220*/ 	.word	0x0000f110


	//   ....[44]....
        /*0224*/ 	.word	0x0000f7b0


	//   ....[45]....
        /*0228*/ 	.word	0x0000fc80


	//   ....[46]....
        /*022c*/ 	.word	0x0000fd70


	//   ....[47]....
        /*0230*/ 	.word	0x0000fe70


	//   ....[48]....
        /*0234*/ 	.word	0x0000fed0


	//   ....[49]....
        /*0238*/ 	.word	0x0000ff20


	//   ....[50]....
        /*023c*/ 	.word	0x00010080


	//   ....[51]....
        /*0240*/ 	.word	0x00010200


	//   ....[52]....
        /*0244*/ 	.word	0x00010370


	//   ....[53]....
        /*0248*/ 	.word	0x000119a0


	//   ....[54]....
        /*024c*/ 	.word	0x000119c0


	//   ....[55]....
        /*0250*/ 	.word	0x000119d0


	//   ....[56]....
        /*0254*/ 	.word	0x000119f0


	//   ....[57]....
        /*0258*/ 	.word	0x00011a10


	//   ....[58]....
        /*025c*/ 	.word	0x00011a30


	//   ....[59]....
        /*0260*/ 	.word	0x00011a40


	//   ....[60]....
        /*0264*/ 	.word	0x00011a80


	//   ....[61]....
        /*0268*/ 	.word	0x000128e0


	//   ....[62]....
        /*026c*/ 	.word	0x00012930


	//   ....[63]....
        /*0270*/ 	.word	0x00012970


	//   ....[64]....
        /*0274*/ 	.word	0x000129b0


	//   ....[65]....
        /*0278*/ 	.word	0x000129f0


	//   ....[66]....
        /*027c*/ 	.word	0x00012a30


	//   ....[67]....
        /*0280*/ 	.word	0x00012a60


	//   ....[68]....
        /*0284*/ 	.word	0x00012a90


	//   ....[69]....
        /*0288*/ 	.word	0x00012ac0


	//   ....[70]....
        /*028c*/ 	.word	0x00012ae0


	//   ....[71]....
        /*0290*/ 	.word	0x00012fa0


	//   ....[72]....
        /*0294*/ 	.word	0x00012fc0


	//   ....[73]....
        /*0298*/ 	.word	0x00013440


	//   ....[74]....
        /*029c*/ 	.word	0x00013460


	//   ....[75]....
        /*02a0*/ 	.word	0x000138e0


	//   ....[76]....
        /*02a4*/ 	.word	0x000138f0


	//----- nvinfo : EIATTR_EXIT_INSTR_OFFSETS
	.align		4
.L_184:
        /*02a8*/ 	.byte	0x04, 0x1c
        /*02aa*/ 	.short	(.L_186 - .L_185)


	//   ....[0]....
.L_185:
        /*02ac*/ 	.word	0x000001b0


	//   ....[1]....
        /*02b0*/ 	.word	0x00013900


	//   ....[2]....
        /*02b4*/ 	.word	0x00013d20


	//   ....[3]....
        /*02b8*/ 	.word	0x00013d70


	//   ....[4]....
        /*02bc*/ 	.word	0x00013da0


	//   ....[5]....
        /*02c0*/ 	.word	0x00013e00


	//   ....[6]....
        /*02c4*/ 	.word	0x00014090


	//----- nvinfo : EIATTR_CTAIDZ_USED
	.align		4
.L_186:
        /*02c8*/ 	.byte	0x01, 0x04
	.zero		2


	//----- nvinfo : EIATTR_MAX_THREADS
	.align		4
        /*02cc*/ 	.byte	0x04, 0x05
        /*02ce*/ 	.short	(.L_188 - .L_187)
.L_187:
        /*02d0*/ 	.word	0x00000080
        /*02d4*/ 	.word	0x00000001
        /*02d8*/ 	.word	0x00000001


	//----- nvinfo : EIATTR_CRS_STACK_SIZE
	.align		4
.L_188:
        /*02dc*/ 	.byte	0x04, 0x1e
        /*02de*/ 	.short	(.L_190 - .L_189)
.L_189:
        /*02e0*/ 	.word	0x00000000
.L_190:


//--------------------- .nv.info._ZN7cutlass13device_kernelIN5flash19enable_sm80_to_sm89INS1_16FlashAttnFwdSm80INS1_25CollectiveMainloopFwdSm80ILi4ELi1ELb0EN4cute5tupleIJNS5_1CILi128EEENS7_ILi48EEENS7_ILi96EEEEEELi96ENS_10bfloat16_tEfNS_4arch4Sm80ELb0ELb1ELb1ELb1ELb0ELb0ELb1ELb1EEENS1_21CollectiveEpilogueFwdINS6_IJS8_SA_S9_EEENS6_IJNS7_ILi1EEESI_SI_EEESC_SE_Li128ELb1ELb1ELb1ELb0EEENS1_36VarlenDynamicPersistentTileSchedulerILi128ELi48ELi128ELi128ELb1ELb1ELb0ELb1ELb0ELb1EEEEEEEEEvNT_6ParamsE --------------------------
	.section	.nv.info._ZN7cutlass13device_kernelIN5flash19enable_sm80_to_sm89INS1_16FlashAttnFwdSm80INS1_25CollectiveMainloopFwdSm80ILi4ELi1ELb0EN4cute5tupleIJNS5_1CILi128EEENS7_ILi48EEENS7_ILi96EEEEEELi96ENS_10bfloat16_tEfNS_4arch4Sm80ELb0ELb1ELb1ELb1ELb0ELb0ELb1ELb1EEENS1_21CollectiveEpilogueFwdINS6_IJS8_SA_S9_EEENS6_IJNS7_ILi1EEESI_SI_EEESC_SE_Li128ELb1ELb1ELb1ELb0EEENS1_36VarlenDynamicPersistentTileSchedulerILi128ELi48ELi128ELi128ELb1ELb1ELb0ELb1ELb0ELb1EEEEEEEEEvNT_6ParamsE,"",@"SHT_CUDA_INFO"
	.sectionflags	@""
	.align	4


	//----- nvinfo : EIATTR_CUDA_API_VERSION
	.align		4
        /*0000*/ 	.byte	0x04, 0x37
        /*0002*/ 	.short	(.L_192 - .L_191)
.L_191:
        /*0004*/ 	.word	0x00000082


	//----- nvinfo : EIATTR_SW2861232_WAR
	.align		4
.L_192:
        /*0008*/ 	.byte	0x01, 0x35
	.zero		2


	//----- nvinfo : EIATTR_PARAM_CBANK
	.align		4
        /*000c*/ 	.byte	0x04, 0x0a
        /*000e*/ 	.short	(.L_194 - .L_193)
	.align		4
.L_193:
        /*0010*/ 	.word	index@(.nv.constant0._ZN7cutlass13device_kernelIN5flash19enable_sm80_to_sm89INS1_16FlashAttnFwdSm80INS1_25CollectiveMainloopFwdSm80ILi4ELi1ELb0EN4cute5tupleIJNS5_1CILi128EEENS7_ILi48EEENS7_ILi96EEEEEELi96ENS_10bfloat16_tEfNS_4arch4Sm80ELb0ELb1ELb1ELb1ELb0ELb0ELb1ELb1EEENS1_21CollectiveEpilogueFwdINS6_IJS8_SA_S9_EEENS6_IJNS7_ILi1EEESI_SI_EEESC_SE_Li128ELb1ELb1ELb1ELb0EEENS1_36VarlenDynamicPersistentTileSchedulerILi128ELi48ELi128ELi128ELb1ELb1ELb0ELb1ELb0ELb1EEEEEEEEEvNT_6ParamsE)
        /*0014*/ 	.short	0x0160
        /*0016*/ 	.short	0x0438


	//----- nvinfo : EIATTR_CBANK_PARAM_SIZE
	.align		4
.L_194:
        /*0018*/ 	.byte	0x03, 0x19
        /*001a*/ 	.short	0x0438


	//----- nvinfo : EIATTR_KPARAM_INFO
	.align		4
        /*001c*/ 	.byte	0x04, 0x17
        /*001e*/ 	.short	(.L_196 - .L_195)
.L_195:
        /*0020*/ 	.word	0x00000000
        /*0024*/ 	.short	0x0000
        /*0026*/ 	.short	0x0000
        /*0028*/ 	.byte	0x00, 0xf0, 0xe1, 0x10


	//----- nvinfo : EIATTR_MAXREG_COUNT
	.align		4
.L_196:
        /*002c*/ 	.byte	0x03, 0x1b
        /*002e*/ 	.short	0x00ff


	//----- nvinfo : EIATTR_NUM_BARRIERS
	.align		4
        /*0030*/ 	.byte	0x02, 0x4c
        /*0032*/ 	.byte	0x06
	.zero		1


	//----- nvinfo : EIATTR_ANNOTATIONS
	.align		4
        /*0034*/ 	.byte	0x04, 0x55
        /*0036*/ 	.short	(.L_198 - .L_197)


	//   ....[0]....
.L_197:
        /* <DEDUP_REMOVED lines=104> */


	//----- nvinfo : EIATTR_MERCURY_ISA_VERSION
	.align		4
.L_198:
        /*06a0*/ 	.byte	0x03, 0x5f
        /*06a2*/ 	.short	0x0000


	//----- nvinfo : EIATTR_INT_WARP_WIDE_INSTR_OFFSETS
	.align		4
        /*06a4*/ 	.byte	0x04, 0x31
        /*06a6*/ 	.short	(.L_200 - .L_199)


	//   ....[0]....
.L_199:
        /*06a8*/ 	.word	0x00013810


	//   ....[1]....
        /*06ac*/ 	.word	0x00013890


	//----- nvinfo : EIATTR_COOP_GROUP_MASK_REGIDS
	.align		4
.L_200:
        /*06b0*/ 	.byte	0x04, 0x29
        /*06b2*/ 	.short	(.L_202 - .L_201)


	//   ....[0]....
.L_201:
        /*06b4*/ 	.word	0xffffffff


	//   ....[1]....
        /*06b8*/ 	.word	0xffffffff


	//   ....[2]....
        /*06bc*/ 	.word	0xffffffff


	//   ....[3]....
        /*06c0*/ 	.word	0xffffffff


	//   ....[4]....
        /*06c4*/ 	.word	0xffffffff


	//   ....[5]....
        /*06c8*/ 	.word	0xffffffff


	//   ....[6]....
        /*06cc*/ 	.word	0xffffffff


	//   ....[7]....
        /*06d0*/ 	.word	0xffffffff


	//   ....[8]....
        /*06d4*/ 	.word	0xffffffff


	//   ....[9]....
        /*06d8*/ 	.word	0xffffffff


	//   ....[10]....
        /*06dc*/ 	.word	0xffffffff


	//   ....[11]....
        /*06e0*/ 	.word	0xffffffff


	//   ....[12]....
        /*06e4*/ 	.word	0xffffffff


	//   ....[13]....
        /*06e8*/ 	.word	0xffffffff


	//   ....[14]....
        /*06ec*/ 	.word	0xffffffff


	//   ....[15]....
        /*06f0*/ 	.word	0xffffffff


	//   ....[16]....
        /*06f4*/ 	.word	0xffffffff


	//   ....[17]....
        /*06f8*/ 	.word	0xffffffff


	//   ....[18]....
        /*06fc*/ 	.word	0xffffffff


	//   ....[19]....
        /*0700*/ 	.word	0xffffffff


	//   ....[20]....
        /*0704*/ 	.word	0xffffffff


	//   ....[21]....
        /*0708*/ 	.word	0xffffffff


	//   ....[22]....
        /*070c*/ 	.word	0xffffffff


	//   ....[23]....
        /*0710*/ 	.word	0xffffffff


	//   ....[24]....
        /*0714*/ 	.word	0xffffffff


	//   ....[25]....
        /*0718*/ 	.word	0xffffffff


	//   ....[26]....
        /*071c*/ 	.word	0xffffffff


	//   ....[27]....
        /*0720*/ 	.word	0xffffffff


	//   ....[28]....
        /*0724*/ 	.word	0xffffffff


	//   ....[29]....
        /*0728*/ 	.word	0xffffffff


	//   ....[30]....
        /*072c*/ 	.word	0xffffffff


	//   ....[31]....
        /*0730*/ 	.word	0xffffffff


	//   ....[32]....
        /*0734*/ 	.word	0xffffffff


	//   ....[33]....
        /*0738*/ 	.word	0xffffffff


	//   ....[34]....
        /*073c*/ 	.word	0xffffffff


	//   ....[35]....
        /*0740*/ 	.word	0xffffffff


	//   ....[36]....
        /*0744*/ 	.word	0xffffffff


	//   ....[37]....
        /*0748*/ 	.word	0xffffffff


	//   ....[38]....
        /*074c*/ 	.word	0xffffffff


	//   ....[39]....
        /*0750*/ 	.word	0xffffffff


	//   ....[40]....
        /*0754*/ 	.word	0xffffffff


	//   ....[41]....
        /*0758*/ 	.word	0xffffffff


	//   ....[42]....
        /*075c*/ 	.word	0xffffffff


	//   ....[43]....
        /*0760*/ 	.word	0xffffffff


	//   ....[44]....
        /*0764*/ 	.word	0xffffffff


	//   ....[45]....
        /*0768*/ 	.word	0xffffffff


	//   ....[46]....
        /*076c*/ 	.word	0xffffffff


	//   ....[47]....
        /*0770*/ 	.word	0xffffffff


	//   ....[48]....
        /*0774*/ 	.word	0xffffffff


	//   ....[49]....
        /*0778*/ 	.word	0xffffffff


	//   ....[50]....
        /*077c*/ 	.word	0xffffffff


	//   ....[51]....
        /*0780*/ 	.word	0xffffffff


	//   ....[52]....
        /*0784*/ 	.word	0xffffffff


	//   ....[53]....
        /*0788*/ 	.word	0xffffffff


	//   ....[54]....
        /*078c*/ 	.word	0xffffffff


	//   ....[55]....
        /*0790*/ 	.word	0xffffffff


	//   ....[56]....
        /*0794*/ 	.word	0xffffffff


	//   ....[57]....
        /*0798*/ 	.word	0xffffffff


	//   ....[58]....
        /*079c*/ 	.word	0xffffffff


	//   ....[59]....
        /*07a0*/ 	.word	0xffffffff


	//   ....[60]....
        /*07a4*/ 	.word	0xffffffff


	//   ....[61]....
        /*07a8*/ 	.word	0xffffffff


	//   ....[62]....
        /*07ac*/ 	.word	0xffffffff


	//   ....[63]....
        /*07b0*/ 	.word	0xffffffff


	//   ....[64]....
        /*07b4*/ 	.word	0xffffffff


	//   ....[65]....
        /*07b8*/ 	.word	0xffffffff


	//   ....[66]....
        /*07bc*/ 	.word	0xffffffff


	//   ....[67]....
        /*07c0*/ 	.word	0xffffffff


	//   ....[68]....
        /*07c4*/ 	.word	0xffffffff


	//   ....[69]....
        /*07c8*/ 	.word	0xffffffff


	//   ....[70]....
        /*07cc*/ 	.word	0xffffffff


	//   ....[71]....
        /*07d0*/ 	.word	0xffffffff


	//   ....[72]....
        /*07d4*/ 	.word	0xffffffff


	//   ....[73]....
        /*07d8*/ 	.word	0xffffffff


	//   ....[74]....
        /*07dc*/ 	.word	0xffffffff


	//   ....[75]....
        /*07e0*/ 	.word	0xffffffff


	//   ....[76]....
        /*07e4*/ 	.word	0xffffffff


	//   ....[77]....
        /*07e8*/ 	.word	0xffffffff


	//   ....[78]....
        /*07ec*/ 	.word	0xffffffff


	//   ....[79]....
        /*07f0*/ 	.word	0xffffffff


	//   ....[80]....
        /*07f4*/ 	.word	0xffffffff


	//   ....[81]....
        /*07f8*/ 	.word	0xffffffff


	//   ....[82]....
        /*07fc*/ 	.word	0xffffffff


	//   ....[83]....
        /*0800*/ 	.word	0xffffffff


	//   ....[84]....
        /*0804*/ 	.word	0xffffffff


	//   ....[85]....
        /*0808*/ 	.word	0xffffffff


	//   ....[86]....
        /*080c*/ 	.word	0xffffffff


	//   ....[87]....
        /*0810*/ 	.word	0xffffffff


	//   ....[88]....
        /*0814*/ 	.word	0xffffffff


	//   ....[89]....
        /*0818*/ 	.word	0xffffffff


	//   ....[90]....
        /*081c*/ 	.word	0xffffffff


	//   ....[91]....
        /*0820*/ 	.word	0xffffffff


	//   ....[92]....
        /*0824*/ 	.word	0xffffffff


	//   ....[93]....
        /*0828*/ 	.word	0xffffffff


	//   ....[94]....
        /*082c*/ 	.word	0xffffffff


	//   ....[95]....
        /*0830*/ 	.word	0xffffffff


	//   ....[96]....
        /*0834*/ 	.word	0xffffffff


	//   ....[97]....
        /*0838*/ 	.word	0xffffffff


	//   ....[98]....
        /*083c*/ 	.word	0xffffffff


	//   ....[99]....
        /*0840*/ 	.word	0xffffffff


	//   ....[100]....
        /*0844*/ 	.word	0xffffffff


	//   ....[101]....
        /*0848*/ 	.word	0xffffffff


	//   ....[102]....
        /*084c*/ 	.word	0xffffffff


	//   ....[103]....
        /*0850*/ 	.word	0xffffffff


	//   ....[104]....
        /*0854*/ 	.word	0xffffffff


	//   ....[105]....
        /*0858*/ 	.word	0xffffffff


	//   ....[106]....
        /*085c*/ 	.word	0xffffffff


	//   ....[107]....
        /*0860*/ 	.word	0xffffffff


	//   ....[108]....
        /*0864*/ 	.word	0xffffffff


	//   ....[109]....
        /*0868*/ 	.word	0xffffffff


	//   ....[110]....
        /*086c*/ 	.word	0xffffffff


	//   ....[111]....
        /*0870*/ 	.word	0xffffffff


	//   ....[112]....
        /*0874*/ 	.word	0xffffffff


	//   ....[113]....
        /*0878*/ 	.word	0xffffffff


	//   ....[114]....
        /*087c*/ 	.word	0xffffffff


	//   ....[115]....
        /*0880*/ 	.word	0xffffffff


	//   ....[116]....
        /*0884*/ 	.word	0xffffffff


	//   ....[117]....
        /*0888*/ 	.word	0xffffffff


	//   ....[118]....
        /*088c*/ 	.word	0xffffffff


	//   ....[119]....
        /*0890*/ 	.word	0xffffffff


	//   ....[120]....
        /*0894*/ 	.word	0xffffffff


	//   ....[121]....
        /*0898*/ 	.word	0xffffffff


	//   ....[122]....
        /*089c*/ 	.word	0xffffffff


	//   ....[123]....
        /*08a0*/ 	.word	0xffffffff


	//   ....[124]....
        /*08a4*/ 	.word	0xffffffff


	//   ....[125]....
        /*08a8*/ 	.word	0xffffffff


	//   ....[126]....
        /*08ac*/ 	.word	0xffffffff


	//   ....[127]....
        /*08b0*/ 	.word	0xffffffff


	//   ....[128]....
        /*08b4*/ 	.word	0xffffffff


	//   ....[129]....
        /*08b8*/ 	.word	0xffffffff


	//   ....[130]....
        /*08bc*/ 	.word	0xffffffff


	//   ....[131]....
        /*08c0*/ 	.word	0xffffffff


	//   ....[132]....
        /*08c4*/ 	.word	0xffffffff


	//   ....[133]....
        /*08c8*/ 	.word	0xffffffff


	//   ....[134]....
        /*08cc*/ 	.word	0xffffffff


	//   ....[135]....
        /*08d0*/ 	.word	0xffffffff


	//   ....[136]....
        /*08d4*/ 	.word	0xffffffff


	//   ....[137]....
        /*08d8*/ 	.word	0xffffffff


	//   ....[138]....
        /*08dc*/ 	.word	0xffffffff


	//   ....[139]....
        /*08e0*/ 	.word	0xffffffff


	//   ....[140]....
        /*08e4*/ 	.word	0xffffffff


	//   ....[141]....
        /*08e8*/ 	.word	0xffffffff


	//   ....[142]....
        /*08ec*/ 	.word	0xffffffff


	//   ....[143]....
        /*08f0*/ 	.word	0xffffffff


	//   ....[144]....
        /*08f4*/ 	.word	0xffffffff


	//   ....[145]....
        /*08f8*/ 	.word	0xffffffff


	//   ....[146]....
        /*08fc*/ 	.word	0xffffffff


	//   ....[147]....
        /*0900*/ 	.word	0xffffffff


	//   ....[148]....
        /*0904*/ 	.word	0xffffffff


	//   ....[149]....
        /*0908*/ 	.word	0xffffffff


	//   ....[150]....
        /*090c*/ 	.word	0xffffffff


	//   ....[151]....
        /*0910*/ 	.word	0xffffffff


	//   ....[152]....
        /*0914*/ 	.word	0xffffffff


	//   ....[153]....
        /*0918*/ 	.word	0xffffffff


	//   ....[154]....
        /*091c*/ 	.word	0xffffffff


	//   ....[155]....
        /*0920*/ 	.word	0xffffffff


	//   ....[156]....
        /*0924*/ 	.word	0xffffffff


	//   ....[157]....
        /*0928*/ 	.word	0xffffffff


	//   ....[158]....
        /*092c*/ 	.word	0xffffffff


	//   ....[159]....
        /*0930*/ 	.word	0xffffffff


	//   ....[160]....
        /*0934*/ 	.word	0xffffffff


	//   ....[161]....
        /*0938*/ 	.word	0xffffffff


	//   ....[162]....
        /*093c*/ 	.word	0xffffffff


	//   ....[163]....
        /*0940*/ 	.word	0xffffffff


	//   ....[164]....
        /*0944*/ 	.word	0xffffffff


	//   ....[165]....
        /*0948*/ 	.word	0xffffffff


	//   ....[166]....
        /*094c*/ 	.word	0xffffffff


	//   ....[167]....
        /*0950*/ 	.word	0xffffffff


	//   ....[168]....
        /*0954*/ 	.word	0xffffffff


	//   ....[169]....
        /*0958*/ 	.word	0xffffffff


	//   ....[170]....
        /*095c*/ 	.word	0xffffffff


	//   ....[171]....
        /*0960*/ 	.word	0xffffffff


	//   ....[172]....
        /*0964*/ 	.word	0xffffffff


	//   ....[173]....
        /*0968*/ 	.word	0xffffffff


	//   ....[174]....
        /*096c*/ 	.word	0xffffffff


	//   ....[175]....
        /*0970*/ 	.word	0xffffffff


	//   ....[176]....
        /*0974*/ 	.word	0xffffffff


	//   ....[177]....
        /*0978*/ 	.word	0xffffffff


	//   ....[178]....
        /*097c*/ 	.word	0xffffffff


	//   ....[179]....
        /*0980*/ 	.word	0xffffffff


	//   ....[180]....
        /*0984*/ 	.word	0xffffffff


	//   ....[181]....
        /*0988*/ 	.word	0xffffffff


	//   ....[182]....
        /*098c*/ 	.word	0xffffffff


	//   ....[183]....
        /*0990*/ 	.word	0xffffffff


	//   ....[184]....
        /*0994*/ 	.word	0xffffffff


	//   ....[185]....
        /*0998*/ 	.word	0xffffffff


	//   ....[186]....
        /*099c*/ 	.word	0xffffffff


	//   ....[187]....
        /*09a0*/ 	.word	0xffffffff


	//   ....[188]....
        /*09a4*/ 	.word	0xffffffff


	//   ....[189]....
        /*09a8*/ 	.word	0xffffffff


	//   ....[190]....
        /*09ac*/ 	.word	0xffffffff


	//   ....[191]....
        /*09b0*/ 	.word	0xffffffff


	//   ....[192]....
        /*09b4*/ 	.word	0xffffffff


	//   ....[193]....
        /*09b8*/ 	.word	0xffffffff


	//   ....[194]....
        /*09bc*/ 	.word	0xffffffff


	//----- nvinfo : EIATTR_COOP_GROUP_INSTR_OFFSETS
	.align		4
.L_202:
        /*09c0*/ 	.byte	0x04, 0x28
        /*09c2*/ 	.short	(.L_204 - .L_203)


	//   ....[0]....
.L_203:
        /*09c4*/ 	.word	0x00000050


	//   ....[1]....
        /*09c8*/ 	.word	0x00000200


	//   ....[2]....
        /*09cc*/ 	.word	0x00000230


	//   ....[3]....
        /*09d0*/ 	.word	0x00000260


	//   ....[4]....
        /*09d4*/ 	.word	0x00000290


	//   ....[5]....
        /*09d8*/ 	.word	0x000002c0


	//   ....[6]....
        /*09dc*/ 	.word	0x000002f0


	//   ....[7]....
        /*09e0*/ 	.word	0x00000450


	//   ....[8]....
        /*09e4*/ 	.word	0x00000490


	//   ....[9]....
        /*09e8*/ 	.word	0x000004c0


	//   ....[10]....
        /*09ec*/ 	.word	0x000004f0


	//   ....[11]....
        /*09f0*/ 	.word	0x00000520


	//   ....[12]....
        /*09f4*/ 	.word	0x00000550


	//   ....[13]....
        /*09f8*/ 	.word	0x000005e0


	//   ....[14]....
        /*09fc*/ 	.word	0x00000630


	//   ....[15]....
        /*0a00*/ 	.word	0x00000650


	//   ....[16]....
        /*0a04*/ 	.word	0x000006b0


	//   ....[17]....
        /*0a08*/ 	.word	0x00002f40


	//   ....[18]....
        /*0a0c*/ 	.word	0x00002f60


	//   ....[19]....
        /*0a10*/ 	.word	0x00003100


	//   ....[20]....
        /*0a14*/ 	.word	0x00003110


	//   ....[21]....
        /*0a18*/ 	.word	0x000032b0


	//   ....[22]....
        /*0a1c*/ 	.word	0x000032d0


	//   ....[23]....
        /*0a20*/ 	.word	0x00003470


	//   ....[24]....
        /*0a24*/ 	.word	0x00003480


	//   ....[25]....
        /*0a28*/ 	.word	0x00004b50


	//   ....[26]....
        /*0a2c*/ 	.word	0x00005060


	//   ....[27]....
        /*0a30*/ 	.word	0x00005220


	//   ....[28]....
        /*0a34*/ 	.word	0x00005660


	//   ....[29]....
        /*0a38*/ 	.word	0x00005e20


	//   ....[30]....
        /*0a3c*/ 	.word	0x00005e50


	//   ....[31]....
        /*0a40*/ 	.word	0x00005fd0


	//   ....[32]....
        /*0a44*/ 	.word	0x00006020


	//   ....[33]....
        /*0a48*/ 	.word	0x00006290


	//   ....[34]....
        /*0a4c*/ 	.word	0x000062c0


	//   ....[35]....
        /*0a50*/ 	.word	0x000062f0


	//   ....[36]....
        /*0a54*/ 	.word	0x00006380


	//   ....[37]....
        /*0a58*/ 	.word	0x000086e0


	//   ....[38]....
        /*0a5c*/ 	.word	0x000088f0


	//   ....[39]....
        /*0a60*/ 	.word	0x00008ea0


	//   ....[40]....
        /*0a64*/ 	.word	0x00009320


	//   ....[41]....
        /*0a68*/ 	.word	0x000099a0


	//   ....[42]....
        /*0a6c*/ 	.word	0x00009ae0


	//   ....[43]....
        /*0a70*/ 	.word	0x00009b80


	//   ....[44]....
        /*0a74*/ 	.word	0x00009d30


	//   ....[45]....
        /*0a78*/ 	.word	0x00009d70


	//   ....[46]....
        /*0a7c*/ 	.word	0x00009e60


	//   ....[47]....
        /*0a80*/ 	.word	0x00009f90


	//   ....[48]....
        /*0a84*/ 	.word	0x0000a080


	//   ....[49]....
        /*0a88*/ 	.word	0x0000d070


	//   ....[50]....
        /*0a8c*/ 	.word	0x0000d0c0


	//   ....[51]....
        /*0a90*/ 	.word	0x0000d160


	//   ....[52]....
        /*0a94*/ 	.word	0x0000d1b0


	//   ....[53]....
        /*0a98*/ 	.word	0x0000d1e0


	//   ....[54]....
        /*0a9c*/ 	.word	0x0000d220


	//   ....[55]....
        /*0aa0*/ 	.word	0x0000d340


	//   ....[56]....
        /*0aa4*/ 	.word	0x0000d780


	//   ....[57]....
        /*0aa8*/ 	.word	0x0000fd60


	//   ....[58]....
        /*0aac*/ 	.word	0x0000ff70


	//   ....[59]....
        /*0ab0*/ 	.word	0x00010520


	//   ....[60]....
        /*0ab4*/ 	.word	0x000109a0


	//   ....[61]....
        /*0ab8*/ 	.word	0x00011020


	//   ....[62]....
        /*0abc*/ 	.word	0x00011160


	//   ....[63]....
        /*0ac0*/ 	.word	0x00011200


	//   ....[64]....
        /*0ac4*/ 	.word	0x000113b0


	//   ....[65]....
        /*0ac8*/ 	.word	0x000113f0


	//   ....[66]....
        /*0acc*/ 	.word	0x000114e0


	//   ....[67]....
        /*0ad0*/ 	.word	0x00011610


	//   ....[68]....
        /*0ad4*/ 	.word	0x00011700


	//   ....[69]....
        /*0ad8*/ 	.word	0x00012e10


	//   ....[70]....
        /*0adc*/ 	.word	0x00012e80


	//   ....[71]....
        /*0ae0*/ 	.word	0x00012e90


	//   ....[72]....
        /*0ae4*/ 	.word	0x00012ea0


	//   ....[73]....
        /*0ae8*/ 	.word	0x00012ed0


	//   ....[74]....
        /*0aec*/ 	.word	0x00012ef0


	//   ....[75]....
        /*0af0*/ 	.word	0x00012f00


	//   ....[76]....
        /*0af4*/ 	.word	0x00012f10


	//   ....[77]....
        /*0af8*/ 	.word	0x000144c0


	//   ....[78]....
        /*0afc*/ 	.word	0x000144d0


	//   ....[79]....
        /*0b00*/ 	.word	0x000144e0


	//   ....[80]....
        /*0b04*/ 	.word	0x000144f0


	//   ....[81]....
        /*0b08*/ 	.word	0x00014500


	//   ....[82]....
        /*0b0c*/ 	.word	0x00014510


	//   ....[83]....
        /*0b10*/ 	.word	0x00014530


	//   ....[84]....
        /*0b14*/ 	.word	0x00014540


	//   ....[85]....
        /*0b18*/ 	.word	0x000149f0


	//   ....[86]....
        /*0b1c*/ 	.word	0x00014a10


	//   ....[87]....
        /*0b20*/ 	.word	0x00014b80


	//   ....[88]....
        /*0b24*/ 	.word	0x00014b90


	//   ....[89]....
        /*0b28*/ 	.word	0x00014d10


	//   ....[90]....
        /*0b2c*/ 	.word	0x00014d30


	//   ....[91]....
        /*0b30*/ 	.word	0x00014eb0


	//   ....[92]....
        /*0b34*/ 	.word	0x00014ec0


	//   ....[93]....
        /*0b38*/ 	.word	0x00015250


	//   ....[94]....
        /*0b3c*/ 	.word	0x00015270


	//   ....[95]....
        /*0b40*/ 	.word	0x000157e0


	//   ....[96]....
        /*0b44*/ 	.word	0x000157f0


	//   ....[97]....
        /*0b48*/ 	.word	0x00015d60


	//   ....[98]....
        /*0b4c*/ 	.word	0x00015d80


	//   ....[99]....
        /*0b50*/ 	.word	0x00016300


	//   ....[100]....
        /*0b54*/ 	.word	0x00016310


	//   ....[101]....
        /*0b58*/ 	.word	0x00017090


	//   ....[102]....
        /*0b5c*/ 	.word	0x000170b0


	//   ....[103]....
        /*0b60*/ 	.word	0x00017230


	//   ....[104]....
        /*0b64*/ 	.word	0x00017240


	//   ....[105]....
        /*0b68*/ 	.word	0x000173c0


	//   ....[106]....
        /*0b6c*/ 	.word	0x000173e0


	//   ....[107]....
        /*0b70*/ 	.word	0x00017560


	//   ....[108]....
        /*0b74*/ 	.word	0x00017570


	//   ....[109]....
        /*0b78*/ 	.word	0x000177b0


	//   ....[110]....
        /*0b7c*/ 	.word	0x000177d0


	//   ....[111]....
        /*0b80*/ 	.word	0x00017900


	//   ....[112]....
        /*0b84*/ 	.word	0x00017940


	//   ....[113]....
        /*0b88*/ 	.word	0x00017970


	//   ....[114]....
        /*0b8c*/ 	.word	0x000179a0


	//   ....[115]....
        /*0b90*/ 	.word	0x000179d0


	//   ....[116]....
        /*0b94*/ 	.word	0x00017a00


	//   ....[117]....
        /*0b98*/ 	.word	0x00017b60


	//   ....[118]....
        /*0b9c*/ 	.word	0x00017ba0


	//   ....[119]....
        /*0ba0*/ 	.word	0x00017bd0


	//   ....[120]....
        /*0ba4*/ 	.word	0x00017c00


	//   ....[121]....
        /*0ba8*/ 	.word	0x00017c30


	//   ....[122]....
        /*0bac*/ 	.word	0x00017c60


	//   ....[123]....
        /*0bb0*/ 	.word	0x00017cf0


	//   ....[124]....
        /*0bb4*/ 	.word	0x00017d50


	//   ....[125]....
        /*0bb8*/ 	.word	0x00017d60


	//   ....[126]....
        /*0bbc*/ 	.word	0x00017dc0


	//   ....[127]....
        /*0bc0*/ 	.word	0x00018820


	//   ....[128]....
        /*0bc4*/ 	.word	0x00018880


	//   ....[129]....
        /*0bc8*/ 	.word	0x000188d0


	//   ....[130]....
        /*0bcc*/ 	.word	0x00018920


	//   ....[131]....
        /*0bd0*/ 	.word	0x00018970


	//   ....[132]....
        /*0bd4*/ 	.word	0x000189e0


	//   ....[133]....
        /*0bd8*/ 	.word	0x00018a20


	//   ....[134]....
        /*0bdc*/ 	.word	0x00018a90


	//   ....[135]....
        /*0be0*/ 	.word	0x00018b00


	//   ....[136]....
        /*0be4*/ 	.word	0x00018b60


	//   ....[137]....
        /*0be8*/ 	.word	0x00018bd0


	//   ....[138]....
        /*0bec*/ 	.word	0x00018c40


	//   ....[139]....
        /*0bf0*/ 	.word	0x00018ca0


	//   ....[140]....
        /*0bf4*/ 	.word	0x00018d00


	//   ....[141]....
        /*0bf8*/ 	.word	0x00018d60


	//   ....[142]....
        /*0bfc*/ 	.word	0x00018dd0


	//   ....[143]....
        /*0c00*/ 	.word	0x00018e30


	//   ....[144]....
        /*0c04*/ 	.word	0x00018e90


	//   ....[145]....
        /*0c08*/ 	.word	0x00018ee0


	//   ....[146]....
        /*0c0c*/ 	.word	0x00018f30


	//   ....[147]....
        /*0c10*/ 	.word	0x00018f80


	//   ....[148]....
        /*0c14*/ 	.word	0x00018fe0


	//   ....[149]....
        /*0c18*/ 	.word	0x00019030


	//   ....[150]....
        /*0c1c*/ 	.word	0x00019090


	//   ....[151]....
        /*0c20*/ 	.word	0x000190e0


	//   ....[152]....
        /*0c24*/ 	.word	0x00019140


	//   ....[153]....
        /*0c28*/ 	.word	0x000191b0


	//   ....[154]....
        /*0c2c*/ 	.word	0x00019220


	//   ....[155]....
        /*0c30*/ 	.word	0x00019280


	//   ....[156]....
        /*0c34*/ 	.word	0x000192e0


	//   ....[157]....
        /*0c38*/ 	.word	0x00019340


	//   ....[158]....
        /*0c3c*/ 	.word	0x000193b0


	//   ....[159]....
        /*0c40*/ 	.word	0x00019410


	//   ....[160]....
        /*0c44*/ 	.word	0x00019470


	//   ....[161]....
        /*0c48*/ 	.word	0x000194d0


	//   ....[162]....
        /*0c4c*/ 	.word	0x00019540


	//   ....[163]....
        /*0c50*/ 	.word	0x000195a0


	//   ....[164]....
        /*0c54*/ 	.word	0x00019600


	//   ....[165]....
        /*0c58*/ 	.word	0x00019660


	//   ....[166]....
        /*0c5c*/ 	.word	0x000196d0


	//   ....[167]....
        /*0c60*/ 	.word	0x00019730


	//   ....[168]....
        /*0c64*/ 	.word	0x00019790


	//   ....[169]....
        /*0c68*/ 	.word	0x000197f0


	//   ....[170]....
        /*0c6c*/ 	.word	0x00019860


	//   ....[171]....
        /*0c70*/ 	.word	0x000198c0


	//   ....[172]....
        /*0c74*/ 	.word	0x00019920


	//   ....[173]....
        /*0c78*/ 	.word	0x00019980


	//   ....[174]....
        /*0c7c*/ 	.word	0x000199f0


	//   ....[175]....
        /*0c80*/ 	.word	0x00019a50


	//   ....[176]....
        /*0c84*/ 	.word	0x00019ab0


	//   ....[177]....
        /*0c88*/ 	.word	0x00019b10


	//   ....[178]....
        /*0c8c*/ 	.word	0x00019b80


	//   ....[179]....
        /*0c90*/ 	.word	0x00019bd0


	//   ....[180]....
        /*0c94*/ 	.word	0x00019c10


	//   ....[181]....
        /*0c98*/ 	.word	0x00019c60


	//   ....[182]....
        /*0c9c*/ 	.word	0x00019cb0


	//   ....[183]....
        /*0ca0*/ 	.word	0x00019d00


	//   ....[184]....
        /*0ca4*/ 	.word	0x00019d70


	//   ....[185]....
        /*0ca8*/ 	.word	0x00019db0


	//   ....[186]....
        /*0cac*/ 	.word	0x00019e00


	//   ....[187]....
        /*0cb0*/ 	.word	0x00019e50


	//   ....[188]....
        /*0cb4*/ 	.word	0x00019ea0


	//   ....[189]....
        /*0cb8*/ 	.word	0x00019ef0


	//   ....[190]....
        /*0cbc*/ 	.word	0x00019f60


	//   ....[191]....
        /*0cc0*/ 	.word	0x00019fa0


	//   ....[192]....
        /*0cc4*/ 	.word	0x0001a010


	//   ....[193]....
        /*0cc8*/ 	.word	0x0001a070


	//   ....[194]....
        /*0ccc*/ 	.word	0x0001a0d0


	//----- nvinfo : EIATTR_EXIT_INSTR_OFFSETS
	.align		4
.L_204:
        /*0cd0*/ 	.byte	0x04, 0x1c
        /*0cd2*/ 	.short	(.L_206 - .L_205)


	//   ....[0]....
.L_205:
        /*0cd4*/ 	.word	0x000010d0


	//   ....[1]....
        /*0cd8*/ 	.word	0x000187e0


	//----- nvinfo : EIATTR_MAX_THREADS
	.align		4
.L_206:
        /*0cdc*/ 	.byte	0x04, 0x05
        /*0cde*/ 	.short	(.L_208 - .L_207)
.L_207:
        /*0ce0*/ 	.word	0x00000080
        /*0ce4*/ 	.word	0x00000001
        /*0ce8*/ 	.word	0x00000001


	//----- nvinfo : EIATTR_CRS_STACK_SIZE
	.align		4
.L_208:
        /*0cec*/ 	.byte	0x04, 0x1e
        /*0cee*/ 	.short	(.L_210 - .L_209)
.L_209:
        /*0cf0*/ 	.word	0x00000000
.L_210:


//--------------------- .nv.info._ZN7cutlass13device_kernelIN5flash19enable_sm80_to_sm89INS1_16FlashAttnFwdSm80INS1_25CollectiveMainloopFwdSm80ILi4ELi1ELb0EN4cute5tupleIJNS5_1CILi128EEENS7_ILi48EEENS7_ILi96EEEEEELi96ENS_10bfloat16_tEfNS_4arch4Sm80ELb0ELb1ELb1ELb1ELb0ELb1ELb1ELb1EEENS1_21CollectiveEpilogueFwdINS6_IJS8_SA_S9_EEENS6_IJNS7_ILi1EEESI_SI_EEESC_SE_Li128ELb1ELb1ELb1ELb0EEENS1_36VarlenDynamicPersistentTileSchedulerILi128ELi48ELi128ELi128ELb1ELb1ELb0ELb1ELb0ELb1EEEEEEEEEvNT_6ParamsE --------------------------
	.section	.nv.info._ZN7cutlass13device_kernelIN5flash19enable_sm80_to_sm89INS1_16FlashAttnFwdSm80INS1_25CollectiveMainloopFwdSm80ILi4ELi1ELb0EN4cute5tupleIJNS5_1CILi128EEENS7_ILi48EEENS7_ILi96EEEEEELi96ENS_10bfloat16_tEfNS_4arch4Sm80ELb0ELb1ELb1ELb1ELb0ELb1ELb1ELb1EEENS1_21CollectiveEpilogueFwdINS6_IJS8_SA_S9_EEENS6_IJNS7_ILi1EEESI_SI_EEESC_SE_Li128ELb1ELb1ELb1ELb0EEENS1_36VarlenDynamicPersistentTileSchedulerILi128ELi48ELi128ELi128ELb1ELb1ELb0ELb1ELb0ELb1EEEEEEEEEvNT_6ParamsE,"",@"SHT_CUDA_INFO"
	.sectionflags	@""
	.align	4


	//----- nvinfo : EIATTR_CUDA_API_VERSION
	.align		4
        /*0000*/ 	.byte	0x04, 0x37
        /*0002*/ 	.short	(.L_212 - .L_211)
.L_211:
        /*0004*/ 	.word	0x00000082


	//----- nvinfo : EIATTR_SW2861232_WAR
	.align		4
.L_212:
        /*0008*/ 	.byte	0x01, 0x35
	.zero		2


	//----- nvinfo : EIATTR_PARAM_CBANK
	.align		4
        /*000c*/ 	.byte	0x04, 0x0a
        /*000e*/ 	.short	(.L_214 - .L_213)
	.align		4
.L_213:
        /*0010*/ 	.word	index@(.nv.constant0._ZN7cutlass13device_kernelIN5flash19enable_sm80_to_sm89INS1_16FlashAttnFwdSm80INS1_25CollectiveMainloopFwdSm80ILi4ELi1ELb0EN4cute5tupleIJNS5_1CILi128EEENS7_ILi48EEENS7_ILi96EEEEEELi96ENS_10bfloat16_tEfNS_4arch4Sm80ELb0ELb1ELb1ELb1ELb0ELb1ELb1ELb1EEENS1_21CollectiveEpilogueFwdINS6_IJS8_SA_S9_EEENS6_IJNS7_ILi1EEESI_SI_EEESC_SE_Li128ELb1ELb1ELb1ELb0EEENS1_36VarlenDynamicPersistentTileSchedulerILi128ELi48ELi128ELi128ELb1ELb1ELb0ELb1ELb0ELb1EEEEEEEEEvNT_6ParamsE)
        /*0014*/ 	.short	0x0160
        /*0016*/ 	.short	0x0438


	//----- nvinfo : EIATTR_CBANK_PARAM_SIZE
	.align		4
.L_214:
        /*0018*/ 	.byte	0x03, 0x19
        /*001a*/ 	.short	0x0438


	//----- nvinfo : EIATTR_KPARAM_INFO
	.align		4
        /*001c*/ 	.byte	0x04, 0x17
        /*001e*/ 	.short	(.L_216 - .L_215)
.L_215:
        /*0020*/ 	.word	0x00000000
        /*0024*/ 	.short	0x0000
        /*0026*/ 	.short	0x0000
        /*0028*/ 	.byte	0x00, 0xf0, 0xe1, 0x10


	//----- nvinfo : EIATTR_MAXREG_COUNT
	.align		4
.L_216:
        /*002c*/ 	.byte	0x03, 0x1b
        /*002e*/ 	.short	0x00ff


	//----- nvinfo : EIATTR_NUM_BARRIERS
	.align		4
        /*0030*/ 	.byte	0x02, 0x4c
        /*0032*/ 	.byte	0x06
	.zero		1


	//----- nvinfo : EIATTR_ANNOTATIONS
	.align		4
        /*0034*/ 	.byte	0x04, 0x55
        /*0036*/ 	.short	(.L_218 - .L_217)


	//   ....[0]....
.L_217:
        /* <DEDUP_REMOVED lines=131> */


	//----- nvinfo : EIATTR_MERCURY_ISA_VERSION
	.align		4
.L_218:
        /*0850*/ 	.byte	0x03, 0x5f
        /*0852*/ 	.short	0x0000


	//----- nvinfo : EIATTR_INT_WARP_WIDE_INSTR_OFFSETS
	.align		4
        /*0854*/ 	.byte	0x04, 0x31
        /*0856*/ 	.short	(.L_220 - .L_219)


	//   ....[0]....
.L_219:
        /*0858*/ 	.word	0x00020550


	//   ....[1]....
        /*085c*/ 	.word	0x000205d0


	//----- nvinfo : EIATTR_COOP_GROUP_MASK_REGIDS
	.align		4
.L_220:
        /*0860*/ 	.byte	0x04, 0x29
        /*0862*/ 	.short	(.L_222 - .L_221)


	//   ....[0]....
.L_221:
        /*0864*/ 	.word	0xffffffff


	//   ....[1]....
        /*0868*/ 	.word	0xffffffff


	//   ....[2]....
        /*086c*/ 	.word	0xffffffff


	//   ....[3]....
        /*0870*/ 	.word	0xffffffff


	//   ....[4]....
        /*0874*/ 	.word	0xffffffff


	//   ....[5]....
        /*0878*/ 	.word	0xffffffff


	//   ....[6]....
        /*087c*/ 	.word	0xffffffff


	//   ....[7]....
        /*0880*/ 	.word	0xffffffff


	//   ....[8]....
        /*0884*/ 	.word	0xffffffff


	//   ....[9]....
        /*0888*/ 	.word	0xffffffff


	//   ....[10]....
        /*088c*/ 	.word	0xffffffff


	//   ....[11]....
        /*0890*/ 	.word	0xffffffff


	//   ....[12]....
        /*0894*/ 	.word	0xffffffff


	//   ....[13]....
        /*0898*/ 	.word	0xffffffff


	//   ....[14]....
        /*089c*/ 	.word	0xffffffff


	//   ....[15]....
        /*08a0*/ 	.word	0xffffffff


	//   ....[16]....
        /*08a4*/ 	.word	0xffffffff


	//   ....[17]....
        /*08a8*/ 	.word	0xffffffff


	//   ....[18]....
        /*08ac*/ 	.word	0xffffffff


	//   ....[19]....
        /*08b0*/ 	.word	0xffffffff


	//   ....[20]....
        /*08b4*/ 	.word	0xffffffff


	//   ....[21]....
        /*08b8*/ 	.word	0xffffffff


	//   ....[22]....
        /*08bc*/ 	.word	0xffffffff


	//   ....[23]....
        /*08c0*/ 	.word	0xffffffff


	//   ....[24]....
        /*08c4*/ 	.word	0xffffffff


	//   ....[25]....
        /*08c8*/ 	.word	0xffffffff


	//   ....[26]....
        /*08cc*/ 	.word	0xffffffff


	//   ....[27]....
        /*08d0*/ 	.word	0xffffffff


	//   ....[28]....
        /*08d4*/ 	.word	0xffffffff


	//   ....[29]....
        /*08d8*/ 	.word	0xffffffff


	//   ....[30]....
        /*08dc*/ 	.word	0xffffffff


	//   ....[31]....
        /*08e0*/ 	.word	0xffffffff


	//   ....[32]....
        /*08e4*/ 	.word	0xffffffff


	//   ....[33]....
        /*08e8*/ 	.word	0xffffffff


	//   ....[34]....
        /*08ec*/ 	.word	0xffffffff


	//   ....[35]....
        /*08f0*/ 	.word	0xffffffff


	//   ....[36]....
        /*08f4*/ 	.word	0xffffffff


	//   ....[37]....
        /*08f8*/ 	.word	0xffffffff


	//   ....[38]....
        /*08fc*/ 	.word	0xffffffff


	//   ....[39]....
        /*0900*/ 	.word	0xffffffff


	//   ....[40]....
        /*0904*/ 	.word	0xffffffff


	//   ....[41]....
        /*0908*/ 	.word	0xffffffff


	//   ....[42]....
        /*090c*/ 	.word	0xffffffff


	//   ....[43]....
        /*0910*/ 	.word	0xffffffff


	//   ....[44]....
        /*0914*/ 	.word	0xffffffff


	//   ....[45]....
        /*0918*/ 	.word	0xffffffff


	//   ....[46]....
        /*091c*/ 	.word	0xffffffff


	//   ....[47]....
        /*0920*/ 	.word	0xffffffff


	//   ....[48]....
        /*0924*/ 	.word	0xffffffff


	//   ....[49]....
        /*0928*/ 	.word	0xffffffff


	//   ....[50]....
        /*092c*/ 	.word	0xffffffff


	//   ....[51]....
        /*0930*/ 	.word	0xffffffff


	//   ....[52]....
        /*0934*/ 	.word	0xffffffff


	//   ....[53]....
        /*0938*/ 	.word	0xffffffff


	//   ....[54]....
        /*093c*/ 	.word	0xffffffff


	//   ....[55]....
        /*0940*/ 	.word	0xffffffff


	//   ....[56]....
        /*0944*/ 	.word	0xffffffff


	//   ....[57]....
        /*0948*/ 	.word	0xffffffff


	//   ....[58]....
        /*094c*/ 	.word	0xffffffff


	//   ....[59]....
        /*0950*/ 	.word	0xffffffff


	//   ....[60]....
        /*0954*/ 	.word	0xffffffff


	//   ....[61]....
        /*0958*/ 	.word	0xffffffff


	//   ....[62]....
        /*095c*/ 	.word	0xffffffff


	//   ....[63]....
        /*0960*/ 	.word	0xffffffff


	//   ....[64]....
        /*0964*/ 	.word	0xffffffff


	//   ....[65]....
        /*0968*/ 	.word	0xffffffff


	//   ....[66]....
        /*096c*/ 	.word	0xffffffff


	//   ....[67]....
        /*0970*/ 	.word	0xffffffff


	//   ....[68]....
        /*0974*/ 	.word	0xffffffff


	//   ....[69]....
        /*0978*/ 	.word	0xffffffff


	//   ....[70]....
        /*097c*/ 	.word	0xffffffff


	//   ....[71]....
        /*0980*/ 	.word	0xffffffff


	//   ....[72]....
        /*0984*/ 	.word	0xffffffff


	//   ....[73]....
        /*0988*/ 	.word	0xffffffff


	//   ....[74]....
        /*098c*/ 	.word	0xffffffff


	//   ....[75]....
        /*0990*/ 	.word	0xffffffff


	//   ....[76]....
        /*0994*/ 	.word	0xffffffff


	//   ....[77]....
        /*0998*/ 	.word	0xffffffff


	//   ....[78]....
        /*099c*/ 	.word	0xffffffff


	//   ....[79]....
        /*09a0*/ 	.word	0xffffffff


	//   ....[80]....
        /*09a4*/ 	.word	0xffffffff


	//   ....[81]....
        /*09a8*/ 	.word	0xffffffff


	//   ....[82]....
        /*09ac*/ 	.word	0xffffffff


	//   ....[83]....
        /*09b0*/ 	.word	0xffffffff


	//   ....[84]....
        /*09b4*/ 	.word	0xffffffff


	//   ....[85]....
        /*09b8*/ 	.word	0xffffffff


	//   ....[86]....
        /*09bc*/ 	.word	0xffffffff


	//   ....[87]....
        /*09c0*/ 	.word	0xffffffff


	//   ....[88]....
        /*09c4*/ 	.word	0xffffffff


	//   ....[89]....
        /*09c8*/ 	.word	0xffffffff


	//   ....[90]....
        /*09cc*/ 	.word	0xffffffff


	//   ....[91]....
        /*09d0*/ 	.word	0xffffffff


	//   ....[92]....
        /*09d4*/ 	.word	0xffffffff


	//   ....[93]....
        /*09d8*/ 	.word	0xffffffff


	//   ....[94]....
        /*09dc*/ 	.word	0xffffffff


	//   ....[95]....
        /*09e0*/ 	.word	0xffffffff


	//   ....[96]....
        /*09e4*/ 	.word	0xffffffff


	//   ....[97]....
        /*09e8*/ 	.word	0xffffffff


	//   ....[98]....
        /*09ec*/ 	.word	0xffffffff


	//   ....[99]....
        /*09f0*/ 	.word	0xffffffff


	//   ....[100]....
        /*09f4*/ 	.word	0xffffffff


	//   ....[101]....
        /*09f8*/ 	.word	0xffffffff


	//   ....[102]....
        /*09fc*/ 	.word	0xffffffff


	//   ....[103]....
        /*0a00*/ 	.word	0xffffffff


	//   ....[104]....
        /*0a04*/ 	.word	0xffffffff


	//   ....[105]....
        /*0a08*/ 	.word	0xffffffff


	//   ....[106]....
        /*0a0c*/ 	.word	0xffffffff


	//   ....[107]....
        /*0a10*/ 	.word	0xffffffff


	//   ....[108]....
        /*0a14*/ 	.word	0xffffffff


	//   ....[109]....
        /*0a18*/ 	.word	0xffffffff


	//   ....[110]....
        /*0a1c*/ 	.word	0xffffffff


	//   ....[111]....
        /*0a20*/ 	.word	0xffffffff


	//   ....[112]....
        /*0a24*/ 	.word	0xffffffff


	//   ....[113]....
        /*0a28*/ 	.word	0xffffffff


	//   ....[114]....
        /*0a2c*/ 	.word	0xffffffff


	//   ....[115]....
        /*0a30*/ 	.word	0xffffffff


	//   ....[116]....
        /*0a34*/ 	.word	0xffffffff


	//   ....[117]....
        /*0a38*/ 	.word	0xffffffff


	//   ....[118]....
        /*0a3c*/ 	.word	0xffffffff


	//   ....[119]....
        /*0a40*/ 	.word	0xffffffff


	//   ....[120]....
        /*0a44*/ 	.word	0xffffffff


	//   ....[121]....
        /*0a48*/ 	.word	0xffffffff


	//   ....[122]....
        /*0a4c*/ 	.word	0xffffffff


	//   ....[123]....
        /*0a50*/ 	.word	0xffffffff


	//   ....[124]....
        /*0a54*/ 	.word	0xffffffff


	//   ....[125]....
        /*0a58*/ 	.word	0xffffffff


	//   ....[126]....
        /*0a5c*/ 	.word	0xffffffff


	//   ....[127]....
        /*0a60*/ 	.word	0xffffffff


	//   ....[128]....
        /*0a64*/ 	.word	0xffffffff


	//   ....[129]....
        /*0a68*/ 	.word	0xffffffff


	//   ....[130]....
        /*0a6c*/ 	.word	0xffffffff


	//   ....[131]....
        /*0a70*/ 	.word	0xffffffff


	//   ....[132]....
        /*0a74*/ 	.word	0xffffffff


	//   ....[133]....
        /*0a78*/ 	.word	0xffffffff


	//   ....[134]....
        /*0a7c*/ 	.word	0xffffffff


	//   ....[135]....
        /*0a80*/ 	.word	0xffffffff


	//   ....[136]....
        /*0a84*/ 	.word	0xffffffff


	//   ....[137]....
        /*0a88*/ 	.word	0xffffffff


	//   ....[138]....
        /*0a8c*/ 	.word	0xffffffff


	//   ....[139]....
        /*0a90*/ 	.word	0xffffffff


	//   ....[140]....
        /*0a94*/ 	.word	0xffffffff


	//   ....[141]....
        /*0a98*/ 	.word	0xffffffff


	//   ....[142]....
        /*0a9c*/ 	.word	0xffffffff


	//   ....[143]....
        /*0aa0*/ 	.word	0xffffffff


	//   ....[144]....
        /*0aa4*/ 	.word	0xffffffff


	//   ....[145]....
        /*0aa8*/ 	.word	0xffffffff


	//   ....[146]....
        /*0aac*/ 	.word	0xffffffff


	//   ....[147]....
        /*0ab0*/ 	.word	0xffffffff


	//   ....[148]....
        /*0ab4*/ 	.word	0xffffffff


	//   ....[149]....
        /*0ab8*/ 	.word	0xffffffff


	//   ....[150]....
        /*0abc*/ 	.word	0xffffffff


	//   ....[151]....
        /*0ac0*/ 	.word	0xffffffff


	//   ....[152]....
        /*0ac4*/ 	.word	0xffffffff


	//   ....[153]....
        /*0ac8*/ 	.word	0xffffffff


	//   ....[154]....
        /*0acc*/ 	.word	0xffffffff


	//   ....[155]....
        /*0ad0*/ 	.word	0xffffffff


	//   ....[156]....
        /*0ad4*/ 	.word	0xffffffff


	//   ....[157]....
        /*0ad8*/ 	.word	0xffffffff


	//   ....[158]....
        /*0adc*/ 	.word	0xffffffff


	//   ....[159]....
        /*0ae0*/ 	.word	0xffffffff


	//   ....[160]....
        /*0ae4*/ 	.word	0xffffffff


	//   ....[161]....
        /*0ae8*/ 	.word	0xffffffff


	//   ....[162]....
        /*0aec*/ 	.word	0xffffffff


	//   ....[163]....
        /*0af0*/ 	.word	0xffffffff


	//   ....[164]....
        /*0af4*/ 	.word	0xffffffff


	//   ....[165]....
        /*0af8*/ 	.word	0xffffffff


	//   ....[166]....
        /*0afc*/ 	.word	0xffffffff


	//   ....[167]....
        /*0b00*/ 	.word	0xffffffff


	//   ....[168]....
        /*0b04*/ 	.word	0xffffffff


	//   ....[169]....
        /*0b08*/ 	.word	0xffffffff


	//   ....[170]....
        /*0b0c*/ 	.word	0xffffffff


	//   ....[171]....
        /*0b10*/ 	.word	0xffffffff


	//   ....[172]....
        /*0b14*/ 	.word	0xffffffff


	//   ....[173]....
        /*0b18*/ 	.word	0xffffffff


	//   ....[174]....
        /*0b1c*/ 	.word	0xffffffff


	//   ....[175]....
        /*0b20*/ 	.word	0xffffffff


	//   ....[176]....
        /*0b24*/ 	.word	0xffffffff


	//   ....[177]....
        /*0b28*/ 	.word	0xffffffff


	//   ....[178]....
        /*0b2c*/ 	.word	0xffffffff


	//   ....[179]....
        /*0b30*/ 	.word	0xffffffff


	//   ....[180]....
        /*0b34*/ 	.word	0xffffffff


	//   ....[181]....
        /*0b38*/ 	.word	0xffffffff


	//   ....[182]....
        /*0b3c*/ 	.word	0xffffffff


	//   ....[183]....
        /*0b40*/ 	.word	0xffffffff


	//   ....[184]....
        /*0b44*/ 	.word	0xffffffff


	//   ....[185]....
        /*0b48*/ 	.word	0xffffffff


	//   ....[186]....
        /*0b4c*/ 	.word	0xffffffff


	//   ....[187]....
        /*0b50*/ 	.word	0xffffffff


	//   ....[188]....
        /*0b54*/ 	.word	0xffffffff


	//   ....[189]....
        /*0b58*/ 	.word	0xffffffff


	//   ....[190]....
        /*0b5c*/ 	.word	0xffffffff


	//   ....[191]....
        /*0b60*/ 	.word	0xffffffff


	//   ....[192]....
        /*0b64*/ 	.word	0xffffffff


	//   ....[193]....
        /*0b68*/ 	.word	0xffffffff


	//   ....[194]....
        /*0b6c*/ 	.word	0xffffffff


	//   ....[195]....
        /*0b70*/ 	.word	0xffffffff


	//   ....[196]....
        /*0b74*/ 	.word	0xffffffff


	//   ....[197]....
        /*0b78*/ 	.word	0xffffffff


	//   ....[198]....
        /*0b7c*/ 	.word	0xffffffff


	//   ....[199]....
        /*0b80*/ 	.word	0xffffffff


	//   ....[200]....
        /*0b84*/ 	.word	0xffffffff


	//   ....[201]....
        /*0b88*/ 	.word	0xffffffff


	//   ....[202]....
        /*0b8c*/ 	.word	0xffffffff


	//   ....[203]....
        /*0b90*/ 	.word	0xffffffff


	//   ....[204]....
        /*0b94*/ 	.word	0xffffffff


	//   ....[205]....
        /*0b98*/ 	.word	0xffffffff


	//   ....[206]....
        /*0b9c*/ 	.word	0xffffffff


	//   ....[207]....
        /*0ba0*/ 	.word	0xffffffff


	//   ....[208]....
        /*0ba4*/ 	.word	0xffffffff


	//   ....[209]....
        /*0ba8*/ 	.word	0xffffffff


	//   ....[210]....
        /*0bac*/ 	.word	0xffffffff


	//----- nvinfo : EIATTR_COOP_GROUP_INSTR_OFFSETS
	.align		4
.L_222:
        /*0bb0*/ 	.byte	0x04, 0x28
        /*0bb2*/ 	.short	(.L_224 - .L_223)


	//   ....[0]....
.L_223:
        /*0bb4*/ 	.word	0x00000050


	//   ....[1]....
        /*0bb8*/ 	.word	0x00000200


	//   ....[2]....
        /*0bbc*/ 	.word	0x00000230


	//   ....[3]....
        /*0bc0*/ 	.word	0x00000260


	//   ....[4]....
        /*0bc4*/ 	.word	0x00000290


	//   ....[5]....
        /*0bc8*/ 	.word	0x000002c0


	//   ....[6]....
        /*0bcc*/ 	.word	0x000002f0


	//   ....[7]....
        /*0bd0*/ 	.word	0x00000450


	//   ....[8]....
        /*0bd4*/ 	.word	0x00000490


	//   ....[9]....
        /*0bd8*/ 	.word	0x000004c0


	//   ....[10]....
        /*0bdc*/ 	.word	0x000004f0


	//   ....[11]....
        /*0be0*/ 	.word	0x00000520


	//   ....[12]....
        /*0be4*/ 	.word	0x00000550


	//   ....[13]....
        /*0be8*/ 	.word	0x000005e0


	//   ....[14]....
        /*0bec*/ 	.word	0x00000630


	//   ....[15]....
        /*0bf0*/ 	.word	0x00000650


	//   ....[16]....
        /*0bf4*/ 	.word	0x000006b0


	//   ....[17]....
        /*0bf8*/ 	.word	0x00008ee0


	//   ....[18]....
        /*0bfc*/ 	.word	0x00008f00


	//   ....[19]....
        /*0c00*/ 	.word	0x000090a0


	//   ....[20]....
        /*0c04*/ 	.word	0x000090b0


	//   ....[21]....
        /*0c08*/ 	.word	0x00009250


	//   ....[22]....
        /*0c0c*/ 	.word	0x00009270


	//   ....[23]....
        /*0c10*/ 	.word	0x00009410


	//   ....[24]....
        /*0c14*/ 	.word	0x00009420


	//   ....[25]....
        /*0c18*/ 	.word	0x00009c60


	//   ....[26]....
        /*0c1c*/ 	.word	0x00009ca0


	//   ....[27]....
        /*0c20*/ 	.word	0x00009ce0


	//   ....[28]....
        /*0c24*/ 	.word	0x00009cf0


	//   ....[29]....
        /*0c28*/ 	.word	0x0000a160


	//   ....[30]....
        /*0c2c*/ 	.word	0x0000a3d0


	//   ....[31]....
        /*0c30*/ 	.word	0x0000a410


	//   ....[32]....
        /*0c34*/ 	.word	0x0000a440


	//   ....[33]....
        /*0c38*/ 	.word	0x0000d320


	//   ....[34]....
        /*0c3c*/ 	.word	0x0000d3f0


	//   ....[35]....
        /*0c40*/ 	.word	0x0000d410


	//   ....[36]....
        /*0c44*/ 	.word	0x0000d420


	//   ....[37]....
        /*0c48*/ 	.word	0x0000d6c0


	//   ....[38]....
        /*0c4c*/ 	.word	0x0000d930


	//   ....[39]....
        /*0c50*/ 	.word	0x0000d970


	//   ....[40]....
        /*0c54*/ 	.word	0x0000d9b0


	//   ....[41]....
        /*0c58*/ 	.word	0x00011ad0


	//   ....[42]....
        /*0c5c*/ 	.word	0x00011ca0


	//   ....[43]....
        /*0c60*/ 	.word	0x000121a0


	//   ....[44]....
        /*0c64*/ 	.word	0x000125e0


	//   ....[45]....
        /*0c68*/ 	.word	0x00012c00


	//   ....[46]....
        /*0c6c*/ 	.word	0x00012cd0


	//   ....[47]....
        /*0c70*/ 	.word	0x00012f30


	//   ....[48]....
        /*0c74*/ 	.word	0x00012f80


	//   ....[49]....
        /*0c78*/ 	.word	0x00013190


	//   ....[50]....
        /*0c7c*/ 	.word	0x000132b0


	//   ....[51]....
        /*0c80*/ 	.word	0x00013330


	//   ....[52]....
        /*0c84*/ 	.word	0x000133f0


	//   ....[53]....
        /*0c88*/ 	.word	0x00015640


	//   ....[54]....
        /*0c8c*/ 	.word	0x00015850


	//   ....[55]....
        /*0c90*/ 	.word	0x00015e00


	//   ....[56]....
        /*0c94*/ 	.word	0x00016280


	//   ....[57]....
        /*0c98*/ 	.word	0x00016900


	//   ....[58]....
        /*0c9c*/ 	.word	0x00016a40


	//   ....[59]....
        /*0ca0*/ 	.word	0x00016ab0


	//   ....[60]....
        /*0ca4*/ 	.word	0x00016ce0


	//   ....[61]....
        /*0ca8*/ 	.word	0x00016d50


	//   ....[62]....
        /*0cac*/ 	.word	0x00016e60


	//   ....[63]....
        /*0cb0*/ 	.word	0x00017030


	//   ....[64]....
        /*0cb4*/ 	.word	0x00017200


	//   ....[65]....
        /*0cb8*/ 	.word	0x00019ed0


	//   ....[66]....
        /*0cbc*/ 	.word	0x00019f20


	//   ....[67]....
        /*0cc0*/ 	.word	0x00019fc0


	//   ....[68]....
        /*0cc4*/ 	.word	0x0001a010


	//   ....[69]....
        /*0cc8*/ 	.word	0x0001a050


	//   ....[70]....
        /*0ccc*/ 	.word	0x0001a130


	//   ....[71]....
        /*0cd0*/ 	.word	0x0001a160


	//   ....[72]....
        /*0cd4*/ 	.word	0x0001a6a0


	//   ....[73]....
        /*0cd8*/ 	.word	0x0001cb90


	//   ....[74]....
        /*0cdc*/ 	.word	0x0001cda0


	//   ....[75]....
        /*0ce0*/ 	.word	0x0001d350


	//   ....[76]....
        /*0ce4*/ 	.word	0x0001d7d0


	//   ....[77]....
        /*0ce8*/ 	.word	0x0001de50


	//   ....[78]....
        /*0cec*/ 	.word	0x0001df90


	//   ....[79]....
        /*0cf0*/ 	.word	0x0001e000


	//   ....[80]....
        /*0cf4*/ 	.word	0x0001e270


	//   ....[81]....
        /*0cf8*/ 	.word	0x0001e2b0


	//   ....[82]....
        /*0cfc*/ 	.word	0x0001e3c0


	//   ....[83]....
        /*0d00*/ 	.word	0x0001e560


	//   ....[84]....
        /*0d04*/ 	.word	0x0001e690


	//   ....[85]....
        /*0d08*/ 	.word	0x0001fb90


	//   ....[86]....
        /*0d0c*/ 	.word	0x0001fbc0


	//   ....[87]....
        /*0d10*/ 	.word	0x0001fbd0


	//   ....[88]....
        /*0d14*/ 	.word	0x0001fbe0


	//   ....[89]....
        /*0d18*/ 	.word	0x0001fbf0


	//   ....[90]....
        /*0d1c*/ 	.word	0x0001fc20


	//   ....[91]....
        /*0d20*/ 	.word	0x0001fc40


	//   ....[92]....
        /*0d24*/ 	.word	0x0001fc60


	//   ....[93]....
        /*0d28*/ 	.word	0x000211f0


	//   ....[94]....
        /*0d2c*/ 	.word	0x00021200


	//   ....[95]....
        /*0d30*/ 	.word	0x00021220


	//   ....[96]....
        /*0d34*/ 	.word	0x00021230


	//   ....[97]....
        /*0d38*/ 	.word	0x00021240


	//   ....[98]....
        /*0d3c*/ 	.word	0x00021250


	//   ....[99]....
        /*0d40*/ 	.word	0x00021270


	//   ....[100]....
        /*0d44*/ 	.word	0x00021280


	//   ....[101]....
        /*0d48*/ 	.word	0x00021730


	//   ....[102]....
        /*0d4c*/ 	.word	0x00021750


	//   ....[103]....
        /*0d50*/ 	.word	0x000218c0


	//   ....[104]....
        /*0d54*/ 	.word	0x000218d0


	//   ....[105]....
        /*0d58*/ 	.word	0x00021a50


	//   ....[106]....
        /*0d5c*/ 	.word	0x00021a70


	//   ....[107]....
        /*0d60*/ 	.word	0x00021bf0


	//   ....[108]....
        /*0d64*/ 	.word	0x00021c00


	//   ....[109]....
        /*0d68*/ 	.word	0x00021f80


	//   ....[110]....
        /*0d6c*/ 	.word	0x00021fa0


	//   ....[111]....
        /*0d70*/ 	.word	0x00022470


	//   ....[112]....
        /*0d74*/ 	.word	0x00022480


	//   ....[113]....
        /*0d78*/ 	.word	0x00022800


	//   ....[114]....
        /*0d7c*/ 	.word	0x00022820


	//   ....[115]....
        /*0d80*/ 	.word	0x00022bb0


	//   ....[116]....
        /*0d84*/ 	.word	0x00022bc0


	//   ....[117]....
        /*0d88*/ 	.word	0x00023710


	//   ....[118]....
        /*0d8c*/ 	.word	0x00023730


	//   ....[119]....
        /*0d90*/ 	.word	0x000238b0


	//   ....[120]....
        /*0d94*/ 	.word	0x000238c0


	//   ....[121]....
        /*0d98*/ 	.word	0x00023a40


	//   ....[122]....
        /*0d9c*/ 	.word	0x00023a60


	//   ....[123]....
        /*0da0*/ 	.word	0x00023be0


	//   ....[124]....
        /*0da4*/ 	.word	0x00023bf0


	//   ....[125]....
        /*0da8*/ 	.word	0x00023e30


	//   ....[126]....
        /*0dac*/ 	.word	0x00023e50


	//   ....[127]....
        /*0db0*/ 	.word	0x00023f80


	//   ....[128]....
        /*0db4*/ 	.word	0x00023fc0


	//   ....[129]....
        /*0db8*/ 	.word	0x00023ff0


	//   ....[130]....
        /*0dbc*/ 	.word	0x00024020


	//   ....[131]....
        /*0dc0*/ 	.word	0x00024050


	//   ....[132]....
        /*0dc4*/ 	.word	0x00024080


	//   ....[133]....
        /*0dc8*/ 	.word	0x000241e0


	//   ....[134]....
        /*0dcc*/ 	.word	0x00024220


	//   ....[135]....
        /*0dd0*/ 	.word	0x00024250


	//   ....[136]....
        /*0dd4*/ 	.word	0x00024280


	//   ....[137]....
        /*0dd8*/ 	.word	0x000242b0


	//   ....[138]....
        /*0ddc*/ 	.word	0x000242e0


	//   ....[139]....
        /*0de0*/ 	.word	0x00024370


	//   ....[140]....
        /*0de4*/ 	.word	0x000243d0


	//   ....[141]....
        /*0de8*/ 	.word	0x000243e0


	//   ....[142]....
        /*0dec*/ 	.word	0x00024440


	//   ....[143]....
        /*0df0*/ 	.word	0x00024ea0


	//   ....[144]....
        /*0df4*/ 	.word	0x00024f00


	//   ....[145]....
        /*0df8*/ 	.word	0x00024f50


	//   ....[146]....
        /*0dfc*/ 	.word	0x00024fa0


	//   ....[147]....
        /*0e00*/ 	.word	0x00024ff0


	//   ....[148]....
        /*0e04*/ 	.word	0x00025060


	//   ....[149]....
        /*0e08*/ 	.word	0x000250a0


	//   ....[150]....
        /*0e0c*/ 	.word	0x00025110


	//   ....[151]....
        /*0e10*/ 	.word	0x00025180


	//   ....[152]....
        /*0e14*/ 	.word	0x000251e0


	//   ....[153]....
        /*0e18*/ 	.word	0x00025250


	//   ....[154]....
        /*0e1c*/ 	.word	0x000252c0


	//   ....[155]....
        /*0e20*/ 	.word	0x00025320


	//   ....[156]....
        /*0e24*/ 	.word	0x00025380


	//   ....[157]....
        /*0e28*/ 	.word	0x000253e0


	//   ....[158]....
        /*0e2c*/ 	.word	0x00025450


	//   ....[159]....
        /*0e30*/ 	.word	0x000254b0


	//   ....[160]....
        /*0e34*/ 	.word	0x00025510


	//   ....[161]....
        /*0e38*/ 	.word	0x00025560


	//   ....[162]....
        /*0e3c*/ 	.word	0x000255b0


	//   ....[163]....
        /*0e40*/ 	.word	0x00025600


	//   ....[164]....
        /*0e44*/ 	.word	0x00025650


	//   ....[165]....
        /*0e48*/ 	.word	0x000256a0


	//   ....[166]....
        /*0e4c*/ 	.word	0x000256f0


	//   ....[167]....
        /*0e50*/ 	.word	0x00025740


	//   ....[168]....
        /*0e54*/ 	.word	0x00025790


	//   ....[169]....
        /*0e58*/ 	.word	0x00025800


	//   ....[170]....
        /*0e5c*/ 	.word	0x00025870


	//   ....[171]....
        /*0e60*/ 	.word	0x000258d0


	//   ....[172]....
        /*0e64*/ 	.word	0x00025930


	//   ....[173]....
        /*0e68*/ 	.word	0x00025990


	//   ....[174]....
        /*0e6c*/ 	.word	0x00025a00


	//   ....[175]....
        /*0e70*/ 	.word	0x00025a60


	//   ....[176]....
        /*0e74*/ 	.word	0x00025ac0


	//   ....[177]....
        /*0e78*/ 	.word	0x00025b20


	//   ....[178]....
        /*0e7c*/ 	.word	0x00025b90


	//   ....[179]....
        /*0e80*/ 	.word	0x00025bf0


	//   ....[180]....
        /*0e84*/ 	.word	0x00025c50


	//   ....[181]....
        /*0e88*/ 	.word	0x00025cb0


	//   ....[182]....
        /*0e8c*/ 	.word	0x00025d20


	//   ....[183]....
        /*0e90*/ 	.word	0x00025d80


	//   ....[184]....
        /*0e94*/ 	.word	0x00025de0


	//   ....[185]....
        /*0e98*/ 	.word	0x00025e40


	//   ....[186]....
        /*0e9c*/ 	.word	0x00025eb0


	//   ....[187]....
        /*0ea0*/ 	.word	0x00025f10


	//   ....[188]....
        /*0ea4*/ 	.word	0x00025f70


	//   ....[189]....
        /*0ea8*/ 	.word	0x00025fd0


	//   ....[190]....
        /*0eac*/ 	.word	0x00026040


	//   ....[191]....
        /*0eb0*/ 	.word	0x000260a0


	//   ....[192]....
        /*0eb4*/ 	.word	0x00026100


	//   ....[193]....
        /*0eb8*/ 	.word	0x00026160


	//   ....[194]....
        /*0ebc*/ 	.word	0x000261d0


	//   ....[195]....
        /*0ec0*/ 	.word	0x00026220


	//   ....[196]....
        /*0ec4*/ 	.word	0x00026260


	//   ....[197]....
        /*0ec8*/ 	.word	0x000262b0


	//   ....[198]....
        /*0ecc*/ 	.word	0x00026300


	//   ....[199]....
        /*0ed0*/ 	.word	0x00026350


	//   ....[200]....
        /*0ed4*/ 	.word	0x000263c0


	//   ....[201]....
        /*0ed8*/ 	.word	0x00026400


	//   ....[202]....
        /*0edc*/ 	.word	0x00026450


	//   ....[203]....
        /*0ee0*/ 	.word	0x000264a0


	//   ....[204]....
        /*0ee4*/ 	.word	0x000264f0


	//   ....[205]....
        /*0ee8*/ 	.word	0x00026540


	//   ....[206]....
        /*0eec*/ 	.word	0x000265b0


	//   ....[207]....
        /*0ef0*/ 	.word	0x000265f0


	//   ....[208]....
        /*0ef4*/ 	.word	0x00026660


	//   ....[209]....
        /*0ef8*/ 	.word	0x000266c0


	//   ....[210]....
        /*0efc*/ 	.word	0x00026720


	//----- nvinfo : EIATTR_EXIT_INSTR_OFFSETS
	.align		4
.L_224:
        /*0f00*/ 	.byte	0x04, 0x1c
        /*0f02*/ 	.short	(.L_226 - .L_225)


	//   ....[0]....
.L_225:
        /*0f04*/ 	.word	0x000010d0


	//   ....[1]....
        /*0f08*/ 	.word	0x00024e60


	//----- nvinfo : EIATTR_MAX_THREADS
	.align		4
.L_226:
        /*0f0c*/ 	.byte	0x04, 0x05
        /*0f0e*/ 	.short	(.L_228 - .L_227)
.L_227:
        /*0f10*/ 	.word	0x00000080
        /*0f14*/ 	.word	0x00000001
        /*0f18*/ 	.word	0x00000001


	//----- nvinfo : EIATTR_CRS_STACK_SIZE
	.align		4
.L_228:
        /*0f1c*/ 	.byte	0x04, 0x1e
        /*0f1e*/ 	.short	(.L_230 - .L_229)
.L_229:
        /*0f20*/ 	.word	0x00000000
.L_230:


//--------------------- .nv.info._ZN7cutlass13device_kernelIN5flash19enable_sm80_to_sm89INS1_16FlashAttnFwdSm80INS1_25CollectiveMainloopFwdSm80ILi4ELi1ELb0EN4cute5tupleIJNS5_1CILi128EEENS7_ILi64EEENS7_ILi96EEEEEELi96ENS_10bfloat16_tEfNS_4arch4Sm80ELb1ELb0ELb1ELb0ELb0ELb0ELb1ELb1EEENS1_21CollectiveEpilogueFwdINS6_IJS8_SA_S9_EEENS6_IJNS7_ILi1EEESI_SI_EEESC_SE_Li128ELb0ELb1ELb1ELb0EEENS1_30DynamicPersistentTileSchedulerILi128ELi128ELb1ELb1ELb0EEEEEEEEEvNT_6ParamsE --------------------------
	.section	.nv.info._ZN7cutlass13device_kernelIN5flash19enable_sm80_to_sm89INS1_16FlashAttnFwdSm80INS1_25CollectiveMainloopFwdSm80ILi4ELi1ELb0EN4cute5tupleIJNS5_1CILi128EEENS7_ILi64EEENS7_ILi96EEEEEELi96ENS_10bfloat16_tEfNS_4arch4Sm80ELb1ELb0ELb1ELb0ELb0ELb0ELb1ELb1EEENS1_21CollectiveEpilogueFwdINS6_IJS8_SA_S9_EEENS6_IJNS7_ILi1EEESI_SI_EEESC_SE_Li128ELb0ELb1ELb1ELb0EEENS1_30DynamicPersistentTileSchedulerILi128ELi128ELb1ELb1ELb0EEEEEEEEEvNT_6ParamsE,"",@"SHT_CUDA_INFO"
	.sectionflags	@""
	.align	4


	//----- nvinfo : EIATTR_CUDA_API_VERSION
	.align		4
        /*0000*/ 	.byte	0x04, 0x37
        /*0002*/ 	.short	(.L_232 - .L_231)
.L_231:
        /*0004*/ 	.word	0x00000082


	//----- nvinfo : EIATTR_SW2861232_WAR
	.align		4
.L_232:
        /*0008*/ 	.byte	0x01, 0x35
	.zero		2


	//----- nvinfo : EIATTR_PARAM_CBANK
	.align		4
        /*000c*/ 	.byte	0x04, 0x0a
        /*000e*/ 	.short	(.L_234 - .L_233)
	.align		4
.L_233:
        /*0010*/ 	.word	index@(.nv.constant0._ZN7cutlass13device_kernelIN5flash19enable_sm80_to_sm89INS1_16FlashAttnFwdSm80INS1_25CollectiveMainloopFwdSm80ILi4ELi1ELb0EN4cute5tupleIJNS5_1CILi128EEENS7_ILi64EEENS7_ILi96EEEEEELi96ENS_10bfloat16_tEfNS_4arch4Sm80ELb1ELb0ELb1ELb0ELb0ELb0ELb1ELb1EEENS1_21CollectiveEpilogueFwdINS6_IJS8_SA_S9_EEENS6_IJNS7_ILi1EEESI_SI_EEESC_SE_Li128ELb0ELb1ELb1ELb0EEENS1_30DynamicPersistentTileSchedulerILi128ELi128ELb1ELb1ELb0EEEEEEEEEvNT_6ParamsE)
        /*0014*/ 	.short	0x0160
        /*0016*/ 	.short	0x0428


	//----- nvinfo : EIATTR_CBANK_PARAM_SIZE
	.align		4
.L_234:
        /*0018*/ 	.byte	0x03, 0x19
        /*001a*/ 	.short	0x0428


	//----- nvinfo : EIATTR_KPARAM_INFO
	.align		4
        /*001c*/ 	.byte	0x04, 0x17
        /*001e*/ 	.short	(.L_236 - .L_235)
.L_235:
        /*0020*/ 	.word	0x00000000
        /*0024*/ 	.short	0x0000
        /*0026*/ 	.short	0x0000
        /*0028*/ 	.byte	0x00, 0xf0, 0xa1, 0x10


	//----- nvinfo : EIATTR_MAXREG_COUNT
	.align		4
.L_236:
        /*002c*/ 	.byte	0x03, 0x1b
        /*002e*/ 	.short	0x00ff


	//----- nvinfo : EIATTR_NUM_BARRIERS
	.align		4
        /*0030*/ 	.byte	0x02, 0x4c
        /*0032*/ 	.byte	0x06
	.zero		1


	//----- nvinfo : EIATTR_ANNOTATIONS
	.align		4
        /*0034*/ 	.byte	0x04, 0x55
        /*0036*/ 	.short	(.L_238 - .L_237)


	//   ....[0]....
.L_237:
        /* <DEDUP_REMOVED lines=60> */


	//----- nvinfo : EIATTR_MERCURY_ISA_VERSION
	.align		4
.L_238:
        /*03e0*/ 	.byte	0x03, 0x5f
        /*03e2*/ 	.short	0x0000


	//----- nvinfo : EIATTR_INT_WARP_WIDE_INSTR_OFFSETS
	.align		4
        /*03e4*/ 	.byte	0x04, 0x31
        /*03e6*/ 	.short	(.L_240 - .L_239)


	//   ....[0]....
.L_239:
        /*03e8*/ 	.word	0x0000ebd0


	//   ....[1]....
        /*03ec*/ 	.word	0x0000ec50


	//----- nvinfo : EIATTR_COOP_GROUP_MASK_REGIDS
	.align		4
.L_240:
        /*03f0*/ 	.byte	0x04, 0x29
        /*03f2*/ 	.short	(.L_242 - .L_241)


	//   ....[0]....
.L_241:
        /*03f4*/ 	.word	0xffffffff


	//   ....[1]....
        /*03f8*/ 	.word	0xffffffff


	//   ....[2]....
        /*03fc*/ 	.word	0xffffffff


	//   ....[3]....
        /*0400*/ 	.word	0xffffffff


	//   ....[4]....
        /*0404*/ 	.word	0xffffffff


	//   ....[5]....
        /*0408*/ 	.word	0xffffffff


	//   ....[6]....
        /*040c*/ 	.word	0xffffffff


	//   ....[7]....
        /*0410*/ 	.word	0xffffffff


	//   ....[8]....
        /*0414*/ 	.word	0xffffffff


	//   ....[9]....
        /*0418*/ 	.word	0xffffffff


	//   ....[10]....
        /*041c*/ 	.word	0xffffffff


	//   ....[11]....
        /*0420*/ 	.word	0xffffffff


	//   ....[12]....
        /*0424*/ 	.word	0xffffffff


	//   ....[13]....
        /*0428*/ 	.word	0xffffffff


	//   ....[14]....
        /*042c*/ 	.word	0xffffffff


	//   ....[15]....
        /*0430*/ 	.word	0xffffffff


	//   ....[16]....
        /*0434*/ 	.word	0xffffffff


	//   ....[17]....
        /*0438*/ 	.word	0xffffffff


	//   ....[18]....
        /*043c*/ 	.word	0xffffffff


	//   ....[19]....
        /*0440*/ 	.word	0xffffffff


	//   ....[20]....
        /*0444*/ 	.word	0xffffffff


	//   ....[21]....
        /*0448*/ 	.word	0xffffffff


	//   ....[22]....
        /*044c*/ 	.word	0xffffffff


	//   ....[23]....
        /*0450*/ 	.word	0xffffffff


	//   ....[24]....
        /*0454*/ 	.word	0xffffffff


	//   ....[25]....
        /*0458*/ 	.word	0xffffffff


	//   ....[26]....
        /*045c*/ 	.word	0xffffffff


	//   ....[27]....
        /*0460*/ 	.word	0xffffffff


	//   ....[28]....
        /*0464*/ 	.word	0xffffffff


	//   ....[29]....
        /*0468*/ 	.word	0xffffffff


	//   ....[30]....
        /*046c*/ 	.word	0xffffffff


	//   ....[31]....
        /*0470*/ 	.word	0xffffffff


	//   ....[32]....
        /*0474*/ 	.word	0xffffffff


	//   ....[33]....
        /*0478*/ 	.word	0xffffffff


	//   ....[34]....
        /*047c*/ 	.word	0xffffffff


	//   ....[35]....
        /*0480*/ 	.word	0xffffffff


	//   ....[36]....
        /*0484*/ 	.word	0xffffffff


	//   ....[37]....
        /*0488*/ 	.word	0xffffffff


	//   ....[38]....
        /*048c*/ 	.word	0xffffffff


	//   ....[39]....
        /*0490*/ 	.word	0xffffffff


	//   ....[40]....
        /*0494*/ 	.word	0xffffffff


	//   ....[41]....
        /*0498*/ 	.word	0xffffffff


	//   ....[42]....
        /*049c*/ 	.word	0xffffffff


	//   ....[43]....
        /*04a0*/ 	.word	0xffffffff


	//   ....[44]....
        /*04a4*/ 	.word	0xffffffff


	//   ....[45]....
        /*04a8*/ 	.word	0xffffffff


	//   ....[46]....
        /*04ac*/ 	.word	0xffffffff


	//   ....[47]....
        /*04b0*/ 	.word	0xffffffff


	//   ....[48]....
        /*04b4*/ 	.word	0xffffffff


	//   ....[49]....
        /*04b8*/ 	.word	0xffffffff


	//   ....[50]....
        /*04bc*/ 	.word	0xffffffff


	//   ....[51]....
        /*04c0*/ 	.word	0xffffffff


	//   ....[52]....
        /*04c4*/ 	.word	0xffffffff


	//   ....[53]....
        /*04c8*/ 	.word	0xffffffff


	//   ....[54]....
        /*04cc*/ 	.word	0xffffffff


	//   ....[55]....
        /*04d0*/ 	.word	0xffffffff


	//   ....[56]....
        /*04d4*/ 	.word	0xffffffff


	//   ....[57]....
        /*04d8*/ 	.word	0xffffffff


	//   ....[58]....
        /*04dc*/ 	.word	0xffffffff


	//   ....[59]....
        /*04e0*/ 	.word	0xffffffff


	//   ....[60]....
        /*04e4*/ 	.word	0xffffffff


	//   ....[61]....
        /*04e8*/ 	.word	0xffffffff


	//   ....[62]....
        /*04ec*/ 	.word	0xffffffff


	//   ....[63]....
        /*04f0*/ 	.word	0xffffffff


	//   ....[64]....
        /*04f4*/ 	.word	0xffffffff


	//   ....[65]....
        /*04f8*/ 	.word	0xffffffff


	//   ....[66]....
        /*04fc*/ 	.word	0xffffffff


	//   ....[67]....
        /*0500*/ 	.word	0xffffffff


	//   ....[68]....
        /*0504*/ 	.word	0xffffffff


	//   ....[69]....
        /*0508*/ 	.word	0xffffffff


	//   ....[70]....
        /*050c*/ 	.word	0xffffffff


	//   ....[71]....
        /*0510*/ 	.word	0xffffffff


	//   ....[72]....
        /*0514*/ 	.word	0xffffffff


	//   ....[73]....
        /*0518*/ 	.word	0xffffffff


	//   ....[74]....
        /*051c*/ 	.word	0xffffffff


	//   ....[75]....
        /*0520*/ 	.word	0xffffffff


	//   ....[76]....
        /*0524*/ 	.word	0xffffffff


	//   ....[77]....
        /*0528*/ 	.word	0xffffffff


	//   ....[78]....
        /*052c*/ 	.word	0xffffffff


	//   ....[79]....
        /*0530*/ 	.word	0xffffffff


	//   ....[80]....
        /*0534*/ 	.word	0xffffffff


	//   ....[81]....
        /*0538*/ 	.word	0xffffffff


	//   ....[82]....
        /*053c*/ 	.word	0xffffffff


	//   ....[83]....
        /*0540*/ 	.word	0xffffffff


	//----- nvinfo : EIATTR_COOP_GROUP_INSTR_OFFSETS
	.align		4
.L_242:
        /*0544*/ 	.byte	0x04, 0x28
        /*0546*/ 	.short	(.L_244 - .L_243)


	//   ....[0]....
.L_243:
        /*0548*/ 	.word	0x00000050


	//   ....[1]....
        /*054c*/ 	.word	0x00001830


	//   ....[2]....
        /*0550*/ 	.word	0x00001850


	//   ....[3]....
        /*0554*/ 	.word	0x00001a10


	//   ....[4]....
        /*0558*/ 	.word	0x00001a20


	//   ....[5]....
        /*055c*/ 	.word	0x00001bd0


	//   ....[6]....
        /*0560*/ 	.word	0x00001bf0


	//   ....[7]....
        /*0564*/ 	.word	0x00001da0


	//   ....[8]....
        /*0568*/ 	.word	0x00001db0


	//   ....[9]....
        /*056c*/ 	.word	0x000037b0


	//   ....[10]....
        /*0570*/ 	.word	0x00003830


	//   ....[11]....
        /*0574*/ 	.word	0x00003af0


	//   ....[12]....
        /*0578*/ 	.word	0x00003dd0


	//   ....[13]....
        /*057c*/ 	.word	0x00003e80


	//   ....[14]....
        /*0580*/ 	.word	0x00003ea0


	//   ....[15]....
        /*0584*/ 	.word	0x00003eb0


	//   ....[16]....
        /*0588*/ 	.word	0x00003ee0


	//   ....[17]....
        /*058c*/ 	.word	0x000046a0


	//   ....[18]....
        /*0590*/ 	.word	0x00004730


	//   ....[19]....
        /*0594*/ 	.word	0x00004780


	//   ....[20]....
        /*0598*/ 	.word	0x000047a0


	//   ....[21]....
        /*059c*/ 	.word	0x00006bd0


	//   ....[22]....
        /*05a0*/ 	.word	0x00006c20


	//   ....[23]....
        /*05a4*/ 	.word	0x00006c80


	//   ....[24]....
        /*05a8*/ 	.word	0x00006cf0


	//   ....[25]....
        /*05ac*/ 	.word	0x00007bc0


	//   ....[26]....
        /*05b0*/ 	.word	0x00007db0


	//   ....[27]....
        /*05b4*/ 	.word	0x00008070


	//   ....[28]....
        /*05b8*/ 	.word	0x00008180


	//   ....[29]....
        /*05bc*/ 	.word	0x000081d0


	//   ....[30]....
        /*05c0*/ 	.word	0x00008260


	//   ....[31]....
        /*05c4*/ 	.word	0x00008290


	//   ....[32]....
        /*05c8*/ 	.word	0x000083a0


	//   ....[33]....
        /*05cc*/ 	.word	0x0000bb30


	//   ....[34]....
        /*05d0*/ 	.word	0x0000bbb0


	//   ....[35]....
        /*05d4*/ 	.word	0x0000bc30


	//   ....[36]....
        /*05d8*/ 	.word	0x0000bc80


	//   ....[37]....
        /*05dc*/ 	.word	0x0000bcd0


	//   ....[38]....
        /*05e0*/ 	.word	0x0000bd10


	//   ....[39]....
        /*05e4*/ 	.word	0x0000c210


	//   ....[40]....
        /*05e8*/ 	.word	0x0000c360


	//   ....[41]....
        /*05ec*/ 	.word	0x0000e1d0


	//   ....[42]....
        /*05f0*/ 	.word	0x0000e240


	//   ....[43]....
        /*05f4*/ 	.word	0x0000e250


	//   ....[44]....
        /*05f8*/ 	.word	0x0000e260


	//   ....[45]....
        /*05fc*/ 	.word	0x0000e290


	//   ....[46]....
        /*0600*/ 	.word	0x0000e2b0


	//   ....[47]....
        /*0604*/ 	.word	0x0000e2c0


	//   ....[48]....
        /*0608*/ 	.word	0x0000e2d0


	//   ....[49]....
        /*060c*/ 	.word	0x0000ed90


	//   ....[50]....
        /*0610*/ 	.word	0x0000f1f0


	//   ....[51]....
        /*0614*/ 	.word	0x0000f200


	//   ....[52]....
        /*0618*/ 	.word	0x0000f220


	//   ....[53]....
        /*061c*/ 	.word	0x0000f230


	//   ....[54]....
        /*0620*/ 	.word	0x0000f270


	//   ....[55]....
        /*0624*/ 	.word	0x0000f290


	//   ....[56]....
        /*0628*/ 	.word	0x0000f2b0


	//   ....[57]....
        /*062c*/ 	.word	0x0000f2d0


	//   ....[58]....
        /*0630*/ 	.word	0x0000f420


	//   ....[59]....
        /*0634*/ 	.word	0x0000f450


	//   ....[60]....
        /*0638*/ 	.word	0x0000f8e0


	//   ....[61]....
        /*063c*/ 	.word	0x0000f900


	//   ....[62]....
        /*0640*/ 	.word	0x0000fc30


	//   ....[63]....
        /*0644*/ 	.word	0x0000fc50


	//   ....[64]....
        /*0648*/ 	.word	0x0000ff80


	//   ....[65]....
        /*064c*/ 	.word	0x0000ff90


	//   ....[66]....
        /*0650*/ 	.word	0x00010630


	//   ....[67]....
        /*0654*/ 	.word	0x00010740


	//   ....[68]....
        /*0658*/ 	.word	0x000107b0


	//   ....[69]....
        /*065c*/ 	.word	0x00010820


	//   ....[70]....
        /*0660*/ 	.word	0x00010880


	//   ....[71]....
        /*0664*/ 	.word	0x000108f0


	//   ....[72]....
        /*0668*/ 	.word	0x00010960


	//   ....[73]....
        /*066c*/ 	.word	0x000109d0


	//   ....[74]....
        /*0670*/ 	.word	0x00010a30


	//   ....[75]....
        /*0674*/ 	.word	0x00010a90


	//   ....[76]....
        /*0678*/ 	.word	0x00010af0


	//   ....[77]....
        /*067c*/ 	.word	0x00010b40


	//   ....[78]....
        /*0680*/ 	.word	0x00010ba0


	//   ....[79]....
        /*0684*/ 	.word	0x00010bf0


	//   ....[80]....
        /*0688*/ 	.word	0x00010c50


	//   ....[81]....
        /*068c*/ 	.word	0x00010ca0


	//   ....[82]....
        /*0690*/ 	.word	0x00010d00


	//   ....[83]....
        /*0694*/ 	.word	0x00010d60


	//----- nvinfo : EIATTR_EXIT_INSTR_OFFSETS
	.align		4
.L_244:
        /*0698*/ 	.byte	0x04, 0x1c
        /*069a*/ 	.short	(.L_246 - .L_245)


	//   ....[0]....
.L_245:
        /*069c*/ 	.word	0x000000a0


	//   ....[1]....
        /*06a0*/ 	.word	0x000106f0


	//----- nvinfo : EIATTR_MAX_THREADS
	.align		4
.L_246:
        /*06a4*/ 	.byte	0x04, 0x05
        /*06a6*/ 	.short	(.L_248 - .L_247)
.L_247:
        /*06a8*/ 	.word	0x00000080
        /*06ac*/ 	.word	0x00000001
        /*06b0*/ 	.word	0x00000001


	//----- nvinfo : EIATTR_CRS_STACK_SIZE
	.align		4
.L_248:
        /*06b4*/ 	.byte	0x04, 0x1e
        /*06b6*/ 	.short	(.L_250 - .L_249)
.L_249:
        /*06b8*/ 	.word	0x00000000
.L_250:


//--------------------- .nv.info._ZN7cutlass13device_kernelIN5flash19enable_sm80_to_sm89INS1_16FlashAttnFwdSm80INS1_25CollectiveMainloopFwdSm80ILi4ELi1ELb0EN4cute5tupleIJNS5_1CILi128EEENS7_ILi48EEENS7_ILi96EEEEEELi96ENS_10bfloat16_tEfNS_4arch4Sm80ELb1ELb0ELb1ELb1ELb0ELb0ELb1ELb1EEENS1_21CollectiveEpilogueFwdINS6_IJS8_SA_S9_EEENS6_IJNS7_ILi1EEESI_SI_EEESC_SE_Li128ELb1ELb1ELb1ELb0EEENS1_36VarlenDynamicPersistentTileSchedulerILi128ELi48ELi128ELi128ELb1ELb1ELb0ELb1ELb1ELb1EEEEEEEEEvNT_6ParamsE --------------------------
	.section	.nv.info._ZN7cutlass13device_kernelIN5flash19enable_sm80_to_sm89INS1_16FlashAttnFwdSm80INS1_25CollectiveMainloopFwdSm80ILi4ELi1ELb0EN4cute5tupleIJNS5_1CILi128EEENS7_ILi48EEENS7_ILi96EEEEEELi96ENS_10bfloat16_tEfNS_4arch4Sm80ELb1ELb0ELb1ELb1ELb0ELb0ELb1ELb1EEENS1_21CollectiveEpilogueFwdINS6_IJS8_SA_S9_EEENS6_IJNS7_ILi1EEESI_SI_EEESC_SE_Li128ELb1ELb1ELb1ELb0EEENS1_36VarlenDynamicPersistentTileSchedulerILi128ELi48ELi128ELi128ELb1ELb1ELb0ELb1ELb1ELb1EEEEEEEEEvNT_6ParamsE,"",@"SHT_CUDA_INFO"
	.sectionflags	@""
	.align	4


	//----- nvinfo : EIATTR_CUDA_API_VERSION
	.align		4
        /*0000*/ 	.byte	0x04, 0x37
        /*0002*/ 	.short	(.L_252 - .L_251)
.L_251:
        /*0004*/ 	.word	0x00000082


	//----- nvinfo : EIATTR_SW2861232_WAR
	.align		4
.L_252:
        /*0008*/ 	.byte	0x01, 0x35
	.zero		2


	//----- nvinfo : EIATTR_PARAM_CBANK
	.align		4
        /*000c*/ 	.byte	0x04, 0x0a
        /*000e*/ 	.short	(.L_254 - .L_253)
	.align		4
.L_253:
        /*0010*/ 	.word	index@(.nv.constant0._ZN7cutlass13device_kernelIN5flash19enable_sm80_to_sm89INS1_16FlashAttnFwdSm80INS1_25CollectiveMainloopFwdSm80ILi4ELi1ELb0EN4cute5tupleIJNS5_1CILi128EEENS7_ILi48EEENS7_ILi96EEEEEELi96ENS_10bfloat16_tEfNS_4arch4Sm80ELb1ELb0ELb1ELb1ELb0ELb0ELb1ELb1EEENS1_21CollectiveEpilogueFwdINS6_IJS8_SA_S9_EEENS6_IJNS7_ILi1EEESI_SI_EEESC_SE_Li128ELb1ELb1ELb1ELb0EEENS1_36VarlenDynamicPersistentTileSchedulerILi128ELi48ELi128ELi128ELb1ELb1ELb0ELb1ELb1ELb1EEEEEEEEEvNT_6ParamsE)
        /*0014*/ 	.short	0x0160
        /*0016*/ 	.short	0x0438


	//----- nvinfo : EIATTR_CBANK_PARAM_SIZE
	.align		4
.L_254:
        /*0018*/ 	.byte	0x03, 0x19
        /*001a*/ 	.short	0x0438


	//----- nvinfo : EIATTR_KPARAM_INFO
	.align		4
        /*001c*/ 	.byte	0x04, 0x17
        /*001e*/ 	.short	(.L_256 - .L_255)
.L_255:
        /*0020*/ 	.word	0x00000000
        /*0024*/ 	.short	0x0000
        /*0026*/ 	.short	0x0000
        /*0028*/ 	.byte	0x00, 0xf0, 0xe1, 0x10


	//----- nvinfo : EIATTR_MAXREG_COUNT
	.align		4
.L_256:
        /*002c*/ 	.byte	0x03, 0x1b
        /*002e*/ 	.short	0x00ff


	//----- nvinfo : EIATTR_NUM_BARRIERS
	.align		4
        /*0030*/ 	.byte	0x02, 0x4c
        /*0032*/ 	.byte	0x06
	.zero		1


	//----- nvinfo : EIATTR_ANNOTATIONS
	.align		4
        /*0034*/ 	.byte	0x04, 0x55
        /*0036*/ 	.short	(.L_258 - .L_257)


	//   ....[0]....
.L_257:
        /* <DEDUP_REMOVED lines=148> */


	//----- nvinfo : EIATTR_MERCURY_ISA_VERSION
	.align		4
.L_258:
        /*0960*/ 	.byte	0x03, 0x5f
        /*0962*/ 	.short	0x0000


	//----- nvinfo : EIATTR_INT_WARP_WIDE_INSTR_OFFSETS
	.align		4
        /*0964*/ 	.byte	0x04, 0x31
        /*0966*/ 	.short	(.L_260 - .L_259)


	//   ....[0]....
.L_259:
        /*0968*/ 	.word	0x0000d560


	//   ....[1]....
        /*096c*/ 	.word	0x0000d5e0


	//----- nvinfo : EIATTR_COOP_GROUP_MASK_REGIDS
	.align		4
.L_260:
        /*0970*/ 	.byte	0x04, 0x29
        /*0972*/ 	.short	(.L_262 - .L_261)


	//   ....[0]....
.L_261:
        /*0974*/ 	.word	0xffffffff


	//   ....[1]....
        /*0978*/ 	.word	0xffffffff


	//   ....[2]....
        /*097c*/ 	.word	0xffffffff


	//   ....[3]....
        /*0980*/ 	.word	0xffffffff


	//   ....[4]....
        /*0984*/ 	.word	0xffffffff


	//   ....[5]....
        /*0988*/ 	.word	0xffffffff


	//   ....[6]....
        /*098c*/ 	.word	0xffffffff


	//   ....[7]....
        /*0990*/ 	.word	0xffffffff


	//   ....[8]....
        /*0994*/ 	.word	0xffffffff


	//   ....[9]....
        /*0998*/ 	.word	0xffffffff


	//   ....[10]....
        /*099c*/ 	.word	0xffffffff


	//   ....[11]....
        /*09a0*/ 	.word	0xffffffff


	//   ....[12]....
        /*09a4*/ 	.word	0xffffffff


	//   ....[13]....
        /*09a8*/ 	.word	0xffffffff


	//   ....[14]....
        /*09ac*/ 	.word	0xffffffff


	//   ....[15]....
        /*09b0*/ 	.word	0xffffffff


	//   ....[16]....
        /*09b4*/ 	.word	0xffffffff


	//   ....[17]....
        /*09b8*/ 	.word	0xffffffff


	//   ....[18]....
        /*09bc*/ 	.word	0xffffffff


	//   ....[19]....
        /*09c0*/ 	.word	0xffffffff


	//   ....[20]....
        /*09c4*/ 	.word	0xffffffff


	//   ....[21]....
        /*09c8*/ 	.word	0xffffffff


	//   ....[22]....
        /*09cc*/ 	.word	0xffffffff


	//   ....[23]....
        /*09d0*/ 	.word	0xffffffff


	//   ....[24]....
        /*09d4*/ 	.word	0xffffffff


	//   ....[25]....
        /*09d8*/ 	.word	0xffffffff


	//   ....[26]....
        /*09dc*/ 	.word	0xffffffff


	//   ....[27]....
        /*09e0*/ 	.word	0xffffffff


	//   ....[28]....
        /*09e4*/ 	.word	0xffffffff


	//   ....[29]....
        /*09e8*/ 	.word	0xffffffff


	//   ....[30]....
        /*09ec*/ 	.word	0xffffffff


	//   ....[31]....
        /*09f0*/ 	.word	0xffffffff


	//   ....[32]....
        /*09f4*/ 	.word	0xffffffff


	//   ....[33]....
        /*09f8*/ 	.word	0xffffffff


	//   ....[34]....
        /*09fc*/ 	.word	0xffffffff


	//   ....[35]....
        /*0a00*/ 	.word	0xffffffff


	//   ....[36]....
        /*0a04*/ 	.word	0xffffffff


	//   ....[37]....
        /*0a08*/ 	.word	0xffffffff


	//   ....[38]....
        /*0a0c*/ 	.word	0xffffffff


	//   ....[39]....
        /*0a10*/ 	.word	0xffffffff


	//   ....[40]....
        /*0a14*/ 	.word	0xffffffff


	//   ....[41]....
        /*0a18*/ 	.word	0xffffffff


	//   ....[42]....
        /*0a1c*/ 	.word	0xffffffff


	//   ....[43]....
        /*0a20*/ 	.word	0xffffffff


	//   ....[44]....
        /*0a24*/ 	.word	0xffffffff


	//   ....[45]....
        /*0a28*/ 	.word	0xffffffff


	//   ....[46]....
        /*0a2c*/ 	.word	0xffffffff


	//   ....[47]....
        /*0a30*/ 	.word	0xffffffff


	//   ....[48]....
        /*0a34*/ 	.word	0xffffffff


	//   ....[49]....
        /*0a38*/ 	.word	0xffffffff


	//   ....[50]....
        /*0a3c*/ 	.word	0xffffffff


	//   ....[51]....
        /*0a40*/ 	.word	0xffffffff


	//   ....[52]....
        /*0a44*/ 	.word	0xffffffff


	//   ....[53]....
        /*0a48*/ 	.word	0xffffffff


	//   ....[54]....
        /*0a4c*/ 	.word	0xffffffff


	//   ....[55]....
        /*0a50*/ 	.word	0xffffffff


	//   ....[56]....
        /*0a54*/ 	.word	0xffffffff


	//   ....[57]....
        /*0a58*/ 	.word	0xffffffff


	//   ....[58]....
        /*0a5c*/ 	.word	0xffffffff


	//   ....[59]....
        /*0a60*/ 	.word	0xffffffff


	//   ....[60]....
        /*0a64*/ 	.word	0xffffffff


	//   ....[61]....
        /*0a68*/ 	.word	0xffffffff


	//   ....[62]....
        /*0a6c*/ 	.word	0xffffffff


	//   ....[63]....
        /*0a70*/ 	.word	0xffffffff


	//   ....[64]....
        /*0a74*/ 	.word	0xffffffff


	//   ....[65]....
        /*0a78*/ 	.word	0xffffffff


	//   ....[66]....
        /*0a7c*/ 	.word	0xffffffff


	//   ....[67]....
        /*0a80*/ 	.word	0xffffffff


	//   ....[68]....
        /*0a84*/ 	.word	0xffffffff


	//   ....[69]....
        /*0a88*/ 	.word	0xffffffff


	//   ....[70]....
        /*0a8c*/ 	.word	0xffffffff


	//   ....[71]....
        /*0a90*/ 	.word	0xffffffff


	//   ....[72]....
        /*0a94*/ 	.word	0xffffffff


	//   ....[73]....
        /*0a98*/ 	.word	0xffffffff


	//   ....[74]....
        /*0a9c*/ 	.word	0xffffffff


	//   ....[75]....
        /*0aa0*/ 	.word	0xffffffff


	//   ....[76]....
        /*0aa4*/ 	.word	0xffffffff


	//   ....[77]....
        /*0aa8*/ 	.word	0xffffffff


	//   ....[78]....
        /*0aac*/ 	.word	0xffffffff


	//   ....[79]....
        /*0ab0*/ 	.word	0xffffffff


	//   ....[80]....
        /*0ab4*/ 	.word	0xffffffff


	//   ....[81]....
        /*0ab8*/ 	.word	0xffffffff


	//   ....[82]....
        /*0abc*/ 	.word	0xffffffff


	//   ....[83]....
        /*0ac0*/ 	.word	0xffffffff


	//   ....[84]....
        /*0ac4*/ 	.word	0xffffffff


	//   ....[85]....
        /*0ac8*/ 	.word	0xffffffff


	//   ....[86]....
        /*0acc*/ 	.word	0xffffffff


	//   ....[87]....
        /*0ad0*/ 	.word	0xffffffff


	//   ....[88]....
        /*0ad4*/ 	.word	0xffffffff


	//   ....[89]....
        /*0ad8*/ 	.word	0xffffffff


	//   ....[90]....
        /*0adc*/ 	.word	0xffffffff


	//   ....[91]....
        /*0ae0*/ 	.word	0xffffffff


	//   ....[92]....
        /*0ae4*/ 	.word	0xffffffff


	//   ....[93]....
        /*0ae8*/ 	.word	0xffffffff


	//   ....[94]....
        /*0aec*/ 	.word	0xffffffff


	//   ....[95]....
        /*0af0*/ 	.word	0xffffffff


	//   ....[96]....
        /*0af4*/ 	.word	0xffffffff


	//   ....[97]....
        /*0af8*/ 	.word	0xffffffff


	//   ....[98]....
        /*0afc*/ 	.word	0xffffffff


	//   ....[99]....
        /*0b00*/ 	.word	0xffffffff


	//   ....[100]....
        /*0b04*/ 	.word	0xffffffff


	//   ....[101]....
        /*0b08*/ 	.word	0xffffffff


	//   ....[102]....
        /*0b0c*/ 	.word	0xffffffff


	//   ....[103]....
        /*0b10*/ 	.word	0xffffffff


	//   ....[104]....
        /*0b14*/ 	.word	0xffffffff


	//   ....[105]....
        /*0b18*/ 	.word	0xffffffff


	//   ....[106]....
        /*0b1c*/ 	.word	0xffffffff


	//   ....[107]....
        /*0b20*/ 	.word	0xffffffff


	//   ....[108]....
        /*0b24*/ 	.word	0xffffffff


	//   ....[109]....
        /*0b28*/ 	.word	0xffffffff


	//   ....[110]....
        /*0b2c*/ 	.word	0xffffffff


	//   ....[111]....
        /*0b30*/ 	.word	0xffffffff


	//   ....[112]....
        /*0b34*/ 	.word	0xffffffff


	//   ....[113]....
        /*0b38*/ 	.word	0xffffffff


	//   ....[114]....
        /*0b3c*/ 	.word	0xffffffff


	//   ....[115]....
        /*0b40*/ 	.word	0xffffffff


	//   ....[116]....
        /*0b44*/ 	.word	0xffffffff


	//   ....[117]....
        /*0b48*/ 	.word	0xffffffff


	//   ....[118]....
        /*0b4c*/ 	.word	0xffffffff


	//   ....[119]....
        /*0b50*/ 	.word	0xffffffff


	//   ....[120]....
        /*0b54*/ 	.word	0xffffffff


	//   ....[121]....
        /*0b58*/ 	.word	0xffffffff


	//   ....[122]....
        /*0b5c*/ 	.word	0xffffffff


	//   ....[123]....
        /*0b60*/ 	.word	0xffffffff


	//   ....[124]....
        /*0b64*/ 	.word	0xffffffff


	//   ....[125]....
        /*0b68*/ 	.word	0xffffffff


	//   ....[126]....
        /*0b6c*/ 	.word	0xffffffff


	//   ....[127]....
        /*0b70*/ 	.word	0xffffffff


	//   ....[128]....
        /*0b74*/ 	.word	0xffffffff


	//   ....[129]....
        /*0b78*/ 	.word	0xffffffff


	//   ....[130]....
        /*0b7c*/ 	.word	0xffffffff


	//   ....[131]....
        /*0b80*/ 	.word	0xffffffff


	//   ....[132]....
        /*0b84*/ 	.word	0xffffffff


	//   ....[133]....
        /*0b88*/ 	.word	0xffffffff


	//   ....[134]....
        /*0b8c*/ 	.word	0xffffffff


	//   ....[135]....
        /*0b90*/ 	.word	0xffffffff


	//   ....[136]....
        /*0b94*/ 	.word	0xffffffff


	//   ....[137]....
        /*0b98*/ 	.word	0xffffffff


	//   ....[138]....
        /*0b9c*/ 	.word	0xffffffff


	//   ....[139]....
        /*0ba0*/ 	.word	0xffffffff


	//   ....[140]....
        /*0ba4*/ 	.word	0xffffffff


	//   ....[141]....
        /*0ba8*/ 	.word	0xffffffff


	//   ....[142]....
        /*0bac*/ 	.word	0xffffffff


	//   ....[143]....
        /*0bb0*/ 	.word	0xffffffff


	//   ....[144]....
        /*0bb4*/ 	.word	0xffffffff


	//   ....[145]....
        /*0bb8*/ 	.word	0xffffffff


	//   ....[146]....
        /*0bbc*/ 	.word	0xffffffff


	//   ....[147]....
        /*0bc0*/ 	.word	0xffffffff


	//   ....[148]....
        /*0bc4*/ 	.word	0xffffffff


	//   ....[149]....
        /*0bc8*/ 	.word	0xffffffff


	//   ....[150]....
        /*0bcc*/ 	.word	0xffffffff


	//   ....[151]....
        /*0bd0*/ 	.word	0xffffffff


	//   ....[152]....
        /*0bd4*/ 	.word	0xffffffff


	//   ....[153]....
        /*0bd8*/ 	.word	0xffffffff


	//   ....[154]....
        /*0bdc*/ 	.word	0xffffffff


	//   ....[155]....
        /*0be0*/ 	.word	0xffffffff


	//   ....[156]....
        /*0be4*/ 	.word	0xffffffff


	//   ....[157]....
        /*0be8*/ 	.word	0xffffffff


	//   ....[158]....
        /*0bec*/ 	.word	0xffffffff


	//   ....[159]....
        /*0bf0*/ 	.word	0xffffffff


	//   ....[160]....
        /*0bf4*/ 	.word	0xffffffff


	//   ....[161]....
        /*0bf8*/ 	.word	0xffffffff


	//   ....[162]....
        /*0bfc*/ 	.word	0xffffffff


	//   ....[163]....
        /*0c00*/ 	.word	0xffffffff


	//   ....[164]....
        /*0c04*/ 	.word	0xffffffff


	//   ....[165]....
        /*0c08*/ 	.word	0xffffffff


	//   ....[166]....
        /*0c0c*/ 	.word	0xffffffff


	//   ....[167]....
        /*0c10*/ 	.word	0xffffffff


	//   ....[168]....
        /*0c14*/ 	.word	0xffffffff


	//   ....[169]....
        /*0c18*/ 	.word	0xffffffff


	//   ....[170]....
        /*0c1c*/ 	.word	0xffffffff


	//   ....[171]....
        /*0c20*/ 	.word	0xffffffff


	//   ....[172]....
        /*0c24*/ 	.word	0xffffffff


	//   ....[173]....
        /*0c28*/ 	.word	0xffffffff


	//   ....[174]....
        /*0c2c*/ 	.word	0xffffffff


	//   ....[175]....
        /*0c30*/ 	.word	0xffffffff


	//   ....[176]....
        /*0c34*/ 	.word	0xffffffff


	//   ....[177]....
        /*0c38*/ 	.word	0xffffffff


	//   ....[178]....
        /*0c3c*/ 	.word	0xffffffff


	//   ....[179]....
        /*0c40*/ 	.word	0xffffffff


	//   ....[180]....
        /*0c44*/ 	.word	0xffffffff


	//   ....[181]....
        /*0c48*/ 	.word	0xffffffff


	//   ....[182]....
        /*0c4c*/ 	.word	0xffffffff


	//----- nvinfo : EIATTR_COOP_GROUP_INSTR_OFFSETS
	.align		4
.L_262:
        /*0c50*/ 	.byte	0x04, 0x28
        /*0c52*/ 	.short	(.L_264 - .L_263)


	//   ....[0]....
.L_263:
        /*0c54*/ 	.word	0x00000050


	//   ....[1]....
        /*0c58*/ 	.word	0x00000200


	//   ....[2]....
        /*0c5c*/ 	.word	0x00000230


	//   ....[3]....
        /*0c60*/ 	.word	0x00000260


	//   ....[4]....
        /*0c64*/ 	.word	0x00000290


	//   ....[5]....
        /*0c68*/ 	.word	0x000002c0


	//   ....[6]....
        /*0c6c*/ 	.word	0x000002f0


	//   ....[7]....
        /*0c70*/ 	.word	0x00000450


	//   ....[8]....
        /*0c74*/ 	.word	0x00000490


	//   ....[9]....
        /*0c78*/ 	.word	0x000004c0


	//   ....[10]....
        /*0c7c*/ 	.word	0x000004f0


	//   ....[11]....
        /*0c80*/ 	.word	0x00000520


	//   ....[12]....
        /*0c84*/ 	.word	0x00000550


	//   ....[13]....
        /*0c88*/ 	.word	0x000005e0


	//   ....[14]....
        /*0c8c*/ 	.word	0x00000630


	//   ....[15]....
        /*0c90*/ 	.word	0x00000650


	//   ....[16]....
        /*0c94*/ 	.word	0x000006b0


	//   ....[17]....
        /*0c98*/ 	.word	0x00002df0


	//   ....[18]....
        /*0c9c*/ 	.word	0x00002e10


	//   ....[19]....
        /*0ca0*/ 	.word	0x00002ff0


	//   ....[20]....
        /*0ca4*/ 	.word	0x00003000


	//   ....[21]....
        /*0ca8*/ 	.word	0x000031d0


	//   ....[22]....
        /*0cac*/ 	.word	0x000031f0


	//   ....[23]....
        /*0cb0*/ 	.word	0x000033c0


	//   ....[24]....
        /*0cb4*/ 	.word	0x000033d0


	//   ....[25]....
        /*0cb8*/ 	.word	0x00004a70


	//   ....[26]....
        /*0cbc*/ 	.word	0x00004a90


	//   ....[27]....
        /*0cc0*/ 	.word	0x00004f10


	//   ....[28]....
        /*0cc4*/ 	.word	0x00004f80


	//   ....[29]....
        /*0cc8*/ 	.word	0x00004fa0


	//   ....[30]....
        /*0ccc*/ 	.word	0x00004fc0


	//   ....[31]....
        /*0cd0*/ 	.word	0x00005050


	//   ....[32]....
        /*0cd4*/ 	.word	0x00005080


	//   ....[33]....
        /*0cd8*/ 	.word	0x000055d0


	//   ....[34]....
        /*0cdc*/ 	.word	0x000057b0


	//   ....[35]....
        /*0ce0*/ 	.word	0x00005880


	//   ....[36]....
        /*0ce4*/ 	.word	0x00005920


	//   ....[37]....
        /*0ce8*/ 	.word	0x000078b0


	//   ....[38]....
        /*0cec*/ 	.word	0x00007900


	//   ....[39]....
        /*0cf0*/ 	.word	0x00007a90


	//   ....[40]....
        /*0cf4*/ 	.word	0x00007af0


	//   ....[41]....
        /*0cf8*/ 	.word	0x00007bb0


	//   ....[42]....
        /*0cfc*/ 	.word	0x00007d90


	//   ....[43]....
        /*0d00*/ 	.word	0x00008140


	//   ....[44]....
        /*0d04*/ 	.word	0x00008260


	//   ....[45]....
        /*0d08*/ 	.word	0x00008320


	//   ....[46]....
        /*0d0c*/ 	.word	0x000083e0


	//   ....[47]....
        /*0d10*/ 	.word	0x00008410


	//   ....[48]....
        /*0d14*/ 	.word	0x000084e0


	//   ....[49]....
        /*0d18*/ 	.word	0x0000b1e0


	//   ....[50]....
        /*0d1c*/ 	.word	0x0000b260


	//   ....[51]....
        /*0d20*/ 	.word	0x0000b2b0


	//   ....[52]....
        /*0d24*/ 	.word	0x0000b2f0


	//   ....[53]....
        /*0d28*/ 	.word	0x0000b320


	//   ....[54]....
        /*0d2c*/ 	.word	0x0000b350


	//   ....[55]....
        /*0d30*/ 	.word	0x0000b4e0


	//   ....[56]....
        /*0d34*/ 	.word	0x0000b830


	//   ....[57]....
        /*0d38*/ 	.word	0x0000cba0


	//   ....[58]....
        /*0d3c*/ 	.word	0x0000cbd0


	//   ....[59]....
        /*0d40*/ 	.word	0x0000cbe0


	//   ....[60]....
        /*0d44*/ 	.word	0x0000cbf0


	//   ....[61]....
        /*0d48*/ 	.word	0x0000cc00


	//   ....[62]....
        /*0d4c*/ 	.word	0x0000cc30


	//   ....[63]....
        /*0d50*/ 	.word	0x0000cc50


	//   ....[64]....
        /*0d54*/ 	.word	0x0000cc70


	//   ....[65]....
        /*0d58*/ 	.word	0x0000e1f0


	//   ....[66]....
        /*0d5c*/ 	.word	0x0000e200


	//   ....[67]....
        /*0d60*/ 	.word	0x0000e210


	//   ....[68]....
        /*0d64*/ 	.word	0x0000e220


	//   ....[69]....
        /*0d68*/ 	.word	0x0000e230


	//   ....[70]....
        /*0d6c*/ 	.word	0x0000e240


	//   ....[71]....
        /*0d70*/ 	.word	0x0000e250


	//   ....[72]....
        /*0d74*/ 	.word	0x0000e270


	//   ....[73]....
        /*0d78*/ 	.word	0x0000e6e0


	//   ....[74]....
        /*0d7c*/ 	.word	0x0000e700


	//   ....[75]....
        /*0d80*/ 	.word	0x0000e870


	//   ....[76]....
        /*0d84*/ 	.word	0x0000e880


	//   ....[77]....
        /*0d88*/ 	.word	0x0000ea00


	//   ....[78]....
        /*0d8c*/ 	.word	0x0000ea20


	//   ....[79]....
        /*0d90*/ 	.word	0x0000eba0


	//   ....[80]....
        /*0d94*/ 	.word	0x0000ebb0


	//   ....[81]....
        /*0d98*/ 	.word	0x0000ef40


	//   ....[82]....
        /*0d9c*/ 	.word	0x0000ef60


	//   ....[83]....
        /*0da0*/ 	.word	0x0000f430


	//   ....[84]....
        /*0da4*/ 	.word	0x0000f440


	//   ....[85]....
        /*0da8*/ 	.word	0x0000f910


	//   ....[86]....
        /*0dac*/ 	.word	0x0000f930


	//   ....[87]....
        /*0db0*/ 	.word	0x0000fe00


	//   ....[88]....
        /*0db4*/ 	.word	0x0000fe10


	//   ....[89]....
        /*0db8*/ 	.word	0x00010a80


	//   ....[90]....
        /*0dbc*/ 	.word	0x00010aa0


	//   ....[91]....
        /*0dc0*/ 	.word	0x00010c20


	//   ....[92]....
        /*0dc4*/ 	.word	0x00010c30


	//   ....[93]....
        /*0dc8*/ 	.word	0x00010db0


	//   ....[94]....
        /*0dcc*/ 	.word	0x00010dd0


	//   ....[95]....
        /*0dd0*/ 	.word	0x00010f50


	//   ....[96]....
        /*0dd4*/ 	.word	0x00010f60


	//   ....[97]....
        /*0dd8*/ 	.word	0x000111a0


	//   ....[98]....
        /*0ddc*/ 	.word	0x000111c0


	//   ....[99]....
        /*0de0*/ 	.word	0x000112f0


	//   ....[100]....
        /*0de4*/ 	.word	0x00011330


	//   ....[101]....
        /*0de8*/ 	.word	0x00011360


	//   ....[102]....
        /*0dec*/ 	.word	0x00011390


	//   ....[103]....
        /*0df0*/ 	.word	0x000113c0


	//   ....[104]....
        /*0df4*/ 	.word	0x000113f0


	//   ....[105]....
        /*0df8*/ 	.word	0x00011550


	//   ....[106]....
        /*0dfc*/ 	.word	0x00011590


	//   ....[107]....
        /*0e00*/ 	.word	0x000115c0


	//   ....[108]....
        /*0e04*/ 	.word	0x000115f0


	//   ....[109]....
        /*0e08*/ 	.word	0x00011620


	//   ....[110]....
        /*0e0c*/ 	.word	0x00011650


	//   ....[111]....
        /*0e10*/ 	.word	0x000116e0


	//   ....[112]....
        /*0e14*/ 	.word	0x00011740


	//   ....[113]....
        /*0e18*/ 	.word	0x00011750


	//   ....[114]....
        /*0e1c*/ 	.word	0x000117b0


	//   ....[115]....
        /*0e20*/ 	.word	0x00012210


	//   ....[116]....
        /*0e24*/ 	.word	0x00012270


	//   ....[117]....
        /*0e28*/ 	.word	0x000122c0


	//   ....[118]....
        /*0e2c*/ 	.word	0x00012310


	//   ....[119]....
        /*0e30*/ 	.word	0x00012360


	//   ....[120]....
        /*0e34*/ 	.word	0x000123d0


	//   ....[121]....
        /*0e38*/ 	.word	0x00012410


	//   ....[122]....
        /*0e3c*/ 	.word	0x00012480


	//   ....[123]....
        /*0e40*/ 	.word	0x000124f0


	//   ....[124]....
        /*0e44*/ 	.word	0x00012550


	//   ....[125]....
        /*0e48*/ 	.word	0x000125c0


	//   ....[126]....
        /*0e4c*/ 	.word	0x00012630


	//   ....[127]....
        /*0e50*/ 	.word	0x00012690


	//   ....[128]....
        /*0e54*/ 	.word	0x000126f0


	//   ....[129]....
        /*0e58*/ 	.word	0x00012750


	//   ....[130]....
        /*0e5c*/ 	.word	0x000127c0


	//   ....[131]....
        /*0e60*/ 	.word	0x00012820


	//   ....[132]....
        /*0e64*/ 	.word	0x00012880


	//   ....[133]....
        /*0e68*/ 	.word	0x000128d0


	//   ....[134]....
        /*0e6c*/ 	.word	0x00012920


	//   ....[135]....
        /*0e70*/ 	.word	0x00012970


	//   ....[136]....
        /*0e74*/ 	.word	0x000129c0


	//   ....[137]....
        /*0e78*/ 	.word	0x00012a10


	//   ....[138]....
        /*0e7c*/ 	.word	0x00012a60


	//   ....[139]....
        /*0e80*/ 	.word	0x00012ab0


	//   ....[140]....
        /*0e84*/ 	.word	0x00012b00


	//   ....[141]....
        /*0e88*/ 	.word	0x00012b70


	//   ....[142]....
        /*0e8c*/ 	.word	0x00012be0


	//   ....[143]....
        /*0e90*/ 	.word	0x00012c40


	//   ....[144]....
        /*0e94*/ 	.word	0x00012ca0


	//   ....[145]....
        /*0e98*/ 	.word	0x00012d00


	//   ....[146]....
        /*0e9c*/ 	.word	0x00012d70


	//   ....[147]....
        /*0ea0*/ 	.word	0x00012dd0


	//   ....[148]....
        /*0ea4*/ 	.word	0x00012e30


	//   ....[149]....
        /*0ea8*/ 	.word	0x00012e90


	//   ....[150]....
        /*0eac*/ 	.word	0x00012f00


	//   ....[151]....
        /*0eb0*/ 	.word	0x00012f60


	//   ....[152]....
        /*0eb4*/ 	.word	0x00012fc0


	//   ....[153]....
        /*0eb8*/ 	.word	0x00013020


	//   ....[154]....
        /*0ebc*/ 	.word	0x00013090


	//   ....[155]....
        /*0ec0*/ 	.word	0x000130f0


	//   ....[156]....
        /*0ec4*/ 	.word	0x00013150


	//   ....[157]....
        /*0ec8*/ 	.word	0x000131b0


	//   ....[158]....
        /*0ecc*/ 	.word	0x00013220


	//   ....[159]....
        /*0ed0*/ 	.word	0x00013280


	//   ....[160]....
        /*0ed4*/ 	.word	0x000132e0


	//   ....[161]....
        /*0ed8*/ 	.word	0x00013340


	//   ....[162]....
        /*0edc*/ 	.word	0x000133b0


	//   ....[163]....
        /*0ee0*/ 	.word	0x00013410


	//   ....[164]....
        /*0ee4*/ 	.word	0x00013470


	//   ....[165]....
        /*0ee8*/ 	.word	0x000134d0


	//   ....[166]....
        /*0eec*/ 	.word	0x00013540


	//   ....[167]....
        /*0ef0*/ 	.word	0x00013590


	//   ....[168]....
        /*0ef4*/ 	.word	0x000135d0


	//   ....[169]....
        /*0ef8*/ 	.word	0x00013620


	//   ....[170]....
        /*0efc*/ 	.word	0x00013670


	//   ....[171]....
        /*0f00*/ 	.word	0x000136c0


	//   ....[172]....
        /*0f04*/ 	.word	0x00013730


	//   ....[173]....
        /*0f08*/ 	.word	0x00013770


	//   ....[174]....
        /*0f0c*/ 	.word	0x000137c0


	//   ....[175]....
        /*0f10*/ 	.word	0x00013810


	//   ....[176]....
        /*0f14*/ 	.word	0x00013860


	//   ....[177]....
        /*0f18*/ 	.word	0x000138b0


	//   ....[178]....
        /*0f1c*/ 	.word	0x00013920


	//   ....[179]....
        /*0f20*/ 	.word	0x00013960


	//   ....[180]....
        /*0f24*/ 	.word	0x000139d0


	//   ....[181]....
        /*0f28*/ 	.word	0x00013a30


	//   ....[182]....
        /*0f2c*/ 	.word	0x00013a90


	//----- nvinfo : EIATTR_EXIT_INSTR_OFFSETS
	.align		4
.L_264:
        /*0f30*/ 	.byte	0x04, 0x1c
        /*0f32*/ 	.short	(.L_266 - .L_265)


	//   ....[0]....
.L_265:
        /*0f34*/ 	.word	0x000010d0


	//   ....[1]....
        /*0f38*/ 	.word	0x000121d0


	//----- nvinfo : EIATTR_MAX_THREADS
	.align		4
.L_266:
        /*0f3c*/ 	.byte	0x04, 0x05
        /*0f3e*/ 	.short	(.L_268 - .L_267)
.L_267:
        /*0f40*/ 	.word	0x00000080
        /*0f44*/ 	.word	0x00000001
        /*0f48*/ 	.word	0x00000001


	//----- nvinfo : EIATTR_CRS_STACK_SIZE
	.align		4
.L_268:
        /*0f4c*/ 	.byte	0x04, 0x1e
        /*0f4e*/ 	.short	(.L_270 - .L_269)
.L_269:
        /*0f50*/ 	.word	0x00000000
.L_270:


//--------------------- .nv.info._ZN7cutlass13device_kernelIN5flash19enable_sm80_to_sm89INS1_16FlashAttnFwdSm80INS1_25CollectiveMainloopFwdSm80ILi4ELi1ELb0EN4cute5tupleIJNS5_1CILi128EEENS7_ILi48EEENS7_ILi96EEEEEELi96ENS_10bfloat16_tEfNS_4arch4Sm80ELb1ELb0ELb1ELb1ELb0ELb1ELb1ELb1EEENS1_21CollectiveEpilogueFwdINS6_IJS8_SA_S9_EEENS6_IJNS7_ILi1EEESI_SI_EEESC_SE_Li128ELb1ELb1ELb1ELb0EEENS1_36VarlenDynamicPersistentTileSchedulerILi128ELi48ELi128ELi128ELb1ELb1ELb0ELb1ELb1ELb1EEEEEEEEEvNT_6ParamsE --------------------------
	.section	.nv.info._ZN7cutlass13device_kernelIN5flash19enable_sm80_to_sm89INS1_16FlashAttnFwdSm80INS1_25CollectiveMainloopFwdSm80ILi4ELi1ELb0EN4cute5tupleIJNS5_1CILi128EEENS7_ILi48EEENS7_ILi96EEEEEELi96ENS_10bfloat16_tEfNS_4arch4Sm80ELb1ELb0ELb1ELb1ELb0ELb1ELb1ELb1EEENS1_21CollectiveEpilogueFwdINS6_IJS8_SA_S9_EEENS6_IJNS7_ILi1EEESI_SI_EEESC_SE_Li128ELb1ELb1ELb1ELb0EEENS1_36VarlenDynamicPersistentTileSchedulerILi128ELi48ELi128ELi128ELb1ELb1ELb0ELb1ELb1ELb1EEEEEEEEEvNT_6ParamsE,"",@"SHT_CUDA_INFO"
	.sectionflags	@""
	.align	4


	//----- nvinfo : EIATTR_CUDA_API_VERSION
	.align		4
        /*0000*/ 	.byte	0x04, 0x37
        /*0002*/ 	.short	(.L_272 - .L_271)
.L_271:
        /*0004*/ 	.word	0x00000082


	//----- nvinfo : EIATTR_SW2861232_WAR
	.align		4
.L_272:
        /*0008*/ 	.byte	0x01, 0x35
	.zero		2


	//----- nvinfo : EIATTR_PARAM_CBANK
	.align		4
        /*000c*/ 	.byte	0x04, 0x0a
        /*000e*/ 	.short	(.L_274 - .L_273)
	.align		4
.L_273:
        /*0010*/ 	.word	index@(.nv.constant0._ZN7cutlass13device_kernelIN5flash19enable_sm80_to_sm89INS1_16FlashAttnFwdSm80INS1_25CollectiveMainloopFwdSm80ILi4ELi1ELb0EN4cute5tupleIJNS5_1CILi128EEENS7_ILi48EEENS7_ILi96EEEEEELi96ENS_10bfloat16_tEfNS_4arch4Sm80ELb1ELb0ELb1ELb1ELb0ELb1ELb1ELb1EEENS1_21CollectiveEpilogueFwdINS6_IJS8_SA_S9_EEENS6_IJNS7_ILi1EEESI_SI_EEESC_SE_Li128ELb1ELb1ELb1ELb0EEENS1_36VarlenDynamicPersistentTileSchedulerILi128ELi48ELi128ELi128ELb1ELb1ELb0ELb1ELb1ELb1EEEEEEEEEvNT_6ParamsE)
        /*0014*/ 	.short	0x0160
        /*0016*/ 	.short	0x0438


	//----- nvinfo : EIATTR_CBANK_PARAM_SIZE
	.align		4
.L_274:
        /*0018*/ 	.byte	0x03, 0x19
        /*001a*/ 	.short	0x0438


	//----- nvinfo : EIATTR_KPARAM_INFO
	.align		4
        /*001c*/ 	.byte	0x04, 0x17
        /*001e*/ 	.short	(.L_276 - .L_275)
.L_275:
        /*0020*/ 	.word	0x00000000
        /*0024*/ 	.short	0x0000
        /*0026*/ 	.short	0x0000
        /*0028*/ 	.byte	0x00, 0xf0, 0xe1, 0x10


	//----- nvinfo : EIATTR_MAXREG_COUNT
	.align		4
.L_276:
        /*002c*/ 	.byte	0x03, 0x1b
        /*002e*/ 	.short	0x00ff


	//----- nvinfo : EIATTR_NUM_BARRIERS
	.align		4
        /*0030*/ 	.byte	0x02, 0x4c
        /*0032*/ 	.byte	0x06
	.zero		1


	//----- nvinfo : EIATTR_ANNOTATIONS
	.align		4
        /*0034*/ 	.byte	0x04, 0x55
        /*0036*/ 	.short	(.L_278 - .L_277)


	//   ....[0]....
.L_277:
        /* <DEDUP_REMOVED lines=130> */


	//----- nvinfo : EIATTR_MERCURY_ISA_VERSION
	.align		4
.L_278:
        /*0840*/ 	.byte	0x03, 0x5f
        /*0842*/ 	.short	0x0000


	//----- nvinfo : EIATTR_INT_WARP_WIDE_INSTR_OFFSETS
	.align		4
        /*0844*/ 	.byte	0x04, 0x31
        /*0846*/ 	.short	(.L_280 - .L_279)


	//   ....[0]....
.L_279:
        /*0848*/ 	.word	0x0001a160


	//   ....[1]....
        /*084c*/ 	.word	0x0001a1e0


	//----- nvinfo : EIATTR_COOP_GROUP_MASK_REGIDS
	.align		4
.L_280:
        /*0850*/ 	.byte	0x04, 0x29
        /*0852*/ 	.short	(.L_282 - .L_281)


	//   ....[0]....
.L_281:
        /*0854*/ 	.word	0xffffffff


	//   ....[1]....
        /*0858*/ 	.word	0xffffffff


	//   ....[2]....
        /*085c*/ 	.word	0xffffffff


	//   ....[3]....
        /*0860*/ 	.word	0xffffffff


	//   ....[4]....
        /*0864*/ 	.word	0xffffffff


	//   ....[5]....
        /*0868*/ 	.word	0xffffffff


	//   ....[6]....
        /*086c*/ 	.word	0xffffffff


	//   ....[7]....
        /*0870*/ 	.word	0xffffffff


	//   ....[8]....
        /*0874*/ 	.word	0xffffffff


	//   ....[9]....
        /*0878*/ 	.word	0xffffffff


	//   ....[10]....
        /*087c*/ 	.word	0xffffffff


	//   ....[11]....
        /*0880*/ 	.word	0xffffffff


	//   ....[12]....
        /*0884*/ 	.word	0xffffffff


	//   ....[13]....
        /*0888*/ 	.word	0xffffffff


	//   ....[14]....
        /*088c*/ 	.word	0xffffffff


	//   ....[15]....
        /*0890*/ 	.word	0xffffffff


	//   ....[16]....
        /*0894*/ 	.word	0xffffffff


	//   ....[17]....
        /*0898*/ 	.word	0xffffffff


	//   ....[18]....
        /*089c*/ 	.word	0xffffffff


	//   ....[19]....
        /*08a0*/ 	.word	0xffffffff


	//   ....[20]....
        /*08a4*/ 	.word	0xffffffff


	//   ....[21]....
        /*08a8*/ 	.word	0xffffffff


	//   ....[22]....
        /*08ac*/ 	.word	0xffffffff


	//   ....[23]....
        /*08b0*/ 	.word	0xffffffff


	//   ....[24]....
        /*08b4*/ 	.word	0xffffffff


	//   ....[25]....
        /*08b8*/ 	.word	0xffffffff


	//   ....[26]....
        /*08bc*/ 	.word	0xffffffff


	//   ....[27]....
        /*08c0*/ 	.word	0xffffffff


	//   ....[28]....
        /*08c4*/ 	.word	0xffffffff


	//   ....[29]....
        /*08c8*/ 	.word	0xffffffff


	//   ....[30]....
        /*08cc*/ 	.word	0xffffffff


	//   ....[31]....
        /*08d0*/ 	.word	0xffffffff


	//   ....[32]....
        /*08d4*/ 	.word	0xffffffff


	//   ....[33]....
        /*08d8*/ 	.word	0xffffffff


	//   ....[34]....
        /*08dc*/ 	.word	0xffffffff


	//   ....[35]....
        /*08e0*/ 	.word	0xffffffff


	//   ....[36]....
        /*08e4*/ 	.word	0xffffffff


	//   ....[37]....
        /*08e8*/ 	.word	0xffffffff


	//   ....[38]....
        /*08ec*/ 	.word	0xffffffff


	//   ....[39]....
        /*08f0*/ 	.word	0xffffffff


	//   ....[40]....
        /*08f4*/ 	.word	0xffffffff


	//   ....[41]....
        /*08f8*/ 	.word	0xffffffff


	//   ....[42]....
        /*08fc*/ 	.word	0xffffffff


	//   ....[43]....
        /*0900*/ 	.word	0xffffffff


	//   ....[44]....
        /*0904*/ 	.word	0xffffffff


	//   ....[45]....
        /*0908*/ 	.word	0xffffffff


	//   ....[46]....
        /*090c*/ 	.word	0xffffffff


	//   ....[47]....
        /*0910*/ 	.word	0xffffffff


	//   ....[48]....
        /*0914*/ 	.word	0xffffffff


	//   ....[49]....
        /*0918*/ 	.word	0xffffffff


	//   ....[50]....
        /*091c*/ 	.word	0xffffffff


	//   ....[51]....
        /*0920*/ 	.word	0xffffffff


	//   ....[52]....
        /*0924*/ 	.word	0xffffffff


	//   ....[53]....
        /*0928*/ 	.word	0xffffffff


	//   ....[54]....
        /*092c*/ 	.word	0xffffffff


	//   ....[55]....
        /*0930*/ 	.word	0xffffffff


	//   ....[56]....
        /*0934*/ 	.word	0xffffffff


	//   ....[57]....
        /*0938*/ 	.word	0xffffffff


	//   ....[58]....
        /*093c*/ 	.word	0xffffffff


	//   ....[59]....
        /*0940*/ 	.word	0xffffffff


	//   ....[60]....
        /*0944*/ 	.word	0xffffffff


	//   ....[61]....
        /*0948*/ 	.word	0xffffffff


	//   ....[62]....
        /*094c*/ 	.word	0xffffffff


	//   ....[63]....
        /*0950*/ 	.word	0xffffffff


	//   ....[64]....
        /*0954*/ 	.word	0xffffffff


	//   ....[65]....
        /*0958*/ 	.word	0xffffffff


	//   ....[66]....
        /*095c*/ 	.word	0xffffffff


	//   ....[67]....
        /*0960*/ 	.word	0xffffffff


	//   ....[68]....
        /*0964*/ 	.word	0xffffffff


	//   ....[69]....
        /*0968*/ 	.word	0xffffffff


	//   ....[70]....
        /*096c*/ 	.word	0xffffffff


	//   ....[71]....
        /*0970*/ 	.word	0xffffffff


	//   ....[72]....
        /*0974*/ 	.word	0xffffffff


	//   ....[73]....
        /*0978*/ 	.word	0xffffffff


	//   ....[74]....
        /*097c*/ 	.word	0xffffffff


	//   ....[75]....
        /*0980*/ 	.word	0xffffffff


	//   ....[76]....
        /*0984*/ 	.word	0xffffffff


	//   ....[77]....
        /*0988*/ 	.word	0xffffffff


	//   ....[78]....
        /*098c*/ 	.word	0xffffffff


	//   ....[79]....
        /*0990*/ 	.word	0xffffffff


	//   ....[80]....
        /*0994*/ 	.word	0xffffffff


	//   ....[81]....
        /*0998*/ 	.word	0xffffffff


	//   ....[82]....
        /*099c*/ 	.word	0xffffffff


	//   ....[83]....
        /*09a0*/ 	.word	0xffffffff


	//   ....[84]....
        /*09a4*/ 	.word	0xffffffff


	//   ....[85]....
        /*09a8*/ 	.word	0xffffffff


	//   ....[86]....
        /*09ac*/ 	.word	0xffffffff


	//   ....[87]....
        /*09b0*/ 	.word	0xffffffff


	//   ....[88]....
        /*09b4*/ 	.word	0xffffffff


	//   ....[89]....
        /*09b8*/ 	.word	0xffffffff


	//   ....[90]....
        /*09bc*/ 	.word	0xffffffff


	//   ....[91]....
        /*09c0*/ 	.word	0xffffffff


	//   ....[92]....
        /*09c4*/ 	.word	0xffffffff


	//   ....[93]....
        /*09c8*/ 	.word	0xffffffff


	//   ....[94]....
        /*09cc*/ 	.word	0xffffffff


	//   ....[95]....
        /*09d0*/ 	.word	0xffffffff


	//   ....[96]....
        /*09d4*/ 	.word	0xffffffff


	//   ....[97]....
        /*09d8*/ 	.word	0xffffffff


	//   ....[98]....
        /*09dc*/ 	.word	0xffffffff


	//   ....[99]....
        /*09e0*/ 	.word	0xffffffff


	//   ....[100]....
        /*09e4*/ 	.word	0xffffffff


	//   ....[101]....
        /*09e8*/ 	.word	0xffffffff


	//   ....[102]....
        /*09ec*/ 	.word	0xffffffff


	//   ....[103]....
        /*09f0*/ 	.word	0xffffffff


	//   ....[104]....
        /*09f4*/ 	.word	0xffffffff


	//   ....[105]....
        /*09f8*/ 	.word	0xffffffff


	//   ....[106]....
        /*09fc*/ 	.word	0xffffffff


	//   ....[107]....
        /*0a00*/ 	.word	0xffffffff


	//   ....[108]....
        /*0a04*/ 	.word	0xffffffff


	//   ....[109]....
        /*0a08*/ 	.word	0xffffffff


	//   ....[110]....
        /*0a0c*/ 	.word	0xffffffff


	//   ....[111]....
        /*0a10*/ 	.word	0xffffffff


	//   ....[112]....
        /*0a14*/ 	.word	0xffffffff


	//   ....[113]....
        /*0a18*/ 	.word	0xffffffff


	//   ....[114]....
        /*0a1c*/ 	.word	0xffffffff


	//   ....[115]....
        /*0a20*/ 	.word	0xffffffff


	//   ....[116]....
        /*0a24*/ 	.word	0xffffffff


	//   ....[117]....
        /*0a28*/ 	.word	0xffffffff


	//   ....[118]....
        /*0a2c*/ 	.word	0xffffffff


	//   ....[119]....
        /*0a30*/ 	.word	0xffffffff


	//   ....[120]....
        /*0a34*/ 	.word	0xffffffff


	//   ....[121]....
        /*0a38*/ 	.word	0xffffffff


	//   ....[122]....
        /*0a3c*/ 	.word	0xffffffff


	//   ....[123]....
        /*0a40*/ 	.word	0xffffffff


	//   ....[124]....
        /*0a44*/ 	.word	0xffffffff


	//   ....[125]....
        /*0a48*/ 	.word	0xffffffff


	//   ....[126]....
        /*0a4c*/ 	.word	0xffffffff


	//   ....[127]....
        /*0a50*/ 	.word	0xffffffff


	//   ....[128]....
        /*0a54*/ 	.word	0xffffffff


	//   ....[129]....
        /*0a58*/ 	.word	0xffffffff


	//   ....[130]....
        /*0a5c*/ 	.word	0xffffffff


	//   ....[131]....
        /*0a60*/ 	.word	0xffffffff


	//   ....[132]....
        /*0a64*/ 	.word	0xffffffff


	//   ....[133]....
        /*0a68*/ 	.word	0xffffffff


	//   ....[134]....
        /*0a6c*/ 	.word	0xffffffff


	//   ....[135]....
        /*0a70*/ 	.word	0xffffffff


	//   ....[136]....
        /*0a74*/ 	.word	0xffffffff


	//   ....[137]....
        /*0a78*/ 	.word	0xffffffff


	//   ....[138]....
        /*0a7c*/ 	.word	0xffffffff


	//   ....[139]....
        /*0a80*/ 	.word	0xffffffff


	//   ....[140]....
        /*0a84*/ 	.word	0xffffffff


	//   ....[141]....
        /*0a88*/ 	.word	0xffffffff


	//   ....[142]....
        /*0a8c*/ 	.word	0xffffffff


	//   ....[143]....
        /*0a90*/ 	.word	0xffffffff


	//   ....[144]....
        /*0a94*/ 	.word	0xffffffff


	//   ....[145]....
        /*0a98*/ 	.word	0xffffffff


	//   ....[146]....
        /*0a9c*/ 	.word	0xffffffff


	//   ....[147]....
        /*0aa0*/ 	.word	0xffffffff


	//   ....[148]....
        /*0aa4*/ 	.word	0xffffffff


	//   ....[149]....
        /*0aa8*/ 	.word	0xffffffff


	//   ....[150]....
        /*0aac*/ 	.word	0xffffffff


	//   ....[151]....
        /*0ab0*/ 	.word	0xffffffff


	//   ....[152]....
        /*0ab4*/ 	.word	0xffffffff


	//   ....[153]....
        /*0ab8*/ 	.word	0xffffffff


	//   ....[154]....
        /*0abc*/ 	.word	0xffffffff


	//   ....[155]....
        /*0ac0*/ 	.word	0xffffffff


	//   ....[156]....
        /*0ac4*/ 	.word	0xffffffff


	//   ....[157]....
        /*0ac8*/ 	.word	0xffffffff


	//   ....[158]....
        /*0acc*/ 	.word	0xffffffff


	//   ....[159]....
        /*0ad0*/ 	.word	0xffffffff


	//   ....[160]....
        /*0ad4*/ 	.word	0xffffffff


	//   ....[161]....
        /*0ad8*/ 	.word	0xffffffff


	//   ....[162]....
        /*0adc*/ 	.word	0xffffffff


	//   ....[163]....
        /*0ae0*/ 	.word	0xffffffff


	//   ....[164]....
        /*0ae4*/ 	.word	0xffffffff


	//   ....[165]....
        /*0ae8*/ 	.word	0xffffffff


	//   ....[166]....
        /*0aec*/ 	.word	0xffffffff


	//   ....[167]....
        /*0af0*/ 	.word	0xffffffff


	//   ....[168]....
        /*0af4*/ 	.word	0xffffffff


	//   ....[169]....
        /*0af8*/ 	.word	0xffffffff


	//   ....[170]....
        /*0afc*/ 	.word	0xffffffff


	//   ....[171]....
        /*0b00*/ 	.word	0xffffffff


	//   ....[172]....
        /*0b04*/ 	.word	0xffffffff


	//   ....[173]....
        /*0b08*/ 	.word	0xffffffff


	//   ....[174]....
        /*0b0c*/ 	.word	0xffffffff


	//   ....[175]....
        /*0b10*/ 	.word	0xffffffff


	//   ....[176]....
        /*0b14*/ 	.word	0xffffffff


	//   ....[177]....
        /*0b18*/ 	.word	0xffffffff


	//   ....[178]....
        /*0b1c*/ 	.word	0xffffffff


	//   ....[179]....
        /*0b20*/ 	.word	0xffffffff


	//   ....[180]....
        /*0b24*/ 	.word	0xffffffff


	//   ....[181]....
        /*0b28*/ 	.word	0xffffffff


	//   ....[182]....
        /*0b2c*/ 	.word	0xffffffff


	//   ....[183]....
        /*0b30*/ 	.word	0xffffffff


	//   ....[184]....
        /*0b34*/ 	.word	0xffffffff


	//   ....[185]....
        /*0b38*/ 	.word	0xffffffff


	//   ....[186]....
        /*0b3c*/ 	.word	0xffffffff


	//   ....[187]....
        /*0b40*/ 	.word	0xffffffff


	//   ....[188]....
        /*0b44*/ 	.word	0xffffffff


	//   ....[189]....
        /*0b48*/ 	.word	0xffffffff


	//   ....[190]....
        /*0b4c*/ 	.word	0xffffffff


	//   ....[191]....
        /*0b50*/ 	.word	0xffffffff


	//   ....[192]....
        /*0b54*/ 	.word	0xffffffff


	//   ....[193]....
        /*0b58*/ 	.word	0xffffffff


	//   ....[194]....
        /*0b5c*/ 	.word	0xffffffff


	//   ....[195]....
        /*0b60*/ 	.word	0xffffffff


	//   ....[196]....
        /*0b64*/ 	.word	0xffffffff


	//   ....[197]....
        /*0b68*/ 	.word	0xffffffff


	//   ....[198]....
        /*0b6c*/ 	.word	0xffffffff


	//----- nvinfo : EIATTR_COOP_GROUP_INSTR_OFFSETS
	.align		4
.L_282:
        /*0b70*/ 	.byte	0x04, 0x28
        /*0b72*/ 	.short	(.L_284 - .L_283)


	//   ....[0]....
.L_283:
        /*0b74*/ 	.word	0x00000050


	//   ....[1]....
        /*0b78*/ 	.word	0x00000200


	//   ....[2]....
        /*0b7c*/ 	.word	0x00000230


	//   ....[3]....
        /*0b80*/ 	.word	0x00000260


	//   ....[4]....
        /*0b84*/ 	.word	0x00000290


	//   ....[5]....
        /*0b88*/ 	.word	0x000002c0


	//   ....[6]....
        /*0b8c*/ 	.word	0x000002f0


	//   ....[7]....
        /*0b90*/ 	.word	0x00000450


	//   ....[8]....
        /*0b94*/ 	.word	0x00000490


	//   ....[9]....
        /*0b98*/ 	.word	0x000004c0


	//   ....[10]....
        /*0b9c*/ 	.word	0x000004f0


	//   ....[11]....
        /*0ba0*/ 	.word	0x00000520


	//   ....[12]....
        /*0ba4*/ 	.word	0x00000550


	//   ....[13]....
        /*0ba8*/ 	.word	0x000005e0


	//   ....[14]....
        /*0bac*/ 	.word	0x00000630


	//   ....[15]....
        /*0bb0*/ 	.word	0x00000650


	//   ....[16]....
        /*0bb4*/ 	.word	0x000006b0


	//   ....[17]....
        /*0bb8*/ 	.word	0x000088e0


	//   ....[18]....
        /*0bbc*/ 	.word	0x00008900


	//   ....[19]....
        /*0bc0*/ 	.word	0x00008ab0


	//   ....[20]....
        /*0bc4*/ 	.word	0x00008ac0


	//   ....[21]....
        /*0bc8*/ 	.word	0x00008c60


	//   ....[22]....
        /*0bcc*/ 	.word	0x00008c80


	//   ....[23]....
        /*0bd0*/ 	.word	0x00008e20


	//   ....[24]....
        /*0bd4*/ 	.word	0x00008e30


	//   ....[25]....
        /*0bd8*/ 	.word	0x000096c0


	//   ....[26]....
        /*0bdc*/ 	.word	0x000096e0


	//   ....[27]....
        /*0be0*/ 	.word	0x000096f0


	//   ....[28]....
        /*0be4*/ 	.word	0x00009700


	//   ....[29]....
        /*0be8*/ 	.word	0x00009b70


	//   ....[30]....
        /*0bec*/ 	.word	0x00009de0


	//   ....[31]....
        /*0bf0*/ 	.word	0x00009e20


	//   ....[32]....
        /*0bf4*/ 	.word	0x00009e40


	//   ....[33]....
        /*0bf8*/ 	.word	0x0000cd00


	//   ....[34]....
        /*0bfc*/ 	.word	0x0000cdb0


	//   ....[35]....
        /*0c00*/ 	.word	0x0000cdd0


	//   ....[36]....
        /*0c04*/ 	.word	0x0000cde0


	//   ....[37]....
        /*0c08*/ 	.word	0x0000d080


	//   ....[38]....
        /*0c0c*/ 	.word	0x0000d2f0


	//   ....[39]....
        /*0c10*/ 	.word	0x0000d330


	//   ....[40]....
        /*0c14*/ 	.word	0x0000d370


	//   ....[41]....
        /*0c18*/ 	.word	0x00011480


	//   ....[42]....
        /*0c1c*/ 	.word	0x000114a0


	//   ....[43]....
        /*0c20*/ 	.word	0x000118e0


	//   ....[44]....
        /*0c24*/ 	.word	0x00011990


	//   ....[45]....
        /*0c28*/ 	.word	0x000119b0


	//   ....[46]....
        /*0c2c*/ 	.word	0x000119d0


	//   ....[47]....
        /*0c30*/ 	.word	0x00011aa0


	//   ....[48]....
        /*0c34*/ 	.word	0x00011b10


	//   ....[49]....
        /*0c38*/ 	.word	0x000120f0


	//   ....[50]....
        /*0c3c*/ 	.word	0x000122c0


	//   ....[51]....
        /*0c40*/ 	.word	0x000122e0


	//   ....[52]....
        /*0c44*/ 	.word	0x000123e0


	//   ....[53]....
        /*0c48*/ 	.word	0x00014430


	//   ....[54]....
        /*0c4c*/ 	.word	0x00014460


	//   ....[55]....
        /*0c50*/ 	.word	0x00014600


	//   ....[56]....
        /*0c54*/ 	.word	0x00014650


	//   ....[57]....
        /*0c58*/ 	.word	0x00014710


	//   ....[58]....
        /*0c5c*/ 	.word	0x000148f0


	//   ....[59]....
        /*0c60*/ 	.word	0x00014c70


	//   ....[60]....
        /*0c64*/ 	.word	0x00014d90


	//   ....[61]....
        /*0c68*/ 	.word	0x00014e60


	//   ....[62]....
        /*0c6c*/ 	.word	0x00014f40


	//   ....[63]....
        /*0c70*/ 	.word	0x00014f60


	//   ....[64]....
        /*0c74*/ 	.word	0x00015040


	//   ....[65]....
        /*0c78*/ 	.word	0x00017dd0


	//   ....[66]....
        /*0c7c*/ 	.word	0x00017e10


	//   ....[67]....
        /*0c80*/ 	.word	0x00017eb0


	//   ....[68]....
        /*0c84*/ 	.word	0x00017f00


	//   ....[69]....
        /*0c88*/ 	.word	0x00017f40


	//   ....[70]....
        /*0c8c*/ 	.word	0x00018050


	//   ....[71]....
        /*0c90*/ 	.word	0x00018080


	//   ....[72]....
        /*0c94*/ 	.word	0x000184e0


	//   ....[73]....
        /*0c98*/ 	.word	0x000197a0


	//   ....[74]....
        /*0c9c*/ 	.word	0x000197d0


	//   ....[75]....
        /*0ca0*/ 	.word	0x000197e0


	//   ....[76]....
        /*0ca4*/ 	.word	0x000197f0


	//   ....[77]....
        /*0ca8*/ 	.word	0x00019800


	//   ....[78]....
        /*0cac*/ 	.word	0x00019830


	//   ....[79]....
        /*0cb0*/ 	.word	0x00019850


	//   ....[80]....
        /*0cb4*/ 	.word	0x00019870


	//   ....[81]....
        /*0cb8*/ 	.word	0x0001ae00


	//   ....[82]....
        /*0cbc*/ 	.word	0x0001ae10


	//   ....[83]....
        /*0cc0*/ 	.word	0x0001ae30


	//   ....[84]....
        /*0cc4*/ 	.word	0x0001ae40


	//   ....[85]....
        /*0cc8*/ 	.word	0x0001ae50


	//   ....[86]....
        /*0ccc*/ 	.word	0x0001ae60


	//   ....[87]....
        /*0cd0*/ 	.word	0x0001ae80


	//   ....[88]....
        /*0cd4*/ 	.word	0x0001af80


	//   ....[89]....
        /*0cd8*/ 	.word	0x0001b370


	//   ....[90]....
        /*0cdc*/ 	.word	0x0001b390


	//   ....[91]....
        /*0ce0*/ 	.word	0x0001b500


	//   ....[92]....
        /*0ce4*/ 	.word	0x0001b510


	//   ....[93]....
        /*0ce8*/ 	.word	0x0001b690


	//   ....[94]....
        /*0cec*/ 	.word	0x0001b6b0


	//   ....[95]....
        /*0cf0*/ 	.word	0x0001b830


	//   ....[96]....
        /*0cf4*/ 	.word	0x0001b840


	//   ....[97]....
        /*0cf8*/ 	.word	0x0001bbc0


	//   ....[98]....
        /*0cfc*/ 	.word	0x0001bbe0


	//   ....[99]....
        /*0d00*/ 	.word	0x0001c0b0


	//   ....[100]....
        /*0d04*/ 	.word	0x0001c0c0


	//   ....[101]....
        /*0d08*/ 	.word	0x0001c420


	//   ....[102]....
        /*0d0c*/ 	.word	0x0001c440


	//   ....[103]....
        /*0d10*/ 	.word	0x0001c7c0


	//   ....[104]....
        /*0d14*/ 	.word	0x0001c7d0


	//   ....[105]....
        /*0d18*/ 	.word	0x0001d320


	//   ....[106]....
        /*0d1c*/ 	.word	0x0001d340


	//   ....[107]....
        /*0d20*/ 	.word	0x0001d4c0


	//   ....[108]....
        /*0d24*/ 	.word	0x0001d4d0


	//   ....[109]....
        /*0d28*/ 	.word	0x0001d650


	//   ....[110]....
        /*0d2c*/ 	.word	0x0001d670


	//   ....[111]....
        /*0d30*/ 	.word	0x0001d7f0


	//   ....[112]....
        /*0d34*/ 	.word	0x0001d800


	//   ....[113]....
        /*0d38*/ 	.word	0x0001da40


	//   ....[114]....
        /*0d3c*/ 	.word	0x0001da60


	//   ....[115]....
        /*0d40*/ 	.word	0x0001db90


	//   ....[116]....
        /*0d44*/ 	.word	0x0001dbd0


	//   ....[117]....
        /*0d48*/ 	.word	0x0001dc00


	//   ....[118]....
        /*0d4c*/ 	.word	0x0001dc30


	//   ....[119]....
        /*0d50*/ 	.word	0x0001dc60


	//   ....[120]....
        /*0d54*/ 	.word	0x0001dc90


	//   ....[121]....
        /*0d58*/ 	.word	0x0001ddf0


	//   ....[122]....
        /*0d5c*/ 	.word	0x0001de30


	//   ....[123]....
        /*0d60*/ 	.word	0x0001de60


	//   ....[124]....
        /*0d64*/ 	.word	0x0001de90


	//   ....[125]....
        /*0d68*/ 	.word	0x0001dec0


	//   ....[126]....
        /*0d6c*/ 	.word	0x0001def0


	//   ....[127]....
        /*0d70*/ 	.word	0x0001df80


	//   ....[128]....
        /*0d74*/ 	.word	0x0001dfe0


	//   ....[129]....
        /*0d78*/ 	.word	0x0001dff0


	//   ....[130]....
        /*0d7c*/ 	.word	0x0001e050


	//   ....[131]....
        /*0d80*/ 	.word	0x0001eab0


	//   ....[132]....
        /*0d84*/ 	.word	0x0001eb10


	//   ....[133]....
        /*0d88*/ 	.word	0x0001eb60


	//   ....[134]....
        /*0d8c*/ 	.word	0x0001ebb0


	//   ....[135]....
        /*0d90*/ 	.word	0x0001ec00


	//   ....[136]....
        /*0d94*/ 	.word	0x0001ec70


	//   ....[137]....
        /*0d98*/ 	.word	0x0001ecb0


	//   ....[138]....
        /*0d9c*/ 	.word	0x0001ed20


	//   ....[139]....
        /*0da0*/ 	.word	0x0001ed90


	//   ....[140]....
        /*0da4*/ 	.word	0x0001edf0


	//   ....[141]....
        /*0da8*/ 	.word	0x0001ee60


	//   ....[142]....
        /*0dac*/ 	.word	0x0001eed0


	//   ....[143]....
        /*0db0*/ 	.word	0x0001ef30


	//   ....[144]....
        /*0db4*/ 	.word	0x0001ef90


	//   ....[145]....
        /*0db8*/ 	.word	0x0001eff0


	//   ....[146]....
        /*0dbc*/ 	.word	0x0001f060


	//   ....[147]....
        /*0dc0*/ 	.word	0x0001f0c0


	//   ....[148]....
        /*0dc4*/ 	.word	0x0001f120


	//   ....[149]....
        /*0dc8*/ 	.word	0x0001f170


	//   ....[150]....
        /*0dcc*/ 	.word	0x0001f1c0


	//   ....[151]....
        /*0dd0*/ 	.word	0x0001f210


	//   ....[152]....
        /*0dd4*/ 	.word	0x0001f260


	//   ....[153]....
        /*0dd8*/ 	.word	0x0001f2b0


	//   ....[154]....
        /*0ddc*/ 	.word	0x0001f300


	//   ....[155]....
        /*0de0*/ 	.word	0x0001f350


	//   ....[156]....
        /*0de4*/ 	.word	0x0001f3a0


	//   ....[157]....
        /*0de8*/ 	.word	0x0001f410


	//   ....[158]....
        /*0dec*/ 	.word	0x0001f480


	//   ....[159]....
        /*0df0*/ 	.word	0x0001f4e0


	//   ....[160]....
        /*0df4*/ 	.word	0x0001f540


	//   ....[161]....
        /*0df8*/ 	.word	0x0001f5a0


	//   ....[162]....
        /*0dfc*/ 	.word	0x0001f610


	//   ....[163]....
        /*0e00*/ 	.word	0x0001f670


	//   ....[164]....
        /*0e04*/ 	.word	0x0001f6d0


	//   ....[165]....
        /*0e08*/ 	.word	0x0001f730


	//   ....[166]....
        /*0e0c*/ 	.word	0x0001f7a0


	//   ....[167]....
        /*0e10*/ 	.word	0x0001f800


	//   ....[168]....
        /*0e14*/ 	.word	0x0001f860


	//   ....[169]....
        /*0e18*/ 	.word	0x0001f8c0


	//   ....[170]....
        /*0e1c*/ 	.word	0x0001f930


	//   ....[171]....
        /*0e20*/ 	.word	0x0001f990


	//   ....[172]....
        /*0e24*/ 	.word	0x0001f9f0


	//   ....[173]....
        /*0e28*/ 	.word	0x0001fa50


	//   ....[174]....
        /*0e2c*/ 	.word	0x0001fac0


	//   ....[175]....
        /*0e30*/ 	.word	0x0001fb20


	//   ....[176]....
        /*0e34*/ 	.word	0x0001fb80


	//   ....[177]....
        /*0e38*/ 	.word	0x0001fbe0


	//   ....[178]....
        /*0e3c*/ 	.word	0x0001fc50


	//   ....[179]....
        /*0e40*/ 	.word	0x0001fcb0


	//   ....[180]....
        /*0e44*/ 	.word	0x0001fd10


	//   ....[181]....
        /*0e48*/ 	.word	0x0001fd70


	//   ....[182]....
        /*0e4c*/ 	.word	0x0001fde0


	//   ....[183]....
        /*0e50*/ 	.word	0x0001fe30


	//   ....[184]....
        /*0e54*/ 	.word	0x0001fe70


	//   ....[185]....
        /*0e58*/ 	.word	0x0001fec0


	//   ....[186]....
        /*0e5c*/ 	.word	0x0001ff10


	//   ....[187]....
        /*0e60*/ 	.word	0x0001ff60


	//   ....[188]....
        /*0e64*/ 	.word	0x0001ffd0


	//   ....[189]....
        /*0e68*/ 	.word	0x00020010


	//   ....[190]....
        /*0e6c*/ 	.word	0x00020060


	//   ....[191]....
        /*0e70*/ 	.word	0x000200b0


	//   ....[192]....
        /*0e74*/ 	.word	0x00020100


	//   ....[193]....
        /*0e78*/ 	.word	0x00020150


	//   ....[194]....
        /*0e7c*/ 	.word	0x000201c0


	//   ....[195]....
        /*0e80*/ 	.word	0x00020200


	//   ....[196]....
        /*0e84*/ 	.word	0x00020270


	//   ....[197]....
        /*0e88*/ 	.word	0x000202d0


	//   ....[198]....
        /*0e8c*/ 	.word	0x00020330


	//----- nvinfo : EIATTR_EXIT_INSTR_OFFSETS
	.align		4
.L_284:
        /*0e90*/ 	.byte	0x04, 0x1c
        /*0e92*/ 	.short	(.L_286 - .L_285)


	//   ....[0]....
.L_285:
        /*0e94*/ 	.word	0x000010d0


	//   ....[1]....
        /*0e98*/ 	.word	0x0001ea70


	//----- nvinfo : EIATTR_MAX_THREADS
	.align		4
.L_286:
        /*0e9c*/ 	.byte	0x04, 0x05
        /*0e9e*/ 	.short	(.L_288 - .L_287)
.L_287:
        /*0ea0*/ 	.word	0x00000080
        /*0ea4*/ 	.word	0x00000001
        /*0ea8*/ 	.word	0x00000001


	//----- nvinfo : EIATTR_CRS_STACK_SIZE
	.align		4
.L_288:
        /*0eac*/ 	.byte	0x04, 0x1e
        /*0eae*/ 	.short	(.L_290 - .L_289)
.L_289:
        /*0eb0*/ 	.word	0x00000000
.L_290:


//--------------------- .nv.callgraph             --------------------------
	.section	.nv.callgraph,"",@"SHT_CUDA_CALLGRAPH"
	.align	4
	.sectionentsize	8
	.align		4
        /*0000*/ 	.word	0x00000000
	.align		4
        /*0004*/ 	.word	0xffffffff
	.align		4
        /*0008*/ 	.word	0x00000000
	.align		4
        /*000c*/ 	.word	0xfffffffe
	.align		4
        /*0010*/ 	.word	0x00000000
	.align		4
        /*0014*/ 	.word	0xfffffffd
	.align		4
        /*0018*/ 	.word	0x00000000
	.align		4
        /*001c*/ 	.word	0xfffffffc


//--------------------- .nv.rel.action            --------------------------
	.section	.nv.rel.action,"",@"SHT_CUDA_RELOCINFO"
	.align	8
	.sectionentsize	8
        /*0000*/ 	.byte	0x73, 0x00, 0x00, 0x00, 0x00, 0x00, 0x00, 0x00, 0x00, 0x00, 0x00, 0x11, 0x25, 0x00, 0x05, 0x36


//--------------------- .nv.constant4             --------------------------
	.section	.nv.constant4,"a",@progbits
	.align	8
	.align		8
.nv.constant4:
        /*0000*/ 	.dword	_ZN79_INTERNAL_eeeff583_43_flash_fwd_hdim96_bf16_split_softcap_sm80_cu_0106449f_34314cuda3std3__45__cpo5beginE
	.align		8
        /*0008*/ 	.dword	_ZN79_INTERNAL_eeeff583_43_flash_fwd_hdim96_bf16_split_softcap_sm80_cu_0106449f_34314cuda3std3__45__cpo3endE
	.align		8
        /*0010*/ 	.dword	_ZN79_INTERNAL_eeeff583_43_flash_fwd_hdim96_bf16_split_softcap_sm80_cu_0106449f_34314cuda3std3__45__cpo6cbeginE
	.align		8
        /*0018*/ 	.dword	_ZN79_INTERNAL_eeeff583_43_flash_fwd_hdim96_bf16_split_softcap_sm80_cu_0106449f_34314cuda3std3__45__cpo4cendE
	.align		8
        /*0020*/ 	.dword	_ZN79_INTERNAL_eeeff583_43_flash_fwd_hdim96_bf16_split_softcap_sm80_cu_0106449f_34314cuda3std3__481_GLOBAL__N__eeeff583_43_flash_fwd_hdim96_bf16_split_softcap_sm80_cu_0106449f_34316ignoreE
	.align		8
        /*0028*/ 	.dword	_ZN79_INTERNAL_eeeff583_43_flash_fwd_hdim96_bf16_split_softcap_sm80_cu_0106449f_34314cuda3std3__419piecewise_constructE
	.align		8
        /*0030*/ 	.dword	_ZN79_INTERNAL_eeeff583_43_flash_fwd_hdim96_bf16_split_softcap_sm80_cu_0106449f_34314cuda3std3__48in_placeE
	.align		8
        /*0038*/ 	.dword	_ZN79_INTERNAL_eeeff583_43_flash_fwd_hdim96_bf16_split_softcap_sm80_cu_0106449f_34314cuda3std6ranges3__45__cpo4swapE
	.align		8
        /*0040*/ 	.dword	_ZN79_INTERNAL_eeeff583_43_flash_fwd_hdim96_bf16_split_softcap_sm80_cu_0106449f_34314cuda3std6ranges3__45__cpo9iter_moveE
	.align		8
        /*0048*/ 	.dword	_ZN79_INTERNAL_eeeff583_43_flash_fwd_hdim96_bf16_split_softcap_sm80_cu_0106449f_34314cute7productE
	.align		8
        /*0050*/ 	.dword	_ZN79_INTERNAL_eeeff583_43_flash_fwd_hdim96_bf16_split_softcap_sm80_cu_0106449f_34314cute1_E


//--------------------- .nv.constant0._ZN7cutlass13device_kernelIN5flash19enable_sm80_to_sm89INS1_16FlashAttnFwdSm80INS1_25CollectiveMainloopFwdSm80ILi4ELi1ELb0EN4cute5tupleIJNS5_1CILi128EEENS7_ILi64EEENS7_ILi96EEEEEELi96ENS_10bfloat16_tEfNS_4arch4Sm80ELb0ELb0ELb1ELb0ELb0ELb0ELb1ELb1EEENS1_21CollectiveEpilogueFwdINS6_IJS8_SA_S9_EEENS6_IJNS7_ILi1EEESI_SI_EEESC_SE_Li128ELb0ELb1ELb1ELb0EEENS1_19SingleTileSchedulerILb0ELb1ELb1ELi128EEEEEEEEEvNT_6ParamsE --------------------------
	.section	.nv.constant0._ZN7cutlass13device_kernelIN5flash19enable_sm80_to_sm89INS1_16FlashAttnFwdSm80INS1_25CollectiveMainloopFwdSm80ILi4ELi1ELb0EN4cute5tupleIJNS5_1CILi128EEENS7_ILi64EEENS7_ILi96EEEEEELi96ENS_10bfloat16_tEfNS_4arch4Sm80ELb0ELb0ELb1ELb0ELb0ELb0ELb1ELb1EEENS1_21CollectiveEpilogueFwdINS6_IJS8_SA_S9_EEENS6_IJNS7_ILi1EEESI_SI_EEESC_SE_Li128ELb0ELb1ELb1ELb0EEENS1_19SingleTileSchedulerILb0ELb1ELb1ELi128EEEEEEEEEvNT_6ParamsE,"a",@progbits
	.sectionflags	@""
	.align	4
.nv.constant0._ZN7cutlass13device_kernelIN5flash19enable_sm80_to_sm89INS1_16FlashAttnFwdSm80INS1_25CollectiveMainloopFwdSm80ILi4ELi1ELb0EN4cute5tupleIJNS5_1CILi128EEENS7_ILi64EEENS7_ILi96EEEEEELi96ENS_10bfloat16_tEfNS_4arch4Sm80ELb0ELb0ELb1ELb0ELb0ELb0ELb1ELb1EEENS1_21CollectiveEpilogueFwdINS6_IJS8_SA_S9_EEENS6_IJNS7_ILi1EEESI_SI_EEESC_SE_Li128ELb0ELb1ELb1ELb0EEENS1_19SingleTileSchedulerILb0ELb1ELb1ELi128EEEEEEEEEvNT_6ParamsE:
	.zero		1400


//--------------------- .nv.constant0._ZN7cutlass13device_kernelIN5flash19enable_sm80_to_sm89INS1_16FlashAttnFwdSm80INS1_25CollectiveMainloopFwdSm80ILi4ELi1ELb0EN4cute5tupleIJNS5_1CILi128EEENS7_ILi48EEENS7_ILi96EEEEEELi96ENS_10bfloat16_tEfNS_4arch4Sm80ELb0ELb0ELb1ELb1ELb0ELb0ELb1ELb1EEENS1_21CollectiveEpilogueFwdINS6_IJS8_SA_S9_EEENS6_IJNS7_ILi1EEESI_SI_EEESC_SE_Li128ELb1ELb1ELb1ELb0EEENS1_36VarlenDynamicPersistentTileSchedulerILi128ELi48ELi128ELi128ELb1ELb1ELb0ELb0ELb1ELb1EEEEEEEEEvNT_6ParamsE --------------------------
	.section	.nv.constant0._ZN7cutlass13device_kernelIN5flash19enable_sm80_to_sm89INS1_16FlashAttnFwdSm80INS1_25CollectiveMainloopFwdSm80ILi4ELi1ELb0EN4cute5tupleIJNS5_1CILi128EEENS7_ILi48EEENS7_ILi96EEEEEELi96ENS_10bfloat16_tEfNS_4arch4Sm80ELb0ELb0ELb1ELb1ELb0ELb0ELb1ELb1EEENS1_21CollectiveEpilogueFwdINS6_IJS8_SA_S9_EEENS6_IJNS7_ILi1EEESI_SI_EEESC_SE_Li128ELb1ELb1ELb1ELb0EEENS1_36VarlenDynamicPersistentTileSchedulerILi128ELi48ELi128ELi128ELb1ELb1ELb0ELb0ELb1ELb1EEEEEEEEEvNT_6ParamsE,"a",@progbits
	.sectionflags	@""
	.align	4
.nv.constant0._ZN7cutlass13device_kernelIN5flash19enable_sm80_to_sm89INS1_16FlashAttnFwdSm80INS1_25CollectiveMainloopFwdSm80ILi4ELi1ELb0EN4cute5tupleIJNS5_1CILi128EEENS7_ILi48EEENS7_ILi96EEEEEELi96ENS_10bfloat16_tEfNS_4arch4Sm80ELb0ELb0ELb1ELb1ELb0ELb0ELb1ELb1EEENS1_21CollectiveEpilogueFwdINS6_IJS8_SA_S9_EEENS6_IJNS7_ILi1EEESI_SI_EEESC_SE_Li128ELb1ELb1ELb1ELb0EEENS1_36VarlenDynamicPersistentTileSchedulerILi128ELi48ELi128ELi128ELb1ELb1ELb0ELb0ELb1ELb1EEEEEEEEEvNT_6ParamsE:
	.zero		1432


//--------------------- .nv.constant0._ZN7cutlass13device_kernelIN5flash19enable_sm80_to_sm89INS1_16FlashAttnFwdSm80INS1_25CollectiveMainloopFwdSm80ILi4ELi1ELb0EN4cute5tupleIJNS5_1CILi128EEENS7_ILi48EEENS7_ILi96EEEEEELi96ENS_10bfloat16_tEfNS_4arch4Sm80ELb0ELb0ELb1ELb1ELb0ELb1ELb1ELb1EEENS1_21CollectiveEpilogueFwdINS6_IJS8_SA_S9_EEENS6_IJNS7_ILi1EEESI_SI_EEESC_SE_Li128ELb1ELb1ELb1ELb0EEENS1_36VarlenDynamicPersistentTileSchedulerILi128ELi48ELi128ELi128ELb1ELb1ELb0ELb0ELb1ELb1EEEEEEEEEvNT_6ParamsE --------------------------
	.section	.nv.constant0._ZN7cutlass13device_kernelIN5flash19enable_sm80_to_sm89INS1_16FlashAttnFwdSm80INS1_25CollectiveMainloopFwdSm80ILi4ELi1ELb0EN4cute5tupleIJNS5_1CILi128EEENS7_ILi48EEENS7_ILi96EEEEEELi96ENS_10bfloat16_tEfNS_4arch4Sm80ELb0ELb0ELb1ELb1ELb0ELb1ELb1ELb1EEENS1_21CollectiveEpilogueFwdINS6_IJS8_SA_S9_EEENS6_IJNS7_ILi1EEESI_SI_EEESC_SE_Li128ELb1ELb1ELb1ELb0EEENS1_36VarlenDynamicPersistentTileSchedulerILi128ELi48ELi128ELi128ELb1ELb1ELb0ELb0ELb1ELb1EEEEEEEEEvNT_6ParamsE,"a",@progbits
	.sectionflags	@""
	.align	4
.nv.constant0._ZN7cutlass13device_kernelIN5flash19enable_sm80_to_sm89INS1_16FlashAttnFwdSm80INS1_25CollectiveMainloopFwdSm80ILi4ELi1ELb0EN4cute5tupleIJNS5_1CILi128EEENS7_ILi48EEENS7_ILi96EEEEEELi96ENS_10bfloat16_tEfNS_4arch4Sm80ELb0ELb0ELb1ELb1ELb0ELb1ELb1ELb1EEENS1_21CollectiveEpilogueFwdINS6_IJS8_SA_S9_EEENS6_IJNS7_ILi1EEESI_SI_EEESC_SE_Li128ELb1ELb1ELb1ELb0EEENS1_36VarlenDynamicPersistentTileSchedulerILi128ELi48ELi128ELi128ELb1ELb1ELb0ELb0ELb1ELb1EEEEEEEEEvNT_6ParamsE:
	.zero		1432


//--------------------- .nv.constant0._ZN7cutlass13device_kernelIN5flash19enable_sm80_to_sm89INS1_16FlashAttnFwdSm80INS1_25CollectiveMainloopFwdSm80ILi4ELi1ELb0EN4cute5tupleIJNS5_1CILi128EEENS7_ILi48EEENS7_ILi96EEEEEELi96ENS_10bfloat16_tEfNS_4arch4Sm80ELb0ELb1ELb1ELb0ELb0ELb0ELb1ELb1EEENS1_21CollectiveEpilogueFwdINS6_IJS8_SA_S9_EEENS6_IJNS7_ILi1EEESI_SI_EEESC_SE_Li128ELb0ELb1ELb1ELb0EEENS1_19SingleTileSchedulerILb0ELb1ELb1ELi128EEEEEEEEEvNT_6ParamsE --------------------------
	.section	.nv.constant0._ZN7cutlass13device_kernelIN5flash19enable_sm80_to_sm89INS1_16FlashAttnFwdSm80INS1_25CollectiveMainloopFwdSm80ILi4ELi1ELb0EN4cute5tupleIJNS5_1CILi128EEENS7_ILi48EEENS7_ILi96EEEEEELi96ENS_10bfloat16_tEfNS_4arch4Sm80ELb0ELb1ELb1ELb0ELb0ELb0ELb1ELb1EEENS1_21CollectiveEpilogueFwdINS6_IJS8_SA_S9_EEENS6_IJNS7_ILi1EEESI_SI_EEESC_SE_Li128ELb0ELb1ELb1ELb0EEENS1_19SingleTileSchedulerILb0ELb1ELb1ELi128EEEEEEEEEvNT_6ParamsE,"a",@progbits
	.sectionflags	@""
	.align	4
.nv.constant0._ZN7cutlass13device_kernelIN5flash19enable_sm80_to_sm89INS1_16FlashAttnFwdSm80INS1_25CollectiveMainloopFwdSm80ILi4ELi1ELb0EN4cute5tupleIJNS5_1CILi128EEENS7_ILi48EEENS7_ILi96EEEEEELi96ENS_10bfloat16_tEfNS_4arch4Sm80ELb0ELb1ELb1ELb0ELb0ELb0ELb1ELb1EEENS1_21CollectiveEpilogueFwdINS6_IJS8_SA_S9_EEENS6_IJNS7_ILi1EEESI_SI_EEESC_SE_Li128ELb0ELb1ELb1ELb0EEENS1_19SingleTileSchedulerILb0ELb1ELb1ELi128EEEEEEEEEvNT_6ParamsE:
	.zero		1400


//--------------------- .nv.constant0._ZN7cutlass13device_kernelIN5flash19enable_sm80_to_sm89INS1_16FlashAttnFwdSm80INS1_25CollectiveMainloopFwdSm80ILi4ELi1ELb0EN4cute5tupleIJNS5_1CILi128EEENS7_ILi48EEENS7_ILi96EEEEEELi96ENS_10bfloat16_tEfNS_4arch4Sm80ELb0ELb1ELb1ELb1ELb0ELb0ELb1ELb1EEENS1_21CollectiveEpilogueFwdINS6_IJS8_SA_S9_EEENS6_IJNS7_ILi1EEESI_SI_EEESC_SE_Li128ELb1ELb1ELb1ELb0EEENS1_36VarlenDynamicPersistentTileSchedulerILi128ELi48ELi128ELi128ELb1ELb1ELb0ELb1ELb0ELb1EEEEEEEEEvNT_6ParamsE --------------------------
	.section	.nv.constant0._ZN7cutlass13device_kernelIN5flash19enable_sm80_to_sm89INS1_16FlashAttnFwdSm80INS1_25CollectiveMainloopFwdSm80ILi4ELi1ELb0EN4cute5tupleIJNS5_1CILi128EEENS7_ILi48EEENS7_ILi96EEEEEELi96ENS_10bfloat16_tEfNS_4arch4Sm80ELb0ELb1ELb1ELb1ELb0ELb0ELb1ELb1EEENS1_21CollectiveEpilogueFwdINS6_IJS8_SA_S9_EEENS6_IJNS7_ILi1EEESI_SI_EEESC_SE_Li128ELb1ELb1ELb1ELb0EEENS1_36VarlenDynamicPersistentTileSchedulerILi128ELi48ELi128ELi128ELb1ELb1ELb0ELb1ELb0ELb1EEEEEEEEEvNT_6ParamsE,"a",@progbits
	.sectionflags	@""
	.align	4
.nv.constant0._ZN7cutlass13device_kernelIN5flash19enable_sm80_to_sm89INS1_16FlashAttnFwdSm80INS1_25CollectiveMainloopFwdSm80ILi4ELi1ELb0EN4cute5tupleIJNS5_1CILi128EEENS7_ILi48EEENS7_ILi96EEEEEELi96ENS_10bfloat16_tEfNS_4arch4Sm80ELb0ELb1ELb1ELb1ELb0ELb0ELb1ELb1EEENS1_21CollectiveEpilogueFwdINS6_IJS8_SA_S9_EEENS6_IJNS7_ILi1EEESI_SI_EEESC_SE_Li128ELb1ELb1ELb1ELb0EEENS1_36VarlenDynamicPersistentTileSchedulerILi128ELi48ELi128ELi128ELb1ELb1ELb0ELb1ELb0ELb1EEEEEEEEEvNT_6ParamsE:
	.zero		1432


//--------------------- .nv.constant0._ZN7cutlass13device_kernelIN5flash19enable_sm80_to_sm89INS1_16FlashAttnFwdSm80INS1_25CollectiveMainloopFwdSm80ILi4ELi1ELb0EN4cute5tupleIJNS5_1CILi128EEENS7_ILi48EEENS7_ILi96EEEEEELi96ENS_10bfloat16_tEfNS_4arch4Sm80ELb0ELb1ELb1ELb1ELb0ELb1ELb1ELb1EEENS1_21CollectiveEpilogueFwdINS6_IJS8_SA_S9_EEENS6_IJNS7_ILi1EEESI_SI_EEESC_SE_Li128ELb1ELb1ELb1ELb0EEENS1_36VarlenDynamicPersistentTileSchedulerILi128ELi48ELi128ELi128ELb1ELb1ELb0ELb1ELb0ELb1EEEEEEEEEvNT_6ParamsE --------------------------
	.section	.nv.constant0._ZN7cutlass13device_kernelIN5flash19enable_sm80_to_sm89INS1_16FlashAttnFwdSm80INS1_25CollectiveMainloopFwdSm80ILi4ELi1ELb0EN4cute5tupleIJNS5_1CILi128EEENS7_ILi48EEENS7_ILi96EEEEEELi96ENS_10bfloat16_tEfNS_4arch4Sm80ELb0ELb1ELb1ELb1ELb0ELb1ELb1ELb1EEENS1_21CollectiveEpilogueFwdINS6_IJS8_SA_S9_EEENS6_IJNS7_ILi1EEESI_SI_EEESC_SE_Li128ELb1ELb1ELb1ELb0EEENS1_36VarlenDynamicPersistentTileSchedulerILi128ELi48ELi128ELi128ELb1ELb1ELb0ELb1ELb0ELb1EEEEEEEEEvNT_6ParamsE,"a",@progbits
	.sectionflags	@""
	.align	4
.nv.constant0._ZN7cutlass13device_kernelIN5flash19enable_sm80_to_sm89INS1_16FlashAttnFwdSm80INS1_25CollectiveMainloopFwdSm80ILi4ELi1ELb0EN4cute5tupleIJNS5_1CILi128EEENS7_ILi48EEENS7_ILi96EEEEEELi96ENS_10bfloat16_tEfNS_4arch4Sm80ELb0ELb1ELb1ELb1ELb0ELb1ELb1ELb1EEENS1_21CollectiveEpilogueFwdINS6_IJS8_SA_S9_EEENS6_IJNS7_ILi1EEESI_SI_EEESC_SE_Li128ELb1ELb1ELb1ELb0EEENS1_36VarlenDynamicPersistentTileSchedulerILi128ELi48ELi128ELi128ELb1ELb1ELb0ELb1ELb0ELb1EEEEEEEEEvNT_6ParamsE:
	.zero		1432


//--------------------- .nv.constant0._ZN7cutlass13device_kernelIN5flash19enable_sm80_to_sm89INS1_16FlashAttnFwdSm80INS1_25CollectiveMainloopFwdSm80ILi4ELi1ELb0EN4cute5tupleIJNS5_1CILi128EEENS7_ILi64EEENS7_ILi96EEEEEELi96ENS_10bfloat16_tEfNS_4arch4Sm80ELb1ELb0ELb1ELb0ELb0ELb0ELb1ELb1EEENS1_21CollectiveEpilogueFwdINS6_IJS8_SA_S9_EEENS6_IJNS7_ILi1EEESI_SI_EEESC_SE_Li128ELb0ELb1ELb1ELb0EEENS1_30DynamicPersistentTileSchedulerILi128ELi128ELb1ELb1ELb0EEEEEEEEEvNT_6ParamsE --------------------------
	.section	.nv.constant0._ZN7cutlass13device_kernelIN5flash19enable_sm80_to_sm89INS1_16FlashAttnFwdSm80INS1_25CollectiveMainloopFwdSm80ILi4ELi1ELb0EN4cute5tupleIJNS5_1CILi128EEENS7_ILi64EEENS7_ILi96EEEEEELi96ENS_10bfloat16_tEfNS_4arch4Sm80ELb1ELb0ELb1ELb0ELb0ELb0ELb1ELb1EEENS1_21CollectiveEpilogueFwdINS6_IJS8_SA_S9_EEENS6_IJNS7_ILi1EEESI_SI_EEESC_SE_Li128ELb0ELb1ELb1ELb0EEENS1_30DynamicPersistentTileSchedulerILi128ELi128ELb1ELb1ELb0EEEEEEEEEvNT_6ParamsE,"a",@progbits
	.sectionflags	@""
	.align	4
.nv.constant0._ZN7cutlass13device_kernelIN5flash19enable_sm80_to_sm89INS1_16FlashAttnFwdSm80INS1_25CollectiveMainloopFwdSm80ILi4ELi1ELb0EN4cute5tupleIJNS5_1CILi128EEENS7_ILi64EEENS7_ILi96EEEEEELi96ENS_10bfloat16_tEfNS_4arch4Sm80ELb1ELb0ELb1ELb0ELb0ELb0ELb1ELb1EEENS1_21CollectiveEpilogueFwdINS6_IJS8_SA_S9_EEENS6_IJNS7_ILi1EEESI_SI_EEESC_SE_Li128ELb0ELb1ELb1ELb0EEENS1_30DynamicPersistentTileSchedulerILi128ELi128ELb1ELb1ELb0EEEEEEEEEvNT_6ParamsE:
	.zero		1416


//--------------------- .nv.constant0._ZN7cutlass13device_kernelIN5flash19enable_sm80_to_sm89INS1_16FlashAttnFwdSm80INS1_25CollectiveMainloopFwdSm80ILi4ELi1ELb0EN4cute5tupleIJNS5_1CILi128EEENS7_ILi48EEENS7_ILi96EEEEEELi96ENS_10bfloat16_tEfNS_4arch4Sm80ELb1ELb0ELb1ELb1ELb0ELb0ELb1ELb1EEENS1_21CollectiveEpilogueFwdINS6_IJS8_SA_S9_EEENS6_IJNS7_ILi1EEESI_SI_EEESC_SE_Li128ELb1ELb1ELb1ELb0EEENS1_36VarlenDynamicPersistentTileSchedulerILi128ELi48ELi128ELi128ELb1ELb1ELb0ELb1ELb1ELb1EEEEEEEEEvNT_6ParamsE --------------------------
	.section	.nv.constant0._ZN7cutlass13device_kernelIN5flash19enable_sm80_to_sm89INS1_16FlashAttnFwdSm80INS1_25CollectiveMainloopFwdSm80ILi4ELi1ELb0EN4cute5tupleIJNS5_1CILi128EEENS7_ILi48EEENS7_ILi96EEEEEELi96ENS_10bfloat16_tEfNS_4arch4Sm80ELb1ELb0ELb1ELb1ELb0ELb0ELb1ELb1EEENS1_21CollectiveEpilogueFwdINS6_IJS8_SA_S9_EEENS6_IJNS7_ILi1EEESI_SI_EEESC_SE_Li128ELb1ELb1ELb1ELb0EEENS1_36VarlenDynamicPersistentTileSchedulerILi128ELi48ELi128ELi128ELb1ELb1ELb0ELb1ELb1ELb1EEEEEEEEEvNT_6ParamsE,"a",@progbits
	.sectionflags	@""
	.align	4
.nv.constant0._ZN7cutlass13device_kernelIN5flash19enable_sm80_to_sm89INS1_16FlashAttnFwdSm80INS1_25CollectiveMainloopFwdSm80ILi4ELi1ELb0EN4cute5tupleIJNS5_1CILi128EEENS7_ILi48EEENS7_ILi96EEEEEELi96ENS_10bfloat16_tEfNS_4arch4Sm80ELb1ELb0ELb1ELb1ELb0ELb0ELb1ELb1EEENS1_21CollectiveEpilogueFwdINS6_IJS8_SA_S9_EEENS6_IJNS7_ILi1EEESI_SI_EEESC_SE_Li128ELb1ELb1ELb1ELb0EEENS1_36VarlenDynamicPersistentTileSchedulerILi128ELi48ELi128ELi128ELb1ELb1ELb0ELb1ELb1ELb1EEEEEEEEEvNT_6ParamsE:
	.zero		1432


//--------------------- .nv.constant0._ZN7cutlass13device_kernelIN5flash19enable_sm80_to_sm89INS1_16FlashAttnFwdSm80INS1_25CollectiveMainloopFwdSm80ILi4ELi1ELb0EN4cute5tupleIJNS5_1CILi128EEENS7_ILi48EEENS7_ILi96EEEEEELi96ENS_10bfloat16_tEfNS_4arch4Sm80ELb1ELb0ELb1ELb1ELb0ELb1ELb1ELb1EEENS1_21CollectiveEpilogueFwdINS6_IJS8_SA_S9_EEENS6_IJNS7_ILi1EEESI_SI_EEESC_SE_Li128ELb1ELb1ELb1ELb0EEENS1_36VarlenDynamicPersistentTileSchedulerILi128ELi48ELi128ELi128ELb1ELb1ELb0ELb1ELb1ELb1EEEEEEEEEvNT_6ParamsE --------------------------
	.section	.nv.constant0._ZN7cutlass13device_kernelIN5flash19enable_sm80_to_sm89INS1_16FlashAttnFwdSm80INS1_25CollectiveMainloopFwdSm80ILi4ELi1ELb0EN4cute5tupleIJNS5_1CILi128EEENS7_ILi48EEENS7_ILi96EEEEEELi96ENS_10bfloat16_tEfNS_4arch4Sm80ELb1ELb0ELb1ELb1ELb0ELb1ELb1ELb1EEENS1_21CollectiveEpilogueFwdINS6_IJS8_SA_S9_EEENS6_IJNS7_ILi1EEESI_SI_EEESC_SE_Li128ELb1ELb1ELb1ELb0EEENS1_36VarlenDynamicPersistentTileSchedulerILi128ELi48ELi128ELi128ELb1ELb1ELb0ELb1ELb1ELb1EEEEEEEEEvNT_6ParamsE,"a",@progbits
	.sectionflags	@""
	.align	4
.nv.constant0._ZN7cutlass13device_kernelIN5flash19enable_sm80_to_sm89INS1_16FlashAttnFwdSm80INS1_25CollectiveMainloopFwdSm80ILi4ELi1ELb0EN4cute5tupleIJNS5_1CILi128EEENS7_ILi48EEENS7_ILi96EEEEEELi96ENS_10bfloat16_tEfNS_4arch4Sm80ELb1ELb0ELb1ELb1ELb0ELb1ELb1ELb1EEENS1_21CollectiveEpilogueFwdINS6_IJS8_SA_S9_EEENS6_IJNS7_ILi1EEESI_SI_EEESC_SE_Li128ELb1ELb1ELb1ELb0EEENS1_36VarlenDynamicPersistentTileSchedulerILi128ELi48ELi128ELi128ELb1ELb1ELb0ELb1ELb1ELb1EEEEEEEEEvNT_6ParamsE:
	.zero		1432


//--------------------- .text._ZN7cutlass13device_kernelIN5flash19enable_sm80_to_sm89INS1_16FlashAttnFwdSm80INS1_25CollectiveMainloopFwdSm80ILi4ELi1ELb0EN4cute5tupleIJNS5_1CILi128EEENS7_ILi64EEENS7_ILi96EEEEEELi96ENS_10bfloat16_tEfNS_4arch4Sm80ELb0ELb0ELb1ELb0ELb0ELb0ELb1ELb1EEENS1_21CollectiveEpilogueFwdINS6_IJS8_SA_S9_EEENS6_IJNS7_ILi1EEESI_SI_EEESC_SE_Li128ELb0ELb1ELb1ELb0EEENS1_19SingleTileSchedulerILb0ELb1ELb1ELi128EEEEEEEEEvNT_6ParamsE --------------------------
	.section	.text._ZN7cutlass13device_kernelIN5flash19enable_sm80_to_sm89INS1_16FlashAttnFwdSm80INS1_25CollectiveMainloopFwdSm80ILi4ELi1ELb0EN4cute5tupleIJNS5_1CILi128EEENS7_ILi64EEENS7_ILi96EEEEEELi96ENS_10bfloat16_tEfNS_4arch4Sm80ELb0ELb0ELb1ELb0ELb0ELb0ELb1ELb1EEENS1_21CollectiveEpilogueFwdINS6_IJS8_SA_S9_EEENS6_IJNS7_ILi1EEESI_SI_EEESC_SE_Li128ELb0ELb1ELb1ELb0EEENS1_19SingleTileSchedulerILb0ELb1ELb1ELi128EEEEEEEEEvNT_6ParamsE,"ax",@progbits
	.sectioninfo	@"SHI_REGISTERS=255"
	.align	128
.text._ZN7cutlass13device_kernelIN5flash19enable_sm80_to_sm89INS1_16FlashAttnFwdSm80INS1_25CollectiveMainloopFwdSm80ILi4ELi1ELb0EN4cute5tupleIJNS5_1CILi128EEENS7_ILi64EEENS7_ILi96EEEEEELi96ENS_10bfloat16_tEfNS_4arch4Sm80ELb0ELb0ELb1ELb0ELb0ELb0ELb1ELb1EEENS1_21CollectiveEpilogueFwdINS6_IJS8_SA_S9_EEENS6_IJNS7_ILi1EEESI_SI_EEESC_SE_Li128ELb0ELb1ELb1ELb0EEENS1_19SingleTileSchedulerILb0ELb1ELb1ELi128EEEEEEEEEvNT_6ParamsE:
        .type           _ZN7cutlass13device_kernelIN5flash19enable_sm80_to_sm89INS1_16FlashAttnFwdSm80INS1_25CollectiveMainloopFwdSm80ILi4ELi1ELb0EN4cute5tupleIJNS5_1CILi128EEENS7_ILi64EEENS7_ILi96EEEEEELi96ENS_10bfloat16_tEfNS_4arch4Sm80ELb0ELb0ELb1ELb0ELb0ELb0ELb1ELb1EEENS1_21CollectiveEpilogueFwdINS6_IJS8_SA_S9_EEENS6_IJNS7_ILi1EEESI_SI_EEESC_SE_Li128ELb0ELb1ELb1ELb0EEENS1_19SingleTileSchedulerILb0ELb1ELb1ELi128EEEEEEEEEvNT_6ParamsE,@function
        .size           _ZN7cutlass13device_kernelIN5flash19enable_sm80_to_sm89INS1_16FlashAttnFwdSm80INS1_25CollectiveMainloopFwdSm80ILi4ELi1ELb0EN4cute5tupleIJNS5_1CILi128EEENS7_ILi64EEENS7_ILi96EEEEEELi96ENS_10bfloat16_tEfNS_4arch4Sm80ELb0ELb0ELb1ELb0ELb0ELb0ELb1ELb1EEENS1_21CollectiveEpilogueFwdINS6_IJS8_SA_S9_EEENS6_IJNS7_ILi1EEESI_SI_EEESC_SE_Li128ELb0ELb1ELb1ELb0EEENS1_19SingleTileSchedulerILb0ELb1ELb1ELi128EEEEEEEEEvNT_6ParamsE,(.L_x_1424 - _ZN7cutlass13device_kernelIN5flash19enable_sm80_to_sm89INS1_16FlashAttnFwdSm80INS1_25CollectiveMainloopFwdSm80ILi4ELi1ELb0EN4cute5tupleIJNS5_1CILi128EEENS7_ILi64EEENS7_ILi96EEEEEELi96ENS_10bfloat16_tEfNS_4arch4Sm80ELb0ELb0ELb1ELb0ELb0ELb0ELb1ELb1EEENS1_21CollectiveEpilogueFwdINS6_IJS8_SA_S9_EEENS6_IJNS7_ILi1EEESI_SI_EEESC_SE_Li128ELb0ELb1ELb1ELb0EEENS1_19SingleTileSchedulerILb0ELb1ELb1ELi128EEEEEEEEEvNT_6ParamsE)
        .other          _ZN7cutlass13device_kernelIN5flash19enable_sm80_to_sm89INS1_16FlashAttnFwdSm80INS1_25CollectiveMainloopFwdSm80ILi4ELi1ELb0EN4cute5tupleIJNS5_1CILi128EEENS7_ILi64EEENS7_ILi96EEEEEELi96ENS_10bfloat16_tEfNS_4arch4Sm80ELb0ELb0ELb1ELb0ELb0ELb0ELb1ELb1EEENS1_21CollectiveEpilogueFwdINS6_IJS8_SA_S9_EEENS6_IJNS7_ILi1EEESI_SI_EEESC_SE_Li128ELb0ELb1ELb1ELb0EEENS1_19SingleTileSchedulerILb0ELb1ELb1ELi128EEEEEEEEEvNT_6ParamsE,@"STO_CUDA_ENTRY STV_DEFAULT"
_ZN7cutlass13device_kernelIN5flash19enable_sm80_to_sm89INS1_16FlashAttnFwdSm80INS1_25CollectiveMainloopFwdSm80ILi4ELi1ELb0EN4cute5tupleIJNS5_1CILi128EEENS7_ILi64EEENS7_ILi96EEEEEELi96ENS_10bfloat16_tEfNS_4arch4Sm80ELb0ELb0ELb1ELb0ELb0ELb0ELb1ELb1EEENS1_21CollectiveEpilogueFwdINS6_IJS8_SA_S9_EEENS6_IJNS7_ILi1EEESI_SI_EEESC_SE_Li128ELb0ELb1ELb1ELb0EEENS1_19SingleTileSchedulerILb0ELb1ELb1ELi128EEEEEEEEEvNT_6ParamsE:
[----:B------:R-:W-:-:S03]  /*0000*/  MOV R1, c[0x0][0x28] ;  /* 0x00000a0000017a02 */ /* 0x000fc60000000f00 */
[----:B------:R-:W1:Y:S01]  /*0010*/  S2R R174, SR_TID.X ;  /* 0x0000000000ae7919 */ /* 0x000e620000002100 */
[----:B------:R-:W-:-:S03]  /*0020*/  IADD3 R1, R1, -0x60, RZ ;  /* 0xffffffa001017810 */ /* 0x000fc60007ffe0ff */
[----:B------:R-:W2:Y:S04]  /*0030*/  S2R R2, SR_CTAID.Y ;  /* 0x0000000000027919 */ /* 0x000ea80000002600 */
[----:B------:R-:W3:Y:S01]  /*0040*/  S2R R28, SR_CTAID.Z ;  /* 0x00000000001c7919 */ /* 0x000ee20000002700 */
[----:B-1----:R-:W-:-:S06]  /*0050*/  SHF.R.U32.HI R0, RZ, 0x5, R174 ;  /* 0x00000005ff007819 */ /* 0x002fcc00000116ae */
[----:B------:R-:W1:Y:S02]  /*0060*/  SHFL.IDX PT, R0, R0, RZ, 0x1f ;  /* 0x00001fff00007589 */ /* 0x000e6400000e0000 */
[----:B-1----:R-:W-:-:S13]  /*0070*/  ISETP.NE.AND P0, PT, R0, RZ, PT ;  /* 0x000000ff0000720c */ /* 0x002fda0003f05270 */
[----:B------:R-:W-:Y:S05]  /*0080*/  @!P0 BRA `(.L_x_0) ;  /* 0x0000008000008947 */ /* 0x000fea0003800000 */
[----:B--23--:R1:W-:Y:S01]  /*0090*/  STL [R1+0x50], R2 ;  /* 0x0000500201007387 */ /* 0x00c3e20000100800 */
[----:B------:R-:W-:-:S04]  /*00a0*/  MOV R0, c[0x0][0x550] ;  /* 0x0001540000007a02 */ /* 0x000fc80000000f00 */
[----:B------:R-:W-:-:S13]  /*00b0*/  ISETP.NE.AND P0, PT, R0, 0x1, PT ;  /* 0x000000010000780c */ /* 0x000fda0003f05270 */
[----:B------:R-:W-:Y:S05]  /*00c0*/  @!P0 BRA `(.L_x_1) ;  /* 0x000000a000008947 */ /* 0x000fea0003800000 */
[----:B------:R-:W-:-:S05]  /*00d0*/  IMAD.HI.U32 R0, R2, c[0x0][0x554], RZ ;  /* 0x0001550002007a27 */ /* 0x000fca00078e00ff */
[----:B------:R-:W-:-:S05]  /*00e0*/  SHF.R.U32.HI R0, RZ, c[0x0][0x558], R0 ;  /* 0x00015600ff007a19 */ /* 0x000fca0000011600 */
[----:B------:R2:W-:Y:S01]  /*00f0*/  STL [R1+0x50], R0 ;  /* 0x0000500001007387 */ /* 0x0005e20000100800 */
[----:B------:R-:W-:Y:S05]  /*0100*/  BRA `(.L_x_1) ;  /* 0x0000006000007947 */ /* 0x000fea0003800000 */
.L_x_0:
[----:B--23--:R-:W-:Y:S01]  /*0110*/  IMAD.MOV.U32 R0, RZ, RZ, c[0x0][0x550] ;  /* 0x00015400ff007624 */ /* 0x00cfe200078e00ff */
[----:B------:R-:W-:-:S04]  /*0120*/  MOV R3, R2 ;  /* 0x0000000200037202 */ /* 0x000fc80000000f00 */
[----:B------:R-:W-:-:S13]  /*0130*/  ISETP.NE.AND P0, PT, R0, 0x1, PT ;  /* 0x000000010000780c */ /* 0x000fda0003f05270 */
[----:B------:R-:W-:-:S05]  /*0140*/  @P0 IMAD.HI.U32 R0, R2, c[0x0][0x554], RZ ;  /* 0x0001550002000a27 */ /* 0x000fca00078e00ff */
[----:B------:R-:W-:-:S05]  /*0150*/  @P0 SHF.R.U32.HI R3, RZ, c[0x0][0x558], R0 ;  /* 0x00015600ff030a19 */ /* 0x000fca0000011600 */
[----:B------:R1:W-:Y:S02]  /*0160*/  STL [R1+0x50], R3 ;  /* 0x0000500301007387 */ /* 0x0003e40000100800 */
.L_x_1:
[----:B------:R-:W3:Y:S01]  /*0170*/  LDL R22, [R1+0x50] ;  /* 0x0000500001167983 */ /* 0x000ee20000100800 */
[----:B------:R-:W-:Y:S02]  /*0180*/  ISETP.GE.AND P0, PT, R28, RZ, PT ;  /* 0x000000ff1c00720c */ /* 0x000fe40003f06270 */
[----:B--23--:R-:W-:-:S05]  /*0190*/  IADD3 R0, -R22, RZ, RZ ;  /* 0x000000ff16007210 */ /* 0x00cfca0007ffe1ff */
[----:B------:R-:W-:-:S06]  /*01a0*/  IMAD R10, R0, c[0x0][0x550], R2 ;  /* 0x00015400000a7a24 */ /* 0x000fcc00078e0202 */
[----:B------:R-:W-:Y:S05]  /*01b0*/  @!P0 EXIT ;  /* 0x000000000000894d */ /* 0x000fea0003800000 */
[----:B-1----:R-:W-:-:S05]  /*01c0*/  IMAD.MOV.U32 R3, RZ, RZ, c[0x0][0x1d0] ;  /* 0x00007400ff037624 */ /* 0x002fca00078e00ff */
[C---:B------:R-:W-:Y:S02]  /*01d0*/  ISETP.GE.AND P0, PT, R3.reuse, 0x1, PT ;  /* 0x000000010300780c */ /* 0x040fe40003f06270 */
[----:B------:R-:W-:-:S04]  /*01e0*/  IADD3 R2, R3, 0x3f, RZ ;  /* 0x0000003f03027810 */ /* 0x000fc80007ffe0ff */
[----:B------:R-:W-:-:S04]  /*01f0*/  SHF.R.S32.HI R0, RZ, 0x1f, R2 ;  /* 0x0000001fff007819 */ /* 0x000fc80000011402 */
[----:B------:R-:W-:Y:S01]  /*0200*/  LEA.HI R2, R0, R2, RZ, 0x6 ;  /* 0x0000000200027211 */ /* 0x000fe200078f30ff */
[----:B------:R-:W-:-:S03]  /*0210*/  IMAD.MOV.U32 R0, RZ, RZ, RZ ;  /* 0x000000ffff007224 */ /* 0x000fc600078e00ff */
[----:B------:R-:W-:Y:S01]  /*0220*/  SHF.R.S32.HI R11, RZ, 0x6, R2 ;  /* 0x00000006ff0b7819 */ /* 0x000fe20000011402 */
[----:B------:R-:W-:Y:S05]  /*0230*/  @!P0 BRA `(.L_x_2) ;  /* 0x0000020000008947 */ /* 0x000fea0003800000 */
[----:B------:R-:W-:-:S04]  /*0240*/  SHF.R.U32.HI R0, RZ, 0x10, R10 ;  /* 0x00000010ff007819 */ /* 0x000fc8000001160a */
[----:B------:R-:W-:-:S04]  /*0250*/  ISETP.NE.AND P0, PT, R0, RZ, PT ;  /* 0x000000ff0000720c */ /* 0x000fc80003f05270 */
[----:B------:R-:W-:-:S04]  /*0260*/  SEL R5, R0, c[0x0][0x338], P0 ;  /* 0x0000ce0000057a07 */ /* 0x000fc80000000000 */
[----:B------:R-:W-:Y:S02]  /*0270*/  IABS R0, R5 ;  /* 0x0000000500007213 */ /* 0x000fe40000000000 */
[----:B------:R-:W-:-:S03]  /*0280*/  IADD3 R7, R11, -0x1, R5 ;  /* 0xffffffff0b077810 */ /* 0x000fc60007ffe005 */
[----:B------:R-:W-:Y:S01]  /*0290*/  IMAD.MOV.U32 R4, RZ, RZ, R0 ;  /* 0x000000ffff047224 */ /* 0x000fe200078e0000 */
[----:B------:R-:W-:-:S03]  /*02a0*/  IABS R9, R7 ;  /* 0x0000000700097213 */ /* 0x000fc60000000000 */
[----:B------:R-:W1:Y:S08]  /*02b0*/  I2F.RP R2, R4 ;  /* 0x0000000400027306 */ /* 0x000e700000209400 */
[----:B-1----:R-:W1:Y:S02]  /*02c0*/  MUFU.RCP R2, R2 ;  /* 0x0000000200027308 */ /* 0x002e640000001000 */
[----:B-1----:R-:W-:-:S06]  /*02d0*/  IADD3 R2, R2, 0xffffffe, RZ ;  /* 0x0ffffffe02027810 */ /* 0x002fcc0007ffe0ff */
[----:B------:R-:W1:Y:S02]  /*02e0*/  F2I.FTZ.U32.TRUNC.NTZ R3, R2 ;  /* 0x0000000200037305 */ /* 0x000e64000021f000 */
[----:B-1----:R-:W-:Y:S02]  /*02f0*/  IMAD.MOV R0, RZ, RZ, -R3 ;  /* 0x000000ffff007224 */ /* 0x002fe400078e0a03 */
[----:B------:R-:W-:Y:S02]  /*0300*/  IMAD.MOV.U32 R2, RZ, RZ, RZ ;  /* 0x000000ffff027224 */ /* 0x000fe400078e00ff */
[----:B------:R-:W-:Y:S01]  /*0310*/  IMAD.MOV.U32 R6, RZ, RZ, R0 ;  /* 0x000000ffff067224 */ /* 0x000fe200078e0000 */
[----:B------:R-:W-:-:S03]  /*0320*/  IABS R0, R5 ;  /* 0x0000000500007213 */ /* 0x000fc60000000000 */
[----:B------:R-:W-:Y:S02]  /*0330*/  IMAD R6, R6, R4, RZ ;  /* 0x0000000406067224 */ /* 0x000fe400078e02ff */
[----:B------:R-:W-:Y:S02]  /*0340*/  IMAD.MOV R8, RZ, RZ, -R0 ;  /* 0x000000ffff087224 */ /* 0x000fe400078e0a00 */
[----:B------:R-:W-:-:S04]  /*0350*/  IMAD.HI.U32 R0, R3, R6, R2 ;  /* 0x0000000603007227 */ /* 0x000fc800078e0002 */
[----:B------:R-:W-:Y:S02]  /*0360*/  IMAD.MOV.U32 R2, RZ, RZ, R9 ;  /* 0x000000ffff027224 */ /* 0x000fe400078e0009 */
[----:B------:R-:W-:Y:S02]  /*0370*/  IMAD.MOV.U32 R3, RZ, RZ, R8 ;  /* 0x000000ffff037224 */ /* 0x000fe400078e0008 */
[----:B------:R-:W-:-:S04]  /*0380*/  IMAD.HI.U32 R0, R0, R2, RZ ;  /* 0x0000000200007227 */ /* 0x000fc800078e00ff */
[----:B------:R-:W-:-:S05]  /*0390*/  IMAD R2, R0, R3, R2 ;  /* 0x0000000300027224 */ /* 0x000fca00078e0202 */
[----:B------:R-:W-:-:S13]  /*03a0*/  ISETP.GT.U32.AND P1, PT, R4, R2, PT ;  /* 0x000000020400720c */ /* 0x000fda0003f24070 */
[----:B------:R-:W-:Y:S01]  /*03b0*/  @!P1 IMAD.IADD R2, R2, 0x1, -R4 ;  /* 0x0000000102029824 */ /* 0x000fe200078e0a04 */
[----:B------:R-:W-:Y:S02]  /*03c0*/  @!P1 IADD3 R0, R0, 0x1, RZ ;  /* 0x0000000100009810 */ /* 0x000fe40007ffe0ff */
[----:B------:R-:W-:Y:S02]  /*03d0*/  ISETP.NE.AND P1, PT, R5, RZ, PT ;  /* 0x000000ff0500720c */ /* 0x000fe40003f25270 */
[----:B------:R-:W-:Y:S02]  /*03e0*/  ISETP.GE.U32.AND P2, PT, R2, R4, PT ;  /* 0x000000040200720c */ /* 0x000fe40003f46070 */
[----:B------:R-:W-:-:S04]  /*03f0*/  LOP3.LUT R2, R7, R5, RZ, 0x3c, !PT ;  /* 0x0000000507027212 */ /* 0x000fc800078e3cff */
[----:B------:R-:W-:-:S07]  /*0400*/  ISETP.GE.AND P0, PT, R2, RZ, PT ;  /* 0x000000ff0200720c */ /* 0x000fce0003f06270 */
[----:B------:R-:W-:-:S06]  /*0410*/  @P2 IADD3 R0, R0, 0x1, RZ ;  /* 0x0000000100002810 */ /* 0x000fcc0007ffe0ff */
[----:B------:R-:W-:Y:S01]  /*0420*/  @!P0 IMAD.MOV R0, RZ, RZ, -R0 ;  /* 0x000000ffff008224 */ /* 0x000fe200078e0a00 */
[----:B------:R-:W-:Y:S02]  /*0430*/  @!P1 LOP3.LUT R0, RZ, R5, RZ, 0x33, !PT ;  /* 0x00000005ff009212 */ /* 0x000fe400078e33ff */
.L_x_2:
[----:B------:R-:W-:Y:S01]  /*0440*/  LOP3.LUT R2, R10, 0xffff, RZ, 0xc0, !PT ;  /* 0x0000ffff0a027812 */ /* 0x000fe200078ec0ff */
[----:B------:R-:W-:Y:S01]  /*0450*/  ULDC.64 UR6, c[0x0][0x118] ;  /* 0x0000460000067ab9 */ /* 0x000fe20000000a00 */
[----:B------:R-:W-:Y:S01]  /*0460*/  PLOP3.LUT P4, PT, PT, PT, PT, 0x80, 0x0 ;  /* 0x000000000000781c */ /* 0x000fe20003f8f070 */
[----:B------:R-:W-:Y:S01]  /*0470*/  CS2R R20, SRZ ;  /* 0x0000000000147805 */ /* 0x000fe2000001ff00 */
[----:B------:R-:W-:Y:S01]  /*0480*/  CS2R R18, SRZ ;  /* 0x0000000000127805 */ /* 0x000fe2000001ff00 */
[----:B------:R-:W-:Y:S01]  /*0490*/  IMAD R181, R2, R0, RZ ;  /* 0x0000000002b57224 */ /* 0x000fe200078e02ff */
[----:B------:R-:W-:Y:S01]  /*04a0*/  CS2R R94, SRZ ;  /* 0x00000000005e7805 */ /* 0x000fe2000001ff00 */
[----:B------:R-:W-:Y:S01]  /*04b0*/  CS2R R92, SRZ ;  /* 0x00000000005c7805 */ /* 0x000fe2000001ff00 */
[----:B------:R-:W-:Y:S01]  /*04c0*/  CS2R R98, SRZ ;  /* 0x0000000000627805 */ /* 0x000fe2000001ff00 */
[----:B------:R-:W-:Y:S01]  /*04d0*/  IMAD.IADD R0, R181, 0x1, R0 ;  /* 0x00000001b5007824 */ /* 0x000fe200078e0200 */
[----:B------:R1:W-:Y:S01]  /*04e0*/  STL [R1+0x54], R181 ;  /* 0x000054b501007387 */ /* 0x0003e20000100800 */
[----:B------:R-:W-:Y:S01]  /*04f0*/  CS2R R96, SRZ ;  /* 0x0000000000607805 */ /* 0x000fe2000001ff00 */
[----:B------:R-:W-:Y:S01]  /*0500*/  CS2R R90, SRZ ;  /* 0x00000000005a7805 */ /* 0x000fe2000001ff00 */
[----:B------:R-:W-:Y:S01]  /*0510*/  CS2R R88, SRZ ;  /* 0x0000000000587805 */ /* 0x000fe2000001ff00 */
[----:B------:R-:W-:Y:S01]  /*0520*/  IMNMX R173, R11, R0, PT ;  /* 0x000000000bad7217 */ /* 0x000fe20003800200 */
[----:B------:R-:W-:Y:S01]  /*0530*/  CS2R R86, SRZ ;  /* 0x0000000000567805 */ /* 0x000fe2000001ff00 */
[----:B------:R-:W-:Y:S01]  /*0540*/  CS2R R84, SRZ ;  /* 0x0000000000547805 */ /* 0x000fe2000001ff00 */
[----:B------:R-:W-:Y:S01]  /*0550*/  CS2R R78, SRZ ;  /* 0x00000000004e7805 */ /* 0x000fe2000001ff00 */
[----:B------:R-:W-:Y:S01]  /*0560*/  ISETP.GT.AND P0, PT, R173, R181, PT ;  /* 0x000000b5ad00720c */ /* 0x000fe20003f04270 */
[----:B------:R-:W-:Y:S01]  /*0570*/  CS2R R76, SRZ ;  /* 0x00000000004c7805 */ /* 0x000fe2000001ff00 */
        /* <DEDUP_REMOVED lines=38> */
[----:B------:R-:W-:Y:S05]  /*07e0*/  @!P0 BRA `(.L_x_3) ;  /* 0x0000917000008947 */ /* 0x000fea0003800000 */
[----:B-1----:R-:W-:-:S04]  /*07f0*/  ISETP.NE.U32.AND P1, PT, RZ, c[0x0][0x340], PT ;  /* 0x0000d000ff007a0c */ /* 0x002fc80003f25070 */
[----:B------:R-:W-:-:S13]  /*0800*/  ISETP.NE.AND.EX P1, PT, RZ, c[0x0][0x344], PT, P1 ;  /* 0x0000d100ff007a0c */ /* 0x000fda0003f25310 */
[----:B------:R-:W-:-:S04]  /*0810*/  @P1 IMAD.MOV.U32 R2, RZ, RZ, 0x4 ;  /* 0x00000004ff021424 */ /* 0x000fc800078e00ff */
[----:B------:R-:W-:-:S05]  /*0820*/  @P1 IMAD.WIDE R2, R28, R2, c[0x0][0x340] ;  /* 0x0000d0001c021625 */ /* 0x000fca00078e0202 */
[----:B------:R1:W2:Y:S01]  /*0830*/  @P1 LDG.E R17, [R2.64] ;  /* 0x0000000602111981 */ /* 0x0002a2000c1e1900 */
[----:B------:R-:W-:Y:S01]  /*0840*/  SHF.R.S32.HI R23, RZ, 0x1f, R174 ;  /* 0x0000001fff177819 */ /* 0x000fe200000114ae */
[----:B------:R-:W-:Y:S01]  /*0850*/  IMAD.MOV.U32 R4, RZ, RZ, c[0x0][0x2c4] ;  /* 0x0000b100ff047624 */ /* 0x000fe200078e00ff */
[----:B------:R-:W-:Y:S01]  /*0860*/  SHF.R.S32.HI R16, RZ, 0x1f, R22 ;  /* 0x0000001fff107819 */ /* 0x000fe20000011416 */
[----:B------:R-:W3:Y:S01]  /*0870*/  S2R R29, SR_CTAID.X ;  /* 0x00000000001d7919 */ /* 0x000ee20000002500 */
[CC--:B------:R-:W-:Y:S01]  /*0880*/  LEA.HI R20, R23.reuse, R174.reuse, RZ, 0x2 ;  /* 0x000000ae17147211 */ /* 0x0c0fe200078f10ff */
[----:B------:R-:W-:Y:S01]  /*0890*/  ULDC UR5, c[0x0][0x2c4] ;  /* 0x0000b10000057ab9 */ /* 0x000fe20000000800 */
[----:B------:R-:W-:Y:S01]  /*08a0*/  ISETP.NE.AND P0, PT, R4, 0x1, PT ;  /* 0x000000010400780c */ /* 0x000fe20003f05270 */
[----:B------:R-:W-:Y:S01]  /*08b0*/  IMAD R0, R16, c[0x0][0x1b8], RZ ;  /* 0x00006e0010007a24 */ /* 0x000fe200078e02ff */
[----:B------:R-:W-:Y:S01]  /*08c0*/  LOP3.LUT R4, R20, 0xfffffffc, RZ, 0xc0, !PT ;  /* 0xfffffffc14047812 */ /* 0x000fe200078ec0ff */
[----:B------:R-:W-:Y:S01]  /*08d0*/  ULDC UR4, c[0x0][0x168] ;  /* 0x00005a0000047ab9 */ /* 0x000fe20000000800 */
[-C--:B------:R-:W-:Y:S01]  /*08e0*/  LEA.HI R26, R23, R174.reuse, RZ, 0x3 ;  /* 0x000000ae171a7211 */ /* 0x080fe200078f18ff */
[----:B------:R-:W-:Y:S01]  /*08f0*/  IMAD R0, R22, c[0x0][0x1bc], R0 ;  /* 0x00006f0016007a24 */ /* 0x000fe200078e0200 */
[----:B------:R-:W-:Y:S01]  /*0900*/  SHF.R.S32.HI R19, RZ, 0x2, R20 ;  /* 0x00000002ff137819 */ /* 0x000fe20000011414 */
[----:B------:R-:W-:Y:S01]  /*0910*/  UIMAD UR4, UR5, UR4, URZ ;  /* 0x00000004050472a4 */ /* 0x000fe2000f8e023f */
[----:B------:R-:W-:Y:S01]  /*0920*/  IADD3 R4, -R4, R174, RZ ;  /* 0x000000ae04047210 */ /* 0x000fe20007ffe1ff */
[----:B------:R-:W-:Y:S01]  /*0930*/  BSSY B0, `(.L_x_4) ;  /* 0x000007b000007945 */ /* 0x000fe20003800000 */
[----:B------:R-:W-:-:S02]  /*0940*/  SHF.R.S32.HI R24, RZ, 0x3, R26 ;  /* 0x00000003ff187819 */ /* 0x000fc4000001141a */
[----:B------:R-:W-:Y:S01]  /*0950*/  SHF.R.S32.HI R27, RZ, 0x1f, R28 ;  /* 0x0000001fff1b7819 */ /* 0x000fe2000001141c */
[C-C-:B------:R-:W-:Y:S01]  /*0960*/  IMAD R5, R4.reuse, 0x20, R19.reuse ;  /* 0x0000002004057824 */ /* 0x140fe200078e0213 */
[-C--:B------:R-:W-:Y:S01]  /*0970*/  LEA.HI R25, R23, R174.reuse, RZ, 0x4 ;  /* 0x000000ae17197211 */ /* 0x080fe200078f20ff */
[----:B------:R-:W-:Y:S01]  /*0980*/  IMAD.SHL.U32 R4, R4, 0x8, RZ ;  /* 0x0000000804047824 */ /* 0x000fe200078e00ff */
[----:B------:R-:W-:Y:S01]  /*0990*/  SHF.R.S32.HI R9, RZ, 0x1f, R19 ;  /* 0x0000001fff097819 */ /* 0x000fe20000011413 */
[----:B------:R-:W-:Y:S01]  /*09a0*/  IMAD R8, R27, c[0x0][0x1c0], RZ ;  /* 0x000070001b087a24 */ /* 0x000fe200078e02ff */
[----:B------:R-:W-:Y:S01]  /*09b0*/  LOP3.LUT R12, R25, 0xfffffff0, RZ, 0xc0, !PT ;  /* 0xfffffff0190c7812 */ /* 0x000fe200078ec0ff */
[----:B-1----:R-:W-:Y:S01]  /*09c0*/  IMAD.WIDE.U32 R2, R22, c[0x0][0x1b8], RZ ;  /* 0x00006e0016027a25 */ /* 0x002fe200078e00ff */
[----:B------:R-:W-:Y:S02]  /*09d0*/  LEA.HI R160, R23, R174, RZ, 0x5 ;  /* 0x000000ae17a07211 */ /* 0x000fe400078f28ff */
[----:B---3--:R-:W-:Y:S01]  /*09e0*/  LEA R11, R29, R5, 0x7 ;  /* 0x000000051d0b7211 */ /* 0x008fe200078e38ff */
[----:B------:R-:W-:Y:S01]  /*09f0*/  IMAD.IADD R3, R3, 0x1, R0 ;  /* 0x0000000103037824 */ /* 0x000fe200078e0200 */
[----:B------:R-:W-:Y:S01]  /*0a00*/  ISETP.GE.AND P3, PT, R4, c[0x0][0x1d4], PT ;  /* 0x0000750004007a0c */ /* 0x000fe20003f66270 */
[----:B------:R-:W-:-:S02]  /*0a10*/  IMAD.SHL.U32 R0, R24, 0x40, RZ ;  /* 0x0000004018007824 */ /* 0x000fc400078e00ff */
[----:B------:R-:W-:Y:S01]  /*0a20*/  @P0 IMAD.HI.U32 R5, R11, c[0x0][0x2c8], RZ ;  /* 0x0000b2000b050a27 */ /* 0x000fe200078e00ff */
[----:B------:R-:W-:Y:S02]  /*0a30*/  P2R R31, PR, RZ, 0x8 ;  /* 0x00000008ff1f7803 */ /* 0x000fe40000000000 */
[----:B------:R-:W-:Y:S01]  /*0a40*/  LOP3.LUT R0, R0, 0xc0, RZ, 0xc0, !PT ;  /* 0x000000c000007812 */ /* 0x000fe200078ec0ff */
[C---:B------:R-:W-:Y:S02]  /*0a50*/  IMAD R8, R28.reuse, c[0x0][0x1c4], R8 ;  /* 0x000071001c087a24 */ /* 0x040fe400078e0208 */
[----:B------:R-:W-:Y:S01]  /*0a60*/  IMAD.WIDE.U32 R2, R28, c[0x0][0x1c0], R2 ;  /* 0x000070001c027a25 */ /* 0x000fe200078e0002 */
[----:B------:R-:W-:Y:S01]  /*0a70*/  LOP3.LUT R7, R0, 0x18, R4, 0xf8, !PT ;  /* 0x0000001800077812 */ /* 0x000fe200078ef804 */
[----:B------:R1:W-:Y:S01]  /*0a80*/  STL [R1+0x5c], R31 ;  /* 0x00005c1f01007387 */ /* 0x0003e20000100800 */
[----:B------:R-:W-:Y:S01]  /*0a90*/  SHF.R.U32.HI R6, RZ, 0x3, R0 ;  /* 0x00000003ff067819 */ /* 0x000fe20000011600 */
[----:B------:R-:W-:Y:S01]  /*0aa0*/  IMAD.MOV.U32 R0, RZ, RZ, R11 ;  /* 0x000000ffff007224 */ /* 0x000fe200078e000b */
[----:B------:R-:W-:Y:S01]  /*0ab0*/  @P0 SHF.R.U32.HI R0, RZ, c[0x0][0x2cc], R5 ;  /* 0x0000b300ff000a19 */ /* 0x000fe20000011605 */
[----:B------:R-:W-:Y:S01]  /*0ac0*/  IMAD.IADD R3, R3, 0x1, R8 ;  /* 0x0000000103037824 */ /* 0x000fe200078e0208 */
[----:B------:R-:W-:Y:S01]  /*0ad0*/  LOP3.LUT R233, R7, R6, RZ, 0x3c, !PT ;  /* 0x0000000607e97212 */ /* 0x000fe200078e3cff */
[----:B------:R-:W-:Y:S01]  /*0ae0*/  IMAD R7, R9, c[0x0][0x1e0], RZ ;  /* 0x0000780009077a24 */ /* 0x000fe200078e02ff */
[--C-:B------:R-:W-:Y:S01]  /*0af0*/  SHF.R.S32.HI R10, RZ, 0x1f, R0.reuse ;  /* 0x0000001fff0a7819 */ /* 0x100fe20000011400 */
[----:B------:R-:W-:Y:S01]  /*0b00*/  IMAD.MOV R13, RZ, RZ, -R0 ;  /* 0x000000ffff0d7224 */ /* 0x000fe200078e0a00 */
[----:B------:R-:W-:Y:S01]  /*0b10*/  SHF.R.S32.HI R5, RZ, 0x1f, R4 ;  /* 0x0000001fff057819 */ /* 0x000fe20000011404 */
[----:B------:R-:W-:-:S04]  /*0b20*/  IMAD.WIDE.U32 R2, R0, c[0x0][0x1b0], R2 ;  /* 0x00006c0000027a25 */ /* 0x000fc800078e0002 */
[----:B------:R-:W-:Y:S02]  /*0b30*/  IMAD R10, R10, c[0x0][0x1b0], RZ ;  /* 0x00006c000a0a7a24 */ /* 0x000fe400078e02ff */
[----:B------:R-:W-:Y:S02]  /*0b40*/  IMAD R6, R9, c[0x0][0x208], RZ ;  /* 0x0000820009067a24 */ /* 0x000fe400078e02ff */
[----:B------:R-:W-:Y:S02]  /*0b50*/  IMAD R0, R0, c[0x0][0x1b4], R10 ;  /* 0x00006d0000007a24 */ /* 0x000fe400078e020a */
[----:B------:R-:W-:Y:S02]  /*0b60*/  IMAD R10, R13, c[0x0][0x2c4], R11 ;  /* 0x0000b1000d0a7a24 */ /* 0x000fe400078e020b */
[----:B------:R-:W-:Y:S01]  /*0b70*/  IMAD.IADD R18, R174, 0x1, -R12 ;  /* 0x00000001ae127824 */ /* 0x000fe200078e0a0c */
[----:B------:R-:W-:Y:S01]  /*0b80*/  IADD3 R3, R3, R0, RZ ;  /* 0x0000000003037210 */ /* 0x000fe20007ffe0ff */
[C---:B------:R-:W-:Y:S01]  /*0b90*/  IMAD R14, R19.reuse, c[0x0][0x1e4], R7 ;  /* 0x00007900130e7a24 */ /* 0x040fe200078e0207 */
[----:B------:R-:W-:Y:S01]  /*0ba0*/  SHF.R.S32.HI R0, RZ, 0x1f, R10 ;  /* 0x0000001fff007819 */ /* 0x000fe2000001140a */
[C---:B------:R-:W-:Y:S01]  /*0bb0*/  IMAD R15, R19.reuse, c[0x0][0x20c], R6 ;  /* 0x00008300130f7a24 */ /* 0x040fe200078e0206 */
[----:B------:R-:W-:Y:S01]  /*0bc0*/  LEA.HI R21, R18, R18, RZ, 0x1 ;  /* 0x0000001212157211 */ /* 0x000fe200078f08ff */
[----:B------:R-:W-:-:S03]  /*0bd0*/  IMAD.WIDE.U32 R8, R19, c[0x0][0x1e0], R4 ;  /* 0x0000780013087a25 */ /* 0x000fc600078e0004 */
[----:B------:R-:W-:Y:S01]  /*0be0*/  SHF.R.S32.HI R12, RZ, 0x1, R21 ;  /* 0x00000001ff0c7819 */ /* 0x000fe20000011415 */
[----:B------:R-:W-:Y:S01]  /*0bf0*/  IMAD.WIDE.U32 R6, R19, c[0x0][0x208], R4 ;  /* 0x0000820013067a25 */ /* 0x000fe200078e0004 */
[----:B------:R-:W-:Y:S02]  /*0c00*/  IADD3 R9, R9, R14, RZ ;  /* 0x0000000e09097210 */ /* 0x000fe40007ffe0ff */
[----:B------:R-:W-:Y:S01]  /*0c10*/  SHF.R.S32.HI R13, RZ, 0x1f, R21 ;  /* 0x0000001fff0d7819 */ /* 0x000fe20000011415 */
[----:B------:R-:W-:Y:S02]  /*0c20*/  IMAD R0, R0, c[0x0][0x1a8], RZ ;  /* 0x00006a0000007a24 */ /* 0x000fe400078e02ff */
[----:B------:R-:W-:Y:S02]  /*0c30*/  IMAD.IADD R7, R7, 0x1, R15 ;  /* 0x0000000107077824 */ /* 0x000fe400078e020f */
[C---:B------:R-:W-:Y:S02]  /*0c40*/  IMAD R14, R16.reuse, c[0x0][0x1e8], RZ ;  /* 0x00007a00100e7a24 */ /* 0x040fe400078e02ff */
[----:B------:R-:W-:-:S02]  /*0c50*/  IMAD R15, R16, c[0x0][0x210], RZ ;  /* 0x00008400100f7a24 */ /* 0x000fc400078e02ff */
[----:B------:R-:W-:Y:S01]  /*0c60*/  IMAD R16, R10, c[0x0][0x1ac], R0 ;  /* 0x00006b000a107a24 */ /* 0x000fe200078e0200 */
[----:B------:R-:W-:Y:S01]  /*0c70*/  IADD3 R0, R4, 0x40, RZ ;  /* 0x0000004004007810 */ /* 0x000fe20007ffe0ff */
[----:B------:R-:W-:Y:S01]  /*0c80*/  IMAD.WIDE.U32 R10, R10, c[0x0][0x1a8], R2 ;  /* 0x00006a000a0a7a25 */ /* 0x000fe200078e0002 */
[----:B------:R-:W-:Y:S02]  /*0c90*/  LEA.HI R2, R13, R12, RZ, 0x2 ;  /* 0x0000000c0d027211 */ /* 0x000fe400078f10ff */
[----:B------:R-:W-:Y:S01]  /*0ca0*/  ISETP.GE.AND P6, PT, R0, c[0x0][0x1d4], PT ;  /* 0x0000750000007a0c */ /* 0x000fe20003fc6270 */
[----:B------:R-:W-:Y:S01]  /*0cb0*/  IMAD R14, R22, c[0x0][0x1ec], R14 ;  /* 0x00007b00160e7a24 */ /* 0x000fe200078e020e */
[----:B------:R-:W-:Y:S01]  /*0cc0*/  LOP3.LUT R13, R2, 0xfffffffc, RZ, 0xc0, !PT ;  /* 0xfffffffc020d7812 */ /* 0x000fe200078ec0ff */
[----:B------:R-:W-:Y:S01]  /*0cd0*/  IMAD R15, R22, c[0x0][0x214], R15 ;  /* 0x00008500160f7a24 */ /* 0x000fe200078e020f */
[----:B------:R-:W-:Y:S01]  /*0ce0*/  ISETP.GE.AND P5, PT, R0, c[0x0][0x198], PT ;  /* 0x0000660000007a0c */ /* 0x000fe20003fa6270 */
[----:B------:R-:W-:-:S04]  /*0cf0*/  IMAD.WIDE.U32 R8, R22, c[0x0][0x1e8], R8 ;  /* 0x00007a0016087a25 */ /* 0x000fc800078e0008 */
[----:B------:R-:W-:-:S04]  /*0d00*/  IMAD.WIDE.U32 R2, R22, c[0x0][0x210], R6 ;  /* 0x0000840016027a25 */ /* 0x000fc800078e0006 */
[----:B------:R-:W-:Y:S01]  /*0d10*/  IMAD.IADD R0, R11, 0x1, R16 ;  /* 0x000000010b007824 */ /* 0x000fe200078e0210 */
[----:B------:R-:W-:Y:S01]  /*0d20*/  LEA R16, P0, R10, c[0x0][0x160], 0x1 ;  /* 0x000058000a107a11 */ /* 0x000fe200078008ff */
[----:B------:R-:W-:Y:S02]  /*0d30*/  IMAD.IADD R22, R12, 0x1, -R13 ;  /* 0x000000010c167824 */ /* 0x000fe400078e0a0d */
[----:B------:R-:W-:Y:S01]  /*0d40*/  IMAD.IADD R13, R9, 0x1, R14 ;  /* 0x00000001090d7824 */ /* 0x000fe200078e020e */
[----:B------:R-:W-:Y:S01]  /*0d50*/  IADD3 R9, R3, R15, RZ ;  /* 0x0000000f03097210 */ /* 0x000fe20007ffe0ff */
[----:B------:R-:W-:Y:S01]  /*0d60*/  IMAD.MOV.U32 R12, RZ, RZ, R8 ;  /* 0x000000ffff0c7224 */ /* 0x000fe200078e0008 */
[----:B------:R-:W-:Y:S01]  /*0d70*/  LEA.HI.X R15, R10, c[0x0][0x164], R0, 0x1, P0 ;  /* 0x000059000a0f7a11 */ /* 0x000fe200000f0c00 */
[----:B------:R-:W-:Y:S01]  /*0d80*/  IMAD.MOV.U32 R23, RZ, RZ, 0x10 ;  /* 0x00000010ff177424 */ /* 0x000fe200078e00ff */
[----:B------:R-:W-:Y:S01]  /*0d90*/  LEA.HI R0, R20, R19, RZ, 0x1 ;  /* 0x0000001314007211 */ /* 0x000fe200078f08ff */
[----:B------:R1:W3:Y:S01]  /*0da0*/  SHFL.IDX PT, R6, R16, RZ, 0x1c1f ;  /* 0x001c1fff10067589 */ /* 0x0002e200000e0000 */
[----:B------:R-:W-:-:S02]  /*0db0*/  SHF.R.S32.HI R20, RZ, 0x5, R160 ;  /* 0x00000005ff147819 */ /* 0x000fc400000114a0 */
[----:B------:R-:W-:Y:S01]  /*0dc0*/  LOP3.LUT R0, R0, 0x7fffffe, RZ, 0xc0, !PT ;  /* 0x07fffffe00007812 */ /* 0x000fe200078ec0ff */
[----:B------:R1:W4:Y:S01]  /*0dd0*/  SHFL.IDX PT, R7, R15, RZ, 0x1c1f ;  /* 0x001c1fff0f077589 */ /* 0x00032200000e0000 */
[----:B------:R-:W-:Y:S02]  /*0de0*/  IADD3 R14, R4, 0x20, RZ ;  /* 0x00000020040e7810 */ /* 0x000fe40007ffe0ff */
[----:B------:R-:W-:Y:S02]  /*0df0*/  IADD3 R0, R19, -R0, RZ ;  /* 0x8000000013007210 */ /* 0x000fe40007ffe0ff */
[----:B------:R-:W-:Y:S02]  /*0e00*/  MOV R8, R2 ;  /* 0x0000000200087202 */ /* 0x000fe40000000f00 */
[----:B------:R-:W-:Y:S01]  /*0e10*/  ISETP.GE.AND P4, PT, R14, c[0x0][0x1d4], PT ;  /* 0x000075000e007a0c */ /* 0x000fe20003f86270 */
[----:B------:R-:W-:Y:S01]  /*0e20*/  IMAD R11, R20, 0x8, R0 ;  /* 0x00000008140b7824 */ /* 0x000fe200078e0200 */
[----:B------:R-:W-:-:S02]  /*0e30*/  LOP3.LUT P2, RZ, R22, 0x2, RZ, 0xc0, !PT ;  /* 0x0000000216ff7812 */ /* 0x000fc4000784c0ff */
[----:B------:R-:W-:Y:S01]  /*0e40*/  P2R R34, PR, RZ, 0x10 ;  /* 0x00000010ff227803 */ /* 0x000fe20000000000 */
[----:B------:R-:W-:Y:S01]  /*0e50*/  IMAD.U32 R233, R11, 0x20, R233 ;  /* 0x000000200be97824 */ /* 0x000fe200078e00e9 */
[----:B------:R-:W-:-:S03]  /*0e60*/  ISETP.GE.AND P4, PT, R14, c[0x0][0x198], PT ;  /* 0x000066000e007a0c */ /* 0x000fc60003f86270 */
[----:B------:R1:W-:Y:S01]  /*0e70*/  STL [R1+0x58], R34 ;  /* 0x0000582201007387 */ /* 0x0003e20000100800 */
[--C-:B--2---:R-:W-:Y:S01]  /*0e80*/  @P1 SHF.R.S32.HI R3, RZ, 0x1f, R17.reuse ;  /* 0x0000001fff031819 */ /* 0x104fe20000011411 */
[----:B------:R-:W-:Y:S01]  /*0e90*/  @P1 IMAD.MOV.U32 R2, RZ, RZ, R17 ;  /* 0x000000ffff021224 */ /* 0x000fe200078e0011 */
[----:B------:R-:W-:Y:S01]  /*0ea0*/  @!P1 MOV R3, R27 ;  /* 0x0000001b00039202 */ /* 0x000fe20000000f00 */
[----:B------:R-:W-:Y:S01]  /*0eb0*/  @!P1 IMAD.MOV.U32 R2, RZ, RZ, R28 ;  /* 0x000000ffff029224 */ /* 0x000fe200078e001c */
[----:B------:R-:W-:Y:S01]  /*0ec0*/  ISETP.GE.AND P1, PT, R4, c[0x0][0x198], PT ;  /* 0x0000660004007a0c */ /* 0x000fe20003f26270 */
[----:B------:R-:W-:Y:S02]  /*0ed0*/  IMAD R17, R29, 0x80, R19 ;  /* 0x000000801d117824 */ /* 0x000fe400078e0213 */
[C---:B------:R-:W-:Y:S02]  /*0ee0*/  IMAD R10, R3.reuse, c[0x0][0x1f0], RZ ;  /* 0x00007c00030a7a24 */ /* 0x040fe400078e02ff */
[----:B------:R-:W-:Y:S01]  /*0ef0*/  IMAD R0, R3, c[0x0][0x218], RZ ;  /* 0x0000860003007a24 */ /* 0x000fe200078e02ff */
[----:B------:R-:W-:Y:S01]  /*0f00*/  ISETP.GE.AND P0, PT, R17, UR4, PT ;  /* 0x0000000411007c0c */ /* 0x000fe2000bf06270 */
[C---:B------:R-:W-:Y:S01]  /*0f10*/  IMAD R10, R2.reuse, c[0x0][0x1f4], R10 ;  /* 0x00007d00020a7a24 */ /* 0x040fe200078e020a */
[----:B------:R-:W-:Y:S01]  /*0f20*/  SEL R3, R23, 0xfffffff0, !P2 ;  /* 0xfffffff017037807 */ /* 0x000fe20005000000 */
[----:B------:R-:W-:-:S02]  /*0f30*/  IMAD R0, R2, c[0x0][0x21c], R0 ;  /* 0x0000870002007a24 */ /* 0x000fc400078e0200 */
[----:B------:R-:W-:Y:S01]  /*0f40*/  IMAD.WIDE.U32 R36, R2, c[0x0][0x1f0], R12 ;  /* 0x00007c0002247a25 */ /* 0x000fe200078e000c */
[----:B------:R-:W-:-:S03]  /*0f50*/  SEL R12, RZ, 0x1, P3 ;  /* 0x00000001ff0c7807 */ /* 0x000fc60001800000 */
[----:B------:R-:W-:Y:S01]  /*0f60*/  IMAD.WIDE.U32 R32, R2, c[0x0][0x218], R8 ;  /* 0x0000860002207a25 */ /* 0x000fe200078e0008 */
[----:B------:R-:W-:Y:S01]  /*0f70*/  IADD3 R39, R37, R10, RZ ;  /* 0x0000000a25277210 */ /* 0x000fe20007ffe0ff */
[----:B------:R1:W-:Y:S02]  /*0f80*/  STL.64 [R1+0x48], R36 ;  /* 0x0000482401007387 */ /* 0x0003e40000100a00 */
[----:B------:R-:W-:Y:S02]  /*0f90*/  IMAD.IADD R30, R33, 0x1, R0 ;  /* 0x00000001211e7824 */ /* 0x000fe400078e0200 */
[----:B------:R1:W-:Y:S04]  /*0fa0*/  STL.64 [R1+0x40], R32 ;  /* 0x0000402001007387 */ /* 0x0003e80000100a00 */
[----:B------:R1:W-:Y:S04]  /*0fb0*/  STL [R1+0x30], R30 ;  /* 0x0000301e01007387 */ /* 0x0003e80000100800 */
[----:B------:R1:W-:Y:S01]  /*0fc0*/  STL [R1+0x3c], R39 ;  /* 0x00003c2701007387 */ /* 0x0003e20000100800 */
[----:B------:R-:W-:Y:S05]  /*0fd0*/  @P0 BRA `(.L_x_5) ;  /* 0x0000010000000947 */ /* 0x000fea0003800000 */
[----:B---34-:R-:W-:Y:S02]  /*0fe0*/  IADD3 R0, R4, 0x40, RZ ;  /* 0x0000004004007810 */ /* 0x018fe40007ffe0ff */
[----:B------:R-:W-:-:S02]  /*0ff0*/  SHF.R.S32.HI R8, RZ, 0x1f, R14 ;  /* 0x0000001fff087819 */ /* 0x000fc4000001140e */
[----:B------:R-:W-:Y:S02]  /*1000*/  SHF.R.S32.HI R2, RZ, 0x1f, R0 ;  /* 0x0000001fff027819 */ /* 0x000fe40000011400 */
[----:B------:R-:W-:Y:S02]  /*1010*/  LEA.HI R10, R8, R14, RZ, 0x3 ;  /* 0x0000000e080a7211 */ /* 0x000fe400078f18ff */
[----:B------:R-:W-:Y:S01]  /*1020*/  LEA.HI R2, R2, R0, RZ, 0x3 ;  /* 0x0000000002027211 */ /* 0x000fe200078f18ff */
[----:B------:R-:W-:Y:S01]  /*1030*/  IMAD.SHL.U32 R0, R233, 0x2, RZ ;  /* 0x00000002e9007824 */ /* 0x000fe200078e00ff */
[----:B------:R-:W-:Y:S02]  /*1040*/  LEA R8, P0, R4, R6, 0x1 ;  /* 0x0000000604087211 */ /* 0x000fe400078008ff */
[----:B------:R-:W-:Y:S02]  /*1050*/  LOP3.LUT R10, R10, 0xfffffff8, RZ, 0xc0, !PT ;  /* 0xfffffff80a0a7812 */ /* 0x000fe400078ec0ff */
[----:B------:R-:W-:-:S02]  /*1060*/  LOP3.LUT R2, R2, 0xfffffff8, RZ, 0xc0, !PT ;  /* 0xfffffff802027812 */ /* 0x000fc400078ec0ff */
[----:B------:R-:W-:Y:S01]  /*1070*/  LEA.HI.X R9, R4, R7, R5, 0x1, P0 ;  /* 0x0000000704097211 */ /* 0x000fe200000f0c05 */
[----:B------:R-:W-:-:S04]  /*1080*/  IMAD.WIDE R10, R10, 0x2, R6 ;  /* 0x000000020a0a7825 */ /* 0x000fc800078e0206 */
[----:B------:R-:W-:Y:S01]  /*1090*/  IMAD.WIDE R6, R2, 0x2, R6 ;  /* 0x0000000202067825 */ /* 0x000fe200078e0206 */
[----:B------:R-:W-:Y:S01]  /*10a0*/  @!PT LDS RZ, [RZ] ;  /* 0x00000000fffff984 */ /* 0x000fe20000000800 */
[----:B------:R2:W-:Y:S04]  /*10b0*/  LDGSTS.E.BYPASS.LTC128B.128 [R0+0x6100], [R8.64], !P1 ;  /* 0x0610000008007fae */ /* 0x0005e8000c901d46 */
[----:B------:R2:W-:Y:S04]  /*10c0*/  LDGSTS.E.BYPASS.LTC128B.128 [R0+0x8100], [R10.64], !P4 ;  /* 0x081000000a007fae */ /* 0x0005e8000e101d46 */
[----:B------:R2:W-:Y:S02]  /*10d0*/  LDGSTS.E.BYPASS.LTC128B.128 [R0+0xa100], [R6.64], !P5 ;  /* 0x0a10000006007fae */ /* 0x0005e4000e901d46 */
.L_x_5:
[----:B---34-:R-:W-:Y:S05]  /*10e0*/  BSYNC B0 ;  /* 0x0000000000007941 */ /* 0x018fea0003800000 */
.L_x_4:
[----:B--2---:R-:W-:Y:S01]  /*10f0*/  IADD3 R0, R17, 0x20, RZ ;  /* 0x0000002011007810 */ /* 0x004fe20007ffe0ff */
[----:B------:R2:W3:Y:S01]  /*1100*/  SHFL.IDX PT, R7, R15, 0x1, 0x1c1f ;  /* 0x003c1f000f077f89 */ /* 0x0004e200000e0000 */
[----:B------:R-:W-:Y:S02]  /*1110*/  BSSY B0, `(.L_x_6) ;  /* 0x0000014000007945 */ /* 0x000fe40003800000 */
[----:B------:R-:W-:Y:S01]  /*1120*/  ISETP.GE.AND P0, PT, R0, UR4, PT ;  /* 0x0000000400007c0c */ /* 0x000fe2000bf06270 */
[----:B------:R2:W4:-:S12]  /*1130*/  SHFL.IDX PT, R6, R16, 0x1, 0x1c1f ;  /* 0x003c1f0010067f89 */ /* 0x00051800000e0000 */
[----:B------:R-:W-:Y:S05]  /*1140*/  @P0 BRA `(.L_x_7) ;  /* 0x0000010000000947 */ /* 0x000fea0003800000 */
[----:B------:R-:W-:Y:S02]  /*1150*/  IADD3 R0, R4, 0x40, RZ ;  /* 0x0000004004007810 */ /* 0x000fe40007ffe0ff */
[----:B------:R-:W-:Y:S02]  /*1160*/  SHF.R.S32.HI R8, RZ, 0x1f, R14 ;  /* 0x0000001fff087819 */ /* 0x000fe4000001140e */
[----:B------:R-:W-:Y:S02]  /*1170*/  SHF.R.S32.HI R2, RZ, 0x1f, R0 ;  /* 0x0000001fff027819 */ /* 0x000fe40000011400 */
[----:B------:R-:W-:Y:S02]  /*1180*/  LEA.HI R10, R8, R14, RZ, 0x3 ;  /* 0x0000000e080a7211 */ /* 0x000fe400078f18ff */
[----:B------:R-:W-:Y:S01]  /*1190*/  LEA.HI R2, R2, R0, RZ, 0x3 ;  /* 0x0000000002027211 */ /* 0x000fe200078f18ff */
[----:B------:R-:W-:Y:S01]  /*11a0*/  IMAD.SHL.U32 R0, R233, 0x2, RZ ;  /* 0x00000002e9007824 */ /* 0x000fe200078e00ff */
[----:B----4-:R-:W-:-:S02]  /*11b0*/  LEA R8, P0, R4, R6, 0x1 ;  /* 0x0000000604087211 */ /* 0x010fc400078008ff */
[----:B------:R-:W-:Y:S02]  /*11c0*/  LOP3.LUT R10, R10, 0xfffffff8, RZ, 0xc0, !PT ;  /* 0xfffffff80a0a7812 */ /* 0x000fe400078ec0ff */
[----:B------:R-:W-:Y:S02]  /*11d0*/  LOP3.LUT R2, R2, 0xfffffff8, RZ, 0xc0, !PT ;  /* 0xfffffff802027812 */ /* 0x000fe400078ec0ff */
[----:B---3--:R-:W-:Y:S01]  /*11e0*/  LEA.HI.X R9, R4, R7, R5, 0x1, P0 ;  /* 0x0000000704097211 */ /* 0x008fe200000f0c05 */
[----:B------:R-:W-:-:S04]  /*11f0*/  IMAD.WIDE R10, R10, 0x2, R6 ;  /* 0x000000020a0a7825 */ /* 0x000fc800078e0206 */
[----:B------:R-:W-:Y:S01]  /*1200*/  IMAD.WIDE R6, R2, 0x2, R6 ;  /* 0x0000000202067825 */ /* 0x000fe200078e0206 */
[----:B------:R-:W-:Y:S01]  /*1210*/  @!PT LDS RZ, [RZ] ;  /* 0x00000000fffff984 */ /* 0x000fe20000000800 */
[----:B------:R3:W-:Y:S04]  /*1220*/  LDGSTS.E.BYPASS.LTC128B.128 [R0+0x6900], [R8.64], !P1 ;  /* 0x0690000008007fae */ /* 0x0007e8000c901d46 */
[----:B------:R3:W-:Y:S04]  /*1230*/  LDGSTS.E.BYPASS.LTC128B.128 [R0+0x8900], [R10.64], !P4 ;  /* 0x089000000a007fae */ /* 0x0007e8000e101d46 */
[----:B------:R3:W-:Y:S02]  /*1240*/  LDGSTS.E.BYPASS.LTC128B.128 [R0+0xa900], [R6.64], !P5 ;  /* 0x0a90000006007fae */ /* 0x0007e4000e901d46 */
.L_x_7:
[----:B------:R-:W-:Y:S05]  /*1250*/  BSYNC B0 ;  /* 0x0000000000007941 */ /* 0x000fea0003800000 */
.L_x_6:
[----:B---3--:R-:W-:Y:S01]  /*1260*/  IADD3 R0, R17, 0x40, RZ ;  /* 0x0000004011007810 */ /* 0x008fe20007ffe0ff */
[----:B------:R3:W1:Y:S01]  /*1270*/  SHFL.IDX PT, R7, R15, 0x2, 0x1c1f ;  /* 0x005c1f000f077f89 */ /* 0x00066200000e0000 */
[----:B------:R-:W-:Y:S02]  /*1280*/  BSSY B0, `(.L_x_8) ;  /* 0x0000014000007945 */ /* 0x000fe40003800000 */
[----:B------:R-:W-:Y:S01]  /*1290*/  ISETP.GE.AND P0, PT, R0, UR4, PT ;  /* 0x0000000400007c0c */ /* 0x000fe2000bf06270 */
[----:B----4-:R3:W4:-:S12]  /*12a0*/  SHFL.IDX PT, R6, R16, 0x2, 0x1c1f ;  /* 0x005c1f0010067f89 */ /* 0x01071800000e0000 */
        /* <DEDUP_REMOVED lines=10> */
[----:B-1----:R-:W-:Y:S01]  /*1350*/  LEA.HI.X R9, R4, R7, R5, 0x1, P0 ;  /* 0x0000000704097211 */ /* 0x002fe200000f0c05 */
[----:B------:R-:W-:-:S04]  /*1360*/  IMAD.WIDE R10, R10, 0x2, R6 ;  /* 0x000000020a0a7825 */ /* 0x000fc800078e0206 */
[----:B------:R-:W-:Y:S01]  /*1370*/  IMAD.WIDE R6, R2, 0x2, R6 ;  /* 0x0000000202067825 */ /* 0x000fe200078e0206 */
[----:B------:R-:W-:Y:S01]  /*1380*/  @!PT LDS RZ, [RZ] ;  /* 0x00000000fffff984 */ /* 0x000fe20000000800 */
[----:B------:R1:W-:Y:S04]  /*1390*/  LDGSTS.E.BYPASS.LTC128B.128 [R0+0x7100], [R8.64], !P1 ;  /* 0x0710000008007fae */ /* 0x0003e8000c901d46 */
[----:B------:R1:W-:Y:S04]  /*13a0*/  LDGSTS.E.BYPASS.LTC128B.128 [R0+0x9100], [R10.64], !P4 ;  /* 0x091000000a007fae */ /* 0x0003e8000e101d46 */
[----:B------:R1:W-:Y:S02]  /*13b0*/  LDGSTS.E.BYPASS.LTC128B.128 [R0+0xb100], [R6.64], !P5 ;  /* 0x0b10000006007fae */ /* 0x0003e4000e901d46 */
.L_x_9:
[----:B------:R-:W-:Y:S05]  /*13c0*/  BSYNC B0 ;  /* 0x0000000000007941 */ /* 0x000fea0003800000 */
.L_x_8:
[----:B-1--4-:R-:W1:Y:S01]  /*13d0*/  SHFL.IDX PT, R6, R16, 0x3, 0x1c1f ;  /* 0x007c1f0010067f89 */ /* 0x012e6200000e0000 */
[----:B------:R-:W-:Y:S01]  /*13e0*/  IADD3 R0, R17, 0x60, RZ ;  /* 0x0000006011007810 */ /* 0x000fe20007ffe0ff */
[----:B------:R-:W-:Y:S01]  /*13f0*/  IMAD.MOV.U32 R161, RZ, RZ, 0x6 ;  /* 0x00000006ffa17424 */ /* 0x000fe200078e00ff */
[----:B------:R-:W-:Y:S01]  /*1400*/  IADD3 R148, R173, -0x1, RZ ;  /* 0xffffffffad947810 */ /* 0x000fe20007ffe0ff */
[----:B------:R4:W5:Y:S01]  /*1410*/  SHFL.IDX PT, R7, R15, 0x3, 0x1c1f ;  /* 0x007c1f000f077f89 */ /* 0x00096200000e0000 */
[----:B------:R-:W-:Y:S01]  /*1420*/  ISETP.GE.AND P3, PT, R0, UR4, PT ;  /* 0x0000000400007c0c */ /* 0x000fe2000bf66270 */
[----:B------:R-:W-:Y:S01]  /*1430*/  IMAD.SHL.U32 R233, R233, 0x2, RZ ;  /* 0x00000002e9e97824 */ /* 0x000fe200078e00ff */
[----:B------:R-:W-:Y:S01]  /*1440*/  IADD3 R2, -R19, c[0x0][0x1d0], RZ ;  /* 0x0000740013027a10 */ /* 0x000fe20007ffe1ff */
[----:B------:R-:W-:Y:S01]  /*1450*/  IMAD.MOV.U32 R166, RZ, RZ, R38 ;  /* 0x000000ffffa67224 */ /* 0x000fe200078e0026 */
[----:B------:R-:W-:Y:S01]  /*1460*/  SHF.R.S32.HI R13, RZ, 0x1f, R18 ;  /* 0x0000001fff0d7819 */ /* 0x000fe20000011412 */
[----:B------:R-:W-:Y:S01]  /*1470*/  IMAD.MOV.U32 R167, RZ, RZ, R39 ;  /* 0x000000ffffa77224 */ /* 0x000fe200078e0027 */
[----:B------:R-:W-:Y:S01]  /*1480*/  IADD3 R163, R173, -0x2, RZ ;  /* 0xfffffffeada37810 */ /* 0x000fe20007ffe0ff */
[----:B------:R-:W-:Y:S01]  /*1490*/  IMAD R2, R148, -0x40, R2 ;  /* 0xffffffc094027824 */ /* 0x000fe200078e0202 */
[----:B------:R-:W-:Y:S01]  /*14a0*/  LEA.HI R13, R13, R18, RZ, 0x3 ;  /* 0x000000120d0d7211 */ /* 0x000fe200078f18ff */
[----:B------:R-:W-:-:S02]  /*14b0*/  IMAD.MOV.U32 R166, RZ, RZ, R36 ;  /* 0x000000ffffa67224 */ /* 0x000fc400078e0024 */
[----:B------:R-:W-:Y:S01]  /*14c0*/  IMAD.MOV.U32 R159, RZ, RZ, -0x40 ;  /* 0xffffffc0ff9f7424 */ /* 0x000fe200078e00ff */
[----:B------:R-:W-:Y:S01]  /*14d0*/  ISETP.GE.AND P2, PT, R2, 0x1, PT ;  /* 0x000000010200780c */ /* 0x000fe20003f46270 */
[----:B------:R-:W-:Y:S01]  /*14e0*/  IMAD.MOV.U32 R17, RZ, RZ, c[0x0][0x20c] ;  /* 0x00008300ff117624 */ /* 0x000fe200078e00ff */
[----:B------:R-:W-:Y:S01]  /*14f0*/  STL.64 [R1+0x38], R166 ;  /* 0x000038a601007387 */ /* 0x000fe20000100a00 */
[----:B------:R-:W-:Y:S01]  /*1500*/  IMAD R159, R148, R159, c[0x0][0x1d0] ;  /* 0x00007400949f7624 */ /* 0x000fe200078e029f */
[C---:B-1----:R-:W-:Y:S02]  /*1510*/  @!P3 LEA R8, P0, R4.reuse, R6, 0x1 ;  /* 0x000000060408b211 */ /* 0x042fe400078008ff */
[----:B--234-:R-:W-:Y:S02]  /*1520*/  SHF.R.S32.HI R15, RZ, 0x1f, R148 ;  /* 0x0000001fff0f7819 */ /* 0x01cfe40000011494 */
[C---:B-----5:R-:W-:Y:S01]  /*1530*/  @!P3 LEA.HI.X R9, R4.reuse, R7, R5, 0x1, P0 ;  /* 0x000000070409b211 */ /* 0x060fe200000f0c05 */
[----:B------:R-:W-:Y:S01]  /*1540*/  IMAD.MOV.U32 R5, RZ, RZ, c[0x0][0x1e0] ;  /* 0x00007800ff057624 */ /* 0x000fe200078e00ff */
[----:B------:R-:W-:-:S03]  /*1550*/  @!P3 IADD3 R4, R4, 0x40, RZ ;  /* 0x000000400404b810 */ /* 0x000fc60007ffe0ff */
[----:B------:R-:W-:Y:S01]  /*1560*/  @!PT LDS RZ, [RZ] ;  /* 0x00000000fffff984 */ /* 0x000fe20000000800 */
[----:B------:R1:W-:Y:S01]  /*1570*/  @!P3 LDGSTS.E.BYPASS.LTC128B.128 [R233+0x7900], [R8.64], !P1 ;  /* 0x0790000008e9bfae */ /* 0x0003e2000c901d46 */
[C---:B------:R-:W-:Y:S01]  /*1580*/  SHF.L.U64.HI R161, R5.reuse, R161, c[0x0][0x1e4] ;  /* 0x0000790005a17619 */ /* 0x040fe200000102a1 */
[C---:B------:R-:W-:Y:S01]  /*1590*/  IMAD.SHL.U32 R162, R5.reuse, 0x40, RZ ;  /* 0x0000004005a27824 */ /* 0x040fe200078e00ff */
[----:B------:R-:W-:Y:S01]  /*15a0*/  ISETP.GE.AND P1, PT, R2, 0x21, PT ;  /* 0x000000210200780c */ /* 0x000fe20003f26270 */
[----:B------:R-:W-:Y:S02]  /*15b0*/  IMAD.SHL.U32 R164, R5, 0x20, RZ ;  /* 0x0000002005a47824 */ /* 0x000fe400078e00ff */
[----:B------:R-:W-:-:S04]  /*15c0*/  IMAD R0, R161, R148, RZ ;  /* 0x00000094a1007224 */ /* 0x000fc800078e02ff */
[-C--:B------:R-:W-:Y:S02]  /*15d0*/  IMAD R0, R15, R162.reuse, R0 ;  /* 0x000000a20f007224 */ /* 0x080fe400078e0200 */
[----:B-1----:R-:W-:-:S04]  /*15e0*/  IMAD.WIDE.U32 R8, R148, R162, R166 ;  /* 0x000000a294087225 */ /* 0x002fc800078e00a6 */
[----:B------:R-:W-:Y:S01]  /*15f0*/  IMAD.IADD R0, R9, 0x1, R0 ;  /* 0x0000000109007824 */ /* 0x000fe200078e0200 */
[----:B------:R-:W-:Y:S01]  /*1600*/  @P2 LEA R10, P0, R8, c[0x0][0x1c8], 0x1 ;  /* 0x00007200080a2a11 */ /* 0x000fe200078008ff */
[----:B------:R-:W-:-:S03]  /*1610*/  IMAD.MOV.U32 R9, RZ, RZ, 0x5 ;  /* 0x00000005ff097424 */ /* 0x000fc600078e00ff */
[----:B------:R-:W-:Y:S02]  /*1620*/  @P2 LEA.HI.X R11, R8, c[0x0][0x1cc], R0, 0x1, P0 ;  /* 0x00007300080b2a11 */ /* 0x000fe400000f0c00 */
[----:B------:R-:W-:Y:S02]  /*1630*/  @P1 IADD3 R2, P0, R164, R8, RZ ;  /* 0x00000008a4021210 */ /* 0x000fe40007f1e0ff */
[----:B------:R-:W-:Y:S02]  /*1640*/  @!P3 SHF.R.S32.HI R8, RZ, 0x1f, R14 ;  /* 0x0000001fff08b819 */ /* 0x000fe4000001140e */
[----:B------:R-:W-:Y:S02]  /*1650*/  SHF.L.U64.HI R165, R5, R9, c[0x0][0x1e4] ;  /* 0x0000790005a57619 */ /* 0x000fe40000010209 */
[----:B------:R-:W-:Y:S02]  /*1660*/  @!P3 LEA.HI R8, R8, R14, RZ, 0x3 ;  /* 0x0000000e0808b211 */ /* 0x000fe400078f18ff */
[----:B------:R-:W-:Y:S01]  /*1670*/  SHF.R.S32.HI R14, RZ, 0x4, R25 ;  /* 0x00000004ff0e7819 */ /* 0x000fe20000011419 */
[----:B------:R-:W-:Y:S01]  /*1680*/  @P1 IMAD.X R0, R165, 0x1, R0, P0 ;  /* 0x00000001a5001824 */ /* 0x000fe200000e0600 */
[----:B------:R-:W-:-:S05]  /*1690*/  @!P3 LOP3.LUT R8, R8, 0xfffffff8, RZ, 0xc0, !PT ;  /* 0xfffffff80808b812 */ /* 0x000fca00078ec0ff */
[----:B------:R-:W-:-:S05]  /*16a0*/  @!P3 IMAD.WIDE R8, R8, 0x2, R6 ;  /* 0x000000020808b825 */ /* 0x000fca00078e0206 */
[----:B------:R1:W-:Y:S01]  /*16b0*/  @!P3 LDGSTS.E.BYPASS.LTC128B.128 [R233+0x9900], [R8.64], !P4 ;  /* 0x0990000008e9bfae */ /* 0x0003e2000e101d46 */
[----:B------:R-:W-:-:S04]  /*16c0*/  ISETP.NE.AND P4, PT, R34, RZ, PT ;  /* 0x000000ff2200720c */ /* 0x000fc80003f85270 */
[----:B------:R-:W-:Y:S02]  /*16d0*/  SEL R5, RZ, 0x2, P4 ;  /* 0x00000002ff057807 */ /* 0x000fe40002000000 */
[----:B-1----:R-:W-:-:S04]  /*16e0*/  @P1 LEA R8, P0, R2, c[0x0][0x1c8], 0x1 ;  /* 0x0000720002081a11 */ /* 0x002fc800078008ff */
[----:B------:R-:W-:Y:S02]  /*16f0*/  @P1 LEA.HI.X R9, R2, c[0x0][0x1cc], R0, 0x1, P0 ;  /* 0x0000730002091a11 */ /* 0x000fe400000f0c00 */
[----:B------:R-:W-:Y:S02]  /*1700*/  @!P3 SHF.R.S32.HI R0, RZ, 0x1f, R4 ;  /* 0x0000001fff00b819 */ /* 0x000fe40000011404 */
[----:B------:R-:W-:Y:S02]  /*1710*/  SEL R2, RZ, 0x4, P6 ;  /* 0x00000004ff027807 */ /* 0x000fe40003000000 */
[----:B------:R-:W-:Y:S02]  /*1720*/  @!P3 LEA.HI R4, R0, R4, RZ, 0x3 ;  /* 0x000000040004b211 */ /* 0x000fe400078f18ff */
[----:B------:R-:W-:Y:S02]  /*1730*/  LOP3.LUT R0, R26, 0xfffffff8, RZ, 0xc0, !PT ;  /* 0xfffffff81a007812 */ /* 0x000fe400078ec0ff */
[----:B------:R-:W-:-:S02]  /*1740*/  @!P3 LOP3.LUT R4, R4, 0xfffffff8, RZ, 0xc0, !PT ;  /* 0xfffffff80404b812 */ /* 0x000fc400078ec0ff */
[----:B------:R-:W-:Y:S01]  /*1750*/  IADD3 R16, R2, R5, R12 ;  /* 0x0000000502107210 */ /* 0x000fe20007ffe00c */
[----:B------:R-:W-:Y:S01]  /*1760*/  IMAD.IADD R0, R174, 0x1, -R0 ;  /* 0x00000001ae007824 */ /* 0x000fe200078e0a00 */
[----:B------:R-:W-:Y:S01]  /*1770*/  LEA.HI R5, R25, R14, RZ, 0x1 ;  /* 0x0000000e19057211 */ /* 0x000fe200078f08ff */
[----:B------:R-:W-:Y:S01]  /*1780*/  @!P3 IMAD.WIDE R6, R4, 0x2, R6 ;  /* 0x000000020406b825 */ /* 0x000fe200078e0206 */
[----:B------:R-:W-:Y:S02]  /*1790*/  LOP3.LUT R4, R21, 0x7fffffe, RZ, 0xc0, !PT ;  /* 0x07fffffe15047812 */ /* 0x000fe400078ec0ff */
[----:B------:R-:W-:Y:S02]  /*17a0*/  LEA.HI R2, R0, R0, RZ, 0x1 ;  /* 0x0000000000027211 */ /* 0x000fe400078f08ff */
[----:B------:R1:W-:Y:S01]  /*17b0*/  @!P3 LDGSTS.E.BYPASS.LTC128B.128 [R233+0xb900], [R6.64], !P5 ;  /* 0x0b90000006e9bfae */ /* 0x0003e2000e901d46 */
[----:B------:R-:W-:Y:S01]  /*17c0*/  ISETP.NE.AND P5, PT, R31, RZ, PT ;  /* 0x000000ff1f00720c */ /* 0x000fe20003fa5270 */
[----:B------:R-:W-:Y:S01]  /*17d0*/  IMAD.IADD R151, R18, 0x1, -R4 ;  /* 0x0000000112977824 */ /* 0x000fe200078e0a04 */
[----:B------:R-:W-:Y:S01]  /*17e0*/  LOP3.LUT R5, R5, 0xfffffffe, RZ, 0xc0, !PT ;  /* 0xfffffffe05057812 */ /* 0x000fe200078ec0ff */
[----:B------:R-:W0:Y:S01]  /*17f0*/  LDGDEPBAR ;  /* 0x00000000000079af */ /* 0x000e220000000000 */
[----:B------:R-:W-:-:S03]  /*1800*/  LOP3.LUT R12, R2, 0x3fffffe, RZ, 0xc0, !PT ;  /* 0x03fffffe020c7812 */ /* 0x000fc600078ec0ff */
[----:B------:R-:W-:Y:S01]  /*1810*/  BAR.SYNC.DEFER_BLOCKING 0x0 ;  /* 0x0000000000007b1d */ /* 0x000fe20000010000 */
[----:B------:R-:W-:Y:S02]  /*1820*/  IMAD.IADD R4, R14, 0x1, -R5 ;  /* 0x000000010e047824 */ /* 0x000fe400078e0a05 */
[----:B------:R-:W-:Y:S02]  /*1830*/  IMAD.IADD R5, R0, 0x1, -R12 ;  /* 0x0000000100057824 */ /* 0x000fe400078e0a0c */
[----:B------:R-:W-:Y:S02]  /*1840*/  IMAD.SHL.U32 R0, R22, 0x40, RZ ;  /* 0x0000004016007824 */ /* 0x000fe400078e00ff */
[----:B------:R-:W-:-:S03]  /*1850*/  IMAD.SHL.U32 R12, R24, 0x8, RZ ;  /* 0x00000008180c7824 */ /* 0x000fc600078e00ff */
[----:B------:R-:W-:Y:S02]  /*1860*/  LOP3.LUT R0, R0, 0xc0, RZ, 0xc0, !PT ;  /* 0x000000c000007812 */ /* 0x000fe400078ec0ff */
[----:B-1----:R-:W-:Y:S01]  /*1870*/  SHF.R.S32.HI R7, RZ, 0x1, R2 ;  /* 0x00000001ff077819 */ /* 0x002fe20000011402 */
[----:B------:R-:W-:Y:S01]  /*1880*/  IMAD.SHL.U32 R2, R4, 0x8, RZ ;  /* 0x0000000804027824 */ /* 0x000fe200078e00ff */
[----:B------:R-:W-:Y:S01]  /*1890*/  @!PT LDS RZ, [RZ] ;  /* 0x00000000fffff984 */ /* 0x000fe20000000800 */
[----:B------:R-:W-:Y:S01]  /*18a0*/  @!PT LDS RZ, [RZ] ;  /* 0x00000000fffff984 */ /* 0x000fe20000000800 */
[----:B------:R-:W-:Y:S01]  /*18b0*/  @!PT LDS RZ, [RZ] ;  /* 0x00000000fffff984 */ /* 0x000fe20000000800 */
[----:B------:R1:W-:Y:S04]  /*18c0*/  @P2 LDGSTS.E.BYPASS.LTC128B.128 [R233+0x3100], [R10.64], !P5 ;  /* 0x031000000ae92fae */ /* 0x0003e8000e901d46 */
[----:B------:R-:W-:Y:S01]  /*18d0*/  LOP3.LUT R6, R0, 0x8, R2, 0xf8, !PT ;  /* 0x0000000800067812 */ /* 0x000fe200078ef802 */
[----:B------:R-:W-:Y:S01]  /*18e0*/  IMAD.SHL.U32 R2, R13, 0x20, RZ ;  /* 0x000000200d027824 */ /* 0x000fe200078e00ff */
[----:B------:R1:W-:Y:S04]  /*18f0*/  @P2 LDGSTS.E.BYPASS.LTC128B.128 [R233+0x4100], [R10.64+0x40], !P4 ;  /* 0x041000400ae92fae */ /* 0x0003e8000e101d46 */
[----:B------:R-:W-:Y:S01]  /*1900*/  LOP3.LUT R149, R2, 0xffffff00, RZ, 0xc0, !PT ;  /* 0xffffff0002957812 */ /* 0x000fe200078ec0ff */
[----:B------:R1:W-:Y:S01]  /*1910*/  @P2 LDGSTS.E.BYPASS.LTC128B.128 [R233+0x5100], [R10.64+0x80], !P6 ;  /* 0x051000800ae92fae */ /* 0x0003e2000f101d46 */
[----:B------:R-:W-:-:S03]  /*1920*/  LOP3.LUT P2, RZ, R7, 0x2, RZ, 0xc0, !PT ;  /* 0x0000000207ff7812 */ /* 0x000fc6000784c0ff */
[----:B------:R2:W-:Y:S04]  /*1930*/  @P1 LDGSTS.E.BYPASS.LTC128B.128 [R233+0x3900], [R8.64], !P5 ;  /* 0x0390000008e91fae */ /* 0x0005e8000e901d46 */
[----:B------:R2:W-:Y:S04]  /*1940*/  @P1 LDGSTS.E.BYPASS.LTC128B.128 [R233+0x4900], [R8.64+0x40], !P4 ;  /* 0x0490004008e91fae */ /* 0x0005e8000e101d46 */
[----:B------:R2:W-:Y:S01]  /*1950*/  @P1 LDGSTS.E.BYPASS.LTC128B.128 [R233+0x5900], [R8.64+0x80], !P6 ;  /* 0x0590008008e91fae */ /* 0x0005e2000f101d46 */
[----:B------:R-:W-:-:S03]  /*1960*/  LOP3.LUT P1, RZ, R16, 0x2, RZ, 0xc0, !PT ;  /* 0x0000000210ff7812 */ /* 0x000fc6000782c0ff */
[----:B------:R-:W0:Y:S01]  /*1970*/  LDGDEPBAR ;  /* 0x00000000000079af */ /* 0x000e220000000000 */
[----:B-1----:R-:W-:-:S04]  /*1980*/  IMAD.WIDE.U32 R10, R148, c[0x0][0x208], RZ ;  /* 0x00008200940a7a25 */ /* 0x002fc800078e00ff */
[----:B--2---:R-:W-:Y:S01]  /*1990*/  IMAD R9, R4, 0x8, R5 ;  /* 0x0000000804097824 */ /* 0x004fe200078e0205 */
[----:B------:R-:W-:Y:S01]  /*19a0*/  SHF.R.U32.HI R5, RZ, 0x3, R0 ;  /* 0x00000003ff057819 */ /* 0x000fe20000011600 */
[----:B------:R-:W-:Y:S01]  /*19b0*/  IMAD.SHL.U32 R4, R7, 0x40, RZ ;  /* 0x0000004007047824 */ /* 0x000fe200078e00ff */
[----:B------:R-:W-:-:S04]  /*19c0*/  DEPBAR.LE SB0, 0x1 ;  /* 0x000080400000791a */ /* 0x000fc80000000000 */
[----:B------:R-:W-:Y:S01]  /*19d0*/  LOP3.LUT R0, R4, 0xc0, RZ, 0xc0, !PT ;  /* 0x000000c004007812 */ /* 0x000fe200078ec0ff */
[----:B------:R-:W-:-:S04]  /*19e0*/  DEPBAR.LE SB0, 0x0 ;  /* 0x000080000000791a */ /* 0x000fc80000000000 */
[----:B------:R-:W-:Y:S01]  /*19f0*/  IMAD R8, R15, c[0x0][0x208], RZ ;  /* 0x000082000f087a24 */ /* 0x000fe200078e02ff */
[----:B------:R-:W-:Y:S01]  /*1a00*/  LOP3.LUT R2, R0, 0x8, R12, 0xf8, !PT ;  /* 0x0000000800027812 */ /* 0x000fe200078ef80c */
[----:B------:R-:W-:Y:S01]  /*1a10*/  IMAD.MOV.U32 R15, RZ, RZ, c[0x0][0x208] ;  /* 0x00008200ff0f7624 */ /* 0x000fe200078e00ff */
[----:B------:R-:W-:Y:S01]  /*1a20*/  SHF.R.U32.HI R0, RZ, 0x3, R0 ;  /* 0x00000003ff007819 */ /* 0x000fe20000011600 */
[----:B------:R-:W-:Y:S01]  /*1a30*/  IMAD R8, R148, c[0x0][0x20c], R8 ;  /* 0x0000830094087a24 */ /* 0x000fe200078e0208 */
[----:B------:R-:W-:Y:S01]  /*1a40*/  LOP3.LUT R150, R6, R5, RZ, 0x3c, !PT ;  /* 0x0000000506967212 */ /* 0x000fe200078e3cff */
[----:B------:R-:W-:Y:S01]  /*1a50*/  IMAD R5, R20, 0x200, R149 ;  /* 0x0000020014057824 */ /* 0x000fe200078e0295 */
[----:B------:R-:W-:Y:S01]  /*1a60*/  LOP3.LUT R4, R2, R0, RZ, 0x3c, !PT ;  /* 0x0000000002047212 */ /* 0x000fe200078e3cff */
[----:B------:R-:W-:Y:S01]  /*1a70*/  IMAD.IADD R0, R11, 0x1, R8 ;  /* 0x000000010b007824 */ /* 0x000fe200078e0208 */
[----:B------:R-:W-:Y:S01]  /*1a80*/  BAR.SYNC.DEFER_BLOCKING 0x0 ;  /* 0x0000000000007b1d */ /* 0x000fe20000010000 */
[----:B------:R-:W-:Y:S01]  /*1a90*/  LEA R6, P0, R10, R32, 0x6 ;  /* 0x000000200a067211 */ /* 0x000fe200078030ff */
[----:B------:R-:W-:-:S03]  /*1aa0*/  IMAD R2, R151, 0x20, R5 ;  /* 0x0000002097027824 */ /* 0x000fc600078e0205 */
[----:B------:R-:W-:Y:S01]  /*1ab0*/  LEA.HI.X R5, R10, R30, R0, 0x6, P0 ;  /* 0x0000001e0a057211 */ /* 0x000fe200000f3400 */
[----:B------:R-:W-:Y:S01]  /*1ac0*/  IMAD.IADD R2, R150, 0x1, R2 ;  /* 0x0000000196027824 */ /* 0x000fe200078e0202 */
[----:B------:R-:W-:Y:S01]  /*1ad0*/  LEA R12, P0, R6, c[0x0][0x1f8], 0x1 ;  /* 0x00007e00060c7a11 */ /* 0x000fe200078008ff */
[----:B------:R-:W-:Y:S02]  /*1ae0*/  IMAD.U32 R0, R9, 0x20, R4 ;  /* 0x0000002009007824 */ /* 0x000fe400078e0004 */
[----:B------:R-:W-:Y:S01]  /*1af0*/  IMAD.SHL.U32 R219, R2, 0x2, RZ ;  /* 0x0000000202db7824 */ /* 0x000fe200078e00ff */
[----:B------:R-:W-:Y:S01]  /*1b00*/  LEA.HI.X R13, R6, c[0x0][0x1fc], R5, 0x1, P0 ;  /* 0x00007f00060d7a11 */ /* 0x000fe200000f0c05 */
[----:B------:R-:W-:Y:S01]  /*1b10*/  IMAD.SHL.U32 R216, R0, 0x2, RZ ;  /* 0x0000000200d87824 */ /* 0x000fe200078e00ff */
[----:B------:R-:W-:Y:S01]  /*1b20*/  LEA R14, P0, R15, R12, 0x6 ;  /* 0x0000000c0f0e7211 */ /* 0x000fe200078030ff */
[----:B------:R-:W-:Y:S02]  /*1b30*/  IMAD R220, R3, 0x2, R219 ;  /* 0x0000000203dc7824 */ /* 0x000fe400078e02db */
[----:B------:R-:W-:Y:S01]  /*1b40*/  IMAD.IADD R0, R159, 0x1, -R19 ;  /* 0x000000019f007824 */ /* 0x000fe200078e0a13 */
[----:B------:R-:W-:-:S02]  /*1b50*/  IADD3 R2, R216, 0x3100, RZ ;  /* 0x00003100d8027810 */ /* 0x000fc40007ffe0ff */
[----:B------:R-:W-:Y:S02]  /*1b60*/  IADD3 R221, R216, 0x3120, RZ ;  /* 0x00003120d8dd7810 */ /* 0x000fe40007ffe0ff */
[----:B------:R-:W-:Y:S02]  /*1b70*/  @P2 IADD3 R221, R2, -0x20, RZ ;  /* 0xffffffe002dd2810 */ /* 0x000fe40007ffe0ff */
[C---:B------:R-:W-:Y:S01]  /*1b80*/  ISETP.LT.OR P3, PT, R0.reuse, 0x1, P5 ;  /* 0x000000010000780c */ /* 0x040fe20002f61670 */
[----:B------:R-:W-:Y:S01]  /*1b90*/  LDSM.16.M88.4 R8, [R219+0x6100] ;  /* 0x00610000db08783b */ /* 0x000fe20000000200 */
[----:B------:R-:W-:Y:S02]  /*1ba0*/  ISETP.LT.OR P2, PT, R0, 0x1, !P1 ;  /* 0x000000010000780c */ /* 0x000fe40004f41670 */
[----:B------:R-:W-:Y:S01]  /*1bb0*/  LEA.HI.X R15, R15, R13, R17, 0x6, P0 ;  /* 0x0000000d0f0f7211 */ /* 0x000fe200000f3411 */
[----:B------:R-:W1:Y:S01]  /*1bc0*/  LDSM.16.M88.4 R20, [R216+0x3100] ;  /* 0x00310000d814783b */ /* 0x000e620000000200 */
[----:B------:R-:W-:-:S02]  /*1bd0*/  LOP3.LUT P0, RZ, R16, 0x4, RZ, 0xc0, !PT ;  /* 0x0000000410ff7812 */ /* 0x000fc4000780c0ff */
[C---:B------:R-:W-:Y:S01]  /*1be0*/  ISETP.LT.OR P1, PT, R0.reuse, 0x21, !P1 ;  /* 0x000000210000780c */ /* 0x040fe20004f21670 */
[----:B------:R-:W2:Y:S04]  /*1bf0*/  LDSM.16.M88.4 R4, [R219+0x7100] ;  /* 0x00710000db04783b */ /* 0x000ea80000000200 */
[----:B------:R-:W3:Y:S04]  /*1c00*/  LDSM.16.M88.4 R32, [R216+0x3500] ;  /* 0x00350000d820783b */ /* 0x000ee80000000200 */
[----:B------:R-:W4:Y:S04]  /*1c10*/  LDSM.16.M88.4 R44, [R216+0x3900] ;  /* 0x00390000d82c783b */ /* 0x000f280000000200 */
[----:B------:R-:W5:Y:S04]  /*1c20*/  LDSM.16.M88.4 R40, [R216+0x3d00] ;  /* 0x003d0000d828783b */ /* 0x000f680000000200 */
[----:B------:R-:W-:Y:S04]  /*1c30*/  LDSM.16.M88.4 R36, [R220+0x6100] ;  /* 0x00610000dc24783b */ /* 0x000fe80000000200 */
[----:B------:R-:W4:Y:S04]  /*1c40*/  LDSM.16.M88.4 R48, [R221] ;  /* 0x00000000dd30783b */ /* 0x000f280000000200 */
[----:B------:R-:W5:Y:S04]  /*1c50*/  LDSM.16.M88.4 R16, [R220+0x7100] ;  /* 0x00710000dc10783b */ /* 0x000f680000000200 */
[----:B------:R-:W-:Y:S04]  /*1c60*/  LDSM.16.M88.4 R60, [R221+0x400] ;  /* 0x00040000dd3c783b */ /* 0x000fe80000000200 */
[----:B------:R-:W-:Y:S04]  /*1c70*/  LDSM.16.M88.4 R72, [R221+0x800] ;  /* 0x00080000dd48783b */ /* 0x000fe80000000200 */
[----:B------:R-:W-:Y:S01]  /*1c80*/  LDSM.16.M88.4 R84, [R221+0xc00] ;  /* 0x000c0000dd54783b */ /* 0x000fe20000000200 */
[----:B-1----:R-:W-:Y:S03]  /*1c90*/  HMMA.16816.F32.BF16 R24, R8, R20, RZ ;  /* 0x000000140818723c */ /* 0x002fe600000418ff */
[----:B------:R-:W-:Y:S01]  /*1ca0*/  @!PT LDS RZ, [RZ] ;  /* 0x00000000fffff984 */ /* 0x000fe20000000800 */
[----:B------:R-:W-:Y:S01]  /*1cb0*/  @!PT LDS RZ, [RZ] ;  /* 0x00000000fffff984 */ /* 0x000fe20000000800 */
[----:B------:R-:W-:Y:S01]  /*1cc0*/  @!PT LDS RZ, [RZ] ;  /* 0x00000000fffff984 */ /* 0x000fe20000000800 */
[----:B------:R1:W-:Y:S01]  /*1cd0*/  LDGSTS.E.BYPASS.LTC128B.128 [R233+0x100], [R12.64], !P3 ;  /* 0x001000000ce97fae */ /* 0x0003e2000d901d46 */
[----:B------:R-:W-:-:S02]  /*1ce0*/  ISETP.LT.OR P3, PT, R0, 0x1, !P0 ;  /* 0x000000010000780c */ /* 0x000fc40004761670 */
[C---:B------:R-:W-:Y:S01]  /*1cf0*/  ISETP.LT.OR P0, PT, R0.reuse, 0x21, !P0 ;  /* 0x000000210000780c */ /* 0x040fe20004701670 */
[----:B------:R1:W-:Y:S01]  /*1d00*/  LDGSTS.E.BYPASS.LTC128B.128 [R233+0x1100], [R12.64+0x40], !P2 ;  /* 0x011000400ce97fae */ /* 0x0003e2000d101d46 */
[----:B------:R-:W-:Y:S01]  /*1d10*/  ISETP.LT.OR P2, PT, R0, 0x21, P5 ;  /* 0x000000210000780c */ /* 0x000fe20002f41670 */
[C---:B--2---:R-:W-:Y:S08]  /*1d20*/  HMMA.16816.F32.BF16 R52, R4.reuse, R20, RZ ;  /* 0x000000140434723c */ /* 0x044ff000000418ff */
[----:B------:R1:W-:Y:S01]  /*1d30*/  LDGSTS.E.BYPASS.LTC128B.128 [R233+0x2100], [R12.64+0x80], !P3 ;  /* 0x021000800ce97fae */ /* 0x0003e2000d901d46 */
[C---:B---3--:R-:W-:Y:S03]  /*1d40*/  HMMA.16816.F32.BF16 R68, R4.reuse, R32, RZ ;  /* 0x000000200444723c */ /* 0x048fe600000418ff */
[----:B------:R1:W-:Y:S04]  /*1d50*/  LDGSTS.E.BYPASS.LTC128B.128 [R233+0x900], [R14.64], !P2 ;  /* 0x009000000ee97fae */ /* 0x0003e8000d101d46 */
[----:B------:R1:W-:Y:S01]  /*1d60*/  LDGSTS.E.BYPASS.LTC128B.128 [R233+0x1900], [R14.64+0x40], !P1 ;  /* 0x019000400ee97fae */ /* 0x0003e2000c901d46 */
[----:B----4-:R-:W-:Y:S01]  /*1d70*/  HMMA.16816.F32.BF16 R56, R4, R44, RZ ;  /* 0x0000002c0438723c */ /* 0x010fe200000418ff */
[----:B------:R-:W-:-:S02]  /*1d80*/  ISETP.GT.AND P1, PT, R148, R181, PT ;  /* 0x000000b59400720c */ /* 0x000fc40003f24270 */
[----:B------:R1:W-:Y:S04]  /*1d90*/  LDGSTS.E.BYPASS.LTC128B.128 [R233+0x2900], [R14.64+0x80], !P0 ;  /* 0x029000800ee97fae */ /* 0x0003e8000c101d46 */
[----:B------:R-:W-:Y:S01]  /*1da0*/  LDSM.16.M88.4 R64, [R216+0x4100] ;  /* 0x00410000d840783b */ /* 0x000fe20000000200 */
[C---:B-----5:R-:W-:Y:S03]  /*1db0*/  HMMA.16816.F32.BF16 R76, R4.reuse, R40, RZ ;  /* 0x00000028044c723c */ /* 0x060fe600000418ff */
[----:B------:R-:W2:Y:S04]  /*1dc0*/  LDSM.16.M88.4 R28, [R219+0x8100] ;  /* 0x00810000db1c783b */ /* 0x000ea80000000200 */
[----:B------:R-:W-:Y:S01]  /*1dd0*/  LDSM.16.M88.4 R80, [R221+0x1000] ;  /* 0x00100000dd50783b */ /* 0x000fe20000000200 */
[C---:B------:R-:W-:Y:S03]  /*1de0*/  HMMA.16816.F32.BF16 R112, R4.reuse, R22, RZ ;  /* 0x000000160470723c */ /* 0x040fe600000418ff */
[----:B------:R-:W0:Y:S05]  /*1df0*/  LDGDEPBAR ;  /* 0x00000000000079af */ /* 0x000e2a0000000000 */
[C---:B------:R-:W-:Y:S01]  /*1e00*/  HMMA.16816.F32.BF16 R108, R4.reuse, R34, RZ ;  /* 0x00000022046c723c */ /* 0x040fe200000418ff */
[----:B-1----:R-:W-:Y:S07]  /*1e10*/  LDSM.16.M88.4 R12, [R220+0x9100] ;  /* 0x00910000dc0c783b */ /* 0x002fee0000000200 */
[C---:B------:R-:W-:Y:S08]  /*1e20*/  HMMA.16816.F32.BF16 R104, R4.reuse, R46, RZ ;  /* 0x0000002e0468723c */ /* 0x040ff000000418ff */
[----:B------:R-:W-:Y:S08]  /*1e30*/  HMMA.16816.F32.BF16 R96, R4, R42, RZ ;  /* 0x0000002a0460723c */ /* 0x000ff000000418ff */
[----:B------:R-:W-:Y:S01]  /*1e40*/  HMMA.16816.F32.BF16 R4, R36, R48, R24 ;  /* 0x000000302404723c */ /* 0x000fe20000041818 */
[----:B------:R-:W1:Y:S07]  /*1e50*/  LDSM.16.M88.4 R24, [R219+0x9100] ;  /* 0x00910000db18783b */ /* 0x000e6e0000000200 */
[C---:B------:R-:W-:Y:S01]  /*1e60*/  HMMA.16816.F32.BF16 R92, R8.reuse, R22, RZ ;  /* 0x00000016085c723c */ /* 0x040fe200000418ff */
[----:B------:R-:W3:Y:S07]  /*1e70*/  LDSM.16.M88.4 R20, [R220+0x8100] ;  /* 0x00810000dc14783b */ /* 0x000eee0000000200 */
[C---:B------:R-:W-:Y:S08]  /*1e80*/  HMMA.16816.F32.BF16 R88, R8.reuse, R32, RZ ;  /* 0x000000200858723c */ /* 0x040ff000000418ff */
[----:B------:R-:W-:Y:S08]  /*1e90*/  HMMA.16816.F32.BF16 R120, R8, R34, RZ ;  /* 0x000000220878723c */ /* 0x000ff000000418ff */
[----:B------:R-:W-:Y:S08]  /*1ea0*/  HMMA.16816.F32.BF16 R32, R16, R48, R52 ;  /* 0x000000301020723c */ /* 0x000ff00000041834 */
[----:B--2---:R-:W-:Y:S08]  /*1eb0*/  HMMA.16816.F32.BF16 R4, R28, R64, R4 ;  /* 0x000000401c04723c */ /* 0x004ff00000041804 */
[C---:B------:R-:W-:Y:S08]  /*1ec0*/  HMMA.16816.F32.BF16 R100, R8.reuse, R44, RZ ;  /* 0x0000002c0864723c */ /* 0x040ff000000418ff */
[C---:B------:R-:W-:Y:S08]  /*1ed0*/  HMMA.16816.F32.BF16 R128, R8.reuse, R46, RZ ;  /* 0x0000002e0880723c */ /* 0x040ff000000418ff */
[C---:B------:R-:W-:Y:S08]  /*1ee0*/  HMMA.16816.F32.BF16 R116, R8.reuse, R40, RZ ;  /* 0x000000280874723c */ /* 0x040ff000000418ff */
[----:B------:R-:W-:Y:S01]  /*1ef0*/  HMMA.16816.F32.BF16 R124, R8, R42, RZ ;  /* 0x0000002a087c723c */ /* 0x000fe200000418ff */
[----:B------:R-:W-:Y:S04]  /*1f00*/  LDSM.16.M88.4 R8, [R219+0xa100] ;  /* 0x00a10000db08783b */ /* 0x000fe80000000200 */
[----:B------:R-:W-:Y:S03]  /*1f10*/  LDSM.16.M88.4 R40, [R216+0x4500] ;  /* 0x00450000d828783b */ /* 0x000fe60000000200 */
[----:B------:R-:W-:Y:S01]  /*1f20*/  HMMA.16816.F32.BF16 R136, R16, R72, R56 ;  /* 0x000000481088723c */ /* 0x000fe20000041838 */
[----:B------:R-:W2:Y:S07]  /*1f30*/  LDSM.16.M88.4 R56, [R216+0x5100] ;  /* 0x00510000d838783b */ /* 0x000eae0000000200 */
[----:B-1----:R-:W-:Y:S01]  /*1f40*/  HMMA.16816.F32.BF16 R44, R24, R64, R32 ;  /* 0x00000040182c723c */ /* 0x002fe20000041820 */
[----:B------:R-:W-:Y:S07]  /*1f50*/  LDSM.16.M88.4 R32, [R220+0xa100] ;  /* 0x00a10000dc20783b */ /* 0x000fee0000000200 */
[----:B------:R-:W-:Y:S08]  /*1f60*/  HMMA.16816.F32.BF16 R52, R36, R50, R92 ;  /* 0x000000322434723c */ /* 0x000ff0000004185c */
[C---:B------:R-:W-:Y:S08]  /*1f70*/  HMMA.16816.F32.BF16 R144, R16.reuse, R84, R76 ;  /* 0x000000541090723c */ /* 0x040ff0000004184c */
[C---:B------:R-:W-:Y:S01]  /*1f80*/  HMMA.16816.F32.BF16 R76, R16.reuse, R50, R112 ;  /* 0x00000032104c723c */ /* 0x040fe20000041870 */
[----:B------:R-:W-:Y:S07]  /*1f90*/  LDSM.16.M88.4 R48, [R221+0x2000] ;  /* 0x00200000dd30783b */ /* 0x000fee0000000200 */
[C---:B------:R-:W-:Y:S08]  /*1fa0*/  HMMA.16816.F32.BF16 R132, R16.reuse, R60, R68 ;  /* 0x0000003c1084723c */ /* 0x040ff00000041844 */
[C---:B------:R-:W-:Y:S08]  /*1fb0*/  HMMA.16816.F32.BF16 R108, R16.reuse, R62, R108 ;  /* 0x0000003e106c723c */ /* 0x040ff0000004186c */
[C---:B------:R-:W-:Y:S08]  /*1fc0*/  HMMA.16816.F32.BF16 R112, R16.reuse, R74, R104 ;  /* 0x0000004a1070723c */ /* 0x040ff00000041868 */
[----:B------:R-:W-:Y:S08]  /*1fd0*/  HMMA.16816.F32.BF16 R140, R16, R86, R96 ;  /* 0x00000056108c723c */ /* 0x000ff00000041860 */
[----:B---3--:R-:W-:Y:S01]  /*1fe0*/  HMMA.16816.F32.BF16 R16, R20, R80, R4 ;  /* 0x000000501410723c */ /* 0x008fe20000041804 */
[----:B------:R-:W1:Y:S07]  /*1ff0*/  LDSM.16.M88.4 R4, [R219+0xb100] ;  /* 0x00b10000db04783b */ /* 0x000e6e0000000200 */
[C---:B------:R-:W-:Y:S08]  /*2000*/  HMMA.16816.F32.BF16 R68, R36.reuse, R60, R88 ;  /* 0x0000003c2444723c */ /* 0x040ff00000041858 */
[----:B------:R-:W-:Y:S08]  /*2010*/  HMMA.16816.F32.BF16 R88, R36, R62, R120 ;  /* 0x0000003e2458723c */ /* 0x000ff00000041878 */
[----:B------:R-:W-:Y:S08]  /*2020*/  HMMA.16816.F32.BF16 R60, R12, R80, R44 ;  /* 0x000000500c3c723c */ /* 0x000ff0000004182c */
[----:B------:R-:W-:Y:S08]  /*2030*/  HMMA.16816.F32.BF16 R44, R28, R66, R52 ;  /* 0x000000421c2c723c */ /* 0x000ff00000041834 */
[----:B--2---:R-:W-:Y:S01]  /*2040*/  HMMA.16816.F32.BF16 R52, R8, R56, R16 ;  /* 0x000000380834723c */ /* 0x004fe20000041810 */
[----:B------:R-:W2:Y:S07]  /*2050*/  LDSM.16.M88.4 R16, [R220+0xb100] ;  /* 0x00b10000dc10783b */ /* 0x000eae0000000200 */
[----:B------:R-:W-:Y:S08]  /*2060*/  HMMA.16816.F32.BF16 R76, R24, R66, R76 ;  /* 0x00000042184c723c */ /* 0x000ff0000004184c */
[C---:B------:R-:W-:Y:S08]  /*2070*/  HMMA.16816.F32.BF16 R100, R36.reuse, R72, R100 ;  /* 0x000000482464723c */ /* 0x040ff00000041864 */
[C---:B------:R-:W-:Y:S08]  /*2080*/  HMMA.16816.F32.BF16 R116, R36.reuse, R84, R116 ;  /* 0x000000542474723c */ /* 0x040ff00000041874 */
[C---:B------:R-:W-:Y:S08]  /*2090*/  HMMA.16816.F32.BF16 R128, R36.reuse, R74, R128 ;  /* 0x0000004a2480723c */ /* 0x040ff00000041880 */
[----:B------:R-:W-:Y:S01]  /*20a0*/  HMMA.16816.F32.BF16 R124, R36, R86, R124 ;  /* 0x00000056247c723c */ /* 0x000fe2000004187c */
[----:B------:R-:W3:Y:S07]  /*20b0*/  LDSM.16.M88.4 R36, [R221+0x1400] ;  /* 0x00140000dd24783b */ /* 0x000eee0000000200 */
[----:B------:R-:W-:Y:S08]  /*20c0*/  HMMA.16816.F32.BF16 R44, R20, R82, R44 ;  /* 0x00000052142c723c */ /* 0x000ff0000004182c */
[----:B-1----:R-:W-:Y:S08]  /*20d0*/  HMMA.16816.F32.BF16 R72, R4, R56, R60 ;  /* 0x000000380448723c */ /* 0x002ff0000004183c */
[----:B------:R-:W-:Y:S01]  /*20e0*/  HMMA.16816.F32.BF16 R84, R32, R48, R52 ;  /* 0x000000302054723c */ /* 0x000fe20000041834 */
[----:B------:R-:W-:Y:S07]  /*20f0*/  LDSM.16.M88.4 R52, [R216+0x4900] ;  /* 0x00490000d834783b */ /* 0x000fee0000000200 */
[----:B------:R-:W-:Y:S08]  /*2100*/  HMMA.16816.F32.BF16 R60, R12, R82, R76 ;  /* 0x000000520c3c723c */ /* 0x000ff0000004184c */
[-C--:B------:R-:W-:Y:S08]  /*2110*/  HMMA.16816.F32.BF16 R64, R28, R40.reuse, R68 ;  /* 0x000000281c40723c */ /* 0x080ff00000041844 */
[----:B------:R-:W-:Y:S01]  /*2120*/  HMMA.16816.F32.BF16 R68, R24, R40, R132 ;  /* 0x000000281844723c */ /* 0x000fe20000041884 */
[----:B------:R-:W-:-:S04]  /*2130*/  FMUL.FTZ R0, R84, c[0x0][0x320] ;  /* 0x0000c80054007a20 */ /* 0x000fc80000410000 */
[----:B------:R1:W-:Y:S03]  /*2140*/  MUFU.TANH R158, R0 ;  /* 0x00000000009e7308 */ /* 0x0003e60000002400 */
[-C--:B------:R-:W-:Y:S08]  /*2150*/  HMMA.16816.F32.BF16 R96, R24, R42.reuse, R108 ;  /* 0x0000002a1860723c */ /* 0x080ff0000004186c */
[----:B------:R-:W-:Y:S01]  /*2160*/  HMMA.16816.F32.BF16 R92, R28, R42, R88 ;  /* 0x0000002a1c5c723c */ /* 0x000fe20000041858 */
[----:B-1----:R-:W-:-:S07]  /*2170*/  FMUL.FTZ R0, R85, c[0x0][0x320] ;  /* 0x0000c80055007a20 */ /* 0x002fce0000410000 */
[----:B------:R-:W-:Y:S01]  /*2180*/  HMMA.16816.F32.BF16 R40, R8, R58, R44 ;  /* 0x0000003a0828723c */ /* 0x000fe2000004182c */
[----:B------:R-:W1:Y:S01]  /*2190*/  LDSM.16.M88.4 R44, [R216+0x5500] ;  /* 0x00550000d82c783b */ /* 0x000e620000000200 */
[----:B------:R4:W-:Y:S06]  /*21a0*/  MUFU.TANH R157, R0 ;  /* 0x00000000009d7308 */ /* 0x0009ec0000002400 */
[----:B--2---:R-:W-:Y:S08]  /*21b0*/  HMMA.16816.F32.BF16 R76, R16, R48, R72 ;  /* 0x00000030104c723c */ /* 0x004ff00000041848 */
[----:B------:R-:W-:Y:S01]  /*21c0*/  HMMA.16816.F32.BF16 R56, R4, R58, R60 ;  /* 0x0000003a0438723c */ /* 0x000fe2000004183c */
[----:B----4-:R-:W-:-:S04]  /*21d0*/  FMUL.FTZ R0, R86, c[0x0][0x320] ;  /* 0x0000c80056007a20 */ /* 0x010fc80000410000 */
[----:B------:R2:W-:Y:S03]  /*21e0*/  MUFU.TANH R156, R0 ;  /* 0x00000000009c7308 */ /* 0x0005e60000002400 */
[----:B---3--:R-:W-:Y:S08]  /*21f0*/  HMMA.16816.F32.BF16 R64, R20, R36, R64 ;  /* 0x000000241440723c */ /* 0x008ff00000041840 */
[----:B------:R-:W-:Y:S01]  /*2200*/  HMMA.16816.F32.BF16 R60, R32, R50, R40 ;  /* 0x00000032203c723c */ /* 0x000fe20000041828 */
[----:B------:R-:W3:Y:S01]  /*2210*/  LDSM.16.M88.4 R40, [R221+0x2400] ;  /* 0x00240000dd28783b */ /* 0x000ee20000000200 */
[----:B--2---:R-:W-:-:S06]  /*2220*/  FMUL.FTZ R0, R87, c[0x0][0x320] ;  /* 0x0000c80057007a20 */ /* 0x004fcc0000410000 */
[----:B------:R-:W-:Y:S01]  /*2230*/  HMMA.16816.F32.BF16 R72, R16, R50, R56 ;  /* 0x000000321048723c */ /* 0x000fe20000041838 */
[----:B------:R2:W-:Y:S07]  /*2240*/  MUFU.TANH R155, R0 ;  /* 0x00000000009b7308 */ /* 0x0005ee0000002400 */
[----:B-1----:R-:W-:Y:S08]  /*2250*/  HMMA.16816.F32.BF16 R48, R8, R44, R64 ;  /* 0x0000002c0830723c */ /* 0x002ff00000041840 */
[----:B------:R-:W-:Y:S01]  /*2260*/  HMMA.16816.F32.BF16 R68, R12, R36, R68 ;  /* 0x000000240c44723c */ /* 0x000fe20000041844 */
[----:B--2---:R-:W-:-:S04]  /*2270*/  FMUL.FTZ R0, R76, c[0x0][0x320] ;  /* 0x0000c8004c007a20 */ /* 0x004fc80000410000 */
[----:B------:R1:W2:Y:S03]  /*2280*/  MUFU.TANH R154, R0 ;  /* 0x00000000009a7308 */ /* 0x0002a60000002400 */
[-C--:B------:R-:W-:Y:S08]  /*2290*/  HMMA.16816.F32.BF16 R88, R28, R52.reuse, R100 ;  /* 0x000000341c58723c */ /* 0x080ff00000041864 */
[----:B------:R-:W-:Y:S01]  /*22a0*/  HMMA.16816.F32.BF16 R100, R24, R52, R136 ;  /* 0x000000341864723c */ /* 0x000fe20000041888 */
[----:B-1----:R-:W-:-:S07]  /*22b0*/  FMUL.FTZ R0, R77, c[0x0][0x320] ;  /* 0x0000c8004d007a20 */ /* 0x002fce0000410000 */
[----:B------:R-:W-:Y:S01]  /*22c0*/  HMMA.16816.F32.BF16 R56, R20, R38, R92 ;  /* 0x000000261438723c */ /* 0x000fe2000004185c */
[----:B------:R1:W4:Y:S07]  /*22d0*/  MUFU.TANH R153, R0 ;  /* 0x0000000000997308 */ /* 0x00032e0000002400 */
[----:B---3--:R-:W-:Y:S01]  /*22e0*/  HMMA.16816.F32.BF16 R64, R32, R40, R48 ;  /* 0x000000282040723c */ /* 0x008fe20000041830 */
[----:B------:R-:W-:Y:S07]  /*22f0*/  LDSM.16.M88.4 R48, [R221+0x1800] ;  /* 0x00180000dd30783b */ /* 0x000fee0000000200 */
[----:B------:R-:W-:Y:S01]  /*2300*/  HMMA.16816.F32.BF16 R68, R4, R44, R68 ;  /* 0x0000002c0444723c */ /* 0x000fe20000041844 */
[----:B-1----:R-:W-:-:S04]  /*2310*/  FMUL.FTZ R0, R78, c[0x0][0x320] ;  /* 0x0000c8004e007a20 */ /* 0x002fc80000410000 */
[----:B------:R1:W3:Y:S03]  /*2320*/  MUFU.TANH R152, R0 ;  /* 0x0000000000987308 */ /* 0x0002e60000002400 */
[----:B------:R-:W-:Y:S01]  /*2330*/  HMMA.16816.F32.BF16 R80, R12, R38, R96 ;  /* 0x000000260c50723c */ /* 0x000fe20000041860 */
[----:B------:R-:W-:Y:S07]  /*2340*/  LDSM.16.M88.4 R36, [R216+0x5900] ;  /* 0x00590000d824783b */ /* 0x000fee0000000200 */
[----:B------:R-:W-:Y:S01]  /*2350*/  HMMA.16816.F32.BF16 R56, R8, R46, R56 ;  /* 0x0000002e0838723c */ /* 0x000fe20000041838 */
[----:B-1----:R-:W-:-:S02]  /*2360*/  FMUL.FTZ R0, R79, c[0x0][0x320] ;  /* 0x0000c8004f007a20 */ /* 0x002fc40000410000 */
[----:B------:R-:W1:Y:S05]  /*2370*/  LDSM.16.M88.4 R76, [R216+0x4d00] ;  /* 0x004d0000d84c783b */ /* 0x000e6a0000000200 */
[----:B------:R-:W-:Y:S01]  /*2380*/  HMMA.16816.F32.BF16 R84, R16, R40, R68 ;  /* 0x000000281054723c */ /* 0x000fe20000041844 */
[----:B------:R5:W-:Y:S07]  /*2390*/  MUFU.TANH R138, R0 ;  /* 0x00000000008a7308 */ /* 0x000bee0000002400 */
[-C--:B------:R-:W-:Y:S08]  /*23a0*/  HMMA.16816.F32.BF16 R92, R24, R54.reuse, R112 ;  /* 0x00000036185c723c */ /* 0x080ff00000041870 */
[----:B------:R-:W-:Y:S01]  /*23b0*/  HMMA.16816.F32.BF16 R52, R28, R54, R128 ;  /* 0x000000361c34723c */ /* 0x000fe20000041880 */
[----:B-----5:R-:W-:-:S04]  /*23c0*/  FMUL.FTZ R0, R60, c[0x0][0x320] ;  /* 0x0000c8003c007a20 */ /* 0x020fc80000410000 */
[----:B------:R5:W-:Y:S03]  /*23d0*/  MUFU.TANH R139, R0 ;  /* 0x00000000008b7308 */ /* 0x000be60000002400 */
[----:B------:R-:W-:Y:S01]  /*23e0*/  HMMA.16816.F32.BF16 R68, R4, R46, R80 ;  /* 0x0000002e0444723c */ /* 0x000fe20000041850 */
[----:B------:R-:W2:Y:S07]  /*23f0*/  LDSM.16.M88.4 R44, [R221+0x2800] ;  /* 0x00280000dd2c783b */ /* 0x000eae0000000200 */
[----:B------:R-:W-:Y:S01]  /*2400*/  HMMA.16816.F32.BF16 R56, R32, R42, R56 ;  /* 0x0000002a2038723c */ /* 0x000fe20000041838 */
[----:B-----5:R-:W-:-:S07]  /*2410*/  FMUL.FTZ R0, R61, c[0x0][0x320] ;  /* 0x0000c8003d007a20 */ /* 0x020fce0000410000 */
[C---:B-1----:R-:W-:Y:S01]  /*2420*/  HMMA.16816.F32.BF16 R104, R24.reuse, R76, R144 ;  /* 0x0000004c1868723c */ /* 0x042fe20000041890 */
[----:B------:R1:W-:Y:S07]  /*2430*/  MUFU.TANH R123, R0 ;  /* 0x00000000007b7308 */ /* 0x0003ee0000002400 */
[----:B------:R-:W-:Y:S08]  /*2440*/  HMMA.16816.F32.BF16 R96, R24, R78, R140 ;  /* 0x0000004e1860723c */ /* 0x000ff0000004188c */
[----:B------:R-:W-:Y:S01]  /*2450*/  HMMA.16816.F32.BF16 R24, R12, R48, R100 ;  /* 0x000000300c18723c */ /* 0x000fe20000041864 */
[----:B-1----:R-:W-:-:S04]  /*2460*/  FMUL.FTZ R0, R62, c[0x0][0x320] ;  /* 0x0000c8003e007a20 */ /* 0x002fc80000410000 */
[----:B------:R1:W-:Y:S03]  /*2470*/  MUFU.TANH R122, R0 ;  /* 0x00000000007a7308 */ /* 0x0003e60000002400 */
[----:B------:R-:W-:Y:S08]  /*2480*/  HMMA.16816.F32.BF16 R52, R20, R50, R52 ;  /* 0x000000321434723c */ /* 0x000ff00000041834 */
[----:B------:R-:W-:Y:S01]  /*2490*/  HMMA.16816.F32.BF16 R68, R16, R42, R68 ;  /* 0x0000002a1044723c */ /* 0x000fe20000041844 */
[----:B------:R-:W5:Y:S01]  /*24a0*/  LDSM.16.M88.4 R40, [R221+0x1c00] ;  /* 0x001c0000dd28783b */ /* 0x000f620000000200 */
[----:B-1----:R-:W-:-:S06]  /*24b0*/  FMUL.FTZ R0, R63, c[0x0][0x320] ;  /* 0x0000c8003f007a20 */ /* 0x002fcc0000410000 */
[----:B------:R-:W-:Y:S01]  /*24c0*/  HMMA.16816.F32.BF16 R60, R20, R48, R88 ;  /* 0x00000030143c723c */ /* 0x000fe20000041858 */
[----:B------:R1:W-:Y:S07]  /*24d0*/  MUFU.TANH R121, R0 ;  /* 0x0000000000797308 */ /* 0x0003ee0000002400 */
[----:B------:R-:W-:Y:S08]  /*24e0*/  HMMA.16816.F32.BF16 R24, R4, R36, R24 ;  /* 0x000000240418723c */ /* 0x000ff00000041818 */
[----:B------:R-:W-:Y:S01]  /*24f0*/  HMMA.16816.F32.BF16 R48, R12, R50, R92 ;  /* 0x000000320c30723c */ /* 0x000fe2000004185c */
[----:B-1----:R-:W-:-:S04]  /*2500*/  FMUL.FTZ R0, R72, c[0x0][0x320] ;  /* 0x0000c80048007a20 */ /* 0x002fc80000410000 */
[----:B------:R1:W1:Y:S03]  /*2510*/  MUFU.TANH R120, R0 ;  /* 0x0000000000787308 */ /* 0x0002660000002400 */
[----:B------:R-:W-:Y:S01]  /*2520*/  HMMA.16816.F32.BF16 R60, R8, R36, R60 ;  /* 0x00000024083c723c */ /* 0x000fe2000004183c */
[----:B-1----:R-:W-:-:S04]  /*2530*/  FMUL.FTZ R0, R73, c[0x0][0x320] ;  /* 0x0000c80049007a20 */ /* 0x002fc80000410000 */
[----:B------:R1:W1:Y:S11]  /*2540*/  MUFU.TANH R111, R0 ;  /* 0x00000000006f7308 */ /* 0x0002760000002400 */
[----:B------:R-:W-:Y:S08]  /*2550*/  @!UPT UIADD3 URZ, URZ, URZ, URZ ;  /* 0x0000003f3f3ff290 */ /* 0x000ff0000fffe03f */
[----:B--2---:R-:W-:Y:S01]  /*2560*/  HMMA.16816.F32.BF16 R60, R32, R44, R60 ;  /* 0x0000002c203c723c */ /* 0x004fe2000004183c */
[----:B-1----:R-:W-:-:S04]  /*2570*/  FMUL.FTZ R0, R74, c[0x0][0x320] ;  /* 0x0000c8004a007a20 */ /* 0x002fc80000410000 */
[----:B------:R1:W2:Y:S11]  /*2580*/  MUFU.TANH R109, R0 ;  /* 0x00000000006d7308 */ /* 0x0002b60000002400 */
[----:B------:R-:W-:Y:S08]  /*2590*/  @!UPT UIADD3 URZ, URZ, URZ, URZ ;  /* 0x0000003f3f3ff290 */ /* 0x000ff0000fffe03f */
[----:B------:R-:W-:Y:S02]  /*25a0*/  FMUL.FTZ R63, R63, c[0x0][0x320] ;  /* 0x0000c8003f3f7a20 */ /* 0x000fe40000410000 */
[----:B-1----:R-:W-:-:S04]  /*25b0*/  FMUL.FTZ R0, R75, c[0x0][0x320] ;  /* 0x0000c8004b007a20 */ /* 0x002fc80000410000 */
[----:B------:R-:W-:Y:S01]  /*25c0*/  MUFU.TANH R63, R63 ;  /* 0x0000003f003f7308 */ /* 0x000fe20000002400 */
[C---:B------:R-:W-:Y:S07]  /*25d0*/  HMMA.16816.F32.BF16 R72, R28.reuse, R76, R116 ;  /* 0x0000004c1c48723c */ /* 0x040fee0000041874 */
[----:B------:R1:W-:Y:S01]  /*25e0*/  MUFU.TANH R108, R0 ;  /* 0x00000000006c7308 */ /* 0x0003e20000002400 */
[----:B------:R-:W-:Y:S08]  /*25f0*/  HMMA.16816.F32.BF16 R76, R28, R78, R124 ;  /* 0x0000004e1c4c723c */ /* 0x000ff0000004187c */
[----:B------:R-:W-:Y:S01]  /*2600*/  HMMA.16816.F32.BF16 R28, R8, R38, R52 ;  /* 0x00000026081c723c */ /* 0x000fe20000041834 */
[----:B-1----:R-:W-:-:S07]  /*2610*/  FMUL.FTZ R0, R64, c[0x0][0x320] ;  /* 0x0000c80040007a20 */ /* 0x002fce0000410000 */
[----:B------:R-:W-:Y:S01]  /*2620*/  HMMA.16816.F32.BF16 R36, R4, R38, R48 ;  /* 0x000000260424723c */ /* 0x000fe20000041830 */
[----:B------:R1:W-:Y:S11]  /*2630*/  MUFU.TANH R110, R0 ;  /* 0x00000000006e7308 */ /* 0x0003f60000002400 */
[----:B------:R-:W-:Y:S04]  /*2640*/  @!UPT UIADD3 URZ, URZ, URZ, URZ ;  /* 0x0000003f3f3ff290 */ /* 0x000fe8000fffe03f */
[----:B------:R-:W-:Y:S01]  /*2650*/  HMMA.16816.F32.BF16 R52, R32, R46, R28 ;  /* 0x0000002e2034723c */ /* 0x000fe2000004181c */
[----:B------:R-:W-:Y:S01]  /*2660*/  LDSM.16.M88.4 R28, [R221+0x2c00] ;  /* 0x002c0000dd1c783b */ /* 0x000fe20000000200 */
[----:B-1----:R-:W-:-:S04]  /*2670*/  FMUL.FTZ R0, R65, c[0x0][0x320] ;  /* 0x0000c80041007a20 */ /* 0x002fc80000410000 */
[----:B------:R1:W-:Y:S02]  /*2680*/  MUFU.TANH R132, R0 ;  /* 0x0000000000847308 */ /* 0x0003e40000002400 */
[----:B-1----:R-:W-:Y:S11]  /*2690*/  FMUL.FTZ R0, R66, c[0x0][0x320] ;  /* 0x0000c80042007a20 */ /* 0x002ff60000410000 */
[----:B------:R-:W-:Y:S05]  /*26a0*/  @!UPT UIADD3 URZ, URZ, URZ, URZ ;  /* 0x0000003f3f3ff290 */ /* 0x000fea000fffe03f */
[----:B------:R-:W-:Y:S01]  /*26b0*/  FMUL.FTZ R2, R55, c[0x0][0x320] ;  /* 0x0000c80037027a20 */ /* 0x000fe20000410000 */
[----:B------:R1:W-:Y:S01]  /*26c0*/  MUFU.TANH R137, R0 ;  /* 0x0000000000897308 */ /* 0x0003e20000002400 */
[----:B------:R-:W-:Y:S02]  /*26d0*/  FMUL.FTZ R54, R54, c[0x0][0x320] ;  /* 0x0000c80036367a20 */ /* 0x000fe40000410000 */
[----:B-1----:R-:W-:Y:S02]  /*26e0*/  FMUL.FTZ R0, R67, c[0x0][0x320] ;  /* 0x0000c80043007a20 */ /* 0x002fe40000410000 */
[----:B-----5:R-:W-:Y:S03]  /*26f0*/  HMMA.16816.F32.BF16 R64, R12, R40, R104 ;  /* 0x000000280c40723c */ /* 0x020fe60000041868 */
[----:B------:R1:W-:Y:S02]  /*2700*/  MUFU.TANH R136, R0 ;  /* 0x0000000000887308 */ /* 0x0003e40000002400 */
[----:B-1----:R-:W-:-:S06]  /*2710*/  FMUL.FTZ R0, R84, c[0x0][0x320] ;  /* 0x0000c80054007a20 */ /* 0x002fcc0000410000 */
[----:B------:R1:W5:Y:S02]  /*2720*/  MUFU.TANH R88, R0 ;  /* 0x0000000000587308 */ /* 0x0003640000002400 */
[----:B-1----:R-:W-:-:S06]  /*2730*/  FMUL.FTZ R0, R85, c[0x0][0x320] ;  /* 0x0000c80055007a20 */ /* 0x002fcc0000410000 */
[----:B------:R1:W1:Y:S02]  /*2740*/  MUFU.TANH R84, R0 ;  /* 0x0000000000547308 */ /* 0x0002640000002400 */
[----:B-1----:R-:W-:-:S06]  /*2750*/  FMUL.FTZ R0, R86, c[0x0][0x320] ;  /* 0x0000c80056007a20 */ /* 0x002fcc0000410000 */
[----:B------:R1:W1:Y:S02]  /*2760*/  MUFU.TANH R100, R0 ;  /* 0x0000000000647308 */ /* 0x0002640000002400 */
[----:B-1----:R-:W-:-:S06]  /*2770*/  FMUL.FTZ R0, R87, c[0x0][0x320] ;  /* 0x0000c80057007a20 */ /* 0x002fcc0000410000 */
[----:B------:R1:W-:Y:S02]  /*2780*/  MUFU.TANH R101, R0 ;  /* 0x0000000000657308 */ /* 0x0003e40000002400 */
[----:B-1----:R-:W-:-:S06]  /*2790*/  FMUL.FTZ R0, R56, c[0x0][0x320] ;  /* 0x0000c80038007a20 */ /* 0x002fcc0000410000 */
[----:B------:R1:W-:Y:S02]  /*27a0*/  MUFU.TANH R134, R0 ;  /* 0x0000000000867308 */ /* 0x0003e40000002400 */
[----:B-1----:R-:W-:-:S06]  /*27b0*/  FMUL.FTZ R0, R57, c[0x0][0x320] ;  /* 0x0000c80039007a20 */ /* 0x002fcc0000410000 */
[----:B------:R1:W-:Y:S02]  /*27c0*/  MUFU.TANH R133, R0 ;  /* 0x0000000000857308 */ /* 0x0003e40000002400 */
[----:B-1----:R-:W-:-:S06]  /*27d0*/  FMUL.FTZ R0, R58, c[0x0][0x320] ;  /* 0x0000c8003a007a20 */ /* 0x002fcc0000410000 */
[----:B------:R1:W-:Y:S02]  /*27e0*/  MUFU.TANH R135, R0 ;  /* 0x0000000000877308 */ /* 0x0003e40000002400 */
[----:B-1----:R-:W-:Y:S02]  /*27f0*/  FMUL.FTZ R0, R59, c[0x0][0x320] ;  /* 0x0000c8003b007a20 */ /* 0x002fe40000410000 */
[----:B------:R-:W-:Y:S01]  /*2800*/  HMMA.16816.F32.BF16 R56, R16, R44, R24 ;  /* 0x0000002c1038723c */ /* 0x000fe20000041818 */
[----:B------:R-:W1:Y:S03]  /*2810*/  LDSM.16.M88.4 R24, [R216+0x5d00] ;  /* 0x005d0000d818783b */ /* 0x000e660000000200 */
[----:B------:R2:W-:Y:S01]  /*2820*/  MUFU.TANH R144, R0 ;  /* 0x0000000000907308 */ /* 0x0005e20000002400 */
[----:B------:R-:W-:-:S04]  /*2830*/  DEPBAR.LE SB0, 0x0 ;  /* 0x000080000000791a */ /* 0x000fc80000000000 */
[----:B------:R-:W-:Y:S01]  /*2840*/  HMMA.16816.F32.BF16 R44, R16, R46, R36 ;  /* 0x0000002e102c723c */ /* 0x000fe20000041824 */
[----:B--2---:R-:W-:-:S04]  /*2850*/  FMUL.FTZ R0, R68, c[0x0][0x320] ;  /* 0x0000c80044007a20 */ /* 0x004fc80000410000 */
[----:B------:R2:W1:Y:S10]  /*2860*/  MUFU.TANH R83, R0 ;  /* 0x0000000000537308 */ /* 0x0004740000002400 */
[----:B------:R-:W-:-:S02]  /*2870*/  FMUL.FTZ R59, R59, c[0x0][0x320] ;  /* 0x0000c8003b3b7a20 */ /* 0x000fc40000410000 */
[----:B------:R-:W-:Y:S02]  /*2880*/  FMUL.FTZ R58, R58, c[0x0][0x320] ;  /* 0x0000c8003a3a7a20 */ /* 0x000fe40000410000 */
[----:B------:R-:W-:Y:S02]  /*2890*/  FMUL.FTZ R56, R56, c[0x0][0x320] ;  /* 0x0000c80038387a20 */ /* 0x000fe40000410000 */
[----:B------:R-:W-:Y:S02]  /*28a0*/  FMUL.FTZ R57, R57, c[0x0][0x320] ;  /* 0x0000c80039397a20 */ /* 0x000fe40000410000 */
[----:B------:R-:W-:Y:S01]  /*28b0*/  MUFU.TANH R147, R56 ;  /* 0x0000003800937308 */ /* 0x000fe20000002400 */
[----:B--2---:R-:W-:-:S07]  /*28c0*/  FMUL.FTZ R0, R69, c[0x0][0x320] ;  /* 0x0000c80045007a20 */ /* 0x004fce0000410000 */
[----:B------:R-:W-:Y:S08]  /*28d0*/  MUFU.TANH R56, R2 ;  /* 0x0000000200387308 */ /* 0x000ff00000002400 */
[----:B------:R2:W-:Y:S08]  /*28e0*/  MUFU.TANH R82, R0 ;  /* 0x0000000000527308 */ /* 0x0005f00000002400 */
[----:B------:R-:W-:Y:S01]  /*28f0*/  MUFU.TANH R172, R57 ;  /* 0x0000003900ac7308 */ /* 0x000fe20000002400 */
[----:B--2---:R-:W-:-:S07]  /*2900*/  FMUL.FTZ R0, R70, c[0x0][0x320] ;  /* 0x0000c80046007a20 */ /* 0x004fce0000410000 */
[----:B------:R-:W-:Y:S08]  /*2910*/  MUFU.TANH R57, R54 ;  /* 0x0000003600397308 */ /* 0x000ff00000002400 */
[----:B------:R2:W-:Y:S02]  /*2920*/  MUFU.TANH R81, R0 ;  /* 0x0000000000517308 */ /* 0x0005e40000002400 */
[----:B--2---:R-:W-:-:S02]  /*2930*/  FMUL.FTZ R0, R71, c[0x0][0x320] ;  /* 0x0000c80047007a20 */ /* 0x004fc40000410000 */
[----:B------:R-:W-:Y:S04]  /*2940*/  HMMA.16816.F32.BF16 R68, R12, R42, R96 ;  /* 0x0000002a0c44723c */ /* 0x000fe80000041860 */
[----:B------:R2:W1:Y:S04]  /*2950*/  MUFU.TANH R80, R0 ;  /* 0x0000000000507308 */ /* 0x0004680000002400 */
[C---:B------:R-:W-:Y:S08]  /*2960*/  HMMA.16816.F32.BF16 R12, R20.reuse, R40, R72 ;  /* 0x00000028140c723c */ /* 0x040ff00000041848 */
[----:B------:R-:W-:Y:S01]  /*2970*/  HMMA.16816.F32.BF16 R20, R20, R42, R76 ;  /* 0x0000002a1414723c */ /* 0x000fe2000004184c */
[----:B--2---:R-:W-:-:S02]  /*2980*/  FMUL.FTZ R0, R60, c[0x0][0x320] ;  /* 0x0000c8003c007a20 */ /* 0x004fc40000410000 */
[----:B------:R-:W-:Y:S05]  /*2990*/  MUFU.TANH R60, R59 ;  /* 0x0000003b003c7308 */ /* 0x000fea0000002400 */
[-C--:B-1----:R-:W-:Y:S03]  /*29a0*/  HMMA.16816.F32.BF16 R40, R4, R24.reuse, R64 ;  /* 0x000000180428723c */ /* 0x082fe60000041840 */
[----:B------:R1:W-:Y:S05]  /*29b0*/  MUFU.TANH R177, R0 ;  /* 0x0000000000b17308 */ /* 0x0003ea0000002400 */
[----:B------:R-:W-:Y:S08]  /*29c0*/  HMMA.16816.F32.BF16 R12, R8, R24, R12 ;  /* 0x00000018080c723c */ /* 0x000ff0000004180c */
[----:B------:R-:W-:Y:S01]  /*29d0*/  HMMA.16816.F32.BF16 R36, R4, R26, R68 ;  /* 0x0000001a0424723c */ /* 0x000fe20000041844 */
[----:B-1----:R-:W-:-:S02]  /*29e0*/  FMUL.FTZ R0, R61, c[0x0][0x320] ;  /* 0x0000c8003d007a20 */ /* 0x002fc40000410000 */
[----:B------:R-:W-:Y:S04]  /*29f0*/  MUFU.TANH R61, R58 ;  /* 0x0000003a003d7308 */ /* 0x000fe80000002400 */
[----:B------:R-:W-:Y:S01]  /*2a00*/  @P1 SHF.R.S32.HI R7, RZ, 0x1f, R163 ;  /* 0x0000001fff071819 */ /* 0x000fe200000114a3 */
[----:B------:R-:W-:Y:S01]  /*2a10*/  HMMA.16816.F32.BF16 R48, R8, R26, R20 ;  /* 0x0000001a0830723c */ /* 0x000fe20000041814 */
[----:B------:R-:W-:-:S04]  /*2a20*/  @P1 IMAD R6, R161, R163, RZ ;  /* 0x000000a3a1061224 */ /* 0x000fc800078e02ff */
[----:B------:R-:W-:Y:S01]  /*2a30*/  @P1 IMAD R6, R7, R162, R6 ;  /* 0x000000a207061224 */ /* 0x000fe200078e0206 */
[----:B------:R1:W-:Y:S01]  /*2a40*/  MUFU.TANH R179, R0 ;  /* 0x0000000000b37308 */ /* 0x0003e20000002400 */
[----:B------:R-:W-:Y:S01]  /*2a50*/  FMUL.FTZ R8, R44, c[0x0][0x320] ;  /* 0x0000c8002c087a20 */ /* 0x000fe20000410000 */
[C---:B------:R-:W-:Y:S01]  /*2a60*/  HMMA.16816.F32.BF16 R24, R32.reuse, R28, R12 ;  /* 0x0000001c2018723c */ /* 0x040fe2000004180c */
[----:B------:R-:W-:Y:S02]  /*2a70*/  FMUL.FTZ R7, R45, c[0x0][0x320] ;  /* 0x0000c8002d077a20 */ /* 0x000fe40000410000 */
[----:B-1----:R-:W-:Y:S11]  /*2a80*/  FMUL.FTZ R0, R62, c[0x0][0x320] ;  /* 0x0000c8003e007a20 */ /* 0x002ff60000410000 */
[----:B------:R-:W-:Y:S02]  /*2a90*/  @!UPT UIADD3 URZ, URZ, URZ, URZ ;  /* 0x0000003f3f3ff290 */ /* 0x000fe4000fffe03f */
[----:B------:R-:W-:Y:S01]  /*2aa0*/  HMMA.16816.F32.BF16 R32, R32, R30, R48 ;  /* 0x0000001e2020723c */ /* 0x000fe20000041830 */
[----:B------:R1:W-:Y:S02]  /*2ab0*/  MUFU.TANH R62, R0 ;  /* 0x00000000003e7308 */ /* 0x0003e40000002400 */
[----:B-1----:R-:W-:-:S06]  /*2ac0*/  FMUL.FTZ R0, R52, c[0x0][0x320] ;  /* 0x0000c80034007a20 */ /* 0x002fcc0000410000 */
[----:B------:R1:W-:Y:S08]  /*2ad0*/  MUFU.TANH R52, R8 ;  /* 0x0000000800347308 */ /* 0x0003f00000002400 */
[----:B------:R2:W-:Y:S01]  /*2ae0*/  MUFU.TANH R59, R0 ;  /* 0x00000000003b7308 */ /* 0x0005e20000002400 */
[C---:B-1----:R-:W-:Y:S07]  /*2af0*/  HMMA.16816.F32.BF16 R8, R16.reuse, R28, R40 ;  /* 0x0000001c1008723c */ /* 0x042fee0000041828 */
[----:B------:R-:W-:Y:S01]  /*2b00*/  MUFU.TANH R40, R7 ;  /* 0x0000000700287308 */ /* 0x000fe20000002400 */
[----:B--2---:R-:W-:Y:S01]  /*2b10*/  FMUL.FTZ R0, R53, c[0x0][0x320] ;  /* 0x0000c80035007a20 */ /* 0x004fe20000410000 */
[----:B------:R-:W-:Y:S06]  /*2b20*/  HMMA.16816.F32.BF16 R16, R16, R30, R36 ;  /* 0x0000001e1010723c */ /* 0x000fec0000041824 */
[----:B------:R1:W-:Y:S02]  /*2b30*/  MUFU.TANH R58, R0 ;  /* 0x00000000003a7308 */ /* 0x0003e40000002400 */
[----:B-1----:R-:W-:-:S05]  /*2b40*/  LOP3.LUT R0, R160, 0xffffffe0, RZ, 0xc0, !PT ;  /* 0xffffffe0a0007812 */ /* 0x002fca00078ec0ff */
[----:B------:R-:W-:-:S05]  /*2b50*/  IMAD.IADD R0, R174, 0x1, -R0 ;  /* 0x00000001ae007824 */ /* 0x000fca00078e0a00 */
[----:B------:R-:W-:-:S04]  /*2b60*/  SHF.R.S32.HI R4, RZ, 0x1f, R0 ;  /* 0x0000001fff047819 */ /* 0x000fc80000011400 */
[----:B------:R-:W-:Y:S01]  /*2b70*/  LEA.HI R2, R4, R0, RZ, 0x2 ;  /* 0x0000000004027211 */ /* 0x000fe200078f10ff */
[----:B------:R-:W-:-:S03]  /*2b80*/  @P1 IMAD.WIDE.U32 R4, R163, R162, R166 ;  /* 0x000000a2a3041225 */ /* 0x000fc600078e00a6 */
[----:B------:R-:W-:Y:S01]  /*2b90*/  LOP3.LUT R2, R2, 0x7ffffffc, RZ, 0xc0, !PT ;  /* 0x7ffffffc02027812 */ /* 0x000fe200078ec0ff */
[----:B------:R-:W-:Y:S01]  /*2ba0*/  BAR.SYNC.DEFER_BLOCKING 0x0 ;  /* 0x0000000000007b1d */ /* 0x000fe20000010000 */
[----:B------:R-:W-:-:S03]  /*2bb0*/  @P1 LEA R14, P0, R4, c[0x0][0x1c8], 0x1 ;  /* 0x00007200040e1a11 */ /* 0x000fc600078008ff */
[----:B------:R-:W-:Y:S02]  /*2bc0*/  IMAD.IADD R0, R0, 0x1, -R2 ;  /* 0x0000000100007824 */ /* 0x000fe400078e0a02 */
[----:B------:R-:W-:Y:S02]  /*2bd0*/  @P1 IMAD.IADD R2, R5, 0x1, R6 ;  /* 0x0000000105021824 */ /* 0x000fe400078e0206 */
[----:B------:R-:W-:Y:S02]  /*2be0*/  IMAD R0, R0, -0x2, R159 ;  /* 0xfffffffe00007824 */ /* 0x000fe400078e029f */
[----:B------:R-:W-:Y:S01]  /*2bf0*/  FMUL.FTZ R5, R16, c[0x0][0x320] ;  /* 0x0000c80010057a20 */ /* 0x000fe20000410000 */
[----:B------:R-:W-:Y:S01]  /*2c00*/  @P1 LEA.HI.X R15, R4, c[0x0][0x1cc], R2, 0x1, P0 ;  /* 0x00007300040f1a11 */ /* 0x000fe200000f0c02 */
[----:B------:R-:W-:Y:S01]  /*2c10*/  FMUL.FTZ R2, R47, c[0x0][0x320] ;  /* 0x0000c8002f027a20 */ /* 0x000fe20000410000 */
[----:B------:R-:W-:Y:S01]  /*2c20*/  ISETP.GT.AND P2, PT, R0, RZ, PT ;  /* 0x000000ff0000720c */ /* 0x000fe20003f44270 */
[----:B------:R-:W-:Y:S01]  /*2c30*/  FMUL.FTZ R4, R46, c[0x0][0x320] ;  /* 0x0000c8002e047a20 */ /* 0x000fe20000410000 */
[C---:B------:R-:W-:Y:S01]  /*2c40*/  ISETP.GT.AND P0, PT, R0.reuse, 0x1, PT ;  /* 0x000000010000780c */ /* 0x040fe20003f04270 */
[----:B------:R1:W-:Y:S01]  /*2c50*/  MUFU.TANH R12, R2 ;  /* 0x00000002000c7308 */ /* 0x0003e20000002400 */
[----:B------:R-:W-:-:S02]  /*2c60*/  ISETP.GT.AND P3, PT, R0, 0x8, PT ;  /* 0x000000080000780c */ /* 0x000fc40003f64270 */
[----:B------:R-:W-:Y:S02]  /*2c70*/  FSEL R21, R154, -INF , P2 ;  /* 0xff8000009a157808 */ /* 0x000fe40001000000 */
[----:B----4-:R-:W-:Y:S02]  /*2c80*/  FSEL R22, R153, -INF , P0 ;  /* 0xff80000099167808 */ /* 0x010fe40000000000 */
[----:B---3--:R-:W-:Y:S01]  /*2c90*/  FSEL R28, R152, -INF , P2 ;  /* 0xff800000981c7808 */ /* 0x008fe20001000000 */
[----:B------:R2:W3:Y:S01]  /*2ca0*/  MUFU.TANH R7, R4 ;  /* 0x0000000400077308 */ /* 0x0004e20000002400 */
[----:B------:R-:W-:Y:S01]  /*2cb0*/  FSEL R43, R156, -INF , P2 ;  /* 0xff8000009c2b7808 */ /* 0x000fe20001000000 */
[----:B------:R-:W-:Y:S01]  /*2cc0*/  @!PT LDS RZ, [RZ] ;  /* 0x00000000fffff984 */ /* 0x000fe20000000800 */
[----:B------:R-:W-:Y:S01]  /*2cd0*/  @!PT LDS RZ, [RZ] ;  /* 0x00000000fffff984 */ /* 0x000fe20000000800 */
[----:B------:R-:W-:Y:S01]  /*2ce0*/  @!PT LDS RZ, [RZ] ;  /* 0x00000000fffff984 */ /* 0x000fe20000000800 */
[----:B------:R4:W-:Y:S01]  /*2cf0*/  @P1 LDGSTS.E.BYPASS.LTC128B.128 [R233+0x3100], [R14.64], !P5 ;  /* 0x031000000ee91fae */ /* 0x0009e2000e901d46 */
[----:B------:R-:W-:Y:S02]  /*2d00*/  FSEL R38, R158, -INF , P2 ;  /* 0xff8000009e267808 */ /* 0x000fe40001000000 */
[----:B------:R-:W-:Y:S01]  /*2d10*/  ISETP.GT.AND P2, PT, R0, 0x9, PT ;  /* 0x000000090000780c */ /* 0x000fe20003f44270 */
[----:B------:R4:W-:Y:S01]  /*2d20*/  @P1 LDGSTS.E.BYPASS.LTC128B.128 [R233+0x4100], [R14.64+0x40], !P4 ;  /* 0x041000400ee91fae */ /* 0x0009e2000e101d46 */
[----:B------:R-:W-:Y:S01]  /*2d30*/  FSEL R23, R120, -INF , P3 ;  /* 0xff80000078177808 */ /* 0x000fe20001800000 */
[----:B-1----:R-:W-:Y:S01]  /*2d40*/  FMUL.FTZ R2, R24, c[0x0][0x320] ;  /* 0x0000c80018027a20 */ /* 0x002fe20000410000 */
[----:B------:R-:W-:Y:S01]  /*2d50*/  FSEL R29, R138, -INF , P0 ;  /* 0xff8000008a1d7808 */ /* 0x000fe20000000000 */
[----:B------:R4:W-:Y:S01]  /*2d60*/  @P1 LDGSTS.E.BYPASS.LTC128B.128 [R233+0x5100], [R14.64+0x80], !P6 ;  /* 0x051000800ee91fae */ /* 0x0009e2000f101d46 */
[----:B------:R-:W-:Y:S01]  /*2d70*/  FSEL R46, R155, -INF , P0 ;  /* 0xff8000009b2e7808 */ /* 0x000fe20000000000 */
[----:B------:R1:W-:Y:S01]  /*2d80*/  MUFU.TANH R20, R2 ;  /* 0x0000000200147308 */ /* 0x0003e20000002400 */
[----:B------:R-:W-:-:S02]  /*2d90*/  FSEL R39, R157, -INF , P0 ;  /* 0xff8000009d277808 */ /* 0x000fc40000000000 */
[----:B------:R-:W-:Y:S01]  /*2da0*/  ISETP.GT.AND P0, PT, R0, 0x10, PT ;  /* 0x000000100000780c */ /* 0x000fe20003f04270 */
[----:B--2---:R-:W-:Y:S01]  /*2db0*/  FMUL.FTZ R4, R9, c[0x0][0x320] ;  /* 0x0000c80009047a20 */ /* 0x004fe20000410000 */
[----:B------:R-:W-:Y:S02]  /*2dc0*/  FSEL R24, R111, -INF , P2 ;  /* 0xff8000006f187808 */ /* 0x000fe40001000000 */
[----:B------:R-:W-:Y:S01]  /*2dd0*/  FSEL R36, R109, -INF , P3 ;  /* 0xff8000006d247808 */ /* 0x000fe20001800000 */
[----:B------:R2:W-:Y:S01]  /*2de0*/  MUFU.TANH R16, R4 ;  /* 0x0000000400107308 */ /* 0x0005e20000002400 */
[----:B------:R-:W-:Y:S02]  /*2df0*/  FSEL R45, R122, -INF , P3 ;  /* 0xff8000007a2d7808 */ /* 0x000fe40001800000 */
[----:B------:R-:W-:Y:S02]  /*2e00*/  FSEL R41, R139, -INF , P3 ;  /* 0xff8000008b297808 */ /* 0x000fe40001800000 */
[----:B------:R-:W-:-:S02]  /*2e10*/  ISETP.GT.AND P3, PT, R0, 0x11, PT ;  /* 0x000000110000780c */ /* 0x000fc40003f64270 */
[----:B-----5:R-:W-:Y:S01]  /*2e20*/  FSEL R47, R88, -INF , P0 ;  /* 0xff800000582f7808 */ /* 0x020fe20000000000 */
[----:B-1----:R-:W-:Y:S01]  /*2e30*/  FMUL.FTZ R2, R26, c[0x0][0x320] ;  /* 0x0000c8001a027a20 */ /* 0x002fe20000410000 */
[----:B------:R-:W-:Y:S01]  /*2e40*/  FSEL R37, R108, -INF , P2 ;  /* 0xff8000006c257808 */ /* 0x000fe20001000000 */
[----:B------:R1:W-:Y:S01]  /*2e50*/  MUFU.TANH R9, R5 ;  /* 0x0000000500097308 */ /* 0x0003e20000002400 */
[----:B------:R-:W-:Y:S02]  /*2e60*/  FSEL R44, R121, -INF , P2 ;  /* 0xff800000792c7808 */ /* 0x000fe40001000000 */
[----:B------:R-:W-:Y:S02]  /*2e70*/  FSEL R42, R123, -INF , P2 ;  /* 0xff8000007b2a7808 */ /* 0x000fe40001000000 */
[----:B------:R-:W-:Y:S01]  /*2e80*/  ISETP.GT.AND P2, PT, R0, 0x18, PT ;  /* 0x000000180000780c */ /* 0x000fe20003f44270 */
[----:B--2---:R-:W-:Y:S01]  /*2e90*/  FMUL.FTZ R4, R17, c[0x0][0x320] ;  /* 0x0000c80011047a20 */ /* 0x004fe20000410000 */
[----:B------:R-:W-:Y:S01]  /*2ea0*/  FSEL R54, R84, -INF , P3 ;  /* 0xff80000054367808 */ /* 0x000fe20001800000 */
[----:B------:R2:W-:Y:S01]  /*2eb0*/  MUFU.TANH R13, R2 ;  /* 0x00000002000d7308 */ /* 0x0005e20000002400 */
[----:B------:R-:W-:-:S02]  /*2ec0*/  FSEL R100, R100, -INF , P0 ;  /* 0xff80000064647808 */ /* 0x000fc40000000000 */
[----:B------:R-:W-:Y:S02]  /*2ed0*/  FSEL R137, R137, -INF , P0 ;  /* 0xff80000089897808 */ /* 0x000fe40000000000 */
[----:B------:R-:W-:Y:S02]  /*2ee0*/  FSEL R107, R110, -INF , P0 ;  /* 0xff8000006e6b7808 */ /* 0x000fe40000000000 */
[----:B------:R-:W-:Y:S01]  /*2ef0*/  ISETP.GT.AND P0, PT, R0, 0x19, PT ;  /* 0x000000190000780c */ /* 0x000fe20003f04270 */
[----:B-1----:R-:W-:Y:S01]  /*2f00*/  FMUL.FTZ R5, R11, c[0x0][0x320] ;  /* 0x0000c8000b057a20 */ /* 0x002fe20000410000 */
[----:B------:R-:W-:Y:S02]  /*2f10*/  FSEL R53, R83, -INF , P2 ;  /* 0xff80000053357808 */ /* 0x000fe40001000000 */
[----:B------:R-:W-:Y:S02]  /*2f20*/  FSEL R106, R80, -INF , P0 ;  /* 0xff800000506a7808 */ /* 0x000fe40000000000 */
[----:B------:R-:W-:-:S02]  /*2f30*/  FSEL R55, R82, -INF , P0 ;  /* 0xff80000052377808 */ /* 0x000fc40000000000 */
[----:B------:R-:W-:Y:S01]  /*2f40*/  FSEL R144, R144, -INF , P0 ;  /* 0xff80000090907808 */ /* 0x000fe20000000000 */
[----:B--2---:R-:W-:Y:S01]  /*2f50*/  FMUL.FTZ R2, R8, c[0x0][0x320] ;  /* 0x0000c80008027a20 */ /* 0x004fe20000410000 */
[----:B------:R-:W-:Y:S02]  /*2f60*/  FSEL R133, R133, -INF , P0 ;  /* 0xff80000085857808 */ /* 0x000fe40000000000 */
[----:B------:R-:W-:Y:S01]  /*2f70*/  FSEL R101, R101, -INF , P3 ;  /* 0xff80000065657808 */ /* 0x000fe20001800000 */
[----:B------:R1:W-:Y:S01]  /*2f80*/  MUFU.TANH R8, R2 ;  /* 0x0000000200087308 */ /* 0x0003e20000002400 */
[----:B------:R-:W-:Y:S02]  /*2f90*/  FSEL R136, R136, -INF , P3 ;  /* 0xff80000088887808 */ /* 0x000fe40001800000 */
[----:B------:R-:W-:Y:S02]  /*2fa0*/  FSEL R132, R132, -INF , P3 ;  /* 0xff80000084847808 */ /* 0x000fe40001800000 */
[----:B------:R-:W-:-:S02]  /*2fb0*/  ISETP.GT.AND P0, PT, R0, 0x28, PT ;  /* 0x000000280000780c */ /* 0x000fc40003f04270 */
[----:B------:R-:W-:Y:S02]  /*2fc0*/  ISETP.GT.AND P3, PT, R0, 0x20, PT ;  /* 0x000000200000780c */ /* 0x000fe40003f64270 */
[----:B------:R-:W-:Y:S02]  /*2fd0*/  FSEL R105, R81, -INF , P2 ;  /* 0xff80000051697808 */ /* 0x000fe40001000000 */
[----:B------:R-:W-:Y:S02]  /*2fe0*/  FSEL R135, R135, -INF , P2 ;  /* 0xff80000087877808 */ /* 0x000fe40001000000 */
[----:B------:R-:W-:Y:S02]  /*2ff0*/  FSEL R134, R134, -INF , P2 ;  /* 0xff80000086867808 */ /* 0x000fe40001000000 */
[----:B---3--:R-:W-:Y:S01]  /*3000*/  FSEL R175, R7, -INF , P0 ;  /* 0xff80000007af7808 */ /* 0x008fe20000000000 */
[----:B-1----:R-:W-:Y:S01]  /*3010*/  FMUL.FTZ R2, R10, c[0x0][0x320] ;  /* 0x0000c8000a027a20 */ /* 0x002fe20000410000 */
[----:B------:R-:W-:Y:S01]  /*3020*/  ISETP.GT.AND P2, PT, R0, 0x21, PT ;  /* 0x000000210000780c */ /* 0x000fe20003f44270 */
[----:B------:R1:W-:Y:S01]  /*3030*/  MUFU.TANH R7, R4 ;  /* 0x0000000400077308 */ /* 0x0003e20000002400 */
[----:B------:R-:W-:-:S02]  /*3040*/  FSEL R147, R147, -INF , P3 ;  /* 0xff80000093937808 */ /* 0x000fc40001800000 */
[----:B------:R-:W-:Y:S02]  /*3050*/  FSEL R172, R172, -INF , P2 ;  /* 0xff800000acac7808 */ /* 0x000fe40001000000 */
[----:B------:R-:W-:Y:S02]  /*3060*/  FSEL R173, R61, -INF , P3 ;  /* 0xff8000003dad7808 */ /* 0x000fe40001800000 */
[----:B------:R-:W-:Y:S01]  /*3070*/  FSEL R186, R62, -INF , P3 ;  /* 0xff8000003eba7808 */ /* 0x000fe20001800000 */
[----:B------:R2:W3:Y:S01]  /*3080*/  MUFU.TANH R6, R2 ;  /* 0x0000000200067308 */ /* 0x0004e20000002400 */
[----:B------:R-:W-:Y:S02]  /*3090*/  FSEL R177, R177, -INF , P3 ;  /* 0xff800000b1b17808 */ /* 0x000fe40001800000 */
[----:B------:R-:W-:Y:S02]  /*30a0*/  FSEL R174, R60, -INF , P2 ;  /* 0xff8000003cae7808 */ /* 0x000fe40001000000 */
[----:B------:R-:W-:-:S02]  /*30b0*/  FSEL R187, R63, -INF , P2 ;  /* 0xff8000003fbb7808 */ /* 0x000fc40001000000 */
[----:B------:R-:W-:Y:S01]  /*30c0*/  FSEL R179, R179, -INF , P2 ;  /* 0xff800000b3b37808 */ /* 0x000fe20001000000 */
[----:B------:R5:W3:Y:S01]  /*30d0*/  MUFU.TANH R10, R5 ;  /* 0x00000005000a7308 */ /* 0x000ae20000002400 */
[----:B-1----:R-:W-:Y:S02]  /*30e0*/  FMNMX.FTZ R4, R28, R29, !PT ;  /* 0x0000001d1c047209 */ /* 0x002fe40007810000 */
[----:B------:R-:W-:Y:S02]  /*30f0*/  ISETP.GT.AND P3, PT, R0, 0x29, PT ;  /* 0x000000290000780c */ /* 0x000fe40003f64270 */
[----:B------:R-:W-:Y:S02]  /*3100*/  FMNMX.FTZ R4, R36, R4, !PT ;  /* 0x0000000424047209 */ /* 0x000fe40007810000 */
[----:B------:R-:W-:Y:S02]  /*3110*/  ISETP.GT.AND P2, PT, R0, 0x30, PT ;  /* 0x000000300000780c */ /* 0x000fe40003f44270 */
[----:B--2---:R-:W-:-:S02]  /*3120*/  FMNMX.FTZ R2, R21, R22, !PT ;  /* 0x0000001615027209 */ /* 0x004fc40007810000 */
[----:B------:R-:W-:Y:S02]  /*3130*/  FSEL R146, R52, -INF , P0 ;  /* 0xff80000034927808 */ /* 0x000fe40000000000 */
[----:B------:R-:W-:Y:S02]  /*3140*/  FMNMX.FTZ R2, R23, R2, !PT ;  /* 0x0000000217027209 */ /* 0x000fe40007810000 */
[----:B------:R-:W-:Y:S01]  /*3150*/  FMNMX.FTZ R4, R37, R4, !PT ;  /* 0x0000000425047209 */ /* 0x000fe20007810000 */
[----:B-----5:R-:W-:Y:S01]  /*3160*/  FMUL.FTZ R5, R19, c[0x0][0x320] ;  /* 0x0000c80013057a20 */ /* 0x020fe20000410000 */
[----:B------:R-:W-:Y:S02]  /*3170*/  FMNMX.FTZ R2, R24, R2, !PT ;  /* 0x0000000218027209 */ /* 0x000fe40007810000 */
[----:B------:R-:W-:Y:S02]  /*3180*/  FSEL R185, R57, -INF , P0 ;  /* 0xff80000039b97808 */ /* 0x000fe40000000000 */
[----:B------:R-:W-:-:S02]  /*3190*/  FMNMX.FTZ R2, R47, R2, !PT ;  /* 0x000000022f027209 */ /* 0x000fc40007810000 */
[----:B------:R-:W-:Y:S02]  /*31a0*/  FSEL R184, R59, -INF , P0 ;  /* 0xff8000003bb87808 */ /* 0x000fe40000000000 */
[----:B------:R-:W-:Y:S02]  /*31b0*/  FMNMX.FTZ R2, R54, R2, !PT ;  /* 0x0000000236027209 */ /* 0x000fe40007810000 */
[----:B------:R-:W-:Y:S02]  /*31c0*/  FSEL R176, R12, -INF , P3 ;  /* 0xff8000000cb07808 */ /* 0x000fe40001800000 */
[----:B------:R-:W-:Y:S02]  /*31d0*/  FMNMX.FTZ R2, R53, R2, !PT ;  /* 0x0000000235027209 */ /* 0x000fe40007810000 */
[----:B------:R-:W-:Y:S02]  /*31e0*/  FSEL R145, R40, -INF , P3 ;  /* 0xff80000028917808 */ /* 0x000fe40001800000 */
[----:B------:R-:W-:-:S02]  /*31f0*/  FMNMX.FTZ R2, R55, R2, !PT ;  /* 0x0000000237027209 */ /* 0x000fc40007810000 */
[----:B------:R-:W-:Y:S02]  /*3200*/  FSEL R192, R56, -INF , P3 ;  /* 0xff80000038c07808 */ /* 0x000fe40001800000 */
[----:B------:R-:W-:Y:S02]  /*3210*/  FMNMX.FTZ R2, R147, R2, !PT ;  /* 0x0000000293027209 */ /* 0x000fe40007810000 */
[----:B------:R-:W-:Y:S02]  /*3220*/  FSEL R178, R58, -INF , P3 ;  /* 0xff8000003ab27808 */ /* 0x000fe40001800000 */
[----:B------:R-:W-:Y:S02]  /*3230*/  FMNMX.FTZ R2, R172, R2, !PT ;  /* 0x00000002ac027209 */ /* 0x000fe40007810000 */
[----:B---3--:R-:W-:Y:S02]  /*3240*/  FSEL R227, R6, -INF , P2 ;  /* 0xff80000006e37808 */ /* 0x008fe40001000000 */
[----:B------:R-:W-:-:S02]  /*3250*/  FSEL R210, R8, -INF , P2 ;  /* 0xff80000008d27808 */ /* 0x000fc40001000000 */
[----:B------:R-:W-:Y:S01]  /*3260*/  FSEL R180, R13, -INF , P2 ;  /* 0xff8000000db47808 */ /* 0x000fe20001000000 */
[----:B------:R1:W2:Y:S01]  /*3270*/  MUFU.TANH R8, R5 ;  /* 0x0000000500087308 */ /* 0x0002a20000002400 */
[----:B------:R-:W-:Y:S02]  /*3280*/  FSEL R244, R20, -INF , P2 ;  /* 0xff80000014f47808 */ /* 0x000fe40001000000 */
[C---:B------:R-:W-:Y:S02]  /*3290*/  ISETP.GT.AND P0, PT, R0.reuse, 0x31, PT ;  /* 0x000000310000780c */ /* 0x040fe40003f04270 */
[C---:B------:R-:W-:Y:S02]  /*32a0*/  ISETP.GT.AND P3, PT, R0.reuse, 0x38, PT ;  /* 0x000000380000780c */ /* 0x040fe40003f64270 */
[----:B------:R-:W-:Y:S02]  /*32b0*/  ISETP.GT.AND P2, PT, R0, 0x39, PT ;  /* 0x000000390000780c */ /* 0x000fe40003f44270 */
[----:B------:R-:W-:-:S02]  /*32c0*/  FMNMX.FTZ R0, R146, R2, !PT ;  /* 0x0000000292007209 */ /* 0x000fc40007810000 */
[----:B------:R-:W-:Y:S01]  /*32d0*/  FMNMX.FTZ R2, R100, R4, !PT ;  /* 0x0000000464027209 */ /* 0x000fe20007810000 */
[----:B------:R-:W-:Y:S01]  /*32e0*/  FMUL.FTZ R4, R18, c[0x0][0x320] ;  /* 0x0000c80012047a20 */ /* 0x000fe20000410000 */
[----:B------:R-:W-:Y:S02]  /*32f0*/  FMNMX.FTZ R0, R145, R0, !PT ;  /* 0x0000000091007209 */ /* 0x000fe40007810000 */
[----:B------:R-:W-:Y:S01]  /*3300*/  FMNMX.FTZ R2, R101, R2, !PT ;  /* 0x0000000265027209 */ /* 0x000fe20007810000 */
[----:B-1----:R-:W-:Y:S01]  /*3310*/  FMUL.FTZ R5, R25, c[0x0][0x320] ;  /* 0x0000c80019057a20 */ /* 0x002fe20000410000 */
[----:B------:R-:W-:Y:S02]  /*3320*/  FSEL R203, R16, -INF , P0 ;  /* 0xff80000010cb7808 */ /* 0x000fe40000000000 */
[----:B------:R-:W-:Y:S01]  /*3330*/  FMNMX.FTZ R0, R210, R0, !PT ;  /* 0x00000000d2007209 */ /* 0x000fe20007810000 */
[----:B------:R-:W-:Y:S01]  /*3340*/  MUFU.TANH R12, R5 ;  /* 0x00000005000c7308 */ /* 0x000fe20000002400 */
[----:B------:R-:W-:-:S02]  /*3350*/  FMNMX.FTZ R2, R105, R2, !PT ;  /* 0x0000000269027209 */ /* 0x000fc40007810000 */
[----:B------:R-:W-:Y:S02]  /*3360*/  FSEL R204, R9, -INF , P3 ;  /* 0xff80000009cc7808 */ /* 0x000fe40001800000 */
[----:B------:R-:W-:Y:S02]  /*3370*/  FMNMX.FTZ R0, R203, R0, !PT ;  /* 0x00000000cb007209 */ /* 0x000fe40007810000 */
[----:B------:R-:W-:Y:S01]  /*3380*/  FMNMX.FTZ R2, R106, R2, !PT ;  /* 0x000000026a027209 */ /* 0x000fe20007810000 */
[----:B------:R1:W3:Y:S01]  /*3390*/  MUFU.TANH R9, R4 ;  /* 0x0000000400097308 */ /* 0x0002e20000002400 */
[----:B------:R-:W-:Y:S02]  /*33a0*/  FSEL R206, R7, -INF , P2 ;  /* 0xff80000007ce7808 */ /* 0x000fe40001000000 */
[----:B------:R-:W-:Y:S02]  /*33b0*/  FMNMX.FTZ R0, R204, R0, !PT ;  /* 0x00000000cc007209 */ /* 0x000fe40007810000 */
[----:B------:R-:W-:-:S02]  /*33c0*/  FMNMX.FTZ R2, R173, R2, !PT ;  /* 0x00000002ad027209 */ /* 0x000fc40007810000 */
[----:B------:R-:W-:Y:S02]  /*33d0*/  FMNMX.FTZ R6, R206, R0, !PT ;  /* 0x00000000ce067209 */ /* 0x000fe40007810000 */
[----:B------:R-:W-:Y:S02]  /*33e0*/  FMNMX.FTZ R0, R174, R2, !PT ;  /* 0x00000002ae007209 */ /* 0x000fe40007810000 */
[----:B------:R-:W-:Y:S01]  /*33f0*/  FSEL R207, R10, -INF , P0 ;  /* 0xff8000000acf7808 */ /* 0x000fe20000000000 */
[----:B------:R-:W5:Y:S01]  /*3400*/  SHFL.BFLY PT, R7, R6, 0x2, 0x1f ;  /* 0x0c401f0006077f89 */ /* 0x000f6200000e0000 */
[----:B------:R-:W-:Y:S02]  /*3410*/  FMNMX.FTZ R0, R175, R0, !PT ;  /* 0x00000000af007209 */ /* 0x000fe40007810000 */
[----:B--2---:R-:W-:Y:S01]  /*3420*/  FSEL R209, R8, -INF , P2 ;  /* 0xff80000008d17808 */ /* 0x004fe20001000000 */
[----:B------:R-:W-:Y:S01]  /*3430*/  FMUL.FTZ R8, R33, c[0x0][0x320] ;  /* 0x0000c80021087a20 */ /* 0x000fe20000410000 */
[----:B-1----:R-:W-:-:S02]  /*3440*/  FMNMX.FTZ R4, R38, R39, !PT ;  /* 0x0000002726047209 */ /* 0x002fc40007810000 */
[----:B------:R-:W-:Y:S02]  /*3450*/  FMNMX.FTZ R0, R176, R0, !PT ;  /* 0x00000000b0007209 */ /* 0x000fe40007810000 */
[----:B------:R-:W-:Y:S01]  /*3460*/  FMNMX.FTZ R4, R41, R4, !PT ;  /* 0x0000000429047209 */ /* 0x000fe20007810000 */
[----:B------:R-:W-:Y:S01]  /*3470*/  MUFU.TANH R8, R8 ;  /* 0x0000000800087308 */ /* 0x000fe20000002400 */
[----:B------:R-:W-:Y:S02]  /*3480*/  FMNMX.FTZ R0, R227, R0, !PT ;  /* 0x00000000e3007209 */ /* 0x000fe40007810000 */
[----:B------:R-:W-:Y:S01]  /*3490*/  FMNMX.FTZ R2, R42, R4, !PT ;  /* 0x000000042a027209 */ /* 0x000fe20007810000 */
[----:B------:R-:W-:Y:S01]  /*34a0*/  FMUL.FTZ R4, R32, c[0x0][0x320] ;  /* 0x0000c80020047a20 */ /* 0x000fe20000410000 */
[----:B---3--:R-:W-:Y:S01]  /*34b0*/  FSEL R205, R9, -INF , P3 ;  /* 0xff80000009cd7808 */ /* 0x008fe20001800000 */
[----:B------:R-:W-:Y:S01]  /*34c0*/  FMUL.FTZ R9, R35, c[0x0][0x320] ;  /* 0x0000c80023097a20 */ /* 0x000fe20000410000 */
[----:B------:R-:W-:Y:S01]  /*34d0*/  FMNMX.FTZ R2, R107, R2, !PT ;  /* 0x000000026b027209 */ /* 0x000fe20007810000 */
[----:B------:R1:W2:Y:S01]  /*34e0*/  MUFU.TANH R11, R4 ;  /* 0x00000004000b7308 */ /* 0x0002a20000002400 */
[----:B------:R-:W-:-:S02]  /*34f0*/  FMNMX.FTZ R0, R207, R0, !PT ;  /* 0x00000000cf007209 */ /* 0x000fc40007810000 */
[----:B------:R-:W-:Y:S02]  /*3500*/  FMNMX.FTZ R2, R132, R2, !PT ;  /* 0x0000000284027209 */ /* 0x000fe40007810000 */
[----:B------:R-:W-:Y:S02]  /*3510*/  FMNMX.FTZ R0, R205, R0, !PT ;  /* 0x00000000cd007209 */ /* 0x000fe40007810000 */
[----:B------:R-:W-:Y:S02]  /*3520*/  FMNMX.FTZ R2, R134, R2, !PT ;  /* 0x0000000286027209 */ /* 0x000fe40007810000 */
[----:B------:R-:W-:Y:S02]  /*3530*/  FMNMX.FTZ R5, R209, R0, !PT ;  /* 0x00000000d1057209 */ /* 0x000fe40007810000 */
[----:B------:R-:W-:Y:S02]  /*3540*/  FMNMX.FTZ R2, R133, R2, !PT ;  /* 0x0000000285027209 */ /* 0x000fe40007810000 */
[----:B-----5:R-:W-:Y:S01]  /*3550*/  FMNMX.FTZ R102, R6, R7, !PT ;  /* 0x0000000706667209 */ /* 0x020fe20007810000 */
[----:B------:R-:W-:Y:S01]  /*3560*/  FMUL.FTZ R6, R27, c[0x0][0x320] ;  /* 0x0000c8001b067a20 */ /* 0x000fe20000410000 */
[----:B------:R-:W-:Y:S01]  /*3570*/  FMNMX.FTZ R2, R177, R2, !PT ;  /* 0x00000002b1027209 */ /* 0x000fe20007810000 */
[----:B------:R-:W3:Y:S01]  /*3580*/  SHFL.BFLY PT, R7, R5, 0x2, 0x1f ;  /* 0x0c401f0005077f89 */ /* 0x000ee200000e0000 */
[----:B-1----:R-:W-:Y:S01]  /*3590*/  FMNMX.FTZ R4, R43, R46, !PT ;  /* 0x0000002e2b047209 */ /* 0x002fe20007810000 */
[----:B------:R1:W5:Y:S01]  /*35a0*/  MUFU.TANH R10, R6 ;  /* 0x00000006000a7308 */ /* 0x0003620000002400 */
[----:B------:R-:W-:-:S02]  /*35b0*/  FMNMX.FTZ R0, R179, R2, !PT ;  /* 0x00000002b3007209 */ /* 0x000fc40007810000 */
[----:B------:R-:W-:Y:S02]  /*35c0*/  FMNMX.FTZ R4, R45, R4, !PT ;  /* 0x000000042d047209 */ /* 0x000fe40007810000 */
[----:B------:R-:W-:Y:S02]  /*35d0*/  FMNMX.FTZ R0, R184, R0, !PT ;  /* 0x00000000b8007209 */ /* 0x000fe40007810000 */
[----:B------:R-:W-:Y:S02]  /*35e0*/  FMNMX.FTZ R2, R44, R4, !PT ;  /* 0x000000042c027209 */ /* 0x000fe40007810000 */
[----:B------:R-:W-:Y:S01]  /*35f0*/  FMNMX.FTZ R0, R178, R0, !PT ;  /* 0x00000000b2007209 */ /* 0x000fe20007810000 */
[----:B------:R-:W4:Y:S01]  /*3600*/  SHFL.BFLY PT, R4, R102, 0x1, 0x1f ;  /* 0x0c201f0066047f89 */ /* 0x000f2200000e0000 */
[----:B------:R-:W-:Y:S02]  /*3610*/  FMNMX.FTZ R2, R137, R2, !PT ;  /* 0x0000000289027209 */ /* 0x000fe40007810000 */
[----:B------:R-:W-:-:S02]  /*3620*/  FSEL R208, R12, -INF , P0 ;  /* 0xff8000000cd07808 */ /* 0x000fc40000000000 */
[----:B------:R-:W-:Y:S01]  /*3630*/  FMNMX.FTZ R0, R244, R0, !PT ;  /* 0x00000000f4007209 */ /* 0x000fe20007810000 */
[----:B-1----:R-:W-:Y:S01]  /*3640*/  FMUL.FTZ R6, R34, c[0x0][0x320] ;  /* 0x0000c80022067a20 */ /* 0x002fe20000410000 */
[----:B------:R-:W-:Y:S02]  /*3650*/  FMNMX.FTZ R2, R136, R2, !PT ;  /* 0x0000000288027209 */ /* 0x000fe40007810000 */
[----:B--2---:R-:W-:Y:S02]  /*3660*/  FSEL R215, R11, -INF , P3 ;  /* 0xff8000000bd77808 */ /* 0x004fe40001800000 */
[----:B------:R-:W-:Y:S01]  /*3670*/  FMNMX.FTZ R0, R208, R0, !PT ;  /* 0x00000000d0007209 */ /* 0x000fe20007810000 */
[----:B------:R1:W2:Y:S01]  /*3680*/  MUFU.TANH R11, R6 ;  /* 0x00000006000b7308 */ /* 0x0002a20000002400 */
[----:B------:R-:W-:Y:S02]  /*3690*/  FMNMX.FTZ R2, R135, R2, !PT ;  /* 0x0000000287027209 */ /* 0x000fe40007810000 */
[----:B------:R-:W-:-:S02]  /*36a0*/  FSEL R224, R8, -INF , P2 ;  /* 0xff80000008e07808 */ /* 0x000fc40001000000 */
[----:B------:R-:W-:Y:S02]  /*36b0*/  FMNMX.FTZ R0, R215, R0, !PT ;  /* 0x00000000d7007209 */ /* 0x000fe40007810000 */
[----:B------:R-:W-:Y:S02]  /*36c0*/  FMNMX.FTZ R2, R144, R2, !PT ;  /* 0x0000000290027209 */ /* 0x000fe40007810000 */
[----:B---3--:R-:W-:Y:S02]  /*36d0*/  FMNMX.FTZ R7, R5, R7, !PT ;  /* 0x0000000705077209 */ /* 0x008fe40007810000 */
[----:B------:R-:W-:Y:S01]  /*36e0*/  FMNMX.FTZ R2, R186, R2, !PT ;  /* 0x00000002ba027209 */ /* 0x000fe20007810000 */
[----:B------:R3:W3:Y:S01]  /*36f0*/  MUFU.TANH R5, R9 ;  /* 0x0000000900057308 */ /* 0x0006e20000002400 */
[----:B-----5:R-:W-:Y:S02]  /*3700*/  FSEL R223, R10, -INF , P0 ;  /* 0xff8000000adf7808 */ /* 0x020fe40000000000 */
[----:B----4-:R-:W-:Y:S01]  /*3710*/  FMNMX.FTZ R102, R102, R4, !PT ;  /* 0x0000000466667209 */ /* 0x010fe20007810000 */
[----:B------:R-:W-:Y:S01]  /*3720*/  IMAD R4, R151, 0x20, R149 ;  /* 0x0000002097047824 */ /* 0x000fe200078e0295 */
[----:B-1----:R-:W-:-:S02]  /*3730*/  FMNMX.FTZ R6, R224, R0, !PT ;  /* 0x00000000e0067209 */ /* 0x002fc40007810000 */
[----:B------:R-:W-:Y:S01]  /*3740*/  FMNMX.FTZ R0, R187, R2, !PT ;  /* 0x00000002bb007209 */ /* 0x000fe20007810000 */
[C---:B------:R-:W-:Y:S01]  /*3750*/  FMUL.FTZ R13, R102.reuse, c[0x0][0x2d0] ;  /* 0x0000b400660d7a20 */ /* 0x040fe20000410000 */
[----:B--2---:R-:W-:Y:S01]  /*3760*/  FSEL R222, R11, -INF , P3 ;  /* 0xff8000000bde7808 */ /* 0x004fe20001800000 */
[----:B------:R-:W1:Y:S01]  /*3770*/  SHFL.BFLY PT, R8, R6, 0x2, 0x1f ;  /* 0x0c401f0006087f89 */ /* 0x000e6200000e0000 */
[----:B------:R-:W-:Y:S02]  /*3780*/  FMNMX.FTZ R0, R185, R0, !PT ;  /* 0x00000000b9007209 */ /* 0x000fe40007810000 */
[----:B------:R-:W-:Y:S02]  /*3790*/  FSETP.NEU.FTZ.AND P0, PT, R102, -INF , PT ;  /* 0xff8000006600780b */ /* 0x000fe40003f1d000 */
[----:B------:R-:W-:Y:S01]  /*37a0*/  FMNMX.FTZ R0, R192, R0, !PT ;  /* 0x00000000c0007209 */ /* 0x000fe20007810000 */
[----:B---3--:R-:W2:Y:S01]  /*37b0*/  SHFL.BFLY PT, R9, R7, 0x1, 0x1f ;  /* 0x0c201f0007097f89 */ /* 0x008ea200000e0000 */
[----:B------:R-:W-:-:S02]  /*37c0*/  FSEL R225, R5, -INF , P2 ;  /* 0xff80000005e17808 */ /* 0x000fc40001000000 */
[----:B------:R-:W-:Y:S02]  /*37d0*/  FMNMX.FTZ R2, R180, R0, !PT ;  /* 0x00000000b4027209 */ /* 0x000fe40007810000 */
[----:B------:R-:W-:Y:S02]  /*37e0*/  FSEL R13, R13, RZ, P0 ;  /* 0x000000ff0d0d7208 */ /* 0x000fe40000000000 */
[----:B------:R-:W-:-:S03]  /*37f0*/  FMNMX.FTZ R2, R223, R2, !PT ;  /* 0x00000002df027209 */ /* 0x000fc60007810000 */
[--C-:B------:R-:W-:Y:S01]  /*3800*/  FFMA.FTZ R0, R21, c[0x0][0x2d0], -R13.reuse ;  /* 0x0000b40015007a23 */ /* 0x100fe2000001080d */
[----:B------:R-:W-:Y:S01]  /*3810*/  FMNMX.FTZ R2, R222, R2, !PT ;  /* 0x00000002de027209 */ /* 0x000fe20007810000 */
[----:B------:R-:W-:Y:S02]  /*3820*/  FFMA.FTZ R5, R22, c[0x0][0x2d0], -R13 ;  /* 0x0000b40016057a23 */ /* 0x000fe4000001080d */
[----:B------:R3:W-:Y:S01]  /*3830*/  MUFU.EX2 R252, R0 ;  /* 0x0000000000fc7308 */ /* 0x0007e20000000800 */
[----:B-1----:R-:W-:Y:S02]  /*3840*/  FMNMX.FTZ R8, R6, R8, !PT ;  /* 0x0000000806087209 */ /* 0x002fe40007810000 */
[----:B------:R-:W-:-:S05]  /*3850*/  FMNMX.FTZ R6, R225, R2, !PT ;  /* 0x00000002e1067209 */ /* 0x000fca0007810000 */
[----:B------:R1:W-:Y:S01]  /*3860*/  MUFU.EX2 R250, R5 ;  /* 0x0000000500fa7308 */ /* 0x0003e20000000800 */
[----:B------:R-:W4:Y:S01]  /*3870*/  SHFL.BFLY PT, R10, R8, 0x1, 0x1f ;  /* 0x0c201f00080a7f89 */ /* 0x000f2200000e0000 */
[----:B--2---:R-:W-:Y:S01]  /*3880*/  FMNMX.FTZ R2, R7, R9, !PT ;  /* 0x0000000907027209 */ /* 0x004fe20007810000 */
[----:B------:R-:W-:Y:S02]  /*3890*/  FFMA.FTZ R7, R23, c[0x0][0x2d0], -R13 ;  /* 0x0000b40017077a23 */ /* 0x000fe4000001080d */
[----:B------:R-:W2:Y:S02]  /*38a0*/  SHFL.BFLY PT, R9, R6, 0x2, 0x1f ;  /* 0x0c401f0006097f89 */ /* 0x000ea400000e0000 */
[----:B------:R-:W-:Y:S01]  /*38b0*/  FMUL.FTZ R12, R2, c[0x0][0x2d0] ;  /* 0x0000b400020c7a20 */ /* 0x000fe20000410000 */
[----:B------:R5:W-:Y:S01]  /*38c0*/  MUFU.EX2 R249, R7 ;  /* 0x0000000700f97308 */ /* 0x000be20000000800 */
[----:B---3--:R-:W-:Y:S01]  /*38d0*/  IMAD.IADD R0, R150, 0x1, R4 ;  /* 0x0000000196007824 */ /* 0x008fe200078e0204 */
[----:B------:R-:W-:Y:S01]  /*38e0*/  @P1 LEA R4, P0, R164, R14, 0x1 ;  /* 0x0000000ea4041211 */ /* 0x000fe200078008ff */
[----:B------:R-:W-:-:S02]  /*38f0*/  IMAD.MOV.U32 R14, RZ, RZ, R163 ;  /* 0x000000ffff0e7224 */ /* 0x000fc400078e00a3 */
[----:B------:R-:W-:Y:S01]  /*3900*/  IMAD.SHL.U32 R217, R0, 0x2, RZ ;  /* 0x0000000200d97824 */ /* 0x000fe200078e00ff */
[----:B-1----:R-:W-:-:S03]  /*3910*/  @P1 LEA.HI.X R5, R164, R15, R165, 0x1, P0 ;  /* 0x0000000fa4051211 */ /* 0x002fc600000f0ca5 */
[----:B------:R-:W-:Y:S01]  /*3920*/  IMAD R218, R3, 0x2, R217 ;  /* 0x0000000203da7824 */ /* 0x000fe200078e02d9 */
[----:B------:R-:W-:Y:S01]  /*3930*/  FSETP.NEU.FTZ.AND P0, PT, R2, -INF , PT ;  /* 0xff8000000200780b */ /* 0x000fe20003f1d000 */
[----:B------:R-:W-:Y:S01]  /*3940*/  IMAD.MOV.U32 R15, RZ, RZ, R181 ;  /* 0x000000ffff0f7224 */ /* 0x000fe200078e00b5 */
[----:B------:R2:W-:Y:S02]  /*3950*/  @P1 LDGSTS.E.BYPASS.LTC128B.128 [R233+0x3900], [R4.64], !P5 ;  /* 0x0390000004e91fae */ /* 0x0005e4000e901d46 */
[----:B------:R-:W-:Y:S01]  /*3960*/  FSEL R12, R12, RZ, P0 ;  /* 0x000000ff0c0c7208 */ /* 0x000fe20000000000 */
[----:B-----5:R-:W-:Y:S01]  /*3970*/  FFMA.FTZ R7, R24, c[0x0][0x2d0], -R13 ;  /* 0x0000b40018077a23 */ /* 0x020fe2000001080d */
[----:B------:R2:W-:Y:S01]  /*3980*/  @P1 LDGSTS.E.BYPASS.LTC128B.128 [R233+0x4900], [R4.64+0x40], !P4 ;  /* 0x0490004004e91fae */ /* 0x0005e2000e101d46 */
[----:B----4-:R-:W-:Y:S02]  /*3990*/  FMNMX.FTZ R104, R8, R10, !PT ;  /* 0x0000000a08687209 */ /* 0x010fe40007810000 */
[--C-:B------:R-:W-:Y:S01]  /*39a0*/  FFMA.FTZ R0, R29, c[0x0][0x2d0], -R12.reuse ;  /* 0x0000b4001d007a23 */ /* 0x100fe2000001080c */
[----:B------:R1:W3:Y:S01]  /*39b0*/  MUFU.EX2 R251, R7 ;  /* 0x0000000700fb7308 */ /* 0x0002e20000000800 */
[----:B------:R2:W-:Y:S01]  /*39c0*/  @P1 LDGSTS.E.BYPASS.LTC128B.128 [R233+0x5900], [R4.64+0x80], !P6 ;  /* 0x0590008004e91fae */ /* 0x0005e2000f101d46 */
[----:B------:R-:W-:Y:S01]  /*39d0*/  FSETP.NEU.FTZ.AND P0, PT, R104, -INF , PT ;  /* 0xff8000006800780b */ /* 0x000fe20003f1d000 */
[----:B------:R-:W-:-:S02]  /*39e0*/  FFMA.FTZ R3, R37, c[0x0][0x2d0], -R12 ;  /* 0x0000b40025037a23 */ /* 0x000fc4000001080c */
[----:B------:R-:W-:Y:S03]  /*39f0*/  LDSM.16.MT88.4 R24, [R217+0x100] ;  /* 0x00010000d918783b */ /* 0x000fe60000004200 */
[----:B------:R4:W-:Y:S01]  /*3a00*/  MUFU.EX2 R246, R0 ;  /* 0x0000000000f67308 */ /* 0x0009e20000000800 */
[----:B------:R-:W-:Y:S04]  /*3a10*/  LDSM.16.MT88.4 R16, [R218+0x100] ;  /* 0x00010000da10783b */ /* 0x000fe80000004200 */
[----:B------:R-:W-:Y:S03]  /*3a20*/  LDSM.16.MT88.4 R20, [R217+0x1100] ;  /* 0x00110000d914783b */ /* 0x000fe60000004200 */
[----:B------:R-:W-:Y:S01]  /*3a30*/  MUFU.EX2 R247, R3 ;  /* 0x0000000300f77308 */ /* 0x000fe20000000800 */
[--C-:B-1----:R-:W-:Y:S01]  /*3a40*/  FFMA.FTZ R7, R28, c[0x0][0x2d0], -R12.reuse ;  /* 0x0000b4001c077a23 */ /* 0x102fe2000001080c */
[----:B------:R-:W-:Y:S04]  /*3a50*/  LDSM.16.MT88.4 R32, [R217+0x2100] ;  /* 0x00210000d920783b */ /* 0x000fe80000004200 */
[----:B------:R-:W-:Y:S01]  /*3a60*/  LDSM.16.MT88.4 R28, [R218+0x1100] ;  /* 0x00110000da1c783b */ /* 0x000fe20000004200 */
[----:B----4-:R-:W-:Y:S01]  /*3a70*/  FFMA.FTZ R0, R36, c[0x0][0x2d0], -R12 ;  /* 0x0000b40024007a23 */ /* 0x010fe2000001080c */
[----:B------:R-:W-:Y:S02]  /*3a80*/  MUFU.EX2 R248, R7 ;  /* 0x0000000700f87308 */ /* 0x000fe40000000800 */
[----:B------:R-:W0:Y:S01]  /*3a90*/  LDGDEPBAR ;  /* 0x00000000000079af */ /* 0x000e220000000000 */
[----:B--2---:R-:W-:-:S02]  /*3aa0*/  FMNMX.FTZ R4, R6, R9, !PT ;  /* 0x0000000906047209 */ /* 0x004fc40007810000 */
[----:B---3--:R-:W-:-:S03]  /*3ab0*/  F2FP.BF16.PACK_AB R6, R251, R249 ;  /* 0x000000f9fb06723e */ /* 0x008fc600000010ff */
[----:B------:R-:W1:Y:S01]  /*3ac0*/  SHFL.BFLY PT, R5, R4, 0x1, 0x1f ;  /* 0x0c201f0004057f89 */ /* 0x000e6200000e0000 */
[----:B------:R2:W3:Y:S02]  /*3ad0*/  MUFU.EX2 R245, R0 ;  /* 0x0000000000f57308 */ /* 0x0004e40000000800 */
[----:B--2---:R-:W-:Y:S01]  /*3ae0*/  FMUL.FTZ R0, R104, c[0x0][0x2d0] ;  /* 0x0000b40068007a20 */ /* 0x004fe20000410000 */
[----:B---3--:R-:W-:-:S04]  /*3af0*/  F2FP.BF16.PACK_AB R7, R247, R245 ;  /* 0x000000f5f707723e */ /* 0x008fc800000010ff */
[----:B------:R-:W-:Y:S02]  /*3b00*/  FSEL R0, R0, RZ, P0 ;  /* 0x000000ff00007208 */ /* 0x000fe40000000000 */
[----:B-1----:R-:W-:Y:S02]  /*3b10*/  FMNMX.FTZ R103, R4, R5, !PT ;  /* 0x0000000504677209 */ /* 0x002fe40007810000 */
[----:B------:R-:W-:Y:S01]  /*3b20*/  F2FP.BF16.PACK_AB R4, R250, R252 ;  /* 0x000000fcfa04723e */ /* 0x000fe200000010ff */
[--C-:B------:R-:W-:Y:S01]  /*3b30*/  FFMA.FTZ R3, R38, c[0x0][0x2d0], -R0.reuse ;  /* 0x0000b40026037a23 */ /* 0x100fe20000010800 */
[----:B------:R-:W-:Y:S01]  /*3b40*/  FSETP.NEU.FTZ.AND P0, PT, R103, -INF , PT ;  /* 0xff8000006700780b */ /* 0x000fe20003f1d000 */
[--C-:B------:R-:W-:Y:S01]  /*3b50*/  FFMA.FTZ R8, R41, c[0x0][0x2d0], -R0.reuse ;  /* 0x0000b40029087a23 */ /* 0x100fe20000010800 */
[----:B------:R-:W-:Y:S01]  /*3b60*/  F2FP.BF16.PACK_AB R5, R246, R248 ;  /* 0x000000f8f605723e */ /* 0x000fe200000010ff */
[----:B------:R1:W-:Y:S06]  /*3b70*/  MUFU.EX2 R241, R3 ;  /* 0x0000000300f17308 */ /* 0x0003ec0000000800 */
[C---:B------:R-:W-:Y:S02]  /*3b80*/  HMMA.16816.F32.BF16 R120, R4.reuse, R24, RZ ;  /* 0x000000180478723c */ /* 0x040fe400000418ff */
[----:B------:R2:W-:Y:S06]  /*3b90*/  MUFU.EX2 R242, R8 ;  /* 0x0000000800f27308 */ /* 0x0005ec0000000800 */
[----:B------:R-:W-:Y:S01]  /*3ba0*/  HMMA.16816.F32.BF16 R116, R4, R16, RZ ;  /* 0x000000100474723c */ /* 0x000fe200000418ff */
[----:B-1----:R-:W-:-:S02]  /*3bb0*/  FFMA.FTZ R3, R39, c[0x0][0x2d0], -R0 ;  /* 0x0000b40027037a23 */ /* 0x002fc40000010800 */
[----:B------:R-:W1:Y:S02]  /*3bc0*/  LDSM.16.MT88.4 R36, [R218+0x2100] ;  /* 0x00210000da24783b */ /* 0x000e640000004200 */
[----:B------:R3:W-:Y:S03]  /*3bd0*/  MUFU.EX2 R236, R3 ;  /* 0x0000000300ec7308 */ /* 0x0007e60000000800 */
[----:B------:R-:W-:Y:S01]  /*3be0*/  HMMA.16816.F32.BF16 R112, R4, R20, RZ ;  /* 0x000000140470723c */ /* 0x000fe200000418ff */
[----:B--2---:R-:W-:-:S04]  /*3bf0*/  FFMA.FTZ R8, R42, c[0x0][0x2d0], -R0 ;  /* 0x0000b4002a087a23 */ /* 0x004fc80000010800 */
[----:B------:R-:W2:Y:S03]  /*3c00*/  MUFU.EX2 R243, R8 ;  /* 0x0000000800f37308 */ /* 0x000ea60000000800 */
[----:B------:R-:W-:Y:S01]  /*3c10*/  HMMA.16816.F32.BF16 R108, R4, R28, RZ ;  /* 0x0000001c046c723c */ /* 0x000fe200000418ff */
[----:B---3--:R-:W-:-:S07]  /*3c20*/  FMUL.FTZ R3, R103, c[0x0][0x2d0] ;  /* 0x0000b40067037a20 */ /* 0x008fce0000410000 */
[----:B------:R-:W-:Y:S01]  /*3c30*/  HMMA.16816.F32.BF16 R96, R4, R32, RZ ;  /* 0x000000200460723c */ /* 0x000fe200000418ff */
[----:B------:R-:W-:Y:S02]  /*3c40*/  FSEL R3, R3, RZ, P0 ;  /* 0x000000ff03037208 */ /* 0x000fe40000000000 */
[----:B--2---:R-:W-:-:S03]  /*3c50*/  F2FP.BF16.PACK_AB R10, R243, R242 ;  /* 0x000000f2f30a723e */ /* 0x004fc600000010ff */
[--C-:B------:R-:W-:Y:S02]  /*3c60*/  FFMA.FTZ R8, R43, c[0x0][0x2d0], -R3.reuse ;  /* 0x0000b4002b087a23 */ /* 0x100fe40000010803 */
[C---:B------:R-:W-:Y:S01]  /*3c70*/  HMMA.16816.F32.BF16 R88, R4.reuse, R26, RZ ;  /* 0x0000001a0458723c */ /* 0x040fe200000418ff */
[----:B------:R-:W-:Y:S01]  /*3c80*/  LDSM.16.MT88.4 R40, [R218+0x2500] ;  /* 0x00250000da28783b */ /* 0x000fe20000004200 */
[----:B------:R2:W-:Y:S06]  /*3c90*/  MUFU.EX2 R232, R8 ;  /* 0x0000000800e87308 */ /* 0x0005ec0000000800 */
[C---:B------:R-:W-:Y:S08]  /*3ca0*/  HMMA.16816.F32.BF16 R84, R4.reuse, R18, RZ ;  /* 0x000000120454723c */ /* 0x040ff000000418ff */
[----:B-1----:R-:W-:Y:S01]  /*3cb0*/  HMMA.16816.F32.BF16 R92, R4, R36, RZ ;  /* 0x00000024045c723c */ /* 0x002fe200000418ff */
[----:B--2---:R-:W-:-:S04]  /*3cc0*/  FFMA.FTZ R8, R46, c[0x0][0x2d0], -R3 ;  /* 0x0000b4002e087a23 */ /* 0x004fc80000010803 */
[----:B------:R1:W2:Y:S03]  /*3cd0*/  MUFU.EX2 R231, R8 ;  /* 0x0000000800e77308 */ /* 0x0002a60000000800 */
[C---:B------:R-:W-:Y:S08]  /*3ce0*/  HMMA.16816.F32.BF16 R80, R4.reuse, R22, RZ ;  /* 0x000000160450723c */ /* 0x040ff000000418ff */
[----:B------:R-:W-:Y:S01]  /*3cf0*/  HMMA.16816.F32.BF16 R76, R4, R30, RZ ;  /* 0x0000001e044c723c */ /* 0x000fe200000418ff */
[----:B-1----:R-:W-:-:S07]  /*3d00*/  FFMA.FTZ R8, R45, c[0x0][0x2d0], -R3 ;  /* 0x0000b4002d087a23 */ /* 0x002fce0000010803 */
[C---:B------:R-:W-:Y:S01]  /*3d10*/  HMMA.16816.F32.BF16 R72, R4.reuse, R34, RZ ;  /* 0x000000220448723c */ /* 0x040fe200000418ff */
[----:B--2---:R-:W-:Y:S01]  /*3d20*/  F2FP.BF16.PACK_AB R9, R231, R232 ;  /* 0x000000e8e709723e */ /* 0x004fe200000010ff */
[----:B------:R1:W-:Y:S06]  /*3d30*/  MUFU.EX2 R235, R8 ;  /* 0x0000000800eb7308 */ /* 0x0003ec0000000800 */
[----:B------:R-:W-:Y:S07]  /*3d40*/  HMMA.16816.F32.BF16 R64, R4, R38, RZ ;  /* 0x000000260440723c */ /* 0x000fee00000418ff */
[----:B------:R-:W-:-:S02]  /*3d50*/  FFMA.FTZ R4, R47, c[0x0][0x2d0], -R13 ;  /* 0x0000b4002f047a23 */ /* 0x000fc4000001080d */
[----:B-1----:R-:W-:Y:S02]  /*3d60*/  FFMA.FTZ R8, R44, c[0x0][0x2d0], -R3 ;  /* 0x0000b4002c087a23 */ /* 0x002fe40000010803 */
[----:B------:R1:W-:Y:S08]  /*3d70*/  MUFU.EX2 R234, R4 ;  /* 0x0000000400ea7308 */ /* 0x0003f00000000800 */
[----:B------:R2:W3:Y:S01]  /*3d80*/  MUFU.EX2 R240, R8 ;  /* 0x0000000800f07308 */ /* 0x0004e20000000800 */
[----:B-1----:R-:W-:-:S07]  /*3d90*/  FFMA.FTZ R4, R54, c[0x0][0x2d0], -R13 ;  /* 0x0000b40036047a23 */ /* 0x002fce000001080d */
[----:B------:R1:W-:Y:S01]  /*3da0*/  MUFU.EX2 R239, R4 ;  /* 0x0000000400ef7308 */ /* 0x0003e20000000800 */
[----:B--2---:R-:W-:Y:S02]  /*3db0*/  F2FP.BF16.PACK_AB R8, R236, R241 ;  /* 0x000000f1ec08723e */ /* 0x004fe400000010ff */
[----:B---3--:R-:W-:-:S07]  /*3dc0*/  F2FP.BF16.PACK_AB R11, R240, R235 ;  /* 0x000000ebf00b723e */ /* 0x008fce00000010ff */
[----:B------:R-:W-:Y:S01]  /*3dd0*/  HMMA.16816.F32.BF16 R68, R8, R24, RZ ;  /* 0x000000180844723c */ /* 0x000fe200000418ff */
[----:B-1----:R-:W-:-:S04]  /*3de0*/  FFMA.FTZ R4, R53, c[0x0][0x2d0], -R13 ;  /* 0x0000b40035047a23 */ /* 0x002fc8000001080d */
[----:B------:R1:W-:Y:S03]  /*3df0*/  MUFU.EX2 R238, R4 ;  /* 0x0000000400ee7308 */ /* 0x0003e60000000800 */
[C---:B------:R-:W-:Y:S01]  /*3e00*/  HMMA.16816.F32.BF16 R140, R8.reuse, R26, RZ ;  /* 0x0000001a088c723c */ /* 0x040fe200000418ff */
[----:B------:R-:W2:Y:S07]  /*3e10*/  LDSM.16.MT88.4 R24, [R217+0x500] ;  /* 0x00050000d918783b */ /* 0x000eae0000004200 */
[----:B------:R-:W-:Y:S01]  /*3e20*/  HMMA.16816.F32.BF16 R60, R8, R16, RZ ;  /* 0x00000010083c723c */ /* 0x000fe200000418ff */
[----:B-1----:R-:W-:-:S07]  /*3e30*/  FFMA.FTZ R4, R55, c[0x0][0x2d0], -R13 ;  /* 0x0000b40037047a23 */ /* 0x002fce000001080d */
[C---:B------:R-:W-:Y:S01]  /*3e40*/  HMMA.16816.F32.BF16 R128, R8.reuse, R18, RZ ;  /* 0x000000120880723c */ /* 0x040fe200000418ff */
[----:B------:R-:W-:Y:S01]  /*3e50*/  LDSM.16.MT88.4 R16, [R217+0x1500] ;  /* 0x00150000d910783b */ /* 0x000fe20000004200 */
[----:B------:R1:W3:Y:S06]  /*3e60*/  MUFU.EX2 R237, R4 ;  /* 0x0000000400ed7308 */ /* 0x0002ec0000000800 */
[C---:B------:R-:W-:Y:S08]  /*3e70*/  HMMA.16816.F32.BF16 R56, R8.reuse, R20, RZ ;  /* 0x000000140838723c */ /* 0x040ff000000418ff */
[----:B------:R-:W-:Y:S01]  /*3e80*/  HMMA.16816.F32.BF16 R124, R8, R22, RZ ;  /* 0x00000016087c723c */ /* 0x000fe200000418ff */
[----:B------:R-:W4:Y:S01]  /*3e90*/  LDSM.16.MT88.4 R20, [R218+0x500] ;  /* 0x00050000da14783b */ /* 0x000f220000004200 */
[----:B-1----:R-:W-:Y:S01]  /*3ea0*/  FFMA.FTZ R4, R100, c[0x0][0x2d0], -R12 ;  /* 0x0000b40064047a23 */ /* 0x002fe2000001080c */
[----:B---3--:R-:W-:-:S03]  /*3eb0*/  F2FP.BF16.PACK_AB R6, R237, R238 ;  /* 0x000000eeed06723e */ /* 0x008fc600000010ff */
[----:B------:R1:W-:Y:S02]  /*3ec0*/  MUFU.EX2 R226, R4 ;  /* 0x0000000400e27308 */ /* 0x0003e40000000800 */
[C---:B------:R-:W-:Y:S08]  /*3ed0*/  HMMA.16816.F32.BF16 R52, R8.reuse, R28, RZ ;  /* 0x0000001c0834723c */ /* 0x040ff000000418ff */
[----:B------:R-:W-:Y:S01]  /*3ee0*/  HMMA.16816.F32.BF16 R148, R8, R30, RZ ;  /* 0x0000001e0894723c */ /* 0x000fe200000418ff */
[----:B------:R-:W-:Y:S01]  /*3ef0*/  LDSM.16.MT88.4 R28, [R218+0x1500] ;  /* 0x00150000da1c783b */ /* 0x000fe20000004200 */
[----:B-1----:R-:W-:-:S06]  /*3f00*/  FFMA.FTZ R4, R101, c[0x0][0x2d0], -R12 ;  /* 0x0000b40065047a23 */ /* 0x002fcc000001080c */
[C---:B------:R-:W-:Y:S01]  /*3f10*/  HMMA.16816.F32.BF16 R48, R8.reuse, R32, RZ ;  /* 0x000000200830723c */ /* 0x040fe200000418ff */
[----:B------:R1:W3:Y:S07]  /*3f20*/  MUFU.EX2 R230, R4 ;  /* 0x0000000400e67308 */ /* 0x0002ee0000000800 */
[C---:B------:R-:W-:Y:S01]  /*3f30*/  HMMA.16816.F32.BF16 R156, R8.reuse, R34, RZ ;  /* 0x00000022089c723c */ /* 0x040fe200000418ff */
[----:B------:R-:W5:Y:S07]  /*3f40*/  LDSM.16.MT88.4 R32, [R217+0x2500] ;  /* 0x00250000d920783b */ /* 0x000f6e0000004200 */
[----:B------:R-:W-:Y:S01]  /*3f50*/  HMMA.16816.F32.BF16 R44, R8, R36, RZ ;  /* 0x00000024082c723c */ /* 0x000fe200000418ff */
[----:B-1----:R-:W-:Y:S01]  /*3f60*/  FFMA.FTZ R4, R105, c[0x0][0x2d0], -R12 ;  /* 0x0000b40069047a23 */ /* 0x002fe2000001080c */
[----:B---3--:R-:W-:-:S03]  /*3f70*/  F2FP.BF16.PACK_AB R5, R230, R226 ;  /* 0x000000e2e605723e */ /* 0x008fc600000010ff */
[----:B------:R1:W-:Y:S03]  /*3f80*/  MUFU.EX2 R229, R4 ;  /* 0x0000000400e57308 */ /* 0x0003e60000000800 */
[----:B------:R-:W-:Y:S01]  /*3f90*/  HMMA.16816.F32.BF16 R160, R8, R38, RZ ;  /* 0x0000002608a0723c */ /* 0x000fe200000418ff */
[----:B------:R-:W-:Y:S06]  /*3fa0*/  LDSM.16.MT88.4 R36, [R218+0x2900] ;  /* 0x00290000da24783b */ /* 0x000fec0000004200 */
[----:B------:R-:W-:-:S04]  /*3fb0*/  FFMA.FTZ R8, R134, c[0x0][0x2d0], -R0 ;  /* 0x0000b40086087a23 */ /* 0x000fc80000010800 */
[----:B------:R3:W-:Y:S01]  /*3fc0*/  MUFU.EX2 R212, R8 ;  /* 0x0000000800d47308 */ /* 0x0007e20000000800 */
[----:B-1----:R-:W-:-:S07]  /*3fd0*/  FFMA.FTZ R4, R106, c[0x0][0x2d0], -R12 ;  /* 0x0000b4006a047a23 */ /* 0x002fce000001080c */
[----:B------:R1:W1:Y:S01]  /*3fe0*/  MUFU.EX2 R228, R4 ;  /* 0x0000000400e47308 */ /* 0x0002620000000800 */
[----:B---3--:R-:W-:-:S07]  /*3ff0*/  FFMA.FTZ R8, R133, c[0x0][0x2d0], -R0 ;  /* 0x0000b40085087a23 */ /* 0x008fce0000010800 */
[----:B------:R3:W-:Y:S01]  /*4000*/  MUFU.EX2 R211, R8 ;  /* 0x0000000800d37308 */ /* 0x0007e20000000800 */
[----:B-1----:R-:W-:Y:S01]  /*4010*/  FFMA.FTZ R4, R107, c[0x0][0x2d0], -R0 ;  /* 0x0000b4006b047a23 */ /* 0x002fe20000010800 */
[----:B------:R-:W-:-:S06]  /*4020*/  F2FP.BF16.PACK_AB R7, R228, R229 ;  /* 0x000000e5e407723e */ /* 0x000fcc00000010ff */
[----:B------:R1:W-:Y:S01]  /*4030*/  MUFU.EX2 R214, R4 ;  /* 0x0000000400d67308 */ /* 0x0003e20000000800 */
[----:B---3--:R-:W-:-:S07]  /*4040*/  FFMA.FTZ R8, R137, c[0x0][0x2d0], -R3 ;  /* 0x0000b40089087a23 */ /* 0x008fce0000010803 */
[----:B------:R3:W-:Y:S01]  /*4050*/  MUFU.EX2 R201, R8 ;  /* 0x0000000800c97308 */ /* 0x0007e20000000800 */
[----:B-1----:R-:W-:-:S07]  /*4060*/  FFMA.FTZ R4, R132, c[0x0][0x2d0], -R0 ;  /* 0x0000b40084047a23 */ /* 0x002fce0000010800 */
[----:B------:R1:W1:Y:S01]  /*4070*/  MUFU.EX2 R213, R4 ;  /* 0x0000000400d57308 */ /* 0x0002620000000800 */
[----:B---3--:R-:W-:-:S07]  /*4080*/  FFMA.FTZ R8, R136, c[0x0][0x2d0], -R3 ;  /* 0x0000b40088087a23 */ /* 0x008fce0000010803 */
[----:B------:R3:W3:Y:S01]  /*4090*/  MUFU.EX2 R202, R8 ;  /* 0x0000000800ca7308 */ /* 0x0006e20000000800 */
[----:B-1----:R-:W-:-:S07]  /*40a0*/  F2FP.BF16.PACK_AB R4, R239, R234 ;  /* 0x000000eaef04723e */ /* 0x002fce00000010ff */
[----:B--2---:R-:W-:Y:S01]  /*40b0*/  HMMA.16816.F32.BF16 R168, R4, R24, R120 ;  /* 0x0000001804a8723c */ /* 0x004fe20000041878 */
[----:B---3--:R-:W-:-:S07]  /*40c0*/  FFMA.FTZ R8, R135, c[0x0][0x2d0], -R3 ;  /* 0x0000b40087087a23 */ /* 0x008fce0000010803 */
[C---:B----4-:R-:W-:Y:S01]  /*40d0*/  HMMA.16816.F32.BF16 R164, R4.reuse, R20, R116 ;  /* 0x0000001404a4723c */ /* 0x050fe20000041874 */
[----:B------:R1:W-:Y:S07]  /*40e0*/  MUFU.EX2 R200, R8 ;  /* 0x0000000800c87308 */ /* 0x0003ee0000000800 */
[C---:B------:R-:W-:Y:S08]  /*40f0*/  HMMA.16816.F32.BF16 R152, R4.reuse, R16, R112 ;  /* 0x000000100498723c */ /* 0x040ff00000041870 */
[----:B-----5:R-:W-:Y:S01]  /*4100*/  HMMA.16816.F32.BF16 R120, R4, R32, R96 ;  /* 0x000000200478723c */ /* 0x020fe20000041860 */
[----:B-1----:R-:W-:-:S04]  /*4110*/  FFMA.FTZ R8, R144, c[0x0][0x2d0], -R3 ;  /* 0x0000b40090087a23 */ /* 0x002fc80000010803 */
[----:B------:R1:W2:Y:S03]  /*4120*/  MUFU.EX2 R199, R8 ;  /* 0x0000000800c77308 */ /* 0x0002a60000000800 */
[C---:B------:R-:W-:Y:S08]  /*4130*/  HMMA.16816.F32.BF16 R112, R4.reuse, R40, R92 ;  /* 0x000000280470723c */ /* 0x040ff0000004185c */
[----:B------:R-:W-:Y:S01]  /*4140*/  HMMA.16816.F32.BF16 R116, R4, R26, R88 ;  /* 0x0000001a0474723c */ /* 0x000fe20000041858 */
[----:B-1----:R-:W-:-:S07]  /*4150*/  FFMA.FTZ R8, R147, c[0x0][0x2d0], -R13 ;  /* 0x0000b40093087a23 */ /* 0x002fce000001080d */
[C---:B------:R-:W-:Y:S01]  /*4160*/  HMMA.16816.F32.BF16 R132, R4.reuse, R22, R84 ;  /* 0x000000160484723c */ /* 0x040fe20000041854 */
[----:B------:R1:W-:Y:S07]  /*4170*/  MUFU.EX2 R198, R8 ;  /* 0x0000000800c67308 */ /* 0x0003ee0000000800 */
[C---:B------:R-:W-:Y:S08]  /*4180*/  HMMA.16816.F32.BF16 R136, R4.reuse, R28, R108 ;  /* 0x0000001c0488723c */ /* 0x040ff0000004186c */
[----:B------:R-:W-:Y:S01]  /*4190*/  HMMA.16816.F32.BF16 R96, R4, R18, R80 ;  /* 0x000000120460723c */ /* 0x000fe20000041850 */
[----:B-1----:R-:W-:-:S04]  /*41a0*/  FFMA.FTZ R8, R172, c[0x0][0x2d0], -R13 ;  /* 0x0000b400ac087a23 */ /* 0x002fc8000001080d */
[----:B------:R1:W3:Y:S03]  /*41b0*/  MUFU.EX2 R197, R8 ;  /* 0x0000000800c57308 */ /* 0x0002e60000000800 */
[C---:B------:R-:W-:Y:S08]  /*41c0*/  HMMA.16816.F32.BF16 R92, R4.reuse, R30, R76 ;  /* 0x0000001e045c723c */ /* 0x040ff0000004184c */
[----:B------:R-:W-:Y:S01]  /*41d0*/  HMMA.16816.F32.BF16 R88, R4, R34, R72 ;  /* 0x000000220458723c */ /* 0x000fe20000041848 */
[----:B-1----:R-:W-:-:S07]  /*41e0*/  FFMA.FTZ R8, R146, c[0x0][0x2d0], -R13 ;  /* 0x0000b40092087a23 */ /* 0x002fce000001080d */
[----:B------:R-:W-:Y:S01]  /*41f0*/  HMMA.16816.F32.BF16 R84, R4, R42, R64 ;  /* 0x0000002a0454723c */ /* 0x000fe20000041840 */
[----:B------:R1:W-:Y:S06]  /*4200*/  MUFU.EX2 R196, R8 ;  /* 0x0000000800c47308 */ /* 0x0003ec0000000800 */
[----:B------:R-:W-:Y:S02]  /*4210*/  F2FP.BF16.PACK_AB R4, R213, R214 ;  /* 0x000000d6d504723e */ /* 0x000fe400000010ff */
[----:B------:R-:W-:Y:S02]  /*4220*/  F2FP.BF16.PACK_AB R6, R211, R212 ;  /* 0x000000d4d306723e */ /* 0x000fe400000010ff */
[----:B------:R-:W-:-:S02]  /*4230*/  F2FP.BF16.PACK_AB R5, R202, R201 ;  /* 0x000000c9ca05723e */ /* 0x000fc400000010ff */
[----:B--2---:R-:W-:Y:S01]  /*4240*/  F2FP.BF16.PACK_AB R7, R199, R200 ;  /* 0x000000c8c707723e */ /* 0x004fe200000010ff */
[----:B-1----:R-:W-:-:S06]  /*4250*/  FFMA.FTZ R8, R145, c[0x0][0x2d0], -R13 ;  /* 0x0000b40091087a23 */ /* 0x002fcc000001080d */
[C---:B------:R-:W-:Y:S01]  /*4260*/  HMMA.16816.F32.BF16 R188, R4.reuse, R40, R44 ;  /* 0x0000002804bc723c */ /* 0x040fe2000004182c */
[----:B------:R1:W2:Y:S07]  /*4270*/  MUFU.EX2 R183, R8 ;  /* 0x0000000800b77308 */ /* 0x0002ae0000000800 */
[C---:B------:R-:W-:Y:S07]  /*4280*/  HMMA.16816.F32.BF16 R44, R4.reuse, R30, R148 ;  /* 0x0000001e042c723c */ /* 0x040fee0000041894 */
[----:B------:R-:W-:Y:S01]  /*4290*/  IMAD.MOV.U32 R151, RZ, RZ, R180 ;  /* 0x000000ffff977224 */ /* 0x000fe200078e00b4 */
[----:B------:R-:W-:Y:S01]  /*42a0*/  HMMA.16816.F32.BF16 R80, R4, R24, R68 ;  /* 0x000000180450723c */ /* 0x000fe20000041844 */
[----:B-1----:R-:W-:-:S04]  /*42b0*/  FFMA.FTZ R8, R173, c[0x0][0x2d0], -R12 ;  /* 0x0000b400ad087a23 */ /* 0x002fc8000001080c */
[----:B------:R1:W-:Y:S03]  /*42c0*/  MUFU.EX2 R182, R8 ;  /* 0x0000000800b67308 */ /* 0x0003e60000000800 */
[C---:B------:R-:W-:Y:S08]  /*42d0*/  HMMA.16816.F32.BF16 R64, R4.reuse, R32, R48 ;  /* 0x000000200440723c */ /* 0x040ff00000041830 */
[----:B------:R-:W-:Y:S01]  /*42e0*/  HMMA.16816.F32.BF16 R76, R4, R20, R60 ;  /* 0x00000014044c723c */ /* 0x000fe2000004183c */
[----:B-1----:R-:W-:-:S07]  /*42f0*/  FFMA.FTZ R8, R174, c[0x0][0x2d0], -R12 ;  /* 0x0000b400ae087a23 */ /* 0x002fce000001080c */
[C---:B------:R-:W-:Y:S01]  /*4300*/  HMMA.16816.F32.BF16 R72, R4.reuse, R16, R56 ;  /* 0x000000100448723c */ /* 0x040fe20000041838 */
[----:B------:R1:W4:Y:S07]  /*4310*/  MUFU.EX2 R181, R8 ;  /* 0x0000000800b57308 */ /* 0x00032e0000000800 */
[C---:B------:R-:W-:Y:S01]  /*4320*/  HMMA.16816.F32.BF16 R68, R4.reuse, R28, R52 ;  /* 0x0000001c0444723c */ /* 0x040fe20000041834 */
[----:B------:R-:W-:Y:S07]  /*4330*/  LDSM.16.MT88.4 R28, [R218+0x1900] ;  /* 0x00190000da1c783b */ /* 0x000fee0000004200 */
[C---:B------:R-:W-:Y:S01]  /*4340*/  HMMA.16816.F32.BF16 R48, R4.reuse, R18, R124 ;  /* 0x000000120430723c */ /* 0x040fe2000004187c */
[--C-:B-1----:R-:W-:Y:S01]  /*4350*/  FFMA.FTZ R8, R175, c[0x0][0x2d0], -R12.reuse ;  /* 0x0000b400af087a23 */ /* 0x102fe2000001080c */
[----:B------:R-:W1:Y:S03]  /*4360*/  LDSM.16.MT88.4 R16, [R218+0x900] ;  /* 0x00090000da10783b */ /* 0x000e660000004200 */
[----:B------:R5:W-:Y:S03]  /*4370*/  MUFU.EX2 R175, R8 ;  /* 0x0000000800af7308 */ /* 0x000be60000000800 */
[C---:B------:R-:W-:Y:S01]  /*4380*/  HMMA.16816.F32.BF16 R60, R4.reuse, R26, R140 ;  /* 0x0000001a043c723c */ /* 0x040fe2000004188c */
[----:B------:R-:W1:Y:S07]  /*4390*/  LDSM.16.MT88.4 R24, [R217+0x900] ;  /* 0x00090000d918783b */ /* 0x000e6e0000004200 */
[----:B------:R-:W-:Y:S01]  /*43a0*/  HMMA.16816.F32.BF16 R52, R4, R22, R128 ;  /* 0x000000160434723c */ /* 0x000fe20000041880 */
[----:B------:R-:W1:Y:S01]  /*43b0*/  LDSM.16.MT88.4 R20, [R217+0x1900] ;  /* 0x00190000d914783b */ /* 0x000e620000004200 */
[----:B-----5:R-:W-:-:S06]  /*43c0*/  FFMA.FTZ R8, R176, c[0x0][0x2d0], -R12 ;  /* 0x0000b400b0087a23 */ /* 0x020fcc000001080c */
[C---:B------:R-:W-:Y:S01]  /*43d0*/  HMMA.16816.F32.BF16 R56, R4.reuse, R34, R156 ;  /* 0x000000220438723c */ /* 0x040fe2000004189c */
[----:B------:R5:W2:Y:S01]  /*43e0*/  MUFU.EX2 R180, R8 ;  /* 0x0000000800b47308 */ /* 0x000aa20000000800 */
[----:B------:R-:W1:Y:S06]  /*43f0*/  LDSM.16.MT88.4 R32, [R217+0x2900] ;  /* 0x00290000d920783b */ /* 0x000e6c0000004200 */
[----:B------:R-:W-:Y:S07]  /*4400*/  HMMA.16816.F32.BF16 R40, R4, R42, R160 ;  /* 0x0000002a0428723c */ /* 0x000fee00000418a0 */
[----:B---3--:R-:W-:Y:S01]  /*4410*/  F2FP.BF16.PACK_AB R4, R197, R198 ;  /* 0x000000c6c504723e */ /* 0x008fe200000010ff */
[----:B-----5:R-:W-:Y:S01]  /*4420*/  FFMA.FTZ R8, R177, c[0x0][0x2d0], -R0 ;  /* 0x0000b400b1087a23 */ /* 0x020fe20000010800 */
[----:B--2---:R-:W-:-:S02]  /*4430*/  F2FP.BF16.PACK_AB R6, R183, R196 ;  /* 0x000000c4b706723e */ /* 0x004fc400000010ff */
[----:B----4-:R-:W-:Y:S01]  /*4440*/  F2FP.BF16.PACK_AB R5, R181, R182 ;  /* 0x000000b6b505723e */ /* 0x010fe200000010ff */
[----:B------:R2:W-:Y:S01]  /*4450*/  MUFU.EX2 R174, R8 ;  /* 0x0000000800ae7308 */ /* 0x0005e20000000800 */
[----:B------:R-:W-:-:S07]  /*4460*/  F2FP.BF16.PACK_AB R7, R180, R175 ;  /* 0x000000afb407723e */ /* 0x000fce00000010ff */
[----:B-1----:R-:W-:Y:S01]  /*4470*/  HMMA.16816.F32.BF16 R128, R4, R16, R164 ;  /* 0x000000100480723c */ /* 0x002fe200000418a4 */
[----:B--2---:R-:W-:-:S07]  /*4480*/  FFMA.FTZ R8, R179, c[0x0][0x2d0], -R0 ;  /* 0x0000b400b3087a23 */ /* 0x004fce0000010800 */
[C---:B------:R-:W-:Y:S01]  /*4490*/  HMMA.16816.F32.BF16 R108, R4.reuse, R24, R168 ;  /* 0x00000018046c723c */ /* 0x040fe200000418a8 */
[----:B------:R-:W-:Y:S01]  /*44a0*/  LDSM.16.MT88.4 R168, [R218+0x1d00] ;  /* 0x001d0000daa8783b */ /* 0x000fe20000004200 */
[----:B------:R1:W2:Y:S06]  /*44b0*/  MUFU.EX2 R107, R8 ;  /* 0x00000008006b7308 */ /* 0x0002ac0000000800 */
[C---:B------:R-:W-:Y:S01]  /*44c0*/  HMMA.16816.F32.BF16 R144, R4.reuse, R20, R152 ;  /* 0x000000140490723c */ /* 0x040fe20000041898 */
[----:B------:R-:W-:Y:S07]  /*44d0*/  LDSM.16.MT88.4 R152, [R217+0x1d00] ;  /* 0x001d0000d998783b */ /* 0x000fee0000004200 */
[----:B------:R-:W-:Y:S01]  /*44e0*/  HMMA.16816.F32.BF16 R160, R4, R28, R136 ;  /* 0x0000001c04a0723c */ /* 0x000fe20000041888 */
[----:B------:R-:W-:Y:S01]  /*44f0*/  LDSM.16.MT88.4 R136, [R218+0xd00] ;  /* 0x000d0000da88783b */ /* 0x000fe20000004200 */
[----:B-1----:R-:W-:-:S04]  /*4500*/  FFMA.FTZ R8, R184, c[0x0][0x2d0], -R0 ;  /* 0x0000b400b8087a23 */ /* 0x002fc80000010800 */
[----:B------:R1:W-:Y:S02]  /*4510*/  MUFU.EX2 R172, R8 ;  /* 0x0000000800ac7308 */ /* 0x0003e40000000800 */
[C---:B------:R-:W-:Y:S08]  /*4520*/  HMMA.16816.F32.BF16 R116, R4.reuse, R26, R116 ;  /* 0x0000001a0474723c */ /* 0x040ff00000041874 */
[----:B------:R-:W-:Y:S01]  /*4530*/  HMMA.16816.F32.BF16 R132, R4, R18, R132 ;  /* 0x000000120484723c */ /* 0x000fe20000041884 */
[----:B-1----:R-:W-:-:S07]  /*4540*/  FFMA.FTZ R8, R178, c[0x0][0x2d0], -R0 ;  /* 0x0000b400b2087a23 */ /* 0x002fce0000010800 */
[C---:B------:R-:W-:Y:S01]  /*4550*/  HMMA.16816.F32.BF16 R96, R4.reuse, R22, R96 ;  /* 0x000000160460723c */ /* 0x040fe20000041860 */
[----:B------:R1:W3:Y:S07]  /*4560*/  MUFU.EX2 R173, R8 ;  /* 0x0000000800ad7308 */ /* 0x0002ee0000000800 */
[C---:B------:R-:W-:Y:S08]  /*4570*/  HMMA.16816.F32.BF16 R164, R4.reuse, R30, R92 ;  /* 0x0000001e04a4723c */ /* 0x040ff0000004185c */
[----:B------:R-:W-:Y:S01]  /*4580*/  HMMA.16816.F32.BF16 R88, R4, R34, R88 ;  /* 0x000000220458723c */ /* 0x000fe20000041858 */
[----:B-1----:R-:W-:-:S04]  /*4590*/  FFMA.FTZ R8, R186, c[0x0][0x2d0], -R3 ;  /* 0x0000b400ba087a23 */ /* 0x002fc80000010803 */
[----:B------:R1:W-:Y:S02]  /*45a0*/  MUFU.EX2 R106, R8 ;  /* 0x00000008006a7308 */ /* 0x0003e40000000800 */
[----:B-1----:R-:W-:-:S06]  /*45b0*/  FFMA.FTZ R8, R187, c[0x0][0x2d0], -R3 ;  /* 0x0000b400bb087a23 */ /* 0x002fcc0000010803 */
[----:B------:R1:W4:Y:S02]  /*45c0*/  MUFU.EX2 R105, R8 ;  /* 0x0000000800697308 */ /* 0x0003240000000800 */
[--C-:B-1----:R-:W-:Y:S02]  /*45d0*/  FFMA.FTZ R8, R185, c[0x0][0x2d0], -R3.reuse ;  /* 0x0000b400b9087a23 */ /* 0x102fe40000010803 */
[----:B------:R-:W-:Y:S01]  /*45e0*/  HMMA.16816.F32.BF16 R184, R4, R32, R120 ;  /* 0x0000002004b8723c */ /* 0x000fe20000041878 */
[----:B------:R-:W-:Y:S03]  /*45f0*/  LDSM.16.MT88.4 R120, [R217+0xd00] ;  /* 0x000d0000d978783b */ /* 0x000fe60000004200 */
[----:B------:R1:W-:Y:S02]  /*4600*/  MUFU.EX2 R101, R8 ;  /* 0x0000000800657308 */ /* 0x0003e40000000800 */
[----:B-1----:R-:W-:-:S02]  /*4610*/  FFMA.FTZ R8, R192, c[0x0][0x2d0], -R3 ;  /* 0x0000b400c0087a23 */ /* 0x002fc40000010803 */
[C---:B------:R-:W-:Y:S04]  /*4620*/  HMMA.16816.F32.BF16 R192, R4.reuse, R36, R112 ;  /* 0x0000002404c0723c */ /* 0x040fe80000041870 */
[----:B------:R1:W5:Y:S04]  /*4630*/  MUFU.EX2 R100, R8 ;  /* 0x0000000800647308 */ /* 0x0003680000000800 */
[----:B------:R-:W-:Y:S07]  /*4640*/  HMMA.16816.F32.BF16 R112, R4, R38, R84 ;  /* 0x000000260470723c */ /* 0x000fee0000041854 */
[----:B--2---:R-:W-:-:S02]  /*4650*/  F2FP.BF16.PACK_AB R4, R107, R174 ;  /* 0x000000ae6b04723e */ /* 0x004fc400000010ff */
[----:B---3--:R-:W-:Y:S01]  /*4660*/  F2FP.BF16.PACK_AB R6, R173, R172 ;  /* 0x000000acad06723e */ /* 0x008fe200000010ff */
[----:B-1----:R-:W-:Y:S01]  /*4670*/  FFMA.FTZ R8, R210, c[0x0][0x2d0], -R13 ;  /* 0x0000b400d2087a23 */ /* 0x002fe2000001080d */
[----:B----4-:R-:W-:Y:S01]  /*4680*/  F2FP.BF16.PACK_AB R5, R105, R106 ;  /* 0x0000006a6905723e */ /* 0x010fe200000010ff */
[----:B------:R-:W-:Y:S01]  /*4690*/  IMAD.MOV.U32 R210, RZ, RZ, R14 ;  /* 0x000000ffffd27224 */ /* 0x000fe200078e000e */
[----:B-----5:R-:W-:-:S07]  /*46a0*/  F2FP.BF16.PACK_AB R7, R100, R101 ;  /* 0x000000656407723e */ /* 0x020fce00000010ff */
[C---:B------:R-:W-:Y:S08]  /*46b0*/  HMMA.16816.F32.BF16 R156, R4.reuse, R26, R60 ;  /* 0x0000001a049c723c */ /* 0x040ff0000004183c */
[C---:B------:R-:W-:Y:S01]  /*46c0*/  HMMA.16816.F32.BF16 R60, R4.reuse, R18, R52 ;  /* 0x00000012043c723c */ /* 0x040fe20000041834 */
[----:B------:R1:W-:Y:S06]  /*46d0*/  MUFU.EX2 R52, R8 ;  /* 0x0000000800347308 */ /* 0x0003ec0000000800 */
[----:B------:R-:W-:Y:S01]  /*46e0*/  IMAD.MOV.U32 R55, RZ, RZ, R15 ;  /* 0x000000ffff377224 */ /* 0x000fe200078e000f */
[----:B------:R-:W-:Y:S01]  /*46f0*/  HMMA.16816.F32.BF16 R176, R4, R24, R80 ;  /* 0x0000001804b0723c */ /* 0x000fe20000041850 */
[----:B------:R-:W2:Y:S03]  /*4700*/  LDSM.16.MT88.4 R80, [R217+0x2d00] ;  /* 0x002d0000d950783b */ /* 0x000ea60000004200 */
[----:B------:R-:W-:-:S04]  /*4710*/  ISETP.GE.AND P0, PT, R210, R55, PT ;  /* 0x00000037d200720c */ /* 0x000fc80003f06270 */
[----:B------:R-:W-:Y:S01]  /*4720*/  HMMA.16816.F32.BF16 R48, R4, R22, R48 ;  /* 0x000000160430723c */ /* 0x000fe20000041830 */
[----:B-1----:R-:W-:-:S04]  /*4730*/  FFMA.FTZ R8, R203, c[0x0][0x2d0], -R13 ;  /* 0x0000b400cb087a23 */ /* 0x002fc8000001080d */
[----:B------:R1:W3:Y:S03]  /*4740*/  MUFU.EX2 R27, R8 ;  /* 0x00000008001b7308 */ /* 0x0002e60000000800 */
[C---:B------:R-:W-:Y:S08]  /*4750*/  HMMA.16816.F32.BF16 R140, R4.reuse, R20, R72 ;  /* 0x00000014048c723c */ /* 0x040ff00000041848 */
[----:B------:R-:W-:Y:S01]  /*4760*/  HMMA.16816.F32.BF16 R124, R4, R16, R76 ;  /* 0x00000010047c723c */ /* 0x000fe2000004184c */
[----:B-1----:R-:W-:Y:S01]  /*4770*/  FFMA.FTZ R8, R204, c[0x0][0x2d0], -R13 ;  /* 0x0000b400cc087a23 */ /* 0x002fe2000001080d */
[----:B---3--:R-:W-:-:S06]  /*4780*/  F2FP.BF16.PACK_AB R92, R27, R52 ;  /* 0x000000341b5c723e */ /* 0x008fcc00000010ff */
        /* <DEDUP_REMOVED lines=8> */
[----:B-1----:R-:W-:Y:S01]  /*4810*/  FFMA.FTZ R8, R227, c[0x0][0x2d0], -R12 ;  /* 0x0000b400e3087a23 */ /* 0x002fe2000001080c */
[----:B---3--:R-:W-:-:S06]  /*4820*/  F2FP.BF16.PACK_AB R94, R25, R26 ;  /* 0x0000001a195e723e */ /* 0x008fcc00000010ff */
[----:B------:R-:W-:Y:S01]  /*4830*/  HMMA.16816.F32.BF16 R40, R4, R38, R40 ;  /* 0x000000260428723c */ /* 0x000fe20000041828 */
[----:B------:R1:W-:Y:S06]  /*4840*/  MUFU.EX2 R24, R8 ;  /* 0x0000000800187308 */ /* 0x0003ec0000000800 */
[----:B------:R-:W-:Y:S02]  /*4850*/  FFMA.FTZ R4, R215, c[0x0][0x2d0], -R0 ;  /* 0x0000b400d7047a23 */ /* 0x000fe40000010800 */
[----:B------:R-:W-:Y:S02]  /*4860*/  FADD.FTZ R5, R232, R231 ;  /* 0x000000e7e8057221 */ /* 0x000fe40000010000 */
[----:B------:R3:W-:Y:S01]  /*4870*/  MUFU.EX2 R18, R4 ;  /* 0x0000000400127308 */ /* 0x0007e20000000800 */
[----:B-1----:R-:W-:-:S07]  /*4880*/  FFMA.FTZ R8, R207, c[0x0][0x2d0], -R12 ;  /* 0x0000b400cf087a23 */ /* 0x002fce000001080c */
[----:B------:R1:W4:Y:S01]  /*4890*/  MUFU.EX2 R23, R8 ;  /* 0x0000000800177308 */ /* 0x0003220000000800 */
[----:B---3--:R-:W-:-:S04]  /*48a0*/  FADD.FTZ R4, R252, R250 ;  /* 0x000000fafc047221 */ /* 0x008fc80000010000 */
[----:B------:R-:W-:Y:S02]  /*48b0*/  FADD.FTZ R7, R249, R4 ;  /* 0x00000004f9077221 */ /* 0x000fe40000010000 */
[----:B-1----:R-:W-:Y:S01]  /*48c0*/  FFMA.FTZ R8, R205, c[0x0][0x2d0], -R12 ;  /* 0x0000b400cd087a23 */ /* 0x002fe2000001080c */
[----:B----4-:R-:W-:-:S03]  /*48d0*/  F2FP.BF16.PACK_AB R93, R23, R24 ;  /* 0x00000018175d723e */ /* 0x010fc600000010ff */
[----:B------:R1:W-:Y:S02]  /*48e0*/  MUFU.EX2 R21, R8 ;  /* 0x0000000800157308 */ /* 0x0003e40000000800 */
[----:B-1----:R-:W-:Y:S02]  /*48f0*/  FFMA.FTZ R8, R209, c[0x0][0x2d0], -R12 ;  /* 0x0000b400d1087a23 */ /* 0x002fe4000001080c */
[----:B------:R-:W-:-:S04]  /*4900*/  FADD.FTZ R12, R235, R5 ;  /* 0x00000005eb0c7221 */ /* 0x000fc80000010000 */
[----:B------:R1:W3:Y:S01]  /*4910*/  MUFU.EX2 R22, R8 ;  /* 0x0000000800167308 */ /* 0x0002e20000000800 */
[----:B------:R-:W-:Y:S02]  /*4920*/  FADD.FTZ R4, R240, R12 ;  /* 0x0000000cf0047221 */ /* 0x000fe40000010000 */
[----:B-1----:R-:W-:Y:S01]  /*4930*/  FFMA.FTZ R8, R244, c[0x0][0x2d0], -R0 ;  /* 0x0000b400f4087a23 */ /* 0x002fe20000010800 */
[----:B---3--:R-:W-:-:S04]  /*4940*/  F2FP.BF16.PACK_AB R95, R22, R21 ;  /* 0x00000015165f723e */ /* 0x008fc800000010ff */
[----:B------:R1:W-:Y:S03]  /*4950*/  MUFU.EX2 R20, R8 ;  /* 0x0000000800147308 */ /* 0x0003e60000000800 */
[C---:B--2---:R-:W-:Y:S08]  /*4960*/  HMMA.16816.F32.BF16 R76, R92.reuse, R82, R88 ;  /* 0x000000525c4c723c */ /* 0x044ff00000041858 */
[----:B------:R-:W-:Y:S01]  /*4970*/  HMMA.16816.F32.BF16 R108, R92, R120, R108 ;  /* 0x000000785c6c723c */ /* 0x000fe2000004186c */
[----:B-1----:R-:W-:-:S02]  /*4980*/  FFMA.FTZ R8, R208, c[0x0][0x2d0], -R0 ;  /* 0x0000b400d0087a23 */ /* 0x002fc40000010800 */
[----:B------:R-:W-:Y:S02]  /*4990*/  FFMA.FTZ R0, R224, c[0x0][0x2d0], -R0 ;  /* 0x0000b400e0007a23 */ /* 0x000fe40000010800 */
[----:B------:R1:W2:Y:S03]  /*49a0*/  MUFU.EX2 R19, R8 ;  /* 0x0000000800137308 */ /* 0x0002a60000000800 */
[C---:B------:R-:W-:Y:S05]  /*49b0*/  HMMA.16816.F32.BF16 R116, R92.reuse, R122, R116 ;  /* 0x0000007a5c74723c */ /* 0x040fea0000041874 */
[----:B------:R3:W4:Y:S03]  /*49c0*/  MUFU.EX2 R17, R0 ;  /* 0x0000000000117308 */ /* 0x0007260000000800 */
[C---:B------:R-:W-:Y:S01]  /*49d0*/  HMMA.16816.F32.BF16 R128, R92.reuse, R136, R128 ;  /* 0x000000885c80723c */ /* 0x040fe20000041880 */
[----:B-1----:R-:W1:Y:S07]  /*49e0*/  LDSM.16.MT88.4 R8, [R218+0x2d00] ;  /* 0x002d0000da08783b */ /* 0x002e6e0000004200 */
[----:B------:R-:W-:Y:S01]  /*49f0*/  HMMA.16816.F32.BF16 R132, R92, R138, R132 ;  /* 0x0000008a5c84723c */ /* 0x000fe20000041884 */
[----:B---3--:R-:W-:-:S07]  /*4a00*/  FFMA.FTZ R0, R151, c[0x0][0x2d0], -R3 ;  /* 0x0000b40097007a23 */ /* 0x008fce0000010803 */
[C---:B------:R-:W-:Y:S01]  /*4a10*/  HMMA.16816.F32.BF16 R144, R92.reuse, R152, R144 ;  /* 0x000000985c90723c */ /* 0x040fe20000041890 */
[----:B------:R3:W-:Y:S07]  /*4a20*/  MUFU.EX2 R13, R0 ;  /* 0x00000000000d7308 */ /* 0x0007ee0000000800 */
[C---:B------:R-:W-:Y:S07]  /*4a30*/  HMMA.16816.F32.BF16 R148, R92.reuse, R154, R96 ;  /* 0x0000009a5c94723c */ /* 0x040fee0000041860 */
[----:B--2---:R-:W-:Y:S01]  /*4a40*/  F2FP.BF16.PACK_AB R96, R19, R20 ;  /* 0x000000141360723e */ /* 0x004fe200000010ff */
[----:B------:R-:W-:Y:S01]  /*4a50*/  HMMA.16816.F32.BF16 R160, R92, R168, R160 ;  /* 0x000000a85ca0723c */ /* 0x000fe200000418a0 */
[----:B----4-:R-:W-:Y:S01]  /*4a60*/  F2FP.BF16.PACK_AB R98, R17, R18 ;  /* 0x000000121162723e */ /* 0x010fe200000010ff */
[----:B---3--:R-:W-:-:S04]  /*4a70*/  FFMA.FTZ R0, R223, c[0x0][0x2d0], -R3 ;  /* 0x0000b400df007a23 */ /* 0x008fc80000010803 */
[----:B------:R2:W3:Y:S02]  /*4a80*/  MUFU.EX2 R14, R0 ;  /* 0x00000000000e7308 */ /* 0x0004e40000000800 */
[C---:B------:R-:W-:Y:S08]  /*4a90*/  HMMA.16816.F32.BF16 R164, R92.reuse, R170, R164 ;  /* 0x000000aa5ca4723c */ /* 0x040ff000000418a4 */
[----:B------:R-:W-:Y:S01]  /*4aa0*/  HMMA.16816.F32.BF16 R72, R92, R80, R184 ;  /* 0x000000505c48723c */ /* 0x000fe200000418b8 */
[--C-:B--2---:R-:W-:Y:S01]  /*4ab0*/  FFMA.FTZ R0, R222, c[0x0][0x2d0], -R3.reuse ;  /* 0x0000b400de007a23 */ /* 0x104fe20000010803 */
[----:B---3--:R-:W-:Y:S01]  /*4ac0*/  F2FP.BF16.PACK_AB R97, R14, R13 ;  /* 0x0000000d0e61723e */ /* 0x008fe200000010ff */
[----:B------:R-:W-:-:S05]  /*4ad0*/  FFMA.FTZ R3, R225, c[0x0][0x2d0], -R3 ;  /* 0x0000b400e1037a23 */ /* 0x000fca0000010803 */
[C---:B-1----:R-:W-:Y:S01]  /*4ae0*/  HMMA.16816.F32.BF16 R88, R92.reuse, R8, R192 ;  /* 0x000000085c58723c */ /* 0x042fe200000418c0 */
[----:B------:R1:W-:Y:S07]  /*4af0*/  MUFU.EX2 R15, R0 ;  /* 0x00000000000f7308 */ /* 0x0003ee0000000800 */
[----:B------:R-:W-:Y:S01]  /*4b00*/  HMMA.16816.F32.BF16 R92, R92, R10, R112 ;  /* 0x0000000a5c5c723c */ /* 0x000fe20000041870 */
[----:B------:R2:W3:Y:S01]  /*4b10*/  MUFU.EX2 R16, R3 ;  /* 0x0000000300107308 */ /* 0x0004e20000000800 */
[----:B-1----:R-:W-:-:S04]  /*4b20*/  FADD.FTZ R0, R241, R236 ;  /* 0x000000ecf1007221 */ /* 0x002fc80000010000 */
[----:B------:R-:W-:Y:S02]  /*4b30*/  FADD.FTZ R0, R242, R0 ;  /* 0x00000000f2007221 */ /* 0x000fe40000010000 */
[----:B--2---:R-:W-:Y:S01]  /*4b40*/  FADD.FTZ R3, R248, R246 ;  /* 0x000000f6f8037221 */ /* 0x004fe20000010000 */
[----:B---3--:R-:W-:Y:S01]  /*4b50*/  F2FP.BF16.PACK_AB R99, R16, R15 ;  /* 0x0000000f1063723e */ /* 0x008fe200000010ff */
[----:B------:R-:W-:Y:S02]  /*4b60*/  FADD.FTZ R5, R243, R0 ;  /* 0x00000000f3057221 */ /* 0x000fe40000010000 */
[----:B------:R-:W-:Y:S02]  /*4b70*/  FADD.FTZ R6, R245, R3 ;  /* 0x00000003f5067221 */ /* 0x000fe40000010000 */
[----:B------:R-:W-:Y:S02]  /*4b80*/  FADD.FTZ R3, R251, R7 ;  /* 0x00000007fb037221 */ /* 0x000fe40000010000 */
[----:B------:R-:W-:Y:S01]  /*4b90*/  FADD.FTZ R0, R247, R6 ;  /* 0x00000006f7007221 */ /* 0x000fe20000010000 */
[----:B------:R-:W-:Y:S01]  /*4ba0*/  HMMA.16816.F32.BF16 R112, R96, R120, R176 ;  /* 0x000000786070723c */ /* 0x000fe200000418b0 */
[----:B------:R-:W-:-:S02]  /*4bb0*/  FADD.FTZ R7, R214, R5 ;  /* 0x00000005d6077221 */ /* 0x000fc40000010000 */
[----:B------:R-:W-:Y:S02]  /*4bc0*/  FADD.FTZ R5, R226, R0 ;  /* 0x00000000e2057221 */ /* 0x000fe40000010000 */
[----:B------:R-:W-:Y:S02]  /*4bd0*/  FADD.FTZ R0, R213, R7 ;  /* 0x00000007d5007221 */ /* 0x000fe40000010000 */
[----:B------:R-:W-:Y:S01]  /*4be0*/  FADD.FTZ R6, R201, R4 ;  /* 0x00000004c9067221 */ /* 0x000fe20000010000 */
[----:B------:R-:W-:Y:S01]  /*4bf0*/  HMMA.16816.F32.BF16 R120, R96, R122, R156 ;  /* 0x0000007a6078723c */ /* 0x000fe2000004189c */
[----:B------:R-:W-:Y:S02]  /*4c00*/  FADD.FTZ R4, R234, R3 ;  /* 0x00000003ea047221 */ /* 0x000fe40000010000 */
[----:B------:R-:W-:Y:S02]  /*4c10*/  FADD.FTZ R0, R212, R0 ;  /* 0x00000000d4007221 */ /* 0x000fe40000010000 */
[----:B------:R-:W-:-:S02]  /*4c20*/  FADD.FTZ R3, R202, R6 ;  /* 0x00000006ca037221 */ /* 0x000fc40000010000 */
[----:B------:R-:W-:Y:S01]  /*4c30*/  FADD.FTZ R5, R230, R5 ;  /* 0x00000005e6057221 */ /* 0x000fe20000010000 */
[C---:B------:R-:W-:Y:S01]  /*4c40*/  HMMA.16816.F32.BF16 R156, R96.reuse, R168, R68 ;  /* 0x000000a8609c723c */ /* 0x040fe20000041844 */
        /* <DEDUP_REMOVED lines=44> */
[----:B------:R1:W-:Y:S01]  /*4f10*/  STL [R1], R0 ;  /* 0x0000000001007387 */ /* 0x0003e20000100800 */
[----:B------:R-:W-:Y:S01]  /*4f20*/  FADD.FTZ R4, R26, R4 ;  /* 0x000000041a047221 */ /* 0x000fe20000010000 */
[----:B------:R-:W-:Y:S01]  /*4f30*/  HMMA.16816.F32.BF16 R96, R96, R10, R40 ;  /* 0x0000000a6060723c */ /* 0x000fe20000041828 */
[----:B------:R-:W-:Y:S02]  /*4f40*/  FADD.FTZ R6, R16, R3 ;  /* 0x0000000310067221 */ /* 0x000fe40000010000 */
[----:B------:R-:W-:-:S03]  /*4f50*/  FADD.FTZ R3, R25, R4 ;  /* 0x0000000419037221 */ /* 0x000fc60000010000 */
[----:B------:R2:W-:Y:S01]  /*4f60*/  STL [R1+0x4], R6 ;  /* 0x0000040601007387 */ /* 0x0005e20000100800 */
[----:B-1----:R-:W-:-:S05]  /*4f70*/  FADD.FTZ R0, R22, R5 ;  /* 0x0000000516007221 */ /* 0x002fca0000010000 */
[----:B------:R2:W-:Y:S04]  /*4f80*/  STL [R1+0xc], R0 ;  /* 0x00000c0001007387 */ /* 0x0005e80000100800 */
[----:B------:R2:W-:Y:S01]  /*4f90*/  STL [R1+0x8], R3 ;  /* 0x0000080301007387 */ /* 0x0005e20000100800 */
[----:B------:R-:W-:Y:S05]  /*4fa0*/  @!P0 BRA `(.L_x_10) ;  /* 0x0000402000008947 */ /* 0x000fea0003800000 */
[----:B------:R-:W3:Y:S04]  /*4fb0*/  LDL.64 R30, [R1+0x40] ;  /* 0x00004000011e7983 */ /* 0x000ee80000100a00 */
[----:B------:R-:W4:Y:S04]  /*4fc0*/  LDL.64 R28, [R1+0x48] ;  /* 0x00004800011c7983 */ /* 0x000f280000100a00 */
[----:B------:R-:W5:Y:S04]  /*4fd0*/  LDL R53, [R1+0x30] ;  /* 0x0000300001357983 */ /* 0x000f680000100800 */
[----:B--2---:R-:W2:Y:S01]  /*4fe0*/  LDL.64 R54, [R1+0x38] ;  /* 0x0000380001367983 */ /* 0x004ea20000100a00 */
[----:B------:R-:W-:Y:S01]  /*4ff0*/  IMAD.MOV.U32 R106, RZ, RZ, R2 ;  /* 0x000000ffff6a7224 */ /* 0x000fe200078e0002 */
[C---:B------:R-:W-:Y:S01]  /*5000*/  IADD3 R232, R221.reuse, 0x400, RZ ;  /* 0x00000400dde87810 */ /* 0x040fe20007ffe0ff */
[----:B------:R-:W-:Y:S01]  /*5010*/  IMAD.MOV.U32 R234, RZ, RZ, R210 ;  /* 0x000000ffffea7224 */ /* 0x000fe200078e00d2 */
[C---:B------:R-:W-:Y:S01]  /*5020*/  IADD3 R231, R221.reuse, 0x800, RZ ;  /* 0x00000800dde77810 */ /* 0x040fe20007ffe0ff */
[----:B------:R-:W-:Y:S01]  /*5030*/  IMAD.MOV.U32 R100, RZ, RZ, R103 ;  /* 0x000000ffff647224 */ /* 0x000fe200078e0067 */
[C---:B------:R-:W-:Y:S01]  /*5040*/  IADD3 R230, R221.reuse, 0xc00, RZ ;  /* 0x00000c00dde67810 */ /* 0x040fe20007ffe0ff */
[----:B------:R-:W-:Y:S01]  /*5050*/  IMAD.MOV.U32 R3, RZ, RZ, R104 ;  /* 0x000000ffff037224 */ /* 0x000fe200078e0068 */
[C---:B------:R-:W-:Y:S01]  /*5060*/  IADD3 R229, R221.reuse, 0x1000, RZ ;  /* 0x00001000dde57810 */ /* 0x040fe20007ffe0ff */
[----:B------:R-:W-:Y:S01]  /*5070*/  IMAD.MOV.U32 R105, RZ, RZ, R102 ;  /* 0x000000ffff697224 */ /* 0x000fe200078e0066 */
[----:B------:R-:W-:-:S02]  /*5080*/  IADD3 R228, R221, 0x1400, RZ ;  /* 0x00001400dde47810 */ /* 0x000fc40007ffe0ff */
[C---:B------:R-:W-:Y:S02]  /*5090*/  IADD3 R227, R221.reuse, 0x1800, RZ ;  /* 0x00001800dde37810 */ /* 0x040fe40007ffe0ff */
[C---:B------:R-:W-:Y:S02]  /*50a0*/  IADD3 R226, R221.reuse, 0x1c00, RZ ;  /* 0x00001c00dde27810 */ /* 0x040fe40007ffe0ff */
[C---:B------:R-:W-:Y:S02]  /*50b0*/  IADD3 R225, R221.reuse, 0x2000, RZ ;  /* 0x00002000dde17810 */ /* 0x040fe40007ffe0ff */
[C---:B------:R-:W-:Y:S02]  /*50c0*/  IADD3 R224, R221.reuse, 0x2400, RZ ;  /* 0x00002400dde07810 */ /* 0x040fe40007ffe0ff */
[C---:B------:R-:W-:Y:S02]  /*50d0*/  IADD3 R223, R221.reuse, 0x2800, RZ ;  /* 0x00002800dddf7810 */ /* 0x040fe40007ffe0ff */
[----:B------:R-:W-:-:S02]  /*50e0*/  IADD3 R222, R221, 0x2c00, RZ ;  /* 0x00002c00ddde7810 */ /* 0x000fc40007ffe0ff */
[C---:B---3--:R-:W-:Y:S02]  /*50f0*/  IADD3 R0, P3, R30.reuse, 0x20, RZ ;  /* 0x000000201e007810 */ /* 0x048fe40007f7e0ff */
[----:B------:R-:W-:Y:S02]  /*5100*/  IADD3 R4, P2, R30, 0x40, RZ ;  /* 0x000000401e047810 */ /* 0x000fe40007f5e0ff */
[C---:B----4-:R-:W-:Y:S01]  /*5110*/  IADD3 R2, P1, R28.reuse, 0x20, RZ ;  /* 0x000000201c027810 */ /* 0x050fe20007f3e0ff */
[----:B------:R1:W-:Y:S04]  /*5120*/  STL [R1+0x2c], R0 ;  /* 0x00002c0001007387 */ /* 0x0003e80000100800 */
[----:B------:R5:W-:Y:S04]  /*5130*/  STL [R1+0x24], R4 ;  /* 0x0000240401007387 */ /* 0x000be80000100800 */
[----:B------:R2:W-:Y:S01]  /*5140*/  STL [R1+0x1c], R2 ;  /* 0x00001c0201007387 */ /* 0x0005e20000100800 */
[----:B-1----:R-:W-:Y:S01]  /*5150*/  IADD3 R0, P0, R28, 0x40, RZ ;  /* 0x000000401c007810 */ /* 0x002fe20007f1e0ff */
[----:B-----5:R-:W-:-:S04]  /*5160*/  IMAD.X R4, RZ, RZ, R53, P2 ;  /* 0x000000ffff047224 */ /* 0x020fc800010e0635 */
[----:B------:R1:W-:Y:S01]  /*5170*/  STL [R1+0x14], R0 ;  /* 0x0000140001007387 */ /* 0x0003e20000100800 */
[----:B--2---:R-:W-:Y:S02]  /*5180*/  IMAD.X R2, RZ, RZ, R55, P1 ;  /* 0x000000ffff027224 */ /* 0x004fe400008e0637 */
[----:B-1----:R-:W-:-:S05]  /*5190*/  IMAD.X R0, RZ, RZ, R53, P3 ;  /* 0x000000ffff007224 */ /* 0x002fca00018e0635 */
[----:B------:R1:W-:Y:S04]  /*51a0*/  STL [R1+0x28], R0 ;  /* 0x0000280001007387 */ /* 0x0003e80000100800 */
[----:B------:R2:W-:Y:S01]  /*51b0*/  STL [R1+0x20], R4 ;  /* 0x0000200401007387 */ /* 0x0005e20000100800 */
[----:B-1----:R-:W-:-:S05]  /*51c0*/  IMAD.X R0, RZ, RZ, R55, P0 ;  /* 0x000000ffff007224 */ /* 0x002fca00000e0637 */
[----:B------:R2:W-:Y:S04]  /*51d0*/  STL [R1+0x10], R0 ;  /* 0x0000100001007387 */ /* 0x0005e80000100800 */
[----:B------:R2:W-:Y:S02]  /*51e0*/  STL [R1+0x18], R2 ;  /* 0x0000180201007387 */ /* 0x0005e40000100800 */
.L_x_11:
[----:B--2---:R-:W2:Y:S01]  /*51f0*/  LDL R0, [R1+0x58] ;  /* 0x0000580001007983 */ /* 0x004ea20000100800 */
[----:B------:R-:W-:Y:S04]  /*5200*/  DEPBAR.LE SB0, 0x0 ;  /* 0x000080000000791a */ /* 0x000fe80000000000 */
[----:B------:R-:W3:Y:S01]  /*5210*/  LDL.64 R194, [R1+0x40] ;  /* 0x0000400001c27983 */ /* 0x000ee20000100a00 */
[----:B------:R-:W-:Y:S01]  /*5220*/  IMAD.WIDE.U32 R44, R234, c[0x0][0x208], RZ ;  /* 0x00008200ea2c7a25 */ /* 0x000fe200078e00ff */
[----:B------:R-:W-:Y:S02]  /*5230*/  MOV R54, c[0x0][0x208] ;  /* 0x0000820000367a02 */ /* 0x000fe40000000f00 */
[----:B------:R-:W-:Y:S02]  /*5240*/  MOV R55, c[0x0][0x20c] ;  /* 0x0000830000377a02 */ /* 0x000fe40000000f00 */
[----:B------:R-:W4:Y:S01]  /*5250*/  LDL R2, [R1+0x5c] ;  /* 0x00005c0001027983 */ /* 0x000f220000100800 */
[----:B------:R-:W-:Y:S03]  /*5260*/  SHF.L.U32 R52, R44, 0x6, RZ ;  /* 0x000000062c347819 */ /* 0x000fe600000006ff */
[----:B------:R-:W5:Y:S04]  /*5270*/  LDL R59, [R1+0x2c] ;  /* 0x00002c00013b7983 */ /* 0x000f680000100800 */
[----:B------:R-:W5:Y:S04]  /*5280*/  LDL R56, [R1+0x28] ;  /* 0x0000280001387983 */ /* 0x000f680000100800 */
[----:B------:R-:W5:Y:S04]  /*5290*/  LDL R57, [R1+0x30] ;  /* 0x0000300001397983 */ /* 0x000f680000100800 */
[----:B------:R-:W5:Y:S04]  /*52a0*/  LDL R58, [R1+0x24] ;  /* 0x00002400013a7983 */ /* 0x000f680000100800 */
[----:B------:R-:W5:Y:S04]  /*52b0*/  LDL R193, [R1+0x20] ;  /* 0x0000200001c17983 */ /* 0x000f680000100800 */
[----:B------:R-:W-:Y:S08]  /*52c0*/  BAR.SYNC.DEFER_BLOCKING 0x0 ;  /* 0x0000000000007b1d */ /* 0x000ff00000010000 */
[----:B------:R-:W-:Y:S08]  /*52d0*/  LDSM.16.M88.4 R64, [R219+0x6100] ;  /* 0x00610000db40783b */ /* 0x000ff00000000200 */
[----:B------:R-:W1:Y:S08]  /*52e0*/  LDSM.16.M88.4 R16, [R216+0x3100] ;  /* 0x00310000d810783b */ /* 0x000e700000000200 */
[----:B------:R-:W1:Y:S08]  /*52f0*/  LDSM.16.M88.4 R60, [R219+0x7100] ;  /* 0x00710000db3c783b */ /* 0x000e700000000200 */
[----:B------:R-:W1:Y:S08]  /*5300*/  LDSM.16.M88.4 R32, [R216+0x3500] ;  /* 0x00350000d820783b */ /* 0x000e700000000200 */
[----:B------:R-:W1:Y:S08]  /*5310*/  LDSM.16.M88.4 R48, [R216+0x3900] ;  /* 0x00390000d830783b */ /* 0x000e700000000200 */
[----:B------:R-:W2:Y:S01]  /*5320*/  LDSM.16.M88.4 R172, [R216+0x3d00] ;  /* 0x003d0000d8ac783b */ /* 0x000ea20000000200 */
[-C--:B-1----:R-:W-:Y:S07]  /*5330*/  HMMA.16816.F32.BF16 R4, R64, R16.reuse, RZ ;  /* 0x000000104004723c */ /* 0x082fee00000418ff */
[----:B------:R-:W-:Y:S01]  /*5340*/  LDSM.16.M88.4 R176, [R220+0x6100] ;  /* 0x00610000dcb0783b */ /* 0x000fe20000000200 */
[C---:B------:R-:W-:Y:S07]  /*5350*/  HMMA.16816.F32.BF16 R8, R60.reuse, R16, RZ ;  /* 0x000000103c08723c */ /* 0x040fee00000418ff */
[----:B------:R-:W1:Y:S01]  /*5360*/  LDSM.16.M88.4 R180, [R221] ;  /* 0x00000000ddb4783b */ /* 0x000e620000000200 */
[-C--:B------:R-:W-:Y:S07]  /*5370*/  HMMA.16816.F32.BF16 R12, R60, R18.reuse, RZ ;  /* 0x000000123c0c723c */ /* 0x080fee00000418ff */
[----:B------:R-:W1:Y:S01]  /*5380*/  LDSM.16.M88.4 R184, [R220+0x7100] ;  /* 0x00710000dcb8783b */ /* 0x000e620000000200 */
[C---:B------:R-:W-:Y:S07]  /*5390*/  HMMA.16816.F32.BF16 R16, R64.reuse, R18, RZ ;  /* 0x000000124010723c */ /* 0x040fee00000418ff */
[----:B------:R-:W1:Y:S01]  /*53a0*/  LDSM.16.M88.4 R188, [R232] ;  /* 0x00000000e8bc783b */ /* 0x000e620000000200 */
[-C--:B------:R-:W-:Y:S07]  /*53b0*/  HMMA.16816.F32.BF16 R20, R64, R32.reuse, RZ ;  /* 0x000000204014723c */ /* 0x080fee00000418ff */
[----:B------:R-:W-:Y:S01]  /*53c0*/  LDSM.16.M88.4 R196, [R230] ;  /* 0x00000000e6c4783b */ /* 0x000fe20000000200 */
[C---:B------:R-:W-:Y:S08]  /*53d0*/  HMMA.16816.F32.BF16 R24, R60.reuse, R32, RZ ;  /* 0x000000203c18723c */ /* 0x040ff000000418ff */
[-C--:B------:R-:W-:Y:S08]  /*53e0*/  HMMA.16816.F32.BF16 R28, R60, R34.reuse, RZ ;  /* 0x000000223c1c723c */ /* 0x080ff000000418ff */
[C---:B------:R-:W-:Y:S08]  /*53f0*/  HMMA.16816.F32.BF16 R32, R64.reuse, R34, RZ ;  /* 0x000000224020723c */ /* 0x040ff000000418ff */
[-C--:B------:R-:W-:Y:S08]  /*5400*/  HMMA.16816.F32.BF16 R36, R64, R48.reuse, RZ ;  /* 0x000000304024723c */ /* 0x080ff000000418ff */
[C---:B------:R-:W-:Y:S02]  /*5410*/  HMMA.16816.F32.BF16 R40, R60.reuse, R48, RZ ;  /* 0x000000303c28723c */ /* 0x040fe400000418ff */
[----:B--2---:R-:W-:Y:S02]  /*5420*/  ISETP.NE.AND P4, PT, R0, RZ, PT ;  /* 0x000000ff0000720c */ /* 0x004fe40003f85270 */
[----:B------:R-:W-:Y:S05]  /*5430*/  SHF.R.S32.HI R0, RZ, 0x1f, R234 ;  /* 0x0000001fff007819 */ /* 0x000fea00000114ea */
[----:B------:R-:W-:Y:S04]  /*5440*/  IMAD R0, R0, c[0x0][0x208], RZ ;  /* 0x0000820000007a24 */ /* 0x000fe800078e02ff */
[----:B------:R-:W-:Y:S01]  /*5450*/  IMAD R0, R234, c[0x0][0x20c], R0 ;  /* 0x00008300ea007a24 */ /* 0x000fe200078e0200 */
[----:B----4-:R-:W-:Y:S02]  /*5460*/  ISETP.NE.AND P5, PT, R2, RZ, PT ;  /* 0x000000ff0200720c */ /* 0x010fe40003fa5270 */
[C---:B---3--:R-:W-:Y:S02]  /*5470*/  IADD3 R2, P3, R52.reuse, R194, RZ ;  /* 0x000000c234027210 */ /* 0x048fe40007f7e0ff */
[----:B------:R-:W-:Y:S02]  /*5480*/  IADD3 R0, R45, R0, RZ ;  /* 0x000000002d007210 */ /* 0x000fe40007ffe0ff */
[----:B-----5:R-:W-:Y:S02]  /*5490*/  IADD3 R48, P1, R52, R59, RZ ;  /* 0x0000003b34307210 */ /* 0x020fe40007f3e0ff */
[----:B------:R-:W-:Y:S02]  /*54a0*/  SHF.L.U64.HI R0, R44, 0x6, R0 ;  /* 0x000000062c007819 */ /* 0x000fe40000010200 */
[-C--:B------:R-:W-:Y:S01]  /*54b0*/  HMMA.16816.F32.BF16 R44, R60, R50.reuse, RZ ;  /* 0x000000323c2c723c */ /* 0x080fe200000418ff */
[----:B------:R-:W-:Y:S02]  /*54c0*/  LEA R208, P2, R2, c[0x0][0x1f8], 0x1 ;  /* 0x00007e0002d07a11 */ /* 0x000fe400078408ff */
[----:B------:R-:W-:Y:S02]  /*54d0*/  LEA R206, P0, R48, c[0x0][0x1f8], 0x1 ;  /* 0x00007e0030ce7a11 */ /* 0x000fe400078008ff */
[C---:B------:R-:W-:Y:S02]  /*54e0*/  IADD3.X R49, R0.reuse, R57, RZ, P3, !PT ;  /* 0x0000003900317210 */ /* 0x040fe40001ffe4ff */
[----:B------:R-:W-:Y:S02]  /*54f0*/  IADD3.X R53, R0, R56, RZ, P1, !PT ;  /* 0x0000003800357210 */ /* 0x000fe40000ffe4ff */
[----:B------:R-:W-:Y:S03]  /*5500*/  LEA.HI.X R209, R2, c[0x0][0x1fc], R49, 0x1, P2 ;  /* 0x00007f0002d17a11 */ /* 0x000fe600010f0c31 */
[----:B------:R-:W-:Y:S02]  /*5510*/  LEA.HI.X R207, R48, c[0x0][0x1fc], R53, 0x1, P0 ;  /* 0x00007f0030cf7a11 */ /* 0x000fe400000f0c35 */
[C---:B------:R-:W-:Y:S02]  /*5520*/  HMMA.16816.F32.BF16 R48, R64.reuse, R50, RZ ;  /* 0x000000324030723c */ /* 0x040fe400000418ff */
[----:B------:R-:W-:Y:S02]  /*5530*/  LEA R2, P0, R54, R52, 0x5 ;  /* 0x0000003436027211 */ /* 0x000fe400078028ff */
[----:B------:R-:W-:Y:S02]  /*5540*/  IADD3 R102, P3, R52, R58, RZ ;  /* 0x0000003a34667210 */ /* 0x000fe40007f7e0ff */
[----:B------:R-:W-:Y:S02]  /*5550*/  LEA.HI.X R101, R54, R0, R55, 0x5, P0 ;  /* 0x0000000036657211 */ /* 0x000fe400000f2c37 */
[-C--:B------:R-:W-:Y:S01]  /*5560*/  HMMA.16816.F32.BF16 R52, R64, R172.reuse, RZ ;  /* 0x000000ac4034723c */ /* 0x080fe200000418ff */
[C---:B------:R-:W-:Y:S03]  /*5570*/  IADD3 R103, P2, R2.reuse, R194, RZ ;  /* 0x000000c202677210 */ /* 0x040fe60007f5e0ff */
[C---:B------:R-:W-:Y:S02]  /*5580*/  IADD3 R104, P1, R2.reuse, R59, RZ ;  /* 0x0000003b02687210 */ /* 0x040fe40007f3e0ff */
[----:B------:R-:W-:Y:S02]  /*5590*/  IADD3 R2, P0, R2, R58, RZ ;  /* 0x0000003a02027210 */ /* 0x000fe40007f1e0ff */
[C---:B------:R-:W-:Y:S04]  /*55a0*/  IADD3.X R192, R101.reuse, R56, RZ, P1, !PT ;  /* 0x0000003865c07210 */ /* 0x040fe80000ffe4ff */
[C---:B------:R-:W-:Y:S02]  /*55b0*/  IADD3.X R107, R101.reuse, R57, RZ, P2, !PT ;  /* 0x00000039656b7210 */ /* 0x040fe400017fe4ff */
[C---:B------:R-:W-:Y:S02]  /*55c0*/  HMMA.16816.F32.BF16 R56, R60.reuse, R172, RZ ;  /* 0x000000ac3c38723c */ /* 0x040fe400000418ff */
[-C--:B------:R-:W-:Y:S02]  /*55d0*/  IADD3.X R0, R0, R193.reuse, RZ, P3, !PT ;  /* 0x000000c100007210 */ /* 0x080fe40001ffe4ff */
[C---:B------:R-:W-:Y:S02]  /*55e0*/  LEA R202, P1, R104.reuse, c[0x0][0x1f8], 0x1 ;  /* 0x00007e0068ca7a11 */ /* 0x040fe400078208ff */
[----:B------:R-:W-:Y:S02]  /*55f0*/  IADD3.X R101, R101, R193, RZ, P0, !PT ;  /* 0x000000c165657210 */ /* 0x000fe400007fe4ff */
[-C--:B------:R-:W-:Y:S01]  /*5600*/  HMMA.16816.F32.BF16 R60, R60, R174.reuse, RZ ;  /* 0x000000ae3c3c723c */ /* 0x080fe200000418ff */
[----:B------:R-:W-:Y:S02]  /*5610*/  LEA.HI.X R203, R104, c[0x0][0x1fc], R192, 0x1, P1 ;  /* 0x00007f0068cb7a11 */ /* 0x000fe400008f0cc0 */
[----:B------:R-:W2:Y:S01]  /*5620*/  LDSM.16.M88.4 R192, [R231] ;  /* 0x00000000e7c0783b */ /* 0x000ea20000000200 */
[C---:B------:R-:W-:Y:S02]  /*5630*/  LEA R200, P3, R102.reuse, c[0x0][0x1f8], 0x1 ;  /* 0x00007e0066c87a11 */ /* 0x040fe400078608ff */
[C---:B------:R-:W-:Y:S02]  /*5640*/  LEA R204, P2, R103.reuse, c[0x0][0x1f8], 0x1 ;  /* 0x00007e0067cc7a11 */ /* 0x040fe400078408ff */
[----:B------:R-:W-:Y:S03]  /*5650*/  HMMA.16816.F32.BF16 R64, R64, R174, RZ ;  /* 0x000000ae4040723c */ /* 0x000fe600000418ff */
[----:B------:R-:W-:Y:S01]  /*5660*/  @!PT LDS RZ, [RZ] ;  /* 0x00000000fffff984 */ /* 0x000fe20000000800 */
[----:B------:R-:W-:Y:S01]  /*5670*/  @!PT LDS RZ, [RZ] ;  /* 0x00000000fffff984 */ /* 0x000fe20000000800 */
[----:B------:R-:W-:Y:S01]  /*5680*/  @!PT LDS RZ, [RZ] ;  /* 0x00000000fffff984 */ /* 0x000fe20000000800 */
[----:B------:R3:W-:Y:S01]  /*5690*/  LDGSTS.E.BYPASS.LTC128B.128 [R233+0x100], [R208.64], !P5 ;  /* 0x00100000d0e97fae */ /* 0x0007e2000e901d46 */
[----:B------:R-:W-:Y:S02]  /*56a0*/  LEA.HI.X R201, R102, c[0x0][0x1fc], R0, 0x1, P3 ;  /* 0x00007f0066c97a11 */ /* 0x000fe400018f0c00 */
[----:B------:R-:W-:Y:S02]  /*56b0*/  LEA.HI.X R205, R103, c[0x0][0x1fc], R107, 0x1, P2 ;  /* 0x00007f0067cd7a11 */ /* 0x000fe400010f0c6b */
[-C--:B-1----:R-:W-:Y:S03]  /*56c0*/  HMMA.16816.F32.BF16 R4, R176, R180.reuse, R4 ;  /* 0x000000b4b004723c */ /* 0x082fe60000041804 */
[----:B------:R1:W-:Y:S02]  /*56d0*/  LDGSTS.E.BYPASS.LTC128B.128 [R233+0x1100], [R206.64], !P4 ;  /* 0x01100000cee97fae */ /* 0x0003e4000e101d46 */
[C---:B------:R-:W-:Y:S03]  /*56e0*/  LEA R172, P0, R2.reuse, c[0x0][0x1f8], 0x1 ;  /* 0x00007e0002ac7a11 */ /* 0x040fe600078008ff */
[C---:B------:R-:W-:Y:S03]  /*56f0*/  HMMA.16816.F32.BF16 R8, R184.reuse, R180, R8 ;  /* 0x000000b4b808723c */ /* 0x040fe60000041808 */
[----:B------:R4:W-:Y:S01]  /*5700*/  LDGSTS.E.BYPASS.LTC128B.128 [R233+0x2100], [R200.64], !P6 ;  /* 0x02100000c8e97fae */ /* 0x0009e2000f101d46 */
[----:B------:R-:W-:Y:S04]  /*5710*/  LEA.HI.X R173, R2, c[0x0][0x1fc], R101, 0x1, P0 ;  /* 0x00007f0002ad7a11 */ /* 0x000fe800000f0c65 */
[-C--:B------:R-:W-:Y:S03]  /*5720*/  HMMA.16816.F32.BF16 R12, R184, R182.reuse, R12 ;  /* 0x000000b6b80c723c */ /* 0x080fe6000004180c */
[----:B------:R1:W-:Y:S05]  /*5730*/  LDGSTS.E.BYPASS.LTC128B.128 [R233+0x900], [R204.64], !P5 ;  /* 0x00900000cce97fae */ /* 0x0003ea000e901d46 */
[C---:B------:R-:W-:Y:S03]  /*5740*/  HMMA.16816.F32.BF16 R16, R176.reuse, R182, R16 ;  /* 0x000000b6b010723c */ /* 0x040fe60000041810 */
[----:B------:R4:W-:Y:S05]  /*5750*/  LDGSTS.E.BYPASS.LTC128B.128 [R233+0x1900], [R202.64], !P4 ;  /* 0x01900000cae97fae */ /* 0x0009ea000e101d46 */
[-C--:B------:R-:W-:Y:S03]  /*5760*/  HMMA.16816.F32.BF16 R20, R176, R188.reuse, R20 ;  /* 0x000000bcb014723c */ /* 0x080fe60000041814 */
[----:B------:R5:W-:Y:S05]  /*5770*/  LDGSTS.E.BYPASS.LTC128B.128 [R233+0x2900], [R172.64], !P6 ;  /* 0x02900000ace97fae */ /* 0x000bea000f101d46 */
[C---:B------:R-:W-:Y:S03]  /*5780*/  HMMA.16816.F32.BF16 R24, R184.reuse, R188, R24 ;  /* 0x000000bcb818723c */ /* 0x040fe60000041818 */
[----:B------:R-:W-:Y:S05]  /*5790*/  LDSM.16.M88.4 R180, [R216+0x4500] ;  /* 0x00450000d8b4783b */ /* 0x000fea0000000200 */
[-C--:B------:R-:W-:Y:S03]  /*57a0*/  HMMA.16816.F32.BF16 R28, R184, R190.reuse, R28 ;  /* 0x000000beb81c723c */ /* 0x080fe6000004181c */
[----:B------:R-:W0:Y:S05]  /*57b0*/  LDGDEPBAR ;  /* 0x00000000000079af */ /* 0x000e2a0000000000 */
[C---:B------:R-:W-:Y:S03]  /*57c0*/  HMMA.16816.F32.BF16 R32, R176.reuse, R190, R32 ;  /* 0x000000beb020723c */ /* 0x040fe60000041820 */
[----:B----4-:R-:W-:Y:S05]  /*57d0*/  LDSM.16.M88.4 R200, [R216+0x4100] ;  /* 0x00410000d8c8783b */ /* 0x010fea0000000200 */
[-C--:B--2---:R-:W-:Y:S03]  /*57e0*/  HMMA.16816.F32.BF16 R36, R176, R192.reuse, R36 ;  /* 0x000000c0b024723c */ /* 0x084fe60000041824 */
[----:B-----5:R-:W2:Y:S05]  /*57f0*/  LDSM.16.M88.4 R172, [R219+0x8100] ;  /* 0x00810000dbac783b */ /* 0x020eaa0000000200 */
[C---:B------:R-:W-:Y:S03]  /*5800*/  HMMA.16816.F32.BF16 R40, R184.reuse, R192, R40 ;  /* 0x000000c0b828723c */ /* 0x040fe60000041828 */
[----:B-1----:R-:W1:Y:S05]  /*5810*/  LDSM.16.M88.4 R204, [R219+0x9100] ;  /* 0x00910000dbcc783b */ /* 0x002e6a0000000200 */
[-C--:B------:R-:W-:Y:S03]  /*5820*/  HMMA.16816.F32.BF16 R44, R184, R194.reuse, R44 ;  /* 0x000000c2b82c723c */ /* 0x080fe6000004182c */
[----:B------:R-:W-:Y:S05]  /*5830*/  LDSM.16.M88.4 R188, [R220+0x8100] ;  /* 0x00810000dcbc783b */ /* 0x000fea0000000200 */
[C---:B------:R-:W-:Y:S03]  /*5840*/  HMMA.16816.F32.BF16 R48, R176.reuse, R194, R48 ;  /* 0x000000c2b030723c */ /* 0x040fe60000041830 */
[----:B------:R-:W-:Y:S05]  /*5850*/  LDSM.16.M88.4 R192, [R229] ;  /* 0x00000000e5c0783b */ /* 0x000fea0000000200 */
[-C--:B------:R-:W-:Y:S03]  /*5860*/  HMMA.16816.F32.BF16 R52, R176, R196.reuse, R52 ;  /* 0x000000c4b034723c */ /* 0x080fe60000041834 */
[----:B---3--:R-:W-:Y:S05]  /*5870*/  LDSM.16.M88.4 R208, [R228] ;  /* 0x00000000e4d0783b */ /* 0x008fea0000000200 */
[C---:B------:R-:W-:Y:S03]  /*5880*/  HMMA.16816.F32.BF16 R56, R184.reuse, R196, R56 ;  /* 0x000000c4b838723c */ /* 0x040fe60000041838 */
[----:B------:R-:W-:Y:S05]  /*5890*/  LDSM.16.M88.4 R212, [R225] ;  /* 0x00000000e1d4783b */ /* 0x000fea0000000200 */
[-C--:B------:R-:W-:Y:S03]  /*58a0*/  HMMA.16816.F32.BF16 R60, R184, R198.reuse, R60 ;  /* 0x000000c6b83c723c */ /* 0x080fe6000004183c */
[----:B------:R-:W-:Y:S05]  /*58b0*/  LDSM.16.M88.4 R184, [R216+0x4d00] ;  /* 0x004d0000d8b8783b */ /* 0x000fea0000000200 */
[----:B------:R-:W-:Y:S03]  /*58c0*/  HMMA.16816.F32.BF16 R64, R176, R198, R64 ;  /* 0x000000c6b040723c */ /* 0x000fe60000041840 */
[----:B------:R-:W3:Y:S05]  /*58d0*/  LDSM.16.M88.4 R176, [R216+0x4900] ;  /* 0x00490000d8b0783b */ /* 0x000eea0000000200 */
[-C--:B--2---:R-:W-:Y:S03]  /*58e0*/  HMMA.16816.F32.BF16 R4, R172, R200.reuse, R4 ;  /* 0x000000c8ac04723c */ /* 0x084fe60000041804 */
[----:B------:R-:W2:Y:S05]  /*58f0*/  LDSM.16.M88.4 R196, [R220+0x9100] ;  /* 0x00910000dcc4783b */ /* 0x000eaa0000000200 */
[C---:B-1----:R-:W-:Y:S08]  /*5900*/  HMMA.16816.F32.BF16 R8, R204.reuse, R200, R8 ;  /* 0x000000c8cc08723c */ /* 0x042ff00000041808 */
[-C--:B------:R-:W-:Y:S08]  /*5910*/  HMMA.16816.F32.BF16 R12, R204, R202.reuse, R12 ;  /* 0x000000cacc0c723c */ /* 0x080ff0000004180c */
[C---:B------:R-:W-:Y:S01]  /*5920*/  HMMA.16816.F32.BF16 R16, R172.reuse, R202, R16 ;  /* 0x000000caac10723c */ /* 0x040fe20000041810 */
[----:B------:R-:W1:Y:S07]  /*5930*/  LDSM.16.M88.4 R200, [R227] ;  /* 0x00000000e3c8783b */ /* 0x000e6e0000000200 */
[-C--:B------:R-:W-:Y:S08]  /*5940*/  HMMA.16816.F32.BF16 R20, R172, R180.reuse, R20 ;  /* 0x000000b4ac14723c */ /* 0x080ff00000041814 */
[C---:B------:R-:W-:Y:S08]  /*5950*/  HMMA.16816.F32.BF16 R24, R204.reuse, R180, R24 ;  /* 0x000000b4cc18723c */ /* 0x040ff00000041818 */
[-C--:B------:R-:W-:Y:S08]  /*5960*/  HMMA.16816.F32.BF16 R28, R204, R182.reuse, R28 ;  /* 0x000000b6cc1c723c */ /* 0x080ff0000004181c */
[C---:B------:R-:W-:Y:S01]  /*5970*/  HMMA.16816.F32.BF16 R32, R172.reuse, R182, R32 ;  /* 0x000000b6ac20723c */ /* 0x040fe20000041820 */
[----:B------:R-:W4:Y:S07]  /*5980*/  LDSM.16.M88.4 R180, [R226] ;  /* 0x00000000e2b4783b */ /* 0x000f2e0000000200 */
[-C--:B---3--:R-:W-:Y:S08]  /*5990*/  HMMA.16816.F32.BF16 R36, R172, R176.reuse, R36 ;  /* 0x000000b0ac24723c */ /* 0x088ff00000041824 */
[C---:B------:R-:W-:Y:S08]  /*59a0*/  HMMA.16816.F32.BF16 R40, R204.reuse, R176, R40 ;  /* 0x000000b0cc28723c */ /* 0x040ff00000041828 */
[-C--:B------:R-:W-:Y:S08]  /*59b0*/  HMMA.16816.F32.BF16 R44, R204, R178.reuse, R44 ;  /* 0x000000b2cc2c723c */ /* 0x080ff0000004182c */
[C---:B------:R-:W-:Y:S01]  /*59c0*/  HMMA.16816.F32.BF16 R48, R172.reuse, R178, R48 ;  /* 0x000000b2ac30723c */ /* 0x040fe20000041830 */
[----:B------:R-:W-:Y:S07]  /*59d0*/  LDSM.16.M88.4 R176, [R216+0x5100] ;  /* 0x00510000d8b0783b */ /* 0x000fee0000000200 */
[-C--:B------:R-:W-:Y:S08]  /*59e0*/  HMMA.16816.F32.BF16 R52, R172, R184.reuse, R52 ;  /* 0x000000b8ac34723c */ /* 0x080ff00000041834 */
[C---:B------:R-:W-:Y:S08]  /*59f0*/  HMMA.16816.F32.BF16 R56, R204.reuse, R184, R56 ;  /* 0x000000b8cc38723c */ /* 0x040ff00000041838 */
[-C--:B------:R-:W-:Y:S01]  /*5a00*/  HMMA.16816.F32.BF16 R60, R204, R186.reuse, R60 ;  /* 0x000000bacc3c723c */ /* 0x080fe2000004183c */
[----:B------:R-:W-:Y:S07]  /*5a10*/  LDSM.16.M88.4 R204, [R216+0x5d00] ;  /* 0x005d0000d8cc783b */ /* 0x000fee0000000200 */
[----:B------:R-:W-:Y:S01]  /*5a20*/  HMMA.16816.F32.BF16 R64, R172, R186, R64 ;  /* 0x000000baac40723c */ /* 0x000fe20000041840 */
[----:B------:R-:W3:Y:S07]  /*5a30*/  LDSM.16.M88.4 R172, [R219+0xa100] ;  /* 0x00a10000dbac783b */ /* 0x000eee0000000200 */
[-C--:B------:R-:W-:Y:S01]  /*5a40*/  HMMA.16816.F32.BF16 R4, R188, R192.reuse, R4 ;  /* 0x000000c0bc04723c */ /* 0x080fe20000041804 */
[----:B------:R-:W5:Y:S07]  /*5a50*/  LDSM.16.M88.4 R184, [R219+0xb100] ;  /* 0x00b10000dbb8783b */ /* 0x000f6e0000000200 */
[C---:B--2---:R-:W-:Y:S08]  /*5a60*/  HMMA.16816.F32.BF16 R8, R196.reuse, R192, R8 ;  /* 0x000000c0c408723c */ /* 0x044ff00000041808 */
[-C--:B------:R-:W-:Y:S08]  /*5a70*/  HMMA.16816.F32.BF16 R12, R196, R194.reuse, R12 ;  /* 0x000000c2c40c723c */ /* 0x080ff0000004180c */
[C---:B------:R-:W-:Y:S01]  /*5a80*/  HMMA.16816.F32.BF16 R16, R188.reuse, R194, R16 ;  /* 0x000000c2bc10723c */ /* 0x040fe20000041810 */
[----:B------:R-:W2:Y:S07]  /*5a90*/  LDSM.16.M88.4 R192, [R216+0x5500] ;  /* 0x00550000d8c0783b */ /* 0x000eae0000000200 */
[-C--:B------:R-:W-:Y:S08]  /*5aa0*/  HMMA.16816.F32.BF16 R20, R188, R208.reuse, R20 ;  /* 0x000000d0bc14723c */ /* 0x080ff00000041814 */
[C---:B------:R-:W-:Y:S08]  /*5ab0*/  HMMA.16816.F32.BF16 R24, R196.reuse, R208, R24 ;  /* 0x000000d0c418723c */ /* 0x040ff00000041818 */
[-C--:B------:R-:W-:Y:S08]  /*5ac0*/  HMMA.16816.F32.BF16 R28, R196, R210.reuse, R28 ;  /* 0x000000d2c41c723c */ /* 0x080ff0000004181c */
[C---:B------:R-:W-:Y:S01]  /*5ad0*/  HMMA.16816.F32.BF16 R32, R188.reuse, R210, R32 ;  /* 0x000000d2bc20723c */ /* 0x040fe20000041820 */
[----:B------:R-:W-:Y:S07]  /*5ae0*/  LDSM.16.M88.4 R208, [R220+0xa100] ;  /* 0x00a10000dcd0783b */ /* 0x000fee0000000200 */
[-C--:B-1----:R-:W-:Y:S08]  /*5af0*/  HMMA.16816.F32.BF16 R36, R188, R200.reuse, R36 ;  /* 0x000000c8bc24723c */ /* 0x082ff00000041824 */
[C---:B------:R-:W-:Y:S08]  /*5b00*/  HMMA.16816.F32.BF16 R40, R196.reuse, R200, R40 ;  /* 0x000000c8c428723c */ /* 0x040ff00000041828 */
[-C--:B------:R-:W-:Y:S08]  /*5b10*/  HMMA.16816.F32.BF16 R44, R196, R202.reuse, R44 ;  /* 0x000000cac42c723c */ /* 0x080ff0000004182c */
[C---:B------:R-:W-:Y:S01]  /*5b20*/  HMMA.16816.F32.BF16 R48, R188.reuse, R202, R48 ;  /* 0x000000cabc30723c */ /* 0x040fe20000041830 */
[----:B------:R-:W1:Y:S07]  /*5b30*/  LDSM.16.M88.4 R200, [R216+0x5900] ;  /* 0x00590000d8c8783b */ /* 0x000e6e0000000200 */
[-C--:B----4-:R-:W-:Y:S08]  /*5b40*/  HMMA.16816.F32.BF16 R52, R188, R180.reuse, R52 ;  /* 0x000000b4bc34723c */ /* 0x090ff00000041834 */
[C---:B------:R-:W-:Y:S08]  /*5b50*/  HMMA.16816.F32.BF16 R56, R196.reuse, R180, R56 ;  /* 0x000000b4c438723c */ /* 0x040ff00000041838 */
[-C--:B------:R-:W-:Y:S08]  /*5b60*/  HMMA.16816.F32.BF16 R60, R196, R182.reuse, R60 ;  /* 0x000000b6c43c723c */ /* 0x080ff0000004183c */
[----:B------:R-:W-:Y:S08]  /*5b70*/  HMMA.16816.F32.BF16 R64, R188, R182, R64 ;  /* 0x000000b6bc40723c */ /* 0x000ff00000041840 */
[-C--:B---3--:R-:W-:Y:S08]  /*5b80*/  HMMA.16816.F32.BF16 R4, R172, R176.reuse, R4 ;  /* 0x000000b0ac04723c */ /* 0x088ff00000041804 */
[C---:B-----5:R-:W-:Y:S08]  /*5b90*/  HMMA.16816.F32.BF16 R8, R184.reuse, R176, R8 ;  /* 0x000000b0b808723c */ /* 0x060ff00000041808 */
[-C--:B------:R-:W-:Y:S08]  /*5ba0*/  HMMA.16816.F32.BF16 R12, R184, R178.reuse, R12 ;  /* 0x000000b2b80c723c */ /* 0x080ff0000004180c */
[C---:B------:R-:W-:Y:S01]  /*5bb0*/  HMMA.16816.F32.BF16 R16, R172.reuse, R178, R16 ;  /* 0x000000b2ac10723c */ /* 0x040fe20000041810 */
[----:B------:R-:W3:Y:S07]  /*5bc0*/  LDSM.16.M88.4 R176, [R220+0xb100] ;  /* 0x00b10000dcb0783b */ /* 0x000eee0000000200 */
[-C--:B--2---:R-:W-:Y:S08]  /*5bd0*/  HMMA.16816.F32.BF16 R20, R172, R192.reuse, R20 ;  /* 0x000000c0ac14723c */ /* 0x084ff00000041814 */
[C---:B------:R-:W-:Y:S08]  /*5be0*/  HMMA.16816.F32.BF16 R24, R184.reuse, R192, R24 ;  /* 0x000000c0b818723c */ /* 0x040ff00000041818 */
[-C--:B------:R-:W-:Y:S08]  /*5bf0*/  HMMA.16816.F32.BF16 R28, R184, R194.reuse, R28 ;  /* 0x000000c2b81c723c */ /* 0x080ff0000004181c */
[C---:B------:R-:W-:Y:S08]  /*5c00*/  HMMA.16816.F32.BF16 R32, R172.reuse, R194, R32 ;  /* 0x000000c2ac20723c */ /* 0x040ff00000041820 */
[-C--:B-1----:R-:W-:Y:S08]  /*5c10*/  HMMA.16816.F32.BF16 R36, R172, R200.reuse, R36 ;  /* 0x000000c8ac24723c */ /* 0x082ff00000041824 */
[C---:B------:R-:W-:Y:S08]  /*5c20*/  HMMA.16816.F32.BF16 R40, R184.reuse, R200, R40 ;  /* 0x000000c8b828723c */ /* 0x040ff00000041828 */
[-C--:B------:R-:W-:Y:S08]  /*5c30*/  HMMA.16816.F32.BF16 R44, R184, R202.reuse, R44 ;  /* 0x000000cab82c723c */ /* 0x080ff0000004182c */
[C---:B------:R-:W-:Y:S08]  /*5c40*/  HMMA.16816.F32.BF16 R48, R172.reuse, R202, R48 ;  /* 0x000000caac30723c */ /* 0x040ff00000041830 */
[-C--:B------:R-:W-:Y:S08]  /*5c50*/  HMMA.16816.F32.BF16 R52, R172, R204.reuse, R52 ;  /* 0x000000ccac34723c */ /* 0x080ff00000041834 */
[C---:B------:R-:W-:Y:S08]  /*5c60*/  HMMA.16816.F32.BF16 R56, R184.reuse, R204, R56 ;  /* 0x000000ccb838723c */ /* 0x040ff00000041838 */
[-C--:B------:R-:W-:Y:S08]  /*5c70*/  HMMA.16816.F32.BF16 R60, R184, R206.reuse, R60 ;  /* 0x000000ceb83c723c */ /* 0x080ff0000004183c */
[----:B------:R-:W-:Y:S08]  /*5c80*/  HMMA.16816.F32.BF16 R64, R172, R206, R64 ;  /* 0x000000ceac40723c */ /* 0x000ff00000041840 */
[-C--:B------:R-:W-:Y:S08]  /*5c90*/  HMMA.16816.F32.BF16 R4, R208, R212.reuse, R4 ;  /* 0x000000d4d004723c */ /* 0x080ff00000041804 */
[C---:B---3--:R-:W-:Y:S08]  /*5ca0*/  HMMA.16816.F32.BF16 R8, R176.reuse, R212, R8 ;  /* 0x000000d4b008723c */ /* 0x048ff00000041808 */
[-C--:B------:R-:W-:Y:S08]  /*5cb0*/  HMMA.16816.F32.BF16 R12, R176, R214.reuse, R12 ;  /* 0x000000d6b00c723c */ /* 0x080ff0000004180c */
[----:B------:R-:W-:Y:S01]  /*5cc0*/  FMUL.FTZ R4, R4, c[0x0][0x320] ;  /* 0x0000c80004047a20 */ /* 0x000fe20000410000 */
[C---:B------:R-:W-:Y:S03]  /*5cd0*/  HMMA.16816.F32.BF16 R16, R208.reuse, R214, R16 ;  /* 0x000000d6d010723c */ /* 0x040fe60000041810 */
[----:B------:R-:W-:Y:S01]  /*5ce0*/  MUFU.TANH R175, R4 ;  /* 0x0000000400af7308 */ /* 0x000fe20000002400 */
[----:B------:R-:W-:Y:S02]  /*5cf0*/  FMUL.FTZ R5, R5, c[0x0][0x320] ;  /* 0x0000c80005057a20 */ /* 0x000fe40000410000 */
[----:B------:R-:W-:Y:S02]  /*5d00*/  FMUL.FTZ R6, R6, c[0x0][0x320] ;  /* 0x0000c80006067a20 */ /* 0x000fe40000410000 */
[----:B------:R-:W-:Y:S04]  /*5d10*/  FMUL.FTZ R7, R7, c[0x0][0x320] ;  /* 0x0000c80007077a20 */ /* 0x000fe80000410000 */
[----:B------:R-:W-:Y:S01]  /*5d20*/  FMUL.FTZ R8, R8, c[0x0][0x320] ;  /* 0x0000c80008087a20 */ /* 0x000fe20000410000 */
[----:B------:R-:W-:Y:S01]  /*5d30*/  MUFU.TANH R174, R5 ;  /* 0x0000000500ae7308 */ /* 0x000fe20000002400 */
[----:B------:R-:W-:Y:S02]  /*5d40*/  FMUL.FTZ R9, R9, c[0x0][0x320] ;  /* 0x0000c80009097a20 */ /* 0x000fe40000410000 */
[----:B------:R-:W-:Y:S02]  /*5d50*/  FMUL.FTZ R10, R10, c[0x0][0x320] ;  /* 0x0000c8000a0a7a20 */ /* 0x000fe40000410000 */
[----:B------:R-:W-:Y:S02]  /*5d60*/  FMUL.FTZ R11, R11, c[0x0][0x320] ;  /* 0x0000c8000b0b7a20 */ /* 0x000fe40000410000 */
[----:B------:R-:W-:Y:S02]  /*5d70*/  FMUL.FTZ R12, R12, c[0x0][0x320] ;  /* 0x0000c8000c0c7a20 */ /* 0x000fe40000410000 */
[----:B------:R-:W-:Y:S01]  /*5d80*/  FMUL.FTZ R13, R13, c[0x0][0x320] ;  /* 0x0000c8000d0d7a20 */ /* 0x000fe20000410000 */
[----:B------:R-:W1:Y:S01]  /*5d90*/  MUFU.TANH R181, R6 ;  /* 0x0000000600b57308 */ /* 0x000e620000002400 */
[----:B------:R-:W-:Y:S02]  /*5da0*/  FMUL.FTZ R17, R17, c[0x0][0x320] ;  /* 0x0000c80011117a20 */ /* 0x000fe40000410000 */
[----:B------:R-:W-:Y:S02]  /*5db0*/  FMUL.FTZ R16, R16, c[0x0][0x320] ;  /* 0x0000c80010107a20 */ /* 0x000fe40000410000 */
[----:B------:R-:W-:Y:S02]  /*5dc0*/  FMUL.FTZ R14, R14, c[0x0][0x320] ;  /* 0x0000c8000e0e7a20 */ /* 0x000fe40000410000 */
[----:B------:R-:W-:Y:S02]  /*5dd0*/  FMUL.FTZ R15, R15, c[0x0][0x320] ;  /* 0x0000c8000f0f7a20 */ /* 0x000fe40000410000 */
[----:B------:R-:W-:Y:S01]  /*5de0*/  FMUL.FTZ R18, R18, c[0x0][0x320] ;  /* 0x0000c80012127a20 */ /* 0x000fe20000410000 */
[----:B------:R-:W-:Y:S01]  /*5df0*/  MUFU.TANH R16, R16 ;  /* 0x0000001000107308 */ /* 0x000fe20000002400 */
[----:B------:R-:W-:Y:S09]  /*5e00*/  FMUL.FTZ R19, R19, c[0x0][0x320] ;  /* 0x0000c80013137a20 */ /* 0x000ff20000410000 */
[----:B------:R2:W3:Y:S01]  /*5e10*/  MUFU.TANH R180, R7 ;  /* 0x0000000700b47308 */ /* 0x0004e20000002400 */
[----:B-1----:R-:W-:Y:S09]  /*5e20*/  FMNMX.FTZ R2, R181, R100, !PT ;  /* 0x00000064b5027209 */ /* 0x002ff20007810000 */
[----:B------:R-:W-:Y:S10]  /*5e30*/  MUFU.TANH R184, R12 ;  /* 0x0000000c00b87308 */ /* 0x000ff40000002400 */
[----:B------:R-:W1:Y:S01]  /*5e40*/  MUFU.TANH R182, R8 ;  /* 0x0000000800b67308 */ /* 0x000e620000002400 */
[----:B--2---:R-:W2:Y:S01]  /*5e50*/  LDSM.16.M88.4 R4, [R224] ;  /* 0x00000000e004783b */ /* 0x004ea20000000200 */
[----:B---3--:R-:W-:Y:S08]  /*5e60*/  FMNMX.FTZ R2, R180, R2, !PT ;  /* 0x00000002b4027209 */ /* 0x008ff00007810000 */
[----:B------:R-:W-:Y:S10]  /*5e70*/  MUFU.TANH R183, R13 ;  /* 0x0000000d00b77308 */ /* 0x000ff40000002400 */
[----:B------:R-:W3:Y:S01]  /*5e80*/  MUFU.TANH R185, R9 ;  /* 0x0000000900b97308 */ /* 0x000ee20000002400 */
[----:B-1----:R-:W-:Y:S09]  /*5e90*/  FMNMX.FTZ R0, R182, R105, !PT ;  /* 0x00000069b6007209 */ /* 0x002ff20007810000 */
[----:B------:R-:W-:Y:S10]  /*5ea0*/  MUFU.TANH R187, R14 ;  /* 0x0000000e00bb7308 */ /* 0x000ff40000002400 */
[----:B------:R-:W-:Y:S01]  /*5eb0*/  MUFU.TANH R188, R10 ;  /* 0x0000000a00bc7308 */ /* 0x000fe20000002400 */
[-C--:B--2---:R-:W-:Y:S03]  /*5ec0*/  HMMA.16816.F32.BF16 R20, R208, R4.reuse, R20 ;  /* 0x00000004d014723c */ /* 0x084fe60000041814 */
[----:B---3--:R-:W-:Y:S06]  /*5ed0*/  FMNMX.FTZ R0, R185, R0, !PT ;  /* 0x00000000b9007209 */ /* 0x008fec0007810000 */
[----:B------:R-:W-:Y:S03]  /*5ee0*/  MUFU.TANH R186, R15 ;  /* 0x0000000f00ba7308 */ /* 0x000fe60000002400 */
[----:B------:R-:W-:Y:S01]  /*5ef0*/  FMNMX.FTZ R0, R184, R0, !PT ;  /* 0x00000000b8007209 */ /* 0x000fe20007810000 */
[C---:B------:R-:W-:Y:S04]  /*5f00*/  HMMA.16816.F32.BF16 R24, R176.reuse, R4, R24 ;  /* 0x00000004b018723c */ /* 0x040fe80000041818 */
[----:B------:R-:W-:Y:S02]  /*5f10*/  FMNMX.FTZ R0, R183, R0, !PT ;  /* 0x00000000b7007209 */ /* 0x000fe40007810000 */
[----:B------:R1:W-:Y:S02]  /*5f20*/  MUFU.TANH R189, R11 ;  /* 0x0000000b00bd7308 */ /* 0x0003e40000002400 */
[-C--:B------:R-:W-:Y:S04]  /*5f30*/  HMMA.16816.F32.BF16 R28, R176, R6.reuse, R28 ;  /* 0x00000006b01c723c */ /* 0x080fe8000004181c */
[----:B------:R-:W-:Y:S04]  /*5f40*/  FMUL.FTZ R21, R21, c[0x0][0x320] ;  /* 0x0000c80015157a20 */ /* 0x000fe80000410000 */
[C---:B------:R-:W-:Y:S01]  /*5f50*/  HMMA.16816.F32.BF16 R32, R208.reuse, R6, R32 ;  /* 0x00000006d020723c */ /* 0x040fe20000041820 */
[----:B------:R-:W-:Y:S01]  /*5f60*/  MUFU.TANH R17, R17 ;  /* 0x0000001100117308 */ /* 0x000fe20000002400 */
[----:B------:R-:W-:Y:S02]  /*5f70*/  LDSM.16.M88.4 R4, [R222] ;  /* 0x00000000de04783b */ /* 0x000fe40000000200 */
[----:B------:R-:W-:Y:S02]  /*5f80*/  FMUL.FTZ R20, R20, c[0x0][0x320] ;  /* 0x0000c80014147a20 */ /* 0x000fe40000410000 */
[----:B------:R-:W-:Y:S02]  /*5f90*/  FMUL.FTZ R22, R22, c[0x0][0x320] ;  /* 0x0000c80016167a20 */ /* 0x000fe40000410000 */
[----:B------:R-:W-:Y:S03]  /*5fa0*/  FMUL.FTZ R24, R24, c[0x0][0x320] ;  /* 0x0000c80018187a20 */ /* 0x000fe60000410000 */
[----:B------:R-:W-:Y:S01]  /*5fb0*/  MUFU.TANH R192, R20 ;  /* 0x0000001400c07308 */ /* 0x000fe20000002400 */
[----:B------:R-:W-:Y:S02]  /*5fc0*/  FMUL.FTZ R23, R23, c[0x0][0x320] ;  /* 0x0000c80017177a20 */ /* 0x000fe40000410000 */
[----:B------:R-:W-:Y:S01]  /*5fd0*/  FMUL.FTZ R26, R26, c[0x0][0x320] ;  /* 0x0000c8001a1a7a20 */ /* 0x000fe20000410000 */
[----:B-1----:R-:W1:Y:S01]  /*5fe0*/  LDSM.16.M88.4 R8, [R223] ;  /* 0x00000000df08783b */ /* 0x002e620000000200 */
[----:B------:R-:W-:Y:S04]  /*5ff0*/  DEPBAR.LE SB0, 0x0 ;  /* 0x000080000000791a */ /* 0x000fe80000000000 */
[----:B------:R-:W-:Y:S01]  /*6000*/  FMUL.FTZ R31, R31, c[0x0][0x320] ;  /* 0x0000c8001f1f7a20 */ /* 0x000fe20000410000 */
[----:B------:R2:W3:Y:S01]  /*6010*/  MUFU.TANH R199, R24 ;  /* 0x0000001800c77308 */ /* 0x0004e20000002400 */
[----:B------:R-:W-:Y:S01]  /*6020*/  FMUL.FTZ R30, R30, c[0x0][0x320] ;  /* 0x0000c8001e1e7a20 */ /* 0x000fe20000410000 */
[----:B------:R-:W-:Y:S01]  /*6030*/  BAR.SYNC.DEFER_BLOCKING 0x0 ;  /* 0x0000000000007b1d */ /* 0x000fe20000010000 */
[----:B------:R-:W-:Y:S02]  /*6040*/  FMUL.FTZ R34, R34, c[0x0][0x320] ;  /* 0x0000c80022227a20 */ /* 0x000fe40000410000 */
[----:B------:R-:W-:Y:S02]  /*6050*/  FMUL.FTZ R28, R28, c[0x0][0x320] ;  /* 0x0000c8001c1c7a20 */ /* 0x000fe40000410000 */
[----:B------:R-:W-:Y:S02]  /*6060*/  FMUL.FTZ R32, R32, c[0x0][0x320] ;  /* 0x0000c80020207a20 */ /* 0x000fe40000410000 */
[----:B------:R-:W-:Y:S01]  /*6070*/  FMUL.FTZ R33, R33, c[0x0][0x320] ;  /* 0x0000c80021217a20 */ /* 0x000fe20000410000 */
[----:B------:R-:W4:Y:S01]  /*6080*/  MUFU.TANH R18, R18 ;  /* 0x0000001200127308 */ /* 0x000f220000002400 */
[----:B------:R-:W-:Y:S02]  /*6090*/  FMUL.FTZ R35, R35, c[0x0][0x320] ;  /* 0x0000c80023237a20 */ /* 0x000fe40000410000 */
[----:B------:R-:W-:Y:S02]  /*60a0*/  FMUL.FTZ R25, R25, c[0x0][0x320] ;  /* 0x0000c80019197a20 */ /* 0x000fe40000410000 */
[----:B------:R-:W-:Y:S02]  /*60b0*/  FMUL.FTZ R29, R29, c[0x0][0x320] ;  /* 0x0000c8001d1d7a20 */ /* 0x000fe40000410000 */
[----:B------:R-:W-:Y:S03]  /*60c0*/  FMUL.FTZ R27, R27, c[0x0][0x320] ;  /* 0x0000c8001b1b7a20 */ /* 0x000fe60000410000 */
[----:B------:R-:W-:Y:S01]  /*60d0*/  MUFU.TANH R235, R31 ;  /* 0x0000001f00eb7308 */ /* 0x000fe20000002400 */
[----:B--2---:R-:W2:Y:S01]  /*60e0*/  LDL R24, [R1+0x1c] ;  /* 0x00001c0001187983 */ /* 0x004ea20000100800 */
[----:B---3--:R-:W-:Y:S08]  /*60f0*/  FMNMX.FTZ R0, R199, R0, !PT ;  /* 0x00000000c7007209 */ /* 0x008ff00007810000 */
[----:B------:R3:W-:Y:S01]  /*6100*/  MUFU.TANH R193, R21 ;  /* 0x0000001500c17308 */ /* 0x0007e20000002400 */
[-C--:B-1----:R-:W-:Y:S05]  /*6110*/  HMMA.16816.F32.BF16 R36, R208, R8.reuse, R36 ;  /* 0x00000008d024723c */ /* 0x082fea0000041824 */
[----:B----4-:R-:W-:Y:S04]  /*6120*/  FMNMX.FTZ R2, R18, R2, !PT ;  /* 0x0000000212027209 */ /* 0x010fe80007810000 */
[----:B------:R-:W1:Y:S01]  /*6130*/  MUFU.TANH R19, R19 ;  /* 0x0000001300137308 */ /* 0x000e620000002400 */
[C---:B------:R-:W-:Y:S01]  /*6140*/  HMMA.16816.F32.BF16 R40, R176.reuse, R8, R40 ;  /* 0x00000008b028723c */ /* 0x040fe20000041828 */
[----:B------:R-:W4:Y:S08]  /*6150*/  LDL R8, [R1+0x54] ;  /* 0x0000540001087983 */ /* 0x000f300000100800 */
[----:B------:R-:W-:Y:S01]  /*6160*/  MUFU.TANH R190, R32 ;  /* 0x0000002000be7308 */ /* 0x000fe20000002400 */
[-C--:B------:R-:W-:Y:S01]  /*6170*/  HMMA.16816.F32.BF16 R44, R176, R10.reuse, R44 ;  /* 0x0000000ab02c723c */ /* 0x080fe2000004182c */
[----:B---3--:R-:W3:Y:S03]  /*6180*/  LDL R21, [R1+0x18] ;  /* 0x0000180001157983 */ /* 0x008ee60000100800 */
[----:B------:R-:W-:Y:S04]  /*6190*/  FMUL.FTZ R36, R36, c[0x0][0x320] ;  /* 0x0000c80024247a20 */ /* 0x000fe80000410000 */
[C---:B------:R-:W-:Y:S01]  /*61a0*/  HMMA.16816.F32.BF16 R48, R208.reuse, R10, R48 ;  /* 0x0000000ad030723c */ /* 0x040fe20000041830 */
[----:B------:R-:W5:Y:S03]  /*61b0*/  MUFU.TANH R196, R22 ;  /* 0x0000001600c47308 */ /* 0x000f660000002400 */
[----:B------:R-:W-:Y:S01]  /*61c0*/  FMUL.FTZ R37, R37, c[0x0][0x320] ;  /* 0x0000c80025257a20 */ /* 0x000fe20000410000 */
[----:B-1----:R-:W-:Y:S01]  /*61d0*/  FMNMX.FTZ R2, R19, R2, !PT ;  /* 0x0000000213027209 */ /* 0x002fe20007810000 */
[----:B------:R-:W-:Y:S02]  /*61e0*/  FMUL.FTZ R38, R38, c[0x0][0x320] ;  /* 0x0000c80026267a20 */ /* 0x000fe40000410000 */
[-C--:B------:R-:W-:Y:S03]  /*61f0*/  HMMA.16816.F32.BF16 R52, R208, R4.reuse, R52 ;  /* 0x00000004d034723c */ /* 0x080fe60000041834 */
[----:B------:R-:W-:Y:S01]  /*6200*/  MUFU.TANH R191, R33 ;  /* 0x0000002100bf7308 */ /* 0x000fe20000002400 */
[----:B------:R-:W-:Y:S02]  /*6210*/  FMUL.FTZ R39, R39, c[0x0][0x320] ;  /* 0x0000c80027277a20 */ /* 0x000fe40000410000 */
[----:B------:R-:W-:Y:S02]  /*6220*/  FMUL.FTZ R43, R43, c[0x0][0x320] ;  /* 0x0000c8002b2b7a20 */ /* 0x000fe40000410000 */
[C---:B------:R-:W-:Y:S04]  /*6230*/  HMMA.16816.F32.BF16 R56, R176.reuse, R4, R56 ;  /* 0x00000004b038723c */ /* 0x040fe80000041838 */
[----:B------:R-:W-:Y:S01]  /*6240*/  FMUL.FTZ R45, R45, c[0x0][0x320] ;  /* 0x0000c8002d2d7a20 */ /* 0x000fe20000410000 */
[----:B------:R1:W1:Y:S01]  /*6250*/  MUFU.TANH R197, R23 ;  /* 0x0000001700c57308 */ /* 0x0002620000002400 */
[----:B------:R-:W-:Y:S01]  /*6260*/  FMUL.FTZ R44, R44, c[0x0][0x320] ;  /* 0x0000c8002c2c7a20 */ /* 0x000fe20000410000 */
[----:B------:R-:W-:Y:S01]  /*6270*/  FMNMX.FTZ R4, R175, R3, !PT ;  /* 0x00000003af047209 */ /* 0x000fe20007810000 */
[-C--:B------:R-:W-:Y:S04]  /*6280*/  HMMA.16816.F32.BF16 R60, R176, R6.reuse, R60 ;  /* 0x00000006b03c723c */ /* 0x080fe8000004183c */
[----:B------:R-:W-:Y:S01]  /*6290*/  FMNMX.FTZ R4, R174, R4, !PT ;  /* 0x00000004ae047209 */ /* 0x000fe20007810000 */
[----:B------:R-:W-:Y:S01]  /*62a0*/  FMUL.FTZ R49, R49, c[0x0][0x320] ;  /* 0x0000c80031317a20 */ /* 0x000fe20000410000 */
[----:B-----5:R-:W-:Y:S01]  /*62b0*/  FMNMX.FTZ R2, R196, R2, !PT ;  /* 0x00000002c4027209 */ /* 0x020fe20007810000 */
[----:B------:R-:W-:Y:S01]  /*62c0*/  MUFU.TANH R176, R43 ;  /* 0x0000002b00b07308 */ /* 0x000fe20000002400 */
[----:B------:R-:W-:Y:S01]  /*62d0*/  FMUL.FTZ R55, R55, c[0x0][0x320] ;  /* 0x0000c80037377a20 */ /* 0x000fe20000410000 */
[----:B------:R-:W-:Y:S04]  /*62e0*/  HMMA.16816.F32.BF16 R64, R208, R6, R64 ;  /* 0x00000006d040723c */ /* 0x000fe80000041840 */
[----:B------:R-:W-:Y:S01]  /*62f0*/  FMNMX.FTZ R4, R16, R4, !PT ;  /* 0x0000000410047209 */ /* 0x000fe20007810000 */
[----:B------:R-:W-:Y:S01]  /*6300*/  FMUL.FTZ R52, R52, c[0x0][0x320] ;  /* 0x0000c80034347a20 */ /* 0x000fe20000410000 */
[----:B------:R-:W-:Y:S01]  /*6310*/  FMNMX.FTZ R5, R188, R106, !PT ;  /* 0x0000006abc057209 */ /* 0x000fe20007810000 */
[----:B------:R-:W-:Y:S01]  /*6320*/  FMUL.FTZ R53, R53, c[0x0][0x320] ;  /* 0x0000c80035357a20 */ /* 0x000fe20000410000 */
[----:B------:R-:W5:Y:S01]  /*6330*/  MUFU.TANH R241, R55 ;  /* 0x0000003700f17308 */ /* 0x000f620000002400 */
[----:B------:R-:W-:Y:S01]  /*6340*/  FMNMX.FTZ R4, R17, R4, !PT ;  /* 0x0000000411047209 */ /* 0x000fe20007810000 */
[----:B-1----:R-:W2:Y:S02]  /*6350*/  LDL.64 R22, [R1+0x38] ;  /* 0x0000380001167983 */ /* 0x002ea40000100a00 */
[----:B------:R-:W-:Y:S01]  /*6360*/  FMUL.FTZ R54, R54, c[0x0][0x320] ;  /* 0x0000c80036367a20 */ /* 0x000fe20000410000 */
[----:B------:R-:W-:Y:S01]  /*6370*/  FMNMX.FTZ R4, R192, R4, !PT ;  /* 0x00000004c0047209 */ /* 0x000fe20007810000 */
[----:B------:R-:W-:Y:S01]  /*6380*/  FMUL.FTZ R50, R50, c[0x0][0x320] ;  /* 0x0000c80032327a20 */ /* 0x000fe20000410000 */
[----:B------:R-:W-:Y:S01]  /*6390*/  FMNMX.FTZ R2, R197, R2, !PT ;  /* 0x00000002c5027209 */ /* 0x000fe20007810000 */
[----:B------:R-:W-:Y:S02]  /*63a0*/  FMUL.FTZ R51, R51, c[0x0][0x320] ;  /* 0x0000c80033337a20 */ /* 0x000fe40000410000 */
[----:B------:R-:W1:Y:S01]  /*63b0*/  MUFU.TANH R214, R36 ;  /* 0x0000002400d67308 */ /* 0x000e620000002400 */
[----:B------:R-:W-:Y:S01]  /*63c0*/  FMUL.FTZ R56, R56, c[0x0][0x320] ;  /* 0x0000c80038387a20 */ /* 0x000fe20000410000 */
[----:B------:R-:W-:Y:S01]  /*63d0*/  FMNMX.FTZ R4, R193, R4, !PT ;  /* 0x00000004c1047209 */ /* 0x000fe20007810000 */
[----:B------:R-:W-:Y:S01]  /*63e0*/  FMUL.FTZ R57, R57, c[0x0][0x320] ;  /* 0x0000c80039397a20 */ /* 0x000fe20000410000 */
[----:B------:R-:W-:Y:S01]  /*63f0*/  FMNMX.FTZ R5, R189, R5, !PT ;  /* 0x00000005bd057209 */ /* 0x000fe20007810000 */
[----:B------:R-:W-:Y:S01]  /*6400*/  FMUL.FTZ R60, R60, c[0x0][0x320] ;  /* 0x0000c8003c3c7a20 */ /* 0x000fe20000410000 */
[----:B------:R-:W-:Y:S01]  /*6410*/  FMNMX.FTZ R4, R190, R4, !PT ;  /* 0x00000004be047209 */ /* 0x000fe20007810000 */
[----:B------:R-:W-:Y:S01]  /*6420*/  FMUL.FTZ R65, R65, c[0x0][0x320] ;  /* 0x0000c80041417a20 */ /* 0x000fe20000410000 */
[----:B------:R-:W-:Y:S01]  /*6430*/  FMNMX.FTZ R5, R187, R5, !PT ;  /* 0x00000005bb057209 */ /* 0x000fe20007810000 */
[----:B------:R-:W-:Y:S01]  /*6440*/  FMUL.FTZ R66, R66, c[0x0][0x320] ;  /* 0x0000c80042427a20 */ /* 0x000fe20000410000 */
[----:B------:R-:W1:Y:S01]  /*6450*/  MUFU.TANH R194, R34 ;  /* 0x0000002200c27308 */ /* 0x000e620000002400 */
[----:B------:R-:W-:Y:S01]  /*6460*/  FMUL.FTZ R67, R67, c[0x0][0x320] ;  /* 0x0000c80043437a20 */ /* 0x000fe20000410000 */
[----:B------:R-:W-:Y:S01]  /*6470*/  FMNMX.FTZ R5, R186, R5, !PT ;  /* 0x00000005ba057209 */ /* 0x000fe20007810000 */
[----:B------:R-:W-:Y:S01]  /*6480*/  FMUL.FTZ R64, R64, c[0x0][0x320] ;  /* 0x0000c80040407a20 */ /* 0x000fe20000410000 */
[----:B-----5:R-:W-:Y:S01]  /*6490*/  MOV R211, R241 ;  /* 0x000000f100d37202 */ /* 0x020fe20000000f00 */
[----:B------:R-:W-:Y:S01]  /*64a0*/  FMUL.FTZ R61, R61, c[0x0][0x320] ;  /* 0x0000c8003d3d7a20 */ /* 0x000fe20000410000 */
[----:B------:R-:W-:Y:S01]  /*64b0*/  FMNMX.FTZ R4, R191, R4, !PT ;  /* 0x00000004bf047209 */ /* 0x000fe20007810000 */
[----:B------:R-:W-:Y:S02]  /*64c0*/  FMUL.FTZ R42, R42, c[0x0][0x320] ;  /* 0x0000c8002a2a7a20 */ /* 0x000fe40000410000 */
[----:B------:R-:W-:Y:S01]  /*64d0*/  FMUL.FTZ R46, R46, c[0x0][0x320] ;  /* 0x0000c8002e2e7a20 */ /* 0x000fe20000410000 */
[----:B------:R-:W5:Y:S01]  /*64e0*/  MUFU.TANH R215, R37 ;  /* 0x0000002500d77308 */ /* 0x000f620000002400 */
[----:B------:R-:W-:Y:S02]  /*64f0*/  FMUL.FTZ R48, R48, c[0x0][0x320] ;  /* 0x0000c80030307a20 */ /* 0x000fe40000410000 */
[----:B------:R-:W-:Y:S01]  /*6500*/  FMUL.FTZ R58, R58, c[0x0][0x320] ;  /* 0x0000c8003a3a7a20 */ /* 0x000fe20000410000 */
[----:B-1----:R-:W-:Y:S01]  /*6510*/  FMNMX.FTZ R4, R214, R4, !PT ;  /* 0x00000004d6047209 */ /* 0x002fe20007810000 */
[----:B------:R-:W-:Y:S02]  /*6520*/  FMUL.FTZ R59, R59, c[0x0][0x320] ;  /* 0x0000c8003b3b7a20 */ /* 0x000fe40000410000 */
[----:B------:R-:W-:Y:S02]  /*6530*/  FMUL.FTZ R62, R62, c[0x0][0x320] ;  /* 0x0000c8003e3e7a20 */ /* 0x000fe40000410000 */
[----:B------:R-:W-:Y:S01]  /*6540*/  FMUL.FTZ R40, R40, c[0x0][0x320] ;  /* 0x0000c80028287a20 */ /* 0x000fe20000410000 */
[----:B------:R-:W1:Y:S01]  /*6550*/  MUFU.TANH R195, R35 ;  /* 0x0000002300c37308 */ /* 0x000e620000002400 */
[----:B------:R-:W-:Y:S02]  /*6560*/  FMUL.FTZ R41, R41, c[0x0][0x320] ;  /* 0x0000c80029297a20 */ /* 0x000fe40000410000 */
[----:B------:R-:W-:Y:S01]  /*6570*/  FMUL.FTZ R47, R47, c[0x0][0x320] ;  /* 0x0000c8002f2f7a20 */ /* 0x000fe20000410000 */
[----:B------:R-:W-:Y:S06]  /*6580*/  FMNMX.FTZ R2, R194, R2, !PT ;  /* 0x00000002c2027209 */ /* 0x000fec0007810000 */
[----:B------:R-:W1:Y:S01]  /*6590*/  MUFU.TANH R243, R45 ;  /* 0x0000002d00f37308 */ /* 0x000e620000002400 */
[----:B-----5:R-:W-:Y:S09]  /*65a0*/  FMNMX.FTZ R4, R215, R4, !PT ;  /* 0x00000004d7047209 */ /* 0x020ff20007810000 */
[----:B------:R-:W5:Y:S01]  /*65b0*/  MUFU.TANH R202, R48 ;  /* 0x0000003000ca7308 */ /* 0x000f620000002400 */
[----:B-1----:R-:W-:Y:S09]  /*65c0*/  FMNMX.FTZ R2, R195, R2, !PT ;  /* 0x00000002c3027209 */ /* 0x002ff20007810000 */
[----:B------:R-:W1:Y:S01]  /*65d0*/  MUFU.TANH R236, R38 ;  /* 0x0000002600ec7308 */ /* 0x000e620000002400 */
[----:B------:R-:W-:Y:S09]  /*65e0*/  MOV R210, R243 ;  /* 0x000000f300d27202 */ /* 0x000ff20000000f00 */
[----:B------:R-:W1:Y:S01]  /*65f0*/  MUFU.TANH R198, R25 ;  /* 0x0000001900c67308 */ /* 0x000e620000002400 */
[----:B-----5:R-:W-:Y:S09]  /*6600*/  FMNMX.FTZ R4, R202, R4, !PT ;  /* 0x00000004ca047209 */ /* 0x020ff20007810000 */
[----:B------:R-:W5:Y:S01]  /*6610*/  MUFU.TANH R242, R44 ;  /* 0x0000002c00f27308 */ /* 0x000f620000002400 */
[----:B-1----:R-:W-:Y:S09]  /*6620*/  FMNMX.FTZ R2, R236, R2, !PT ;  /* 0x00000002ec027209 */ /* 0x002ff20007810000 */
[----:B------:R-:W1:Y:S01]  /*6630*/  MUFU.TANH R212, R49 ;  /* 0x0000003100d47308 */ /* 0x000e620000002400 */
[----:B------:R-:W-:Y:S09]  /*6640*/  FMNMX.FTZ R0, R198, R0, !PT ;  /* 0x00000000c6007209 */ /* 0x000ff20007810000 */
[----:B------:R-:W1:Y:S01]  /*6650*/  MUFU.TANH R246, R39 ;  /* 0x0000002700f67308 */ /* 0x000e620000002400 */
[----:B-----5:R-:W-:Y:S09]  /*6660*/  MOV R209, R242 ;  /* 0x000000f200d17202 */ /* 0x020ff20000000f00 */
[----:B------:R-:W5:Y:S01]  /*6670*/  MUFU.TANH R201, R28 ;  /* 0x0000001c00c97308 */ /* 0x000f620000002400 */
[----:B-1----:R-:W-:Y:S09]  /*6680*/  FMNMX.FTZ R4, R212, R4, !PT ;  /* 0x00000004d4047209 */ /* 0x002ff20007810000 */
[----:B------:R-:W1:Y:S01]  /*6690*/  MUFU.TANH R248, R52 ;  /* 0x0000003400f87308 */ /* 0x000e620000002400 */
[----:B------:R-:W-:Y:S09]  /*66a0*/  FMNMX.FTZ R2, R246, R2, !PT ;  /* 0x00000002f6027209 */ /* 0x000ff20007810000 */
[----:B------:R-:W1:Y:S01]  /*66b0*/  MUFU.TANH R249, R50 ;  /* 0x0000003200f97308 */ /* 0x000e620000002400 */
[----:B-----5:R-:W-:Y:S02]  /*66c0*/  FMNMX.FTZ R0, R201, R0, !PT ;  /* 0x00000000c9007209 */ /* 0x020fe40007810000 */
[----:B------:R-:W-:Y:S07]  /*66d0*/  MOV R28, 0x5 ;  /* 0x00000005001c7802 */ /* 0x000fee0000000f00 */
[----:B------:R-:W5:Y:S01]  /*66e0*/  MUFU.TANH R200, R29 ;  /* 0x0000001d00c87308 */ /* 0x000f620000002400 */
[----:B-1----:R-:W-:Y:S09]  /*66f0*/  FMNMX.FTZ R4, R248, R4, !PT ;  /* 0x00000004f8047209 */ /* 0x002ff20007810000 */
[----:B------:R-:W1:Y:S01]  /*6700*/  MUFU.TANH R244, R53 ;  /* 0x0000003500f47308 */ /* 0x000e620000002400 */
[----:B------:R-:W-:Y:S09]  /*6710*/  FMNMX.FTZ R2, R249, R2, !PT ;  /* 0x00000002f9027209 */ /* 0x000ff20007810000 */
[----:B------:R-:W1:Y:S01]  /*6720*/  MUFU.TANH R237, R51 ;  /* 0x0000003300ed7308 */ /* 0x000e620000002400 */
[----:B-----5:R-:W-:Y:S09]  /*6730*/  FMNMX.FTZ R0, R200, R0, !PT ;  /* 0x00000000c8007209 */ /* 0x020ff20007810000 */
        /* <DEDUP_REMOVED lines=9> */
[----:B------:R-:W-:Y:S04]  /*67d0*/  FMNMX.FTZ R2, R240, R2, !PT ;  /* 0x00000002f0027209 */ /* 0x000fe80007810000 */
[----:B------:R-:W-:Y:S05]  /*67e0*/  FMNMX.FTZ R2, R211, R2, !PT ;  /* 0x00000002d3027209 */ /* 0x000fea0007810000 */
[----:B------:R-:W3:Y:S01]  /*67f0*/  MUFU.TANH R243, R66 ;  /* 0x0000004200f37308 */ /* 0x000ee20000002400 */
[----:B-----5:R-:W-:Y:S04]  /*6800*/  FMNMX.FTZ R0, R247, R0, !PT ;  /* 0x00000000f7007209 */ /* 0x020fe80007810000 */
[----:B------:R-:W-:Y:S05]  /*6810*/  FMNMX.FTZ R0, R209, R0, !PT ;  /* 0x00000000d1007209 */ /* 0x000fea0007810000 */
[----:B------:R-:W5:Y:S01]  /*6820*/  MUFU.TANH R242, R67 ;  /* 0x0000004300f27308 */ /* 0x000f620000002400 */
[----:B------:R-:W-:Y:S02]  /*6830*/  FMNMX.FTZ R0, R210, R0, !PT ;  /* 0x00000000d2007209 */ /* 0x000fe40007810000 */
[C---:B----4-:R-:W-:Y:S02]  /*6840*/  ISETP.GT.AND P0, PT, R234.reuse, R8, PT ;  /* 0x00000008ea00720c */ /* 0x050fe40003f04270 */
[----:B------:R-:W-:Y:S02]  /*6850*/  IADD3 R234, R234, -0x1, RZ ;  /* 0xffffffffeaea7810 */ /* 0x000fe40007ffe0ff */
[----:B------:R-:W-:Y:S03]  /*6860*/  MOV R8, c[0x0][0x1e0] ;  /* 0x0000780000087a02 */ /* 0x000fe60000000f00 */
[----:B------:R-:W4:Y:S01]  /*6870*/  MUFU.TANH R51, R56 ;  /* 0x0000003800337308 */ /* 0x000f220000002400 */
[----:B-1----:R-:W-:Y:S02]  /*6880*/  FMNMX.FTZ R4, R179, R4, !PT ;  /* 0x00000004b3047209 */ /* 0x002fe40007810000 */
[----:B------:R-:W-:Y:S02]  /*6890*/  SHF.L.U32 R8, R8, 0x5, RZ ;  /* 0x0000000508087819 */ /* 0x000fe400000006ff */
[----:B---3--:R-:W-:Y:S01]  /*68a0*/  FMNMX.FTZ R2, R243, R2, !PT ;  /* 0x00000002f3027209 */ /* 0x008fe20007810000 */
[----:B------:R-:W1:Y:S04]  /*68b0*/  SHFL.BFLY PT, R7, R4, 0x2, 0x1f ;  /* 0x0c401f0004077f89 */ /* 0x000e6800000e0000 */
[----:B------:R-:W3:Y:S01]  /*68c0*/  MUFU.TANH R49, R57 ;  /* 0x0000003900317308 */ /* 0x000ee20000002400 */
[----:B-----5:R-:W-:Y:S05]  /*68d0*/  FMNMX.FTZ R2, R242, R2, !PT ;  /* 0x00000002f2027209 */ /* 0x020fea0007810000 */
[----:B------:R-:W5:Y:S04]  /*68e0*/  SHFL.BFLY PT, R6, R2, 0x2, 0x1f ;  /* 0x0c401f0002067f89 */ /* 0x000f6800000e0000 */
[----:B------:R-:W5:Y:S01]  /*68f0*/  MUFU.TANH R50, R60 ;  /* 0x0000003c00327308 */ /* 0x000f620000002400 */
[----:B----4-:R-:W-:Y:S09]  /*6900*/  FMNMX.FTZ R0, R51, R0, !PT ;  /* 0x0000000033007209 */ /* 0x010ff20007810000 */
[----:B------:R-:W4:Y:S01]  /*6910*/  MUFU.TANH R48, R61 ;  /* 0x0000003d00307308 */ /* 0x000f220000002400 */
[----:B-1----:R-:W-:Y:S02]  /*6920*/  FMNMX.FTZ R4, R4, R7, !PT ;  /* 0x0000000704047209 */ /* 0x002fe40007810000 */
[----:B---3--:R-:W-:Y:S03]  /*6930*/  FMNMX.FTZ R0, R49, R0, !PT ;  /* 0x0000000031007209 */ /* 0x008fe60007810000 */
[----:B------:R-:W1:Y:S04]  /*6940*/  SHFL.BFLY PT, R104, R4, 0x1, 0x1f ;  /* 0x0c201f0004687f89 */ /* 0x000e6800000e0000 */
[----:B------:R-:W3:Y:S01]  /*6950*/  MUFU.TANH R203, R26 ;  /* 0x0000001a00cb7308 */ /* 0x000ee20000002400 */
[----:B-----5:R-:W-:Y:S02]  /*6960*/  FMNMX.FTZ R2, R2, R6, !PT ;  /* 0x0000000602027209 */ /* 0x020fe40007810000 */
[----:B------:R-:W-:Y:S03]  /*6970*/  FMNMX.FTZ R0, R50, R0, !PT ;  /* 0x0000000032007209 */ /* 0x000fe60007810000 */
[----:B------:R-:W5:Y:S04]  /*6980*/  SHFL.BFLY PT, R103, R2, 0x1, 0x1f ;  /* 0x0c201f0002677f89 */ /* 0x000f6800000e0000 */
[----:B------:R-:W2:Y:S01]  /*6990*/  MUFU.TANH R204, R27 ;  /* 0x0000001b00cc7308 */ /* 0x000ea20000002400 */
[----:B----4-:R-:W-:Y:S05]  /*69a0*/  FMNMX.FTZ R0, R48, R0, !PT ;  /* 0x0000000030007209 */ /* 0x010fea0007810000 */
[----:B------:R-:W4:Y:S04]  /*69b0*/  SHFL.BFLY PT, R102, R0, 0x2, 0x1f ;  /* 0x0c401f0000667f89 */ /* 0x000f2800000e0000 */
[----:B------:R4:W4:Y:S01]  /*69c0*/  MUFU.TANH R213, R30 ;  /* 0x0000001e00d57308 */ /* 0x0009220000002400 */
[----:B-1----:R-:W-:Y:S02]  /*69d0*/  FMNMX.FTZ R104, R4, R104, !PT ;  /* 0x0000006804687209 */ /* 0x002fe40007810000 */
[----:B---3--:R-:W-:Y:S03]  /*69e0*/  FMNMX.FTZ R5, R203, R5, !PT ;  /* 0x00000005cb057209 */ /* 0x008fe60007810000 */
[----:B------:R-:W-:Y:S04]  /*69f0*/  FMUL.FTZ R173, R104, c[0x0][0x2d0] ;  /* 0x0000b40068ad7a20 */ /* 0x000fe80000410000 */
[----:B------:R-:W1:Y:S01]  /*6a00*/  MUFU.TANH R239, R42 ;  /* 0x0000002a00ef7308 */ /* 0x000e620000002400 */
[--C-:B------:R-:W-:Y:S01]  /*6a10*/  FFMA.FTZ R40, R193, c[0x0][0x2d0], -R173.reuse ;  /* 0x0000b400c1287a23 */ /* 0x100fe200000108ad */
[----:B-----5:R-:W-:Y:S02]  /*6a20*/  FMNMX.FTZ R103, R2, R103, !PT ;  /* 0x0000006702677209 */ /* 0x020fe40007810000 */
[----:B--2---:R-:W-:Y:S02]  /*6a30*/  FMNMX.FTZ R5, R204, R5, !PT ;  /* 0x00000005cc057209 */ /* 0x004fe40007810000 */
[----:B------:R-:W-:Y:S04]  /*6a40*/  MOV R27, c[0x0][0x1e0] ;  /* 0x00007800001b7a02 */ /* 0x000fe80000000f00 */
[----:B------:R-:W2:Y:S01]  /*6a50*/  MUFU.TANH R177, R46 ;  /* 0x0000002e00b17308 */ /* 0x000ea20000002400 */
[----:B------:R-:W-:Y:S02]  /*6a60*/  SHF.L.U64.HI R27, R27, R28, c[0x0][0x1e4] ;  /* 0x000079001b1b7619 */ /* 0x000fe4000001021c */
[----:B----4-:R-:W-:Y:S01]  /*6a70*/  FMNMX.FTZ R102, R0, R102, !PT ;  /* 0x0000006600667209 */ /* 0x010fe20007810000 */
[----:B------:R-:W3:Y:S01]  /*6a80*/  LDL.64 R30, [R1+0x48] ;  /* 0x00004800011e7983 */ /* 0x000ee20000100a00 */
[----:B------:R-:W-:Y:S04]  /*6a90*/  FMNMX.FTZ R5, R213, R5, !PT ;  /* 0x00000005d5057209 */ /* 0x000fe80007810000 */
[----:B------:R-:W-:Y:S01]  /*6aa0*/  FMNMX.FTZ R0, R235, R5, !PT ;  /* 0x00000005eb007209 */ /* 0x000fe20007810000 */
[----:B------:R-:W4:Y:S01]  /*6ab0*/  MUFU.TANH R178, R47 ;  /* 0x0000002f00b27308 */ /* 0x000f220000002400 */
[----:B------:R-:W5:Y:S02]  /*6ac0*/  SHFL.BFLY PT, R6, R102, 0x1, 0x1f ;  /* 0x0c201f0066067f89 */ /* 0x000f6400000e0000 */
[----:B-1----:R-:W-:Y:S01]  /*6ad0*/  FMNMX.FTZ R5, R239, R0, !PT ;  /* 0x00000000ef057209 */ /* 0x002fe20007810000 */
[----:B------:R-:W-:Y:S03]  /*6ae0*/  FMUL.FTZ R0, R63, c[0x0][0x320] ;  /* 0x0000c8003f007a20 */ /* 0x000fe60000410000 */
[----:B------:R-:W-:Y:S01]  /*6af0*/  FMNMX.FTZ R4, R176, R5, !PT ;  /* 0x00000005b0047209 */ /* 0x000fe20007810000 */
[--C-:B------:R-:W-:Y:S02]  /*6b00*/  FFMA.FTZ R5, R17, c[0x0][0x2d0], -R173.reuse ;  /* 0x0000b40011057a23 */ /* 0x100fe400000108ad */
[----:B------:R1:W-:Y:S01]  /*6b10*/  MUFU.TANH R172, R0 ;  /* 0x0000000000ac7308 */ /* 0x0003e20000002400 */
[----:B------:R-:W3:Y:S01]  /*6b20*/  LDL R17, [R1+0x14] ;  /* 0x0000140001117983 */ /* 0x000ee20000100800 */
[----:B--2---:R-:W-:Y:S08]  /*6b30*/  FMNMX.FTZ R4, R177, R4, !PT ;  /* 0x00000004b1047209 */ /* 0x004ff00007810000 */
[----:B------:R-:W2:Y:S01]  /*6b40*/  MUFU.EX2 R20, R5 ;  /* 0x0000000500147308 */ /* 0x000ea20000000800 */
[----:B----4-:R-:W-:Y:S01]  /*6b50*/  FMNMX.FTZ R2, R178, R4, !PT ;  /* 0x00000004b2027209 */ /* 0x010fe20007810000 */
[----:B------:R-:W-:Y:S01]  /*6b60*/  FFMA.FTZ R4, R175, c[0x0][0x2d0], -R173 ;  /* 0x0000b400af047a23 */ /* 0x000fe200000108ad */
[----:B-----5:R-:W-:Y:S01]  /*6b70*/  FMNMX.FTZ R102, R102, R6, !PT ;  /* 0x0000000666667209 */ /* 0x020fe20007810000 */
[----:B------:R-:W-:Y:S06]  /*6b80*/  @P0 IMAD.WIDE.U32 R6, R234, c[0x0][0x1e0], RZ ;  /* 0x00007800ea060a25 */ /* 0x000fec00078e00ff */
[----:B------:R4:W-:Y:S01]  /*6b90*/  MUFU.EX2 R42, R4 ;  /* 0x00000004002a7308 */ /* 0x0009e20000000800 */
[----:B------:R-:W-:Y:S02]  /*6ba0*/  FMUL.FTZ R175, R102, c[0x0][0x2d0] ;  /* 0x0000b40066af7a20 */ /* 0x000fe40000410000 */
[----:B-1----:R-:W-:Y:S02]  /*6bb0*/  FADD.FTZ R0, -R104, R3 ;  /* 0x0000000368007221 */ /* 0x002fe40000010100 */
[----:B------:R-:W-:Y:S02]  /*6bc0*/  FFMA.FTZ R11, R182, c[0x0][0x2d0], -R175 ;  /* 0x0000b400b60b7a23 */ /* 0x000fe400000108af */
[----:B------:R-:W-:Y:S03]  /*6bd0*/  FMUL.FTZ R0, R0, c[0x0][0x2d0] ;  /* 0x0000b40000007a20 */ /* 0x000fe60000410000 */
[----:B------:R-:W1:Y:S01]  /*6be0*/  MUFU.TANH R25, R58 ;  /* 0x0000003a00197308 */ /* 0x000e620000002400 */
[----:B--2---:R-:W-:Y:S09]  /*6bf0*/  MOV R182, R20 ;  /* 0x0000001400b67202 */ /* 0x004ff20000000f00 */
[----:B------:R2:W5:Y:S01]  /*6c00*/  MUFU.EX2 R101, R0 ;  /* 0x0000000000657308 */ /* 0x0005620000000800 */
[--C-:B----4-:R-:W-:Y:S02]  /*6c10*/  FFMA.FTZ R4, R174, c[0x0][0x2d0], -R173.reuse ;  /* 0x0000b400ae047a23 */ /* 0x110fe400000108ad */
[----:B------:R-:W-:Y:S07]  /*6c20*/  FMUL.FTZ R174, R103, c[0x0][0x2d0] ;  /* 0x0000b40067ae7a20 */ /* 0x000fee0000410000 */
[----:B------:R4:W-:Y:S01]  /*6c30*/  MUFU.EX2 R26, R4 ;  /* 0x00000004001a7308 */ /* 0x0009e20000000800 */
[--C-:B------:R-:W-:Y:S02]  /*6c40*/  FFMA.FTZ R5, R18, c[0x0][0x2d0], -R174.reuse ;  /* 0x0000b40012057a23 */ /* 0x100fe400000108ae */
[--C-:B------:R-:W-:Y:S01]  /*6c50*/  FFMA.FTZ R64, R195, c[0x0][0x2d0], -R174.reuse ;  /* 0x0000b400c3407a23 */ /* 0x100fe200000108ae */
[----:B-1----:R-:W-:Y:S01]  /*6c60*/  FMNMX.FTZ R2, R25, R2, !PT ;  /* 0x0000000219027209 */ /* 0x002fe20007810000 */
[--C-:B------:R-:W-:Y:S02]  /*6c70*/  FFMA.FTZ R56, R197, c[0x0][0x2d0], -R174.reuse ;  /* 0x0000b400c5387a23 */ /* 0x100fe400000108ae */
[----:B------:R-:W-:Y:S03]  /*6c80*/  FFMA.FTZ R60, R194, c[0x0][0x2d0], -R174 ;  /* 0x0000b400c23c7a23 */ /* 0x000fe600000108ae */
[----:B------:R1:W-:Y:S01]  /*6c90*/  MUFU.EX2 R46, R5 ;  /* 0x00000005002e7308 */ /* 0x0003e20000000800 */
[----:B--2---:R-:W-:Y:S02]  /*6ca0*/  FADD.FTZ R0, -R103, R100 ;  /* 0x0000006467007221 */ /* 0x004fe40000010100 */
[C---:B-----5:R-:W-:Y:S01]  /*6cb0*/  FMUL.FTZ R32, R101.reuse, R136 ;  /* 0x0000008865207220 */ /* 0x060fe20000410000 */
[----:B------:R-:W-:Y:S01]  /*6cc0*/  MOV R136, R243 ;  /* 0x000000f300887202 */ /* 0x000fe20000000f00 */
[----:B------:R-:W-:Y:S05]  /*6cd0*/  FMUL.FTZ R3, R0, c[0x0][0x2d0] ;  /* 0x0000b40000037a20 */ /* 0x000fea0000410000 */
[----:B------:R-:W2:Y:S01]  /*6ce0*/  MUFU.TANH R44, R59 ;  /* 0x0000003b002c7308 */ /* 0x000ea20000002400 */
[C---:B------:R-:W-:Y:S01]  /*6cf0*/  FMUL.FTZ R33, R101.reuse, R137 ;  /* 0x0000008965217220 */ /* 0x040fe20000410000 */
[----:B------:R-:W-:Y:S01]  /*6d00*/  MOV R137, R242 ;  /* 0x000000f200897202 */ /* 0x000fe20000000f00 */
[C---:B------:R-:W-:Y:S02]  /*6d10*/  FMUL.FTZ R65, R101.reuse, R169 ;  /* 0x000000a965417220 */ /* 0x040fe40000410000 */
[----:B----4-:R-:W-:Y:S02]  /*6d20*/  FFMA.FTZ R4, R16, c[0x0][0x2d0], -R173 ;  /* 0x0000b40010047a23 */ /* 0x010fe400000108ad */
[----:B------:R-:W4:Y:S01]  /*6d30*/  LDL R16, [R1+0x10] ;  /* 0x0000100001107983 */ /* 0x000f220000100800 */
[C---:B------:R-:W-:Y:S02]  /*6d40*/  FMUL.FTZ R68, R101.reuse, R68 ;  /* 0x0000004465447220 */ /* 0x040fe40000410000 */
[----:B------:R5:W-:Y:S01]  /*6d50*/  MUFU.EX2 R245, R4 ;  /* 0x0000000400f57308 */ /* 0x000be20000000800 */
[C---:B------:R-:W-:Y:S02]  /*6d60*/  FMUL.FTZ R69, R101.reuse, R69 ;  /* 0x0000004565457220 */ /* 0x040fe40000410000 */
[C---:B------:R-:W-:Y:S01]  /*6d70*/  FMUL.FTZ R80, R101.reuse, R80 ;  /* 0x0000005065507220 */ /* 0x040fe20000410000 */
[----:B-1----:R-:W-:Y:S01]  /*6d80*/  @P0 SHF.L.U32 R5, R6, 0x6, RZ ;  /* 0x0000000606050819 */ /* 0x002fe200000006ff */
[C---:B------:R-:W-:Y:S02]  /*6d90*/  FMUL.FTZ R81, R101.reuse, R81 ;  /* 0x0000005165517220 */ /* 0x040fe40000410000 */
[C---:B------:R-:W-:Y:S02]  /*6da0*/  FMUL.FTZ R84, R101.reuse, R84 ;  /* 0x0000005465547220 */ /* 0x040fe40000410000 */
[C---:B------:R-:W-:Y:S01]  /*6db0*/  FMUL.FTZ R85, R101.reuse, R85 ;  /* 0x0000005565557220 */ /* 0x040fe20000410000 */
[----:B------:R-:W-:Y:S01]  /*6dc0*/  MUFU.EX2 R43, R11 ;  /* 0x0000000b002b7308 */ /* 0x000fe20000000800 */
[C---:B------:R-:W-:Y:S02]  /*6dd0*/  FMUL.FTZ R96, R101.reuse, R96 ;  /* 0x0000006065607220 */ /* 0x040fe40000410000 */
[----:B------:R-:W-:Y:S01]  /*6de0*/  FMUL.FTZ R97, R101, R97 ;  /* 0x0000006165617220 */ /* 0x000fe20000410000 */
[----:B--2---:R-:W-:Y:S06]  /*6df0*/  FMNMX.FTZ R2, R44, R2, !PT ;  /* 0x000000022c027209 */ /* 0x004fec0007810000 */
[----:B------:R-:W1:Y:S01]  /*6e00*/  MUFU.TANH R107, R62 ;  /* 0x0000003e006b7308 */ /* 0x000e620000002400 */
[--C-:B-----5:R-:W-:Y:S09]  /*6e10*/  FFMA.FTZ R4, R181, c[0x0][0x2d0], -R174.reuse ;  /* 0x0000b400b5047a23 */ /* 0x120ff200000108ae */
[----:B------:R2:W-:Y:S10]  /*6e20*/  MUFU.EX2 R45, R4 ;  /* 0x00000004002d7308 */ /* 0x0005f40000000800 */
[----:B------:R5:W5:Y:S01]  /*6e30*/  MUFU.EX2 R100, R3 ;  /* 0x0000000300647308 */ /* 0x000b620000000800 */
[----:B-1----:R-:W-:Y:S01]  /*6e40*/  FMNMX.FTZ R0, R107, R2, !PT ;  /* 0x000000026b007209 */ /* 0x002fe20007810000 */
[----:B------:R-:W-:Y:S03]  /*6e50*/  FADD.FTZ R2, -R102, R105 ;  /* 0x0000006966027221 */ /* 0x000fe60000010100 */
[----:B------:R-:W-:Y:S05]  /*6e60*/  FMNMX.FTZ R0, R172, R0, !PT ;  /* 0x00000000ac007209 */ /* 0x000fea0007810000 */
[----:B------:R-:W-:Y:S01]  /*6e70*/  MUFU.EX2 R250, R40 ;  /* 0x0000002800fa7308 */ /* 0x000fe20000000800 */
[----:B--2---:R-:W-:Y:S09]  /*6e80*/  FFMA.FTZ R4, R180, c[0x0][0x2d0], -R174 ;  /* 0x0000b400b4047a23 */ /* 0x004ff200000108ae */
[----:B------:R1:W-:Y:S01]  /*6e90*/  MUFU.EX2 R181, R4 ;  /* 0x0000000400b57308 */ /* 0x0003e20000000800 */
[----:B-----5:R-:W-:Y:S02]  /*6ea0*/  FMUL.FTZ R3, R2, c[0x0][0x2d0] ;  /* 0x0000b40002037a20 */ /* 0x020fe40000410000 */
[----:B------:R-:W2:Y:S01]  /*6eb0*/  SHFL.BFLY PT, R2, R0, 0x2, 0x1f ;  /* 0x0c401f0000027f89 */ /* 0x000ea200000e0000 */
[C---:B------:R-:W-:Y:S01]  /*6ec0*/  FMUL.FTZ R34, R100.reuse, R138 ;  /* 0x0000008a64227220 */ /* 0x040fe20000410000 */
[----:B------:R-:W-:Y:S01]  /*6ed0*/  MOV R138, R241 ;  /* 0x000000f1008a7202 */ /* 0x000fe20000000f00 */
[C---:B------:R-:W-:Y:S04]  /*6ee0*/  FMUL.FTZ R35, R100.reuse, R139 ;  /* 0x0000008b64237220 */ /* 0x040fe80000410000 */
[----:B------:R-:W5:Y:S01]  /*6ef0*/  MUFU.EX2 R3, R3 ;  /* 0x0000000300037308 */ /* 0x000f620000000800 */
[----:B------:R-:W-:Y:S01]  /*6f00*/  MOV R139, R51 ;  /* 0x00000033008b7202 */ /* 0x000fe20000000f00 */
[C---:B------:R-:W-:Y:S02]  /*6f10*/  FMUL.FTZ R51, R100.reuse, R155 ;  /* 0x0000009b64337220 */ /* 0x040fe40000410000 */
[C---:B------:R-:W-:Y:S02]  /*6f20*/  FMUL.FTZ R66, R100.reuse, R170 ;  /* 0x000000aa64427220 */ /* 0x040fe40000410000 */
[C---:B------:R-:W-:Y:S02]  /*6f30*/  FMUL.FTZ R67, R100.reuse, R171 ;  /* 0x000000ab64437220 */ /* 0x040fe40000410000 */
[C---:B------:R-:W-:Y:S02]  /*6f40*/  FMUL.FTZ R70, R100.reuse, R70 ;  /* 0x0000004664467220 */ /* 0x040fe40000410000 */
[C---:B------:R-:W-:Y:S02]  /*6f50*/  FMUL.FTZ R71, R100.reuse, R71 ;  /* 0x0000004764477220 */ /* 0x040fe40000410000 */
[C---:B------:R-:W-:Y:S01]  /*6f60*/  FMUL.FTZ R82, R100.reuse, R82 ;  /* 0x0000005264527220 */ /* 0x040fe20000410000 */
[----:B-1----:R-:W-:Y:S01]  /*6f70*/  @P0 SHF.R.S32.HI R4, RZ, 0x1f, R234 ;  /* 0x0000001fff040819 */ /* 0x002fe200000114ea */
[C---:B------:R-:W-:Y:S02]  /*6f80*/  FMUL.FTZ R83, R100.reuse, R83 ;  /* 0x0000005364537220 */ /* 0x040fe40000410000 */
[----:B------:R-:W-:Y:S02]  /*6f90*/  FMUL.FTZ R86, R100, R86 ;  /* 0x0000005664567220 */ /* 0x000fe40000410000 */
[----:B------:R-:W-:Y:S01]  /*6fa0*/  @P0 IMAD R4, R4, c[0x0][0x1e0], RZ ;  /* 0x0000780004040a24 */ /* 0x000fe200078e02ff */
[----:B--2---:R-:W-:Y:S01]  /*6fb0*/  FMNMX.FTZ R0, R0, R2, !PT ;  /* 0x0000000200007209 */ /* 0x004fe20007810000 */
[----:B------:R-:W-:Y:S02]  /*6fc0*/  FMUL.FTZ R87, R100, R87 ;  /* 0x0000005764577220 */ /* 0x000fe40000410000 */
[----:B------:R-:W-:Y:S02]  /*6fd0*/  @P0 IMAD R4, R234, c[0x0][0x1e4], R4 ;  /* 0x00007900ea040a24 */ /* 0x000fe400078e0204 */
[----:B------:R-:W1:Y:S01]  /*6fe0*/  SHFL.BFLY PT, R2, R0, 0x1, 0x1f ;  /* 0x0c201f0000027f89 */ /* 0x000e6200000e0000 */
[C---:B-----5:R-:W-:Y:S01]  /*6ff0*/  FMUL.FTZ R28, R3.reuse, R132 ;  /* 0x00000084031c7220 */ /* 0x060fe20000410000 */
[----:B------:R-:W-:Y:S01]  /*7000*/  MOV R132, R43 ;  /* 0x0000002b00847202 */ /* 0x000fe20000000f00 */
[----:B------:R-:W-:Y:S01]  /*7010*/  FMUL.FTZ R29, R3, R133 ;  /* 0x00000085031d7220 */ /* 0x000fe20000410000 */
[----:B------:R-:W-:Y:S01]  /*7020*/  @P0 IADD3 R4, R7, R4, RZ ;  /* 0x0000000407040210 */ /* 0x000fe20007ffe0ff */
[C---:B------:R-:W-:Y:S01]  /*7030*/  FMUL.FTZ R40, R3.reuse, R144 ;  /* 0x0000009003287220 */ /* 0x040fe20000410000 */
[----:B------:R-:W-:Y:S01]  /*7040*/  MOV R144, R237 ;  /* 0x000000ed00907202 */ /* 0x000fe20000000f00 */
[C---:B------:R-:W-:Y:S01]  /*7050*/  FMUL.FTZ R41, R3.reuse, R145 ;  /* 0x0000009103297220 */ /* 0x040fe20000410000 */
[----:B------:R-:W-:Y:S01]  /*7060*/  @P0 SHF.L.U64.HI R4, R6, 0x6, R4 ;  /* 0x0000000606040819 */ /* 0x000fe20000010204 */
[C---:B------:R-:W-:Y:S01]  /*7070*/  FMUL.FTZ R57, R3.reuse, R161 ;  /* 0x000000a103397220 */ /* 0x040fe20000410000 */
[----:B------:R-:W-:Y:S01]  /*7080*/  MOV R145, R246 ;  /* 0x000000f600917202 */ /* 0x000fe20000000f00 */
[C---:B------:R-:W-:Y:S01]  /*7090*/  FMUL.FTZ R61, R3.reuse, R165 ;  /* 0x000000a5033d7220 */ /* 0x040fe20000410000 */
[----:B------:R-:W-:Y:S01]  /*70a0*/  MOV R133, R46 ;  /* 0x0000002e00857202 */ /* 0x000fe20000000f00 */
[----:B------:R2:W-:Y:S01]  /*70b0*/  MUFU.EX2 R246, R56 ;  /* 0x0000003800f67308 */ /* 0x0005e20000000800 */
[C---:B------:R-:W-:Y:S02]  /*70c0*/  FMUL.FTZ R72, R3.reuse, R72 ;  /* 0x0000004803487220 */ /* 0x040fe40000410000 */
[C---:B------:R-:W-:Y:S02]  /*70d0*/  FMUL.FTZ R73, R3.reuse, R73 ;  /* 0x0000004903497220 */ /* 0x040fe40000410000 */
[C---:B------:R-:W-:Y:S02]  /*70e0*/  FMUL.FTZ R76, R3.reuse, R76 ;  /* 0x0000004c034c7220 */ /* 0x040fe40000410000 */
[C---:B------:R-:W-:Y:S02]  /*70f0*/  FMUL.FTZ R77, R3.reuse, R77 ;  /* 0x0000004d034d7220 */ /* 0x040fe40000410000 */
[----:B------:R-:W-:Y:S01]  /*7100*/  FMUL.FTZ R88, R3, R88 ;  /* 0x0000005803587220 */ /* 0x000fe20000410000 */
[----:B-1----:R-:W-:Y:S01]  /*7110*/  FMNMX.FTZ R2, R0, R2, !PT ;  /* 0x0000000200027209 */ /* 0x002fe20007810000 */
[----:B------:R-:W-:Y:S02]  /*7120*/  FFMA.FTZ R0, R19, c[0x0][0x2d0], -R174 ;  /* 0x0000b40013007a23 */ /* 0x000fe400000108ae */
[----:B------:R-:W-:Y:S01]  /*7130*/  FFMA.FTZ R19, R184, c[0x0][0x2d0], -R175 ;  /* 0x0000b400b8137a23 */ /* 0x000fe200000108af */
[----:B------:R-:W-:Y:S01]  /*7140*/  MOV R184, R25 ;  /* 0x0000001900b87202 */ /* 0x000fe20000000f00 */
[----:B------:R-:W-:Y:S01]  /*7150*/  FMUL.FTZ R105, R2, c[0x0][0x2d0] ;  /* 0x0000b40002697a20 */ /* 0x000fe20000410000 */
[----:B------:R1:W-:Y:S01]  /*7160*/  MUFU.EX2 R180, R0 ;  /* 0x0000000000b47308 */ /* 0x0003e20000000800 */
[C---:B------:R-:W-:Y:S01]  /*7170*/  FMUL.FTZ R25, R3.reuse, R129 ;  /* 0x0000008103197220 */ /* 0x040fe20000410000 */
[----:B------:R-:W-:Y:S01]  /*7180*/  MOV R129, R44 ;  /* 0x0000002c00817202 */ /* 0x000fe20000000f00 */
[----:B------:R-:W-:Y:S02]  /*7190*/  FFMA.FTZ R44, R190, c[0x0][0x2d0], -R173 ;  /* 0x0000b400be2c7a23 */ /* 0x000fe400000108ad */
[C---:B------:R-:W-:Y:S02]  /*71a0*/  FMUL.FTZ R89, R3.reuse, R89 ;  /* 0x0000005903597220 */ /* 0x040fe40000410000 */
[C---:B--2---:R-:W-:Y:S02]  /*71b0*/  FMUL.FTZ R56, R3.reuse, R160 ;  /* 0x000000a003387220 */ /* 0x044fe40000410000 */
[C---:B------:R-:W-:Y:S01]  /*71c0*/  FMUL.FTZ R92, R3.reuse, R92 ;  /* 0x0000005c035c7220 */ /* 0x040fe20000410000 */
[----:B------:R2:W-:Y:S01]  /*71d0*/  MUFU.EX2 R20, R19 ;  /* 0x0000001300147308 */ /* 0x0005e20000000800 */
[----:B------:R-:W-:Y:S02]  /*71e0*/  FMUL.FTZ R93, R3, R93 ;  /* 0x0000005d035d7220 */ /* 0x000fe40000410000 */
[C---:B------:R-:W-:Y:S02]  /*71f0*/  FMUL.FTZ R98, R100.reuse, R98 ;  /* 0x0000006264627220 */ /* 0x040fe40000410000 */
[----:B------:R-:W-:Y:S02]  /*7200*/  FMUL.FTZ R99, R100, R99 ;  /* 0x0000006364637220 */ /* 0x000fe40000410000 */
[----:B------:R-:W-:Y:S06]  /*7210*/  FFMA.FTZ R107, R107, c[0x0][0x2d0], -R105 ;  /* 0x0000b4006b6b7a23 */ /* 0x000fec0000010869 */
[----:B------:R-:W-:Y:S01]  /*7220*/  MUFU.EX2 R107, R107 ;  /* 0x0000006b006b7308 */ /* 0x000fe20000000800 */
[----:B-1----:R-:W-:Y:S02]  /*7230*/  FADD.FTZ R0, -R2, R106 ;  /* 0x0000006a02007221 */ /* 0x002fe40000010100 */
[--C-:B------:R-:W-:Y:S02]  /*7240*/  FFMA.FTZ R106, R199, c[0x0][0x2d0], -R175.reuse ;  /* 0x0000b400c76a7a23 */ /* 0x100fe400000108af */
[----:B------:R-:W-:Y:S05]  /*7250*/  FMUL.FTZ R0, R0, c[0x0][0x2d0] ;  /* 0x0000b40000007a20 */ /* 0x000fea0000410000 */
[----:B------:R1:W-:Y:S01]  /*7260*/  MUFU.EX2 R243, R106 ;  /* 0x0000006a00f37308 */ /* 0x0003e20000000800 */
[----:B--2---:R-:W-:Y:S09]  /*7270*/  FMUL.FTZ R19, R100, R123 ;  /* 0x0000007b64137220 */ /* 0x004ff20000410000 */
[----:B------:R-:W2:Y:S01]  /*7280*/  MUFU.EX2 R0, R0 ;  /* 0x0000000000007308 */ /* 0x000ea20000000800 */
[--C-:B-1----:R-:W-:Y:S09]  /*7290*/  FFMA.FTZ R106, R198, c[0x0][0x2d0], -R175.reuse ;  /* 0x0000b400c66a7a23 */ /* 0x102ff200000108af */
[----:B------:R1:W-:Y:S01]  /*72a0*/  MUFU.EX2 R242, R106 ;  /* 0x0000006a00f27308 */ /* 0x0003e20000000800 */
[C---:B--2---:R-:W-:Y:S02]  /*72b0*/  FMUL.FTZ R47, R0.reuse, R151 ;  /* 0x00000097002f7220 */ /* 0x044fe40000410000 */
[C---:B------:R-:W-:Y:S02]  /*72c0*/  FMUL.FTZ R58, R0.reuse, R162 ;  /* 0x000000a2003a7220 */ /* 0x040fe40000410000 */
[C---:B------:R-:W-:Y:S02]  /*72d0*/  FMUL.FTZ R59, R0.reuse, R163 ;  /* 0x000000a3003b7220 */ /* 0x040fe40000410000 */
[C---:B------:R-:W-:Y:S02]  /*72e0*/  FMUL.FTZ R62, R0.reuse, R166 ;  /* 0x000000a6003e7220 */ /* 0x040fe40000410000 */
[C---:B------:R-:W-:Y:S02]  /*72f0*/  FMUL.FTZ R63, R0.reuse, R167 ;  /* 0x000000a7003f7220 */ /* 0x040fe40000410000 */
[C---:B------:R-:W-:Y:S01]  /*7300*/  FMUL.FTZ R74, R0.reuse, R74 ;  /* 0x0000004a004a7220 */ /* 0x040fe20000410000 */
[----:B---3--:R-:W-:Y:S01]  /*7310*/  @P0 IADD3 R7, P2, R5, R30, RZ ;  /* 0x0000001e05070210 */ /* 0x008fe20007f5e0ff */
[C---:B------:R-:W-:Y:S01]  /*7320*/  FMUL.FTZ R31, R0.reuse, R135 ;  /* 0x00000087001f7220 */ /* 0x040fe20000410000 */
[----:B------:R-:W-:Y:S01]  /*7330*/  MOV R135, R244 ;  /* 0x000000f400877202 */ /* 0x000fe20000000f00 */
[----:B------:R-:W-:Y:S01]  /*7340*/  FMUL.FTZ R75, R0, R75 ;  /* 0x0000004b004b7220 */ /* 0x000fe20000410000 */
[----:B------:R-:W-:Y:S01]  /*7350*/  @P0 LEA R14, P1, R7, c[0x0][0x1c8], 0x1 ;  /* 0x00007200070e0a11 */ /* 0x000fe200078208ff */
[----:B------:R2:W-:Y:S01]  /*7360*/  MUFU.EX2 R244, R64 ;  /* 0x0000004000f47308 */ /* 0x0005e20000000800 */
[----:B------:R-:W-:Y:S01]  /*7370*/  @P0 IADD3.X R6, R4, R23, RZ, P2, !PT ;  /* 0x0000001704060210 */ /* 0x000fe200017fe4ff */
[--C-:B-1----:R-:W-:Y:S02]  /*7380*/  FFMA.FTZ R106, R201, c[0x0][0x2d0], -R175.reuse ;  /* 0x0000b400c96a7a23 */ /* 0x102fe400000108af */
[C---:B------:R-:W-:Y:S01]  /*7390*/  FMUL.FTZ R78, R0.reuse, R78 ;  /* 0x0000004e004e7220 */ /* 0x040fe20000410000 */
[----:B------:R-:W-:Y:S01]  /*73a0*/  @P0 LEA.HI.X R15, R7, c[0x0][0x1cc], R6, 0x1, P1 ;  /* 0x00007300070f0a11 */ /* 0x000fe200008f0c06 */
[C---:B------:R-:W-:Y:S01]  /*73b0*/  FMUL.FTZ R79, R0.reuse, R79 ;  /* 0x0000004f004f7220 */ /* 0x040fe20000410000 */
[C---:B------:R-:W-:Y:S01]  /*73c0*/  @P0 IADD3 R6, P3, R5.reuse, R24, RZ ;  /* 0x0000001805060210 */ /* 0x040fe20007f7e0ff */
[C---:B------:R-:W-:Y:S02]  /*73d0*/  FMUL.FTZ R90, R0.reuse, R90 ;  /* 0x0000005a005a7220 */ /* 0x040fe40000410000 */
[----:B------:R1:W-:Y:S01]  /*73e0*/  @P0 LDGSTS.E.BYPASS.LTC128B.128 [R233+0x3100], [R14.64], !P5 ;  /* 0x031000000ee90fae */ /* 0x0003e2000e901d46 */
[----:B------:R3:W-:Y:S01]  /*73f0*/  MUFU.EX2 R241, R106 ;  /* 0x0000006a00f17308 */ /* 0x0007e20000000800 */
[----:B------:R-:W-:Y:S01]  /*7400*/  @P0 IADD3 R7, P2, R5, R17, RZ ;  /* 0x0000001105070210 */ /* 0x000fe20007f5e0ff */
[----:B------:R-:W-:Y:S01]  /*7410*/  FMUL.FTZ R91, R0, R91 ;  /* 0x0000005b005b7220 */ /* 0x000fe20000410000 */
[----:B------:R-:W-:Y:S01]  /*7420*/  @P0 IADD3 R5, P1, R8, R5, RZ ;  /* 0x0000000508050210 */ /* 0x000fe20007f3e0ff */
[----:B------:R-:W-:Y:S01]  /*7430*/  FMUL.FTZ R94, R0, R94 ;  /* 0x0000005e005e7220 */ /* 0x000fe20000410000 */
[----:B------:R-:W-:Y:S01]  /*7440*/  @P0 IADD3.X R8, R4, R21, RZ, P3, !PT ;  /* 0x0000001504080210 */ /* 0x000fe20001ffe4ff */
[----:B------:R-:W-:Y:S01]  /*7450*/  FMUL.FTZ R95, R0, R95 ;  /* 0x0000005f005f7220 */ /* 0x000fe20000410000 */
[C---:B------:R-:W-:Y:S04]  /*7460*/  @P0 LEA R10, P3, R6.reuse, c[0x0][0x1c8], 0x1 ;  /* 0x00007200060a0a11 */ /* 0x040fe800078608ff */
[----:B------:R-:W-:Y:S01]  /*7470*/  @P0 LEA.HI.X R11, R6, c[0x0][0x1cc], R8, 0x1, P3 ;  /* 0x00007300060b0a11 */ /* 0x000fe200018f0c08 */
[--C-:B------:R-:W-:Y:S01]  /*7480*/  FFMA.FTZ R6, R185, c[0x0][0x2d0], -R175.reuse ;  /* 0x0000b400b9067a23 */ /* 0x100fe200000108af */
[----:B------:R-:W-:Y:S01]  /*7490*/  MOV R185, R248 ;  /* 0x000000f800b97202 */ /* 0x000fe20000000f00 */
[----:B--2---:R-:W-:Y:S02]  /*74a0*/  FMUL.FTZ R64, R101, R168 ;  /* 0x000000a865407220 */ /* 0x004fe40000410000 */
[----:B------:R2:W-:Y:S01]  /*74b0*/  @P0 LDGSTS.E.BYPASS.LTC128B.128 [R233+0x4100], [R10.64], !P4 ;  /* 0x041000000ae90fae */ /* 0x0005e2000e101d46 */
[----:B---3--:R-:W-:Y:S02]  /*74c0*/  FFMA.FTZ R106, R200, c[0x0][0x2d0], -R175 ;  /* 0x0000b400c86a7a23 */ /* 0x008fe400000108af */
[C---:B-1----:R-:W-:Y:S02]  /*74d0*/  FMUL.FTZ R14, R0.reuse, R118 ;  /* 0x00000076000e7220 */ /* 0x042fe40000410000 */
[----:B------:R-:W-:Y:S02]  /*74e0*/  FMUL.FTZ R15, R0, R119 ;  /* 0x00000077000f7220 */ /* 0x000fe40000410000 */
[----:B--2---:R-:W-:Y:S01]  /*74f0*/  FFMA.FTZ R10, R188, c[0x0][0x2d0], -R105 ;  /* 0x0000b400bc0a7a23 */ /* 0x004fe20000010869 */
[----:B------:R-:W-:Y:S01]  /*7500*/  MOV R188, R247 ;  /* 0x000000f700bc7202 */ /* 0x000fe20000000f00 */
[C---:B------:R-:W-:Y:S02]  /*7510*/  FMUL.FTZ R11, R0.reuse, R111 ;  /* 0x0000006f000b7220 */ /* 0x040fe40000410000 */
[----:B------:R1:W-:Y:S02]  /*7520*/  MUFU.EX2 R205, R10 ;  /* 0x0000000a00cd7308 */ /* 0x0003e40000000800 */
[----:B-1----:R-:W-:Y:S01]  /*7530*/  FMUL.FTZ R10, R0, R110 ;  /* 0x0000006e000a7220 */ /* 0x002fe20000410000 */
[----:B----4-:R-:W-:Y:S02]  /*7540*/  @P0 IADD3.X R9, R4, R16, RZ, P2, !PT ;  /* 0x0000001004090210 */ /* 0x010fe400017fe4ff */
[----:B------:R-:W-:Y:S02]  /*7550*/  @P0 LEA R12, P2, R7, c[0x0][0x1c8], 0x1 ;  /* 0x00007200070c0a11 */ /* 0x000fe400078408ff */
[----:B------:R-:W-:Y:S01]  /*7560*/  @P0 IADD3.X R4, R27, R4, RZ, P1, !PT ;  /* 0x000000041b040210 */ /* 0x000fe20000ffe4ff */
[C---:B------:R-:W-:Y:S01]  /*7570*/  FMUL.FTZ R27, R0.reuse, R131 ;  /* 0x00000083001b7220 */ /* 0x040fe20000410000 */
[----:B------:R-:W-:Y:S02]  /*7580*/  @P0 LEA.HI.X R13, R7, c[0x0][0x1cc], R9, 0x1, P2 ;  /* 0x00007300070d0a11 */ /* 0x000fe400010f0c09 */
[C---:B------:R-:W-:Y:S02]  /*7590*/  @P0 IADD3 R7, P2, R5.reuse, R24, RZ ;  /* 0x0000001805070210 */ /* 0x040fe40007f5e0ff */
[----:B------:R1:W-:Y:S01]  /*75a0*/  MUFU.EX2 R24, R6 ;  /* 0x0000000600187308 */ /* 0x0003e20000000800 */
[C---:B------:R-:W-:Y:S01]  /*75b0*/  @P0 IADD3 R9, P3, R5.reuse, R30, RZ ;  /* 0x0000001e05090210 */ /* 0x040fe20007f7e0ff */
[----:B------:R2:W-:Y:S01]  /*75c0*/  @P0 LDGSTS.E.BYPASS.LTC128B.128 [R233+0x5100], [R12.64], !P6 ;  /* 0x051000000ce90fae */ /* 0x0005e2000f101d46 */
[----:B------:R-:W-:Y:S01]  /*75d0*/  @P0 IADD3 R5, P1, R5, R17, RZ ;  /* 0x0000001105050210 */ /* 0x000fe20007f3e0ff */
[----:B------:R-:W-:Y:S01]  /*75e0*/  FMUL.FTZ R30, R0, R134 ;  /* 0x00000086001e7220 */ /* 0x000fe20000410000 */
[C---:B------:R-:W-:Y:S02]  /*75f0*/  @P0 IADD3.X R17, R4.reuse, R23, RZ, P3, !PT ;  /* 0x0000001704110210 */ /* 0x040fe40001ffe4ff */
[C---:B------:R-:W-:Y:S02]  /*7600*/  @P0 LEA R8, P3, R9.reuse, c[0x0][0x1c8], 0x1 ;  /* 0x0000720009080a11 */ /* 0x040fe400078608ff */
[C---:B------:R-:W-:Y:S02]  /*7610*/  @P0 IADD3.X R18, R4.reuse, R21, RZ, P2, !PT ;  /* 0x0000001504120210 */ /* 0x040fe400017fe4ff */
[----:B------:R-:W-:Y:S01]  /*7620*/  @P0 LEA.HI.X R9, R9, c[0x0][0x1cc], R17, 0x1, P3 ;  /* 0x0000730009090a11 */ /* 0x000fe200018f0c11 */
[----:B------:R-:W-:Y:S01]  /*7630*/  FMUL.FTZ R17, R101, R121 ;  /* 0x0000007965117220 */ /* 0x000fe20000410000 */
[----:B------:R-:W-:Y:S02]  /*7640*/  @P0 IADD3.X R16, R4, R16, RZ, P1, !PT ;  /* 0x0000001004100210 */ /* 0x000fe40000ffe4ff */
[C---:B------:R-:W-:Y:S01]  /*7650*/  @P0 LEA R4, P1, R5.reuse, c[0x0][0x1c8], 0x1 ;  /* 0x0000720005040a11 */ /* 0x040fe200078208ff */
[----:B------:R3:W-:Y:S01]  /*7660*/  @P0 LDGSTS.E.BYPASS.LTC128B.128 [R233+0x3900], [R8.64], !P5 ;  /* 0x0390000008e90fae */ /* 0x0007e2000e901d46 */
[----:B------:R-:W-:Y:S02]  /*7670*/  MOV R131, R42 ;  /* 0x0000002a00837202 */ /* 0x000fe40000000f00 */
[----:B------:R-:W-:Y:S01]  /*7680*/  @P0 LEA.HI.X R5, R5, c[0x0][0x1cc], R16, 0x1, P1 ;  /* 0x0000730005050a11 */ /* 0x000fe200008f0c10 */
[----:B------:R-:W-:Y:S01]  /*7690*/  FFMA.FTZ R16, R183, c[0x0][0x2d0], -R175 ;  /* 0x0000b400b7107a23 */ /* 0x000fe200000108af */
[----:B------:R-:W-:Y:S02]  /*76a0*/  MOV R183, R20 ;  /* 0x0000001400b77202 */ /* 0x000fe40000000f00 */
[----:B------:R-:W-:Y:S01]  /*76b0*/  MOV R134, R245 ;  /* 0x000000f500867202 */ /* 0x000fe20000000f00 */
[----:B------:R-:W4:Y:S01]  /*76c0*/  MUFU.EX2 R252, R16 ;  /* 0x0000001000fc7308 */ /* 0x000f220000000800 */
[C---:B-1----:R-:W-:Y:S04]  /*76d0*/  @P0 LEA R6, P2, R7.reuse, c[0x0][0x1c8], 0x1 ;  /* 0x0000720007060a11 */ /* 0x042fe800078408ff */
[----:B------:R-:W-:Y:S01]  /*76e0*/  @P0 LEA.HI.X R7, R7, c[0x0][0x1cc], R18, 0x1, P2 ;  /* 0x0000730007070a11 */ /* 0x000fe200010f0c12 */
[C---:B--2---:R-:W-:Y:S02]  /*76f0*/  FMUL.FTZ R12, R3.reuse, R116 ;  /* 0x00000074030c7220 */ /* 0x044fe40000410000 */
[C---:B------:R-:W-:Y:S02]  /*7700*/  FMUL.FTZ R13, R3.reuse, R117 ;  /* 0x00000075030d7220 */ /* 0x040fe40000410000 */
[----:B------:R1:W-:Y:S01]  /*7710*/  @P0 LDGSTS.E.BYPASS.LTC128B.128 [R233+0x4900], [R6.64], !P4 ;  /* 0x0490000006e90fae */ /* 0x0003e2000e101d46 */
[----:B------:R-:W-:Y:S07]  /*7720*/  FMUL.FTZ R18, R100, R122 ;  /* 0x0000007a64127220 */ /* 0x000fee0000410000 */
[----:B------:R2:W-:Y:S01]  /*7730*/  @P0 LDGSTS.E.BYPASS.LTC128B.128 [R233+0x5900], [R4.64], !P6 ;  /* 0x0590000004e90fae */ /* 0x0005e2000f101d46 */
[C---:B---3--:R-:W-:Y:S02]  /*7740*/  FMUL.FTZ R8, R3.reuse, R108 ;  /* 0x0000006c03087220 */ /* 0x048fe40000410000 */
[----:B------:R-:W-:Y:S01]  /*7750*/  FMUL.FTZ R9, R3, R109 ;  /* 0x0000006d03097220 */ /* 0x000fe20000410000 */
[----:B----4-:R-:W-:Y:S01]  /*7760*/  F2FP.BF16.PACK_AB R110, R252, R183 ;  /* 0x000000b7fc6e723e */ /* 0x010fe200000010ff */
[----:B------:R-:W-:Y:S03]  /*7770*/  FMUL.FTZ R16, R101, R120 ;  /* 0x0000007865107220 */ /* 0x000fe60000410000 */
[----:B------:R-:W3:Y:S08]  /*7780*/  LDSM.16.MT88.4 R20, [R217+0x100] ;  /* 0x00010000d914783b */ /* 0x000ef00000004200 */
[----:B------:R-:W4:Y:S01]  /*7790*/  LDSM.16.MT88.4 R36, [R218+0x100] ;  /* 0x00010000da24783b */ /* 0x000f220000004200 */
[----:B-1----:R-:W-:Y:S01]  /*77a0*/  FMUL.FTZ R6, R100, R114 ;  /* 0x0000007264067220 */ /* 0x002fe20000410000 */
[----:B------:R-:W-:Y:S01]  /*77b0*/  F2FP.BF16.PACK_AB R114, R182, R245 ;  /* 0x000000f5b672723e */ /* 0x000fe200000010ff */
[----:B------:R-:W-:Y:S01]  /*77c0*/  FMUL.FTZ R7, R100, R115 ;  /* 0x0000007364077220 */ /* 0x000fe20000410000 */
[----:B------:R-:W-:Y:S01]  /*77d0*/  F2FP.BF16.PACK_AB R115, R180, R46 ;  /* 0x0000002eb473723e */ /* 0x000fe200000010ff */
[C---:B------:R-:W-:Y:S03]  /*77e0*/  FMUL.FTZ R46, R0.reuse, R150 ;  /* 0x00000096002e7220 */ /* 0x040fe60000410000 */
[----:B------:R-:W1:Y:S01]  /*77f0*/  LDSM.16.MT88.4 R52, [R217+0x1100] ;  /* 0x00110000d934783b */ /* 0x000e620000004200 */
[----:B------:R5:W-:Y:S01]  /*7800*/  MUFU.EX2 R245, R60 ;  /* 0x0000003c00f57308 */ /* 0x000be20000000800 */
[----:B--2---:R-:W-:Y:S01]  /*7810*/  FFMA.FTZ R4, R189, c[0x0][0x2d0], -R105 ;  /* 0x0000b400bd047a23 */ /* 0x004fe20000010869 */
[----:B------:R-:W-:Y:S01]  /*7820*/  MOV R189, R48 ;  /* 0x0000003000bd7202 */ /* 0x000fe20000000f00 */
[----:B------:R-:W-:Y:S01]  /*7830*/  FMUL.FTZ R5, R101, R113 ;  /* 0x0000007165057220 */ /* 0x000fe20000410000 */
[----:B------:R-:W-:Y:S01]  /*7840*/  F2FP.BF16.PACK_AB R113, R181, R45 ;  /* 0x0000002db571723e */ /* 0x000fe200000010ff */
[----:B------:R-:W-:Y:S02]  /*7850*/  FFMA.FTZ R48, R191, c[0x0][0x2d0], -R173 ;  /* 0x0000b400bf307a23 */ /* 0x000fe400000108ad */
[----:B------:R-:W2:Y:S01]  /*7860*/  LDSM.16.MT88.4 R116, [R218+0x1100] ;  /* 0x00110000da74783b */ /* 0x000ea20000004200 */
[----:B------:R-:W-:Y:S02]  /*7870*/  MOV R191, R185 ;  /* 0x000000b900bf7202 */ /* 0x000fe40000000f00 */
[----:B------:R3:W3:Y:S05]  /*7880*/  MUFU.EX2 R206, R4 ;  /* 0x0000000400ce7308 */ /* 0x0006ea0000000800 */
[----:B------:R-:W1:Y:S05]  /*7890*/  LDSM.16.MT88.4 R120, [R217+0x2100] ;  /* 0x00210000d978783b */ /* 0x000e6a0000004200 */
[----:B------:R4:W-:Y:S03]  /*78a0*/  MUFU.EX2 R248, R48 ;  /* 0x0000003000f87308 */ /* 0x0009e60000000800 */
[----:B------:R-:W-:Y:S01]  /*78b0*/  LDSM.16.MT88.4 R168, [R218+0x1d00] ;  /* 0x001d0000daa8783b */ /* 0x000fe20000004200 */
[----:B-----5:R-:W-:Y:S07]  /*78c0*/  FMUL.FTZ R60, R3, R164 ;  /* 0x000000a4033c7220 */ /* 0x020fee0000410000 */
[----:B------:R-:W0:Y:S01]  /*78d0*/  LDGDEPBAR ;  /* 0x00000000000079af */ /* 0x000e220000000000 */
[--C-:B---3--:R-:W-:Y:S01]  /*78e0*/  FFMA.FTZ R4, R187, c[0x0][0x2d0], -R105.reuse ;  /* 0x0000b400bb047a23 */ /* 0x108fe20000010869 */
[----:B------:R-:W-:Y:S01]  /*78f0*/  MOV R187, R26 ;  /* 0x0000001a00bb7202 */ /* 0x000fe20000000f00 */
[----:B------:R-:W-:Y:S01]  /*7900*/  FMUL.FTZ R26, R0, R130 ;  /* 0x00000082001a7220 */ /* 0x000fe20000410000 */
[----:B------:R-:W-:Y:S01]  /*7910*/  F2FP.BF16.PACK_AB R109, R206, R205 ;  /* 0x000000cdce6d723e */ /* 0x000fe200000010ff */
[----:B------:R3:W-:Y:S01]  /*7920*/  MUFU.EX2 R207, R4 ;  /* 0x0000000400cf7308 */ /* 0x0007e20000000800 */
[----:B------:R-:W-:Y:S01]  /*7930*/  MOV R130, R45 ;  /* 0x0000002d00827202 */ /* 0x000fe20000000f00 */
[----:B------:R-:W-:Y:S02]  /*7940*/  FMUL.FTZ R45, R3, R149 ;  /* 0x00000095032d7220 */ /* 0x000fe40000410000 */
[----:B----4-:R-:W-:Y:S02]  /*7950*/  FMUL.FTZ R48, R101, R152 ;  /* 0x0000009865307220 */ /* 0x010fe40000410000 */
[----:B---3--:R-:W-:Y:S01]  /*7960*/  FFMA.FTZ R4, R186, c[0x0][0x2d0], -R105 ;  /* 0x0000b400ba047a23 */ /* 0x008fe20000010869 */
[----:B------:R-:W-:Y:S01]  /*7970*/  MOV R186, R24 ;  /* 0x0000001800ba7202 */ /* 0x000fe20000000f00 */
[----:B------:R-:W-:Y:S01]  /*7980*/  FMUL.FTZ R24, R3, R128 ;  /* 0x0000008003187220 */ /* 0x000fe20000410000 */
[----:B------:R-:W-:Y:S01]  /*7990*/  MOV R128, R249 ;  /* 0x000000f900807202 */ /* 0x000fe20000000f00 */
[----:B------:R3:W4:Y:S01]  /*79a0*/  MUFU.EX2 R208, R4 ;  /* 0x0000000400d07308 */ /* 0x0007220000000800 */
[----:B------:R-:W-:Y:S01]  /*79b0*/  F2FP.BF16.PACK_AB R108, R186, R43 ;  /* 0x0000002bba6c723e */ /* 0x000fe200000010ff */
[----:B------:R-:W-:Y:S01]  /*79c0*/  FMUL.FTZ R43, R0, R147 ;  /* 0x00000093002b7220 */ /* 0x000fe20000410000 */
[----:B------:R-:W-:Y:S01]  /*79d0*/  MOV R147, R135 ;  /* 0x0000008700937202 */ /* 0x000fe20000000f00 */
[--C-:B------:R-:W-:Y:S01]  /*79e0*/  FFMA.FTZ R128, R128, c[0x0][0x2d0], -R174.reuse ;  /* 0x0000b40080807a23 */ /* 0x100fe200000108ae */
[----:B------:R-:W-:Y:S02]  /*79f0*/  MOV R135, R133 ;  /* 0x0000008500877202 */ /* 0x000fe40000000f00 */
[----:B------:R-:W-:Y:S03]  /*7a00*/  MOV R133, R131 ;  /* 0x0000008300857202 */ /* 0x000fe60000000f00 */
[----:B------:R5:W-:Y:S01]  /*7a10*/  MUFU.EX2 R249, R44 ;  /* 0x0000002c00f97308 */ /* 0x000be20000000800 */
[----:B---3--:R-:W-:Y:S01]  /*7a20*/  FMUL.FTZ R4, R101, R112 ;  /* 0x0000007065047220 */ /* 0x008fe20000410000 */
[----:B------:R-:W-:Y:S01]  /*7a30*/  F2FP.BF16.PACK_AB R112, R187, R42 ;  /* 0x0000002abb70723e */ /* 0x000fe200000010ff */
[----:B------:R-:W-:Y:S01]  /*7a40*/  FMUL.FTZ R42, R0, R146 ;  /* 0x00000092002a7220 */ /* 0x000fe20000410000 */
[----:B----4-:R-:W-:Y:S02]  /*7a50*/  F2FP.BF16.PACK_AB R111, R208, R207 ;  /* 0x000000cfd06f723e */ /* 0x010fe400000010ff */
[----:B------:R-:W-:Y:S03]  /*7a60*/  MOV R146, R236 ;  /* 0x000000ec00927202 */ /* 0x000fe60000000f00 */
[-C--:B------:R-:W-:Y:S05]  /*7a70*/  HMMA.16816.F32.BF16 R4, R112, R20.reuse, R4 ;  /* 0x000000147004723c */ /* 0x080fea0000041804 */
[----:B-----5:R-:W-:Y:S03]  /*7a80*/  FMUL.FTZ R44, R3, R148 ;  /* 0x00000094032c7220 */ /* 0x020fe60000410000 */
[C---:B------:R-:W-:Y:S07]  /*7a90*/  HMMA.16816.F32.BF16 R8, R108.reuse, R20, R8 ;  /* 0x000000146c08723c */ /* 0x040fee0000041808 */
[C---:B------:R-:W-:Y:S01]  /*7aa0*/  FMUL.FTZ R20, R101.reuse, R124 ;  /* 0x0000007c65147220 */ /* 0x040fe20000410000 */
[-C--:B------:R-:W-:Y:S04]  /*7ab0*/  HMMA.16816.F32.BF16 R12, R108, R22.reuse, R12 ;  /* 0x000000166c0c723c */ /* 0x080fe8000004180c */
[C---:B------:R-:W-:Y:S04]  /*7ac0*/  FMUL.FTZ R21, R101.reuse, R125 ;  /* 0x0000007d65157220 */ /* 0x040fe80000410000 */
[C---:B------:R-:W-:Y:S07]  /*7ad0*/  HMMA.16816.F32.BF16 R16, R112.reuse, R22, R16 ;  /* 0x000000167010723c */ /* 0x040fee0000041810 */
[C---:B------:R-:W-:Y:S02]  /*7ae0*/  FMUL.FTZ R22, R100.reuse, R126 ;  /* 0x0000007e64167220 */ /* 0x040fe40000410000 */
[----:B------:R-:W-:Y:S02]  /*7af0*/  FMUL.FTZ R23, R100, R127 ;  /* 0x0000007f64177220 */ /* 0x000fe40000410000 */
[----:B------:R-:W-:Y:S05]  /*7b00*/  LDSM.16.MT88.4 R124, [R218+0x500] ;  /* 0x00050000da7c783b */ /* 0x000fea0000004200 */
[-C--:B------:R-:W-:Y:S08]  /*7b10*/  HMMA.16816.F32.BF16 R20, R112, R36.reuse, R20 ;  /* 0x000000247014723c */ /* 0x080ff00000041814 */
[C---:B------:R-:W-:Y:S07]  /*7b20*/  HMMA.16816.F32.BF16 R24, R108.reuse, R36, R24 ;  /* 0x000000246c18723c */ /* 0x040fee0000041818 */
[----:B------:R-:W-:Y:S01]  /*7b30*/  FFMA.FTZ R36, R192, c[0x0][0x2d0], -R173 ;  /* 0x0000b400c0247a23 */ /* 0x000fe200000108ad */
[-C--:B------:R-:W-:Y:S03]  /*7b40*/  HMMA.16816.F32.BF16 R28, R108, R38.reuse, R28 ;  /* 0x000000266c1c723c */ /* 0x080fe6000004181c */
[----:B------:R3:W4:Y:S01]  /*7b50*/  MUFU.EX2 R251, R36 ;  /* 0x0000002400fb7308 */ /* 0x0007220000000800 */
[----:B------:R-:W-:Y:S01]  /*7b60*/  MOV R192, R50 ;  /* 0x0000003200c07202 */ /* 0x000fe20000000f00 */
[C---:B------:R-:W-:Y:S02]  /*7b70*/  FMUL.FTZ R50, R100.reuse, R154 ;  /* 0x0000009a64327220 */ /* 0x040fe40000410000 */
[C---:B------:R-:W-:Y:S01]  /*7b80*/  FMUL.FTZ R37, R101.reuse, R141 ;  /* 0x0000008d65257220 */ /* 0x040fe20000410000 */
[C---:B------:R-:W-:Y:S04]  /*7b90*/  HMMA.16816.F32.BF16 R32, R112.reuse, R38, R32 ;  /* 0x000000267020723c */ /* 0x040fe80000041820 */
[----:B------:R-:W-:Y:S02]  /*7ba0*/  MOV R141, R240 ;  /* 0x000000f0008d7202 */ /* 0x000fe40000000f00 */
[----:B------:R5:W-:Y:S01]  /*7bb0*/  MUFU.EX2 R240, R106 ;  /* 0x0000006a00f07308 */ /* 0x000be20000000800 */
[C---:B------:R-:W-:Y:S01]  /*7bc0*/  FMUL.FTZ R38, R100.reuse, R142 ;  /* 0x0000008e64267220 */ /* 0x040fe20000410000 */
[----:B------:R-:W-:Y:S01]  /*7bd0*/  MOV R142, R239 ;  /* 0x000000ef008e7202 */ /* 0x000fe20000000f00 */
[----:B------:R-:W-:Y:S03]  /*7be0*/  FMUL.FTZ R39, R100, R143 ;  /* 0x0000008f64277220 */ /* 0x000fe60000410000 */
[----:B------:R-:W-:Y:S01]  /*7bf0*/  MOV R143, R238 ;  /* 0x000000ee008f7202 */ /* 0x000fe20000000f00 */
[C---:B---3--:R-:W-:Y:S01]  /*7c00*/  FMUL.FTZ R36, R101.reuse, R140 ;  /* 0x0000008c65247220 */ /* 0x048fe20000410000 */
[----:B------:R-:W-:Y:S01]  /*7c10*/  MOV R140, R49 ;  /* 0x00000031008c7202 */ /* 0x000fe20000000f00 */
[----:B------:R-:W-:Y:S02]  /*7c20*/  FMUL.FTZ R49, R101, R153 ;  /* 0x0000009965317220 */ /* 0x000fe40000410000 */
[----:B------:R-:W-:Y:S03]  /*7c30*/  LDSM.16.MT88.4 R152, [R217+0x1d00] ;  /* 0x001d0000d998783b */ /* 0x000fe60000004200 */
[-C--:B-1----:R-:W-:Y:S03]  /*7c40*/  HMMA.16816.F32.BF16 R36, R112, R52.reuse, R36 ;  /* 0x000000347024723c */ /* 0x082fe60000041824 */
[--C-:B-----5:R-:W-:Y:S05]  /*7c50*/  FFMA.FTZ R106, R203, c[0x0][0x2d0], -R105.reuse ;  /* 0x0000b400cb6a7a23 */ /* 0x120fea0000010869 */
[C---:B------:R-:W-:Y:S07]  /*7c60*/  HMMA.16816.F32.BF16 R40, R108.reuse, R52, R40 ;  /* 0x000000346c28723c */ /* 0x040fee0000041828 */
[--C-:B------:R-:W-:Y:S01]  /*7c70*/  FFMA.FTZ R52, R196, c[0x0][0x2d0], -R174.reuse ;  /* 0x0000b400c4347a23 */ /* 0x100fe200000108ae */
[-C--:B------:R-:W-:Y:S01]  /*7c80*/  HMMA.16816.F32.BF16 R44, R108, R54.reuse, R44 ;  /* 0x000000366c2c723c */ /* 0x080fe2000004182c */
[----:B------:R1:W-:Y:S03]  /*7c90*/  MUFU.EX2 R196, R106 ;  /* 0x0000006a00c47308 */ /* 0x0003e60000000800 */
[C---:B------:R-:W-:Y:S04]  /*7ca0*/  FMUL.FTZ R53, R101.reuse, R157 ;  /* 0x0000009d65357220 */ /* 0x040fe80000410000 */
[C---:B------:R-:W-:Y:S03]  /*7cb0*/  HMMA.16816.F32.BF16 R48, R112.reuse, R54, R48 ;  /* 0x000000367030723c */ /* 0x040fe60000041830 */
[----:B------:R3:W5:Y:S04]  /*7cc0*/  MUFU.EX2 R247, R52 ;  /* 0x0000003400f77308 */ /* 0x0007680000000800 */
[C---:B------:R-:W-:Y:S02]  /*7cd0*/  FMUL.FTZ R54, R100.reuse, R158 ;  /* 0x0000009e64367220 */ /* 0x040fe40000410000 */
[----:B------:R-:W-:Y:S03]  /*7ce0*/  FMUL.FTZ R55, R100, R159 ;  /* 0x0000009f64377220 */ /* 0x000fe60000410000 */
[--C-:B-1----:R-:W-:Y:S04]  /*7cf0*/  FFMA.FTZ R106, R204, c[0x0][0x2d0], -R105.reuse ;  /* 0x0000b400cc6a7a23 */ /* 0x102fe80000010869 */
[----:B------:R1:W1:Y:S01]  /*7d00*/  MUFU.EX2 R195, R106 ;  /* 0x0000006a00c37308 */ /* 0x0002620000000800 */
[----:B---3--:R-:W-:Y:S07]  /*7d10*/  FMUL.FTZ R52, R101, R156 ;  /* 0x0000009c65347220 */ /* 0x008fee0000410000 */
[-C--:B--2---:R-:W-:Y:S08]  /*7d20*/  HMMA.16816.F32.BF16 R52, R112, R116.reuse, R52 ;  /* 0x000000747034723c */ /* 0x084ff00000041834 */
[C---:B------:R-:W-:Y:S04]  /*7d30*/  HMMA.16816.F32.BF16 R56, R108.reuse, R116, R56 ;  /* 0x000000746c38723c */ /* 0x040fe80000041838 */
[--C-:B-1----:R-:W-:Y:S02]  /*7d40*/  FFMA.FTZ R106, R213, c[0x0][0x2d0], -R105.reuse ;  /* 0x0000b400d56a7a23 */ /* 0x102fe40000010869 */
[----:B------:R-:W-:Y:S02]  /*7d50*/  MUFU.EX2 R213, R128 ;  /* 0x0000008000d57308 */ /* 0x000fe40000000800 */
[-C--:B------:R-:W-:Y:S08]  /*7d60*/  HMMA.16816.F32.BF16 R60, R108, R118.reuse, R60 ;  /* 0x000000766c3c723c */ /* 0x080ff0000004183c */
[C---:B------:R-:W-:Y:S01]  /*7d70*/  HMMA.16816.F32.BF16 R64, R112.reuse, R118, R64 ;  /* 0x000000767040723c */ /* 0x040fe20000041840 */
[----:B------:R1:W-:Y:S01]  /*7d80*/  MUFU.EX2 R190, R106 ;  /* 0x0000006a00be7308 */ /* 0x0003e20000000800 */
[----:B------:R-:W2:Y:S06]  /*7d90*/  LDSM.16.MT88.4 R116, [R218+0x2100] ;  /* 0x00210000da74783b */ /* 0x000eac0000004200 */
[-C--:B------:R-:W-:Y:S08]  /*7da0*/  HMMA.16816.F32.BF16 R68, R112, R120.reuse, R68 ;  /* 0x000000787044723c */ /* 0x080ff00000041844 */
[C---:B------:R-:W-:Y:S08]  /*7db0*/  HMMA.16816.F32.BF16 R72, R108.reuse, R120, R72 ;  /* 0x000000786c48723c */ /* 0x040ff00000041848 */
[-C--:B------:R-:W-:Y:S04]  /*7dc0*/  HMMA.16816.F32.BF16 R76, R108, R122.reuse, R76 ;  /* 0x0000007a6c4c723c */ /* 0x080fe8000004184c */
[----:B-1----:R-:W-:Y:S04]  /*7dd0*/  FFMA.FTZ R106, R235, c[0x0][0x2d0], -R105 ;  /* 0x0000b400eb6a7a23 */ /* 0x002fe80000010869 */
[C---:B------:R-:W-:Y:S01]  /*7de0*/  HMMA.16816.F32.BF16 R80, R112.reuse, R122, R80 ;  /* 0x0000007a7050723c */ /* 0x040fe20000041850 */
[----:B------:R1:W3:Y:S01]  /*7df0*/  MUFU.EX2 R193, R106 ;  /* 0x0000006a00c17308 */ /* 0x0002e20000000800 */
[----:B------:R-:W3:Y:S06]  /*7e00*/  LDSM.16.MT88.4 R120, [R217+0x500] ;  /* 0x00050000d978783b */ /* 0x000eec0000004200 */
[-C--:B--2---:R-:W-:Y:S08]  /*7e10*/  HMMA.16816.F32.BF16 R84, R112, R116.reuse, R84 ;  /* 0x000000747054723c */ /* 0x084ff00000041854 */
[C---:B------:R-:W-:Y:S04]  /*7e20*/  HMMA.16816.F32.BF16 R88, R108.reuse, R116, R88 ;  /* 0x000000746c58723c */ /* 0x040fe80000041858 */
[--C-:B-1----:R-:W-:Y:S04]  /*7e30*/  FFMA.FTZ R106, R214, c[0x0][0x2d0], -R173.reuse ;  /* 0x0000b400d66a7a23 */ /* 0x102fe800000108ad */
[-C--:B------:R-:W-:Y:S01]  /*7e40*/  HMMA.16816.F32.BF16 R92, R108, R118.reuse, R92 ;  /* 0x000000766c5c723c */ /* 0x080fe2000004185c */
[----:B------:R1:W-:Y:S06]  /*7e50*/  MUFU.EX2 R239, R106 ;  /* 0x0000006a00ef7308 */ /* 0x0003ec0000000800 */
[----:B----4-:R-:W-:Y:S01]  /*7e60*/  F2FP.BF16.PACK_AB R108, R250, R251 ;  /* 0x000000fbfa6c723e */ /* 0x010fe200000010ff */
[----:B------:R-:W-:Y:S01]  /*7e70*/  HMMA.16816.F32.BF16 R96, R112, R118, R96 ;  /* 0x000000767060723c */ /* 0x000fe20000041860 */
[----:B------:R-:W2:Y:S03]  /*7e80*/  LDSM.16.MT88.4 R116, [R217+0x1500] ;  /* 0x00150000d974783b */ /* 0x000ea60000004200 */
[----:B------:R-:W-:Y:S02]  /*7e90*/  F2FP.BF16.PACK_AB R110, R248, R249 ;  /* 0x000000f9f86e723e */ /* 0x000fe400000010ff */
[----:B-----5:R-:W-:Y:S02]  /*7ea0*/  F2FP.BF16.PACK_AB R109, R246, R247 ;  /* 0x000000f7f66d723e */ /* 0x020fe400000010ff */
[----:B------:R-:W-:Y:S04]  /*7eb0*/  F2FP.BF16.PACK_AB R111, R244, R245 ;  /* 0x000000f5f46f723e */ /* 0x000fe800000010ff */
[----:B------:R-:W-:Y:S02]  /*7ec0*/  F2FP.BF16.PACK_AB R112, R242, R243 ;  /* 0x000000f3f270723e */ /* 0x000fe400000010ff */
[----:B------:R-:W-:Y:S01]  /*7ed0*/  F2FP.BF16.PACK_AB R114, R240, R241 ;  /* 0x000000f1f072723e */ /* 0x000fe200000010ff */
[-C--:B---3--:R-:W-:Y:S05]  /*7ee0*/  HMMA.16816.F32.BF16 R4, R108, R120.reuse, R4 ;  /* 0x000000786c04723c */ /* 0x088fea0000041804 */
[--C-:B-1----:R-:W-:Y:S01]  /*7ef0*/  FFMA.FTZ R106, R215, c[0x0][0x2d0], -R173.reuse ;  /* 0x0000b400d76a7a23 */ /* 0x102fe200000108ad */
[----:B------:R-:W-:Y:S02]  /*7f00*/  F2FP.BF16.PACK_AB R113, R195, R196 ;  /* 0x000000c4c371723e */ /* 0x000fe400000010ff */
[----:B------:R-:W-:Y:S01]  /*7f10*/  F2FP.BF16.PACK_AB R115, R193, R190 ;  /* 0x000000bec173723e */ /* 0x000fe200000010ff */
[----:B------:R1:W3:Y:S06]  /*7f20*/  MUFU.EX2 R237, R106 ;  /* 0x0000006a00ed7308 */ /* 0x0002ec0000000800 */
[C---:B------:R-:W-:Y:S08]  /*7f30*/  HMMA.16816.F32.BF16 R8, R112.reuse, R120, R8 ;  /* 0x000000787008723c */ /* 0x040ff00000041808 */
[-C--:B------:R-:W-:Y:S08]  /*7f40*/  HMMA.16816.F32.BF16 R12, R112, R122.reuse, R12 ;  /* 0x0000007a700c723c */ /* 0x080ff0000004180c */
[C---:B------:R-:W-:Y:S01]  /*7f50*/  HMMA.16816.F32.BF16 R16, R108.reuse, R122, R16 ;  /* 0x0000007a6c10723c */ /* 0x040fe20000041810 */
[----:B------:R-:W4:Y:S03]  /*7f60*/  LDSM.16.MT88.4 R120, [R218+0x1500] ;  /* 0x00150000da78783b */ /* 0x000f260000004200 */
[--C-:B-1----:R-:W-:Y:S04]  /*7f70*/  FFMA.FTZ R106, R202, c[0x0][0x2d0], -R173.reuse ;  /* 0x0000b400ca6a7a23 */ /* 0x102fe800000108ad */
[-C--:B------:R-:W-:Y:S01]  /*7f80*/  HMMA.16816.F32.BF16 R20, R108, R124.reuse, R20 ;  /* 0x0000007c6c14723c */ /* 0x080fe20000041814 */
[----:B------:R1:W-:Y:S07]  /*7f90*/  MUFU.EX2 R238, R106 ;  /* 0x0000006a00ee7308 */ /* 0x0003ee0000000800 */
[C---:B------:R-:W-:Y:S08]  /*7fa0*/  HMMA.16816.F32.BF16 R24, R112.reuse, R124, R24 ;  /* 0x0000007c7018723c */ /* 0x040ff00000041818 */
[-C--:B------:R-:W-:Y:S08]  /*7fb0*/  HMMA.16816.F32.BF16 R28, R112, R126.reuse, R28 ;  /* 0x0000007e701c723c */ /* 0x080ff0000004181c */
[C---:B------:R-:W-:Y:S01]  /*7fc0*/  HMMA.16816.F32.BF16 R32, R108.reuse, R126, R32 ;  /* 0x0000007e6c20723c */ /* 0x040fe20000041820 */
[----:B------:R-:W5:Y:S03]  /*7fd0*/  LDSM.16.MT88.4 R124, [R217+0x2500] ;  /* 0x00250000d97c783b */ /* 0x000f660000004200 */
[----:B-1----:R-:W-:Y:S04]  /*7fe0*/  FFMA.FTZ R106, R212, c[0x0][0x2d0], -R173 ;  /* 0x0000b400d46a7a23 */ /* 0x002fe800000108ad */
[-C--:B--2---:R-:W-:Y:S01]  /*7ff0*/  HMMA.16816.F32.BF16 R36, R108, R116.reuse, R36 ;  /* 0x000000746c24723c */ /* 0x084fe20000041824 */
[----:B------:R1:W2:Y:S07]  /*8000*/  MUFU.EX2 R236, R106 ;  /* 0x0000006a00ec7308 */ /* 0x0002ae0000000800 */
[C---:B------:R-:W-:Y:S08]  /*8010*/  HMMA.16816.F32.BF16 R40, R112.reuse, R116, R40 ;  /* 0x000000747028723c */ /* 0x040ff00000041828 */
[-C--:B------:R-:W-:Y:S08]  /*8020*/  HMMA.16816.F32.BF16 R44, R112, R118.reuse, R44 ;  /* 0x00000076702c723c */ /* 0x080ff0000004182c */
[C---:B------:R-:W-:Y:S01]  /*8030*/  HMMA.16816.F32.BF16 R48, R108.reuse, R118, R48 ;  /* 0x000000766c30723c */ /* 0x040fe20000041830 */
[----:B------:R-:W2:Y:S03]  /*8040*/  LDSM.16.MT88.4 R116, [R218+0x2500] ;  /* 0x00250000da74783b */ /* 0x000ea60000004200 */
[--C-:B-1----:R-:W-:Y:S01]  /*8050*/  FFMA.FTZ R106, R146, c[0x0][0x2d0], -R174.reuse ;  /* 0x0000b400926a7a23 */ /* 0x102fe200000108ae */
[----:B------:R-:W-:Y:S02]  /*8060*/  MOV R146, R138 ;  /* 0x0000008a00927202 */ /* 0x000fe40000000f00 */
[----:B------:R-:W-:Y:S01]  /*8070*/  MOV R138, R134 ;  /* 0x00000086008a7202 */ /* 0x000fe20000000f00 */
[-C--:B----4-:R-:W-:Y:S01]  /*8080*/  HMMA.16816.F32.BF16 R52, R108, R120.reuse, R52 ;  /* 0x000000786c34723c */ /* 0x090fe20000041834 */
[----:B------:R1:W-:Y:S03]  /*8090*/  MUFU.EX2 R235, R106 ;  /* 0x0000006a00eb7308 */ /* 0x0003e60000000800 */
[----:B------:R-:W-:Y:S02]  /*80a0*/  MOV R134, R132 ;  /* 0x0000008400867202 */ /* 0x000fe40000000f00 */
[----:B------:R-:W-:Y:S02]  /*80b0*/  MOV R132, R130 ;  /* 0x0000008200847202 */ /* 0x000fe40000000f00 */
[C---:B------:R-:W-:Y:S08]  /*80c0*/  HMMA.16816.F32.BF16 R56, R112.reuse, R120, R56 ;  /* 0x000000787038723c */ /* 0x040ff00000041838 */
[-C--:B------:R-:W-:Y:S08]  /*80d0*/  HMMA.16816.F32.BF16 R60, R112, R122.reuse, R60 ;  /* 0x0000007a703c723c */ /* 0x080ff0000004183c */
[C---:B------:R-:W-:Y:S01]  /*80e0*/  HMMA.16816.F32.BF16 R64, R108.reuse, R122, R64 ;  /* 0x0000007a6c40723c */ /* 0x040fe20000041840 */
[----:B------:R-:W-:Y:S03]  /*80f0*/  LDSM.16.MT88.4 R120, [R218+0x900] ;  /* 0x00090000da78783b */ /* 0x000fe60000004200 */
[--C-:B-1----:R-:W-:Y:S01]  /*8100*/  FFMA.FTZ R106, R145, c[0x0][0x2d0], -R174.reuse ;  /* 0x0000b400916a7a23 */ /* 0x102fe200000108ae */
[----:B------:R-:W-:Y:S02]  /*8110*/  MOV R145, R141 ;  /* 0x0000008d00917202 */ /* 0x000fe40000000f00 */
[----:B------:R-:W-:Y:S01]  /*8120*/  MOV R141, R140 ;  /* 0x0000008c008d7202 */ /* 0x000fe20000000f00 */
[-C--:B-----5:R-:W-:Y:S01]  /*8130*/  HMMA.16816.F32.BF16 R68, R108, R124.reuse, R68 ;  /* 0x0000007c6c44723c */ /* 0x0a0fe20000041844 */
[----:B------:R1:W4:Y:S03]  /*8140*/  MUFU.EX2 R215, R106 ;  /* 0x0000006a00d77308 */ /* 0x0003260000000800 */
[----:B------:R-:W-:Y:S02]  /*8150*/  MOV R140, R192 ;  /* 0x000000c0008c7202 */ /* 0x000fe40000000f00 */
[----:B------:R-:W-:Y:S02]  /*8160*/  MOV R192, R139 ;  /* 0x0000008b00c07202 */ /* 0x000fe40000000f00 */
[C---:B------:R-:W-:Y:S04]  /*8170*/  HMMA.16816.F32.BF16 R72, R112.reuse, R124, R72 ;  /* 0x0000007c7048723c */ /* 0x040fe80000041848 */
[----:B------:R-:W-:Y:S02]  /*8180*/  MOV R139, R129 ;  /* 0x00000081008b7202 */ /* 0x000fe40000000f00 */
[----:B------:R-:W5:Y:S02]  /*8190*/  LDSM.16.MT88.4 R128, [R217+0x900] ;  /* 0x00090000d980783b */ /* 0x000f640000004200 */
[-C--:B------:R-:W-:Y:S08]  /*81a0*/  HMMA.16816.F32.BF16 R76, R112, R126.reuse, R76 ;  /* 0x0000007e704c723c */ /* 0x080ff0000004184c */
[C---:B------:R-:W-:Y:S01]  /*81b0*/  HMMA.16816.F32.BF16 R80, R108.reuse, R126, R80 ;  /* 0x0000007e6c50723c */ /* 0x040fe20000041850 */
[----:B------:R-:W-:Y:S03]  /*81c0*/  LDSM.16.MT88.4 R124, [R218+0x1900] ;  /* 0x00190000da7c783b */ /* 0x000fe60000004200 */
[--C-:B-1----:R-:W-:Y:S04]  /*81d0*/  FFMA.FTZ R106, R144, c[0x0][0x2d0], -R174.reuse ;  /* 0x0000b400906a7a23 */ /* 0x102fe800000108ae */
[-C--:B--2---:R-:W-:Y:S01]  /*81e0*/  HMMA.16816.F32.BF16 R84, R108, R116.reuse, R84 ;  /* 0x000000746c54723c */ /* 0x084fe20000041854 */
[----:B------:R1:W2:Y:S07]  /*81f0*/  MUFU.EX2 R214, R106 ;  /* 0x0000006a00d67308 */ /* 0x0002ae0000000800 */
[C---:B------:R-:W-:Y:S08]  /*8200*/  HMMA.16816.F32.BF16 R88, R112.reuse, R116, R88 ;  /* 0x000000747058723c */ /* 0x040ff00000041858 */
[-C--:B------:R-:W-:Y:S08]  /*8210*/  HMMA.16816.F32.BF16 R92, R112, R118.reuse, R92 ;  /* 0x00000076705c723c */ /* 0x080ff0000004185c */
[----:B------:R-:W-:Y:S01]  /*8220*/  HMMA.16816.F32.BF16 R96, R108, R118, R96 ;  /* 0x000000766c60723c */ /* 0x000fe20000041860 */
[----:B------:R-:W5:Y:S03]  /*8230*/  LDSM.16.MT88.4 R116, [R217+0x1900] ;  /* 0x00190000d974783b */ /* 0x000f660000004200 */
[--C-:B-1----:R-:W-:Y:S01]  /*8240*/  FFMA.FTZ R106, R143, c[0x0][0x2d0], -R175.reuse ;  /* 0x0000b4008f6a7a23 */ /* 0x102fe200000108af */
[----:B------:R-:W-:Y:S02]  /*8250*/  MOV R143, R136 ;  /* 0x00000088008f7202 */ /* 0x000fe40000000f00 */
[----:B------:R-:W-:Y:S01]  /*8260*/  MOV R136, R187 ;  /* 0x000000bb00887202 */ /* 0x000fe20000000f00 */
[----:B------:R1:W-:Y:S01]  /*8270*/  MUFU.EX2 R212, R106 ;  /* 0x0000006a00d47308 */ /* 0x0003e20000000800 */
[----:B---3--:R-:W-:Y:S03]  /*8280*/  F2FP.BF16.PACK_AB R108, R237, R239 ;  /* 0x000000efed6c723e */ /* 0x008fe600000010ff */
[----:B------:R-:W-:Y:S02]  /*8290*/  F2FP.BF16.PACK_AB R110, R236, R238 ;  /* 0x000000eeec6e723e */ /* 0x000fe400000010ff */
[----:B----4-:R-:W-:Y:S02]  /*82a0*/  F2FP.BF16.PACK_AB R109, R215, R235 ;  /* 0x000000ebd76d723e */ /* 0x010fe400000010ff */
[----:B--2---:R-:W-:Y:S07]  /*82b0*/  F2FP.BF16.PACK_AB R111, R214, R213 ;  /* 0x000000d5d66f723e */ /* 0x004fee00000010ff */
[-C--:B-----5:R-:W-:Y:S03]  /*82c0*/  HMMA.16816.F32.BF16 R4, R108, R128.reuse, R4 ;  /* 0x000000806c04723c */ /* 0x0a0fe60000041804 */
[--C-:B-1----:R-:W-:Y:S01]  /*82d0*/  FFMA.FTZ R106, R188, c[0x0][0x2d0], -R175.reuse ;  /* 0x0000b400bc6a7a23 */ /* 0x102fe200000108af */
[----:B------:R-:W-:Y:S03]  /*82e0*/  MOV R188, R211 ;  /* 0x000000d300bc7202 */ /* 0x000fe60000000f00 */
[----:B------:R1:W2:Y:S01]  /*82f0*/  MUFU.EX2 R211, R106 ;  /* 0x0000006a00d37308 */ /* 0x0002a20000000800 */
[----:B------:R-:W-:Y:S01]  /*8300*/  MOV R144, R188 ;  /* 0x000000bc00907202 */ /* 0x000fe20000000f00 */
[--C-:B-1----:R-:W-:Y:S03]  /*8310*/  FFMA.FTZ R106, R209, c[0x0][0x2d0], -R175.reuse ;  /* 0x0000b400d16a7a23 */ /* 0x102fe600000108af */
[----:B--2---:R-:W-:Y:S05]  /*8320*/  F2FP.BF16.PACK_AB R112, R211, R212 ;  /* 0x000000d4d370723e */ /* 0x004fea00000010ff */
[----:B------:R1:W-:Y:S02]  /*8330*/  MUFU.EX2 R209, R106 ;  /* 0x0000006a00d17308 */ /* 0x0003e40000000800 */
[----:B-1----:R-:W-:Y:S08]  /*8340*/  FFMA.FTZ R106, R210, c[0x0][0x2d0], -R175 ;  /* 0x0000b400d26a7a23 */ /* 0x002ff000000108af */
[----:B------:R1:W2:Y:S02]  /*8350*/  MUFU.EX2 R210, R106 ;  /* 0x0000006a00d27308 */ /* 0x0002a40000000800 */
[--C-:B-1----:R-:W-:Y:S01]  /*8360*/  FFMA.FTZ R106, R142, c[0x0][0x2d0], -R105.reuse ;  /* 0x0000b4008e6a7a23 */ /* 0x102fe20000010869 */
[----:B------:R-:W-:Y:S02]  /*8370*/  MOV R142, R137 ;  /* 0x00000089008e7202 */ /* 0x000fe40000000f00 */
[----:B------:R-:W-:Y:S05]  /*8380*/  MOV R137, R186 ;  /* 0x000000ba00897202 */ /* 0x000fea0000000f00 */
[----:B------:R1:W-:Y:S01]  /*8390*/  MUFU.EX2 R188, R106 ;  /* 0x0000006a00bc7308 */ /* 0x0003e20000000800 */
[----:B--2---:R-:W-:Y:S01]  /*83a0*/  F2FP.BF16.PACK_AB R114, R210, R209 ;  /* 0x000000d1d272723e */ /* 0x004fe200000010ff */
[--C-:B-1----:R-:W-:Y:S08]  /*83b0*/  FFMA.FTZ R106, R176, c[0x0][0x2d0], -R105.reuse ;  /* 0x0000b400b06a7a23 */ /* 0x102ff00000010869 */
[----:B------:R1:W2:Y:S02]  /*83c0*/  MUFU.EX2 R187, R106 ;  /* 0x0000006a00bb7308 */ /* 0x0002a40000000800 */
[--C-:B-1----:R-:W-:Y:S01]  /*83d0*/  FFMA.FTZ R106, R177, c[0x0][0x2d0], -R105.reuse ;  /* 0x0000b400b16a7a23 */ /* 0x102fe20000010869 */
[----:B--2---:R-:W-:Y:S07]  /*83e0*/  F2FP.BF16.PACK_AB R113, R187, R188 ;  /* 0x000000bcbb71723e */ /* 0x004fee00000010ff */
[----:B------:R1:W-:Y:S02]  /*83f0*/  MUFU.EX2 R186, R106 ;  /* 0x0000006a00ba7308 */ /* 0x0003e40000000800 */
[----:B-1----:R-:W-:Y:S08]  /*8400*/  FFMA.FTZ R106, R178, c[0x0][0x2d0], -R105 ;  /* 0x0000b400b26a7a23 */ /* 0x002ff00000010869 */
[----:B------:R1:W2:Y:S02]  /*8410*/  MUFU.EX2 R185, R106 ;  /* 0x0000006a00b97308 */ /* 0x0002a40000000800 */
[--C-:B-1----:R-:W-:Y:S01]  /*8420*/  FFMA.FTZ R106, R191, c[0x0][0x2d0], -R173.reuse ;  /* 0x0000b400bf6a7a23 */ /* 0x102fe200000108ad */
[----:B--2---:R-:W-:Y:S07]  /*8430*/  F2FP.BF16.PACK_AB R115, R185, R186 ;  /* 0x000000bab973723e */ /* 0x004fee00000010ff */
[----:B------:R1:W-:Y:S01]  /*8440*/  MUFU.EX2 R203, R106 ;  /* 0x0000006a00cb7308 */ /* 0x0003e20000000800 */
[C---:B------:R-:W-:Y:S07]  /*8450*/  HMMA.16816.F32.BF16 R8, R112.reuse, R128, R8 ;  /* 0x000000807008723c */ /* 0x040fee0000041808 */
[--C-:B------:R-:W-:Y:S01]  /*8460*/  FFMA.FTZ R128, R146, c[0x0][0x2d0], -R173.reuse ;  /* 0x0000b40092807a23 */ /* 0x100fe200000108ad */
[-C--:B------:R-:W-:Y:S03]  /*8470*/  HMMA.16816.F32.BF16 R12, R112, R130.reuse, R12 ;  /* 0x00000082700c723c */ /* 0x080fe6000004180c */
[----:B------:R-:W-:Y:S01]  /*8480*/  MUFU.EX2 R202, R128 ;  /* 0x0000008000ca7308 */ /* 0x000fe20000000800 */
[----:B------:R-:W-:Y:S04]  /*8490*/  MOV R146, R136 ;  /* 0x0000008800927202 */ /* 0x000fe80000000f00 */
[C---:B------:R-:W-:Y:S04]  /*84a0*/  HMMA.16816.F32.BF16 R16, R108.reuse, R130, R16 ;  /* 0x000000826c10723c */ /* 0x040fe80000041810 */
[--C-:B-1----:R-:W-:Y:S04]  /*84b0*/  FFMA.FTZ R106, R147, c[0x0][0x2d0], -R173.reuse ;  /* 0x0000b400936a7a23 */ /* 0x102fe800000108ad */
[-C--:B------:R-:W-:Y:S01]  /*84c0*/  HMMA.16816.F32.BF16 R20, R108, R120.reuse, R20 ;  /* 0x000000786c14723c */ /* 0x080fe20000041814 */
[----:B------:R1:W-:Y:S07]  /*84d0*/  MUFU.EX2 R204, R106 ;  /* 0x0000006a00cc7308 */ /* 0x0003ee0000000800 */
[C---:B------:R-:W-:Y:S08]  /*84e0*/  HMMA.16816.F32.BF16 R24, R112.reuse, R120, R24 ;  /* 0x000000787018723c */ /* 0x040ff00000041818 */
[-C--:B------:R-:W-:Y:S08]  /*84f0*/  HMMA.16816.F32.BF16 R28, R112, R122.reuse, R28 ;  /* 0x0000007a701c723c */ /* 0x080ff0000004181c */
[C---:B------:R-:W-:Y:S01]  /*8500*/  HMMA.16816.F32.BF16 R32, R108.reuse, R122, R32 ;  /* 0x0000007a6c20723c */ /* 0x040fe20000041820 */
[----:B------:R-:W2:Y:S03]  /*8510*/  LDSM.16.MT88.4 R120, [R217+0x2900] ;  /* 0x00290000d978783b */ /* 0x000ea60000004200 */
[----:B-1----:R-:W-:Y:S04]  /*8520*/  FFMA.FTZ R106, R179, c[0x0][0x2d0], -R173 ;  /* 0x0000b400b36a7a23 */ /* 0x002fe800000108ad */
[-C--:B------:R-:W-:Y:S01]  /*8530*/  HMMA.16816.F32.BF16 R36, R108, R116.reuse, R36 ;  /* 0x000000746c24723c */ /* 0x080fe20000041824 */
[----:B------:R1:W-:Y:S07]  /*8540*/  MUFU.EX2 R201, R106 ;  /* 0x0000006a00c97308 */ /* 0x0003ee0000000800 */
[C---:B------:R-:W-:Y:S08]  /*8550*/  HMMA.16816.F32.BF16 R40, R112.reuse, R116, R40 ;  /* 0x000000747028723c */ /* 0x040ff00000041828 */
[-C--:B------:R-:W-:Y:S08]  /*8560*/  HMMA.16816.F32.BF16 R44, R112, R118.reuse, R44 ;  /* 0x00000076702c723c */ /* 0x080ff0000004182c */
[C---:B------:R-:W-:Y:S01]  /*8570*/  HMMA.16816.F32.BF16 R48, R108.reuse, R118, R48 ;  /* 0x000000766c30723c */ /* 0x040fe20000041830 */
[----:B------:R-:W3:Y:S03]  /*8580*/  LDSM.16.MT88.4 R116, [R218+0x2900] ;  /* 0x00290000da74783b */ /* 0x000ee60000004200 */
[--C-:B-1----:R-:W-:Y:S01]  /*8590*/  FFMA.FTZ R106, R145, c[0x0][0x2d0], -R174.reuse ;  /* 0x0000b400916a7a23 */ /* 0x102fe200000108ae */
[----:B------:R-:W-:Y:S03]  /*85a0*/  MOV R145, R183 ;  /* 0x000000b700917202 */ /* 0x000fe60000000f00 */
[-C--:B------:R-:W-:Y:S01]  /*85b0*/  HMMA.16816.F32.BF16 R52, R108, R124.reuse, R52 ;  /* 0x0000007c6c34723c */ /* 0x080fe20000041834 */
[----:B------:R1:W-:Y:S07]  /*85c0*/  MUFU.EX2 R199, R106 ;  /* 0x0000006a00c77308 */ /* 0x0003ee0000000800 */
[C---:B------:R-:W-:Y:S07]  /*85d0*/  HMMA.16816.F32.BF16 R56, R112.reuse, R124, R56 ;  /* 0x0000007c7038723c */ /* 0x040fee0000041838 */
[--C-:B------:R-:W-:Y:S01]  /*85e0*/  FFMA.FTZ R124, R141, c[0x0][0x2d0], -R175.reuse ;  /* 0x0000b4008d7c7a23 */ /* 0x100fe200000108af */
[-C--:B------:R-:W-:Y:S03]  /*85f0*/  HMMA.16816.F32.BF16 R60, R112, R126.reuse, R60 ;  /* 0x0000007e703c723c */ /* 0x080fe6000004183c */
[----:B------:R4:W-:Y:S01]  /*8600*/  MUFU.EX2 R194, R124 ;  /* 0x0000007c00c27308 */ /* 0x0009e20000000800 */
[----:B------:R-:W-:Y:S04]  /*8610*/  MOV R141, R137 ;  /* 0x00000089008d7202 */ /* 0x000fe80000000f00 */
[C---:B------:R-:W-:Y:S04]  /*8620*/  HMMA.16816.F32.BF16 R64, R108.reuse, R126, R64 ;  /* 0x0000007e6c40723c */ /* 0x040fe80000041840 */
[--C-:B-1----:R-:W-:Y:S01]  /*8630*/  FFMA.FTZ R106, R144, c[0x0][0x2d0], -R174.reuse ;  /* 0x0000b400906a7a23 */ /* 0x102fe200000108ae */
[----:B------:R-:W-:Y:S03]  /*8640*/  MOV R144, R182 ;  /* 0x000000b600907202 */ /* 0x000fe60000000f00 */
[-C--:B--2---:R-:W-:Y:S01]  /*8650*/  HMMA.16816.F32.BF16 R68, R108, R120.reuse, R68 ;  /* 0x000000786c44723c */ /* 0x084fe20000041844 */
[----:B------:R1:W2:Y:S07]  /*8660*/  MUFU.EX2 R200, R106 ;  /* 0x0000006a00c87308 */ /* 0x0002ae0000000800 */
[C---:B------:R-:W-:Y:S01]  /*8670*/  HMMA.16816.F32.BF16 R72, R112.reuse, R120, R72 ;  /* 0x000000787048723c */ /* 0x040fe20000041848 */
[----:B----4-:R-:W4:Y:S07]  /*8680*/  LDSM.16.MT88.4 R124, [R217+0xd00] ;  /* 0x000d0000d97c783b */ /* 0x010f2e0000004200 */
[-C--:B------:R-:W-:Y:S08]  /*8690*/  HMMA.16816.F32.BF16 R76, R112, R122.reuse, R76 ;  /* 0x0000007a704c723c */ /* 0x080ff0000004184c */
[C---:B------:R-:W-:Y:S04]  /*86a0*/  HMMA.16816.F32.BF16 R80, R108.reuse, R122, R80 ;  /* 0x0000007a6c50723c */ /* 0x040fe80000041850 */
[--C-:B-1----:R-:W-:Y:S01]  /*86b0*/  FFMA.FTZ R106, R143, c[0x0][0x2d0], -R174.reuse ;  /* 0x0000b4008f6a7a23 */ /* 0x102fe200000108ae */
[----:B------:R-:W-:Y:S02]  /*86c0*/  MOV R143, R180 ;  /* 0x000000b4008f7202 */ /* 0x000fe40000000f00 */
[----:B--2---:R-:W-:Y:S01]  /*86d0*/  F2FP.BF16.PACK_AB R173, R200, R199 ;  /* 0x000000c7c8ad723e */ /* 0x004fe200000010ff */
[-C--:B---3--:R-:W-:Y:S01]  /*86e0*/  HMMA.16816.F32.BF16 R84, R108, R116.reuse, R84 ;  /* 0x000000746c54723c */ /* 0x088fe20000041854 */
[----:B------:R1:W-:Y:S07]  /*86f0*/  MUFU.EX2 R198, R106 ;  /* 0x0000006a00c67308 */ /* 0x0003ee0000000800 */
[C---:B------:R-:W-:Y:S08]  /*8700*/  HMMA.16816.F32.BF16 R88, R112.reuse, R116, R88 ;  /* 0x000000747058723c */ /* 0x040ff00000041858 */
[-C--:B------:R-:W-:Y:S08]  /*8710*/  HMMA.16816.F32.BF16 R92, R112, R118.reuse, R92 ;  /* 0x00000076705c723c */ /* 0x080ff0000004185c */
[----:B------:R-:W-:Y:S04]  /*8720*/  HMMA.16816.F32.BF16 R96, R108, R118, R96 ;  /* 0x000000766c60723c */ /* 0x000fe80000041860 */
[----:B-1----:R-:W-:Y:S01]  /*8730*/  FFMA.FTZ R106, R142, c[0x0][0x2d0], -R174 ;  /* 0x0000b4008e6a7a23 */ /* 0x002fe200000108ae */
[----:B------:R-:W-:Y:S02]  /*8740*/  F2FP.BF16.PACK_AB R174, R201, R202 ;  /* 0x000000cac9ae723e */ /* 0x000fe400000010ff */
[----:B------:R-:W-:Y:S01]  /*8750*/  MOV R142, R181 ;  /* 0x000000b5008e7202 */ /* 0x000fe20000000f00 */
[----:B------:R1:W-:Y:S01]  /*8760*/  MUFU.EX2 R197, R106 ;  /* 0x0000006a00c57308 */ /* 0x0003e20000000800 */
[----:B------:R-:W-:Y:S03]  /*8770*/  LDSM.16.MT88.4 R180, [R217+0x2d00] ;  /* 0x002d0000d9b4783b */ /* 0x000fe60000004200 */
[--C-:B-1----:R-:W-:Y:S06]  /*8780*/  FFMA.FTZ R106, R192, c[0x0][0x2d0], -R175.reuse ;  /* 0x0000b400c06a7a23 */ /* 0x102fec00000108af */
[----:B------:R1:W2:Y:S02]  /*8790*/  MUFU.EX2 R192, R106 ;  /* 0x0000006a00c07308 */ /* 0x0002a40000000800 */
[--C-:B-1----:R-:W-:Y:S01]  /*87a0*/  FFMA.FTZ R106, R140, c[0x0][0x2d0], -R175.reuse ;  /* 0x0000b4008c6a7a23 */ /* 0x102fe200000108af */
[----:B------:R-:W-:Y:S02]  /*87b0*/  MOV R140, R138 ;  /* 0x0000008a008c7202 */ /* 0x000fe40000000f00 */
[----:B--2---:R-:W-:Y:S05]  /*87c0*/  F2FP.BF16.PACK_AB R176, R194, R192 ;  /* 0x000000c0c2b0723e */ /* 0x004fea00000010ff */
[----:B------:R1:W-:Y:S02]  /*87d0*/  MUFU.EX2 R191, R106 ;  /* 0x0000006a00bf7308 */ /* 0x0003e40000000800 */
[----:B-1----:R-:W-:Y:S01]  /*87e0*/  FFMA.FTZ R106, R189, c[0x0][0x2d0], -R175 ;  /* 0x0000b400bd6a7a23 */ /* 0x002fe200000108af */
[----:B------:R-:W-:Y:S07]  /*87f0*/  F2FP.BF16.PACK_AB R175, R197, R198 ;  /* 0x000000c6c5af723e */ /* 0x000fee00000010ff */
[----:B------:R1:W2:Y:S02]  /*8800*/  MUFU.EX2 R189, R106 ;  /* 0x0000006a00bd7308 */ /* 0x0002a40000000800 */
[--C-:B-1----:R-:W-:Y:S01]  /*8810*/  FFMA.FTZ R106, R184, c[0x0][0x2d0], -R105.reuse ;  /* 0x0000b400b86a7a23 */ /* 0x102fe20000010869 */
[----:B--2---:R-:W-:Y:S07]  /*8820*/  F2FP.BF16.PACK_AB R178, R189, R191 ;  /* 0x000000bfbdb2723e */ /* 0x004fee00000010ff */
[----:B------:R1:W-:Y:S02]  /*8830*/  MUFU.EX2 R184, R106 ;  /* 0x0000006a00b87308 */ /* 0x0003e40000000800 */
[--C-:B-1----:R-:W-:Y:S02]  /*8840*/  FFMA.FTZ R106, R139, c[0x0][0x2d0], -R105.reuse ;  /* 0x0000b4008b6a7a23 */ /* 0x102fe40000010869 */
[----:B------:R-:W-:Y:S01]  /*8850*/  FFMA.FTZ R105, R172, c[0x0][0x2d0], -R105 ;  /* 0x0000b400ac697a23 */ /* 0x000fe20000010869 */
[----:B------:R-:W-:Y:S01]  /*8860*/  F2FP.BF16.PACK_AB R172, R204, R203 ;  /* 0x000000cbccac723e */ /* 0x000fe200000010ff */
[----:B------:R-:W1:Y:S04]  /*8870*/  LDSM.16.MT88.4 R136, [R218+0xd00] ;  /* 0x000d0000da88783b */ /* 0x000e680000004200 */
[----:B------:R-:W2:Y:S02]  /*8880*/  MUFU.EX2 R106, R106 ;  /* 0x0000006a006a7308 */ /* 0x000ea40000000800 */
[-C--:B----4-:R-:W-:Y:S02]  /*8890*/  HMMA.16816.F32.BF16 R112, R172, R124.reuse, R4 ;  /* 0x0000007cac70723c */ /* 0x090fe40000041804 */
[----:B------:R-:W3:Y:S06]  /*88a0*/  LDSM.16.MT88.4 R4, [R218+0x2d00] ;  /* 0x002d0000da04783b */ /* 0x000eec0000004200 */
[----:B------:R-:W4:Y:S01]  /*88b0*/  MUFU.EX2 R105, R105 ;  /* 0x0000006900697308 */ /* 0x000f220000000800 */
[----:B--2---:R-:W-:Y:S03]  /*88c0*/  F2FP.BF16.PACK_AB R177, R106, R184 ;  /* 0x000000b86ab1723e */ /* 0x004fe600000010ff */
[----:B----4-:R-:W-:Y:S07]  /*88d0*/  F2FP.BF16.PACK_AB R179, R105, R107 ;  /* 0x0000006b69b3723e */ /* 0x010fee00000010ff */
[C---:B------:R-:W-:Y:S07]  /*88e0*/  HMMA.16816.F32.BF16 R108, R176.reuse, R124, R8 ;  /* 0x0000007cb06c723c */ /* 0x040fee0000041808 */
[----:B------:R-:W-:Y:S01]  /*88f0*/  MOV R11, R143 ;  /* 0x0000008f000b7202 */ /* 0x000fe20000000f00 */
[-C--:B------:R-:W-:Y:S04]  /*8900*/  HMMA.16816.F32.BF16 R116, R176, R126.reuse, R12 ;  /* 0x0000007eb074723c */ /* 0x080fe8000004180c */
[----:B------:R-:W-:Y:S02]  /*8910*/  MOV R10, R144 ;  /* 0x00000090000a7202 */ /* 0x000fe40000000f00 */
[----:B------:R-:W-:Y:S02]  /*8920*/  MOV R8, R145 ;  /* 0x0000009100087202 */ /* 0x000fe40000000f00 */
[C---:B------:R-:W-:Y:S01]  /*8930*/  HMMA.16816.F32.BF16 R120, R172.reuse, R126, R16 ;  /* 0x0000007eac78723c */ /* 0x040fe20000041810 */
[----:B------:R-:W2:Y:S03]  /*8940*/  LDL.LU R16, [R1+0x4] ;  /* 0x0000040001107983 */ /* 0x000ea60000300800 */
[----:B------:R-:W-:Y:S01]  /*8950*/  MOV R13, R141 ;  /* 0x0000008d000d7202 */ /* 0x000fe20000000f00 */
[----:B------:R-:W4:Y:S01]  /*8960*/  LDL.LU R18, [R1+0x8] ;  /* 0x0000080001127983 */ /* 0x000f220000300800 */
[----:B------:R-:W-:Y:S02]  /*8970*/  MOV R14, R140 ;  /* 0x0000008c000e7202 */ /* 0x000fe40000000f00 */
[-C--:B-1----:R-:W-:Y:S01]  /*8980*/  HMMA.16816.F32.BF16 R124, R172, R136.reuse, R20 ;  /* 0x00000088ac7c723c */ /* 0x082fe20000041814 */
[----:B------:R-:W5:Y:S03]  /*8990*/  LDL.LU R19, [R1+0xc] ;  /* 0x00000c0001137983 */ /* 0x000f660000300800 */
[----:B------:R-:W-:Y:S01]  /*89a0*/  MOV R15, R135 ;  /* 0x00000087000f7202 */ /* 0x000fe20000000f00 */
[----:B------:R-:W5:Y:S01]  /*89b0*/  LDL.LU R22, [R1] ;  /* 0x0000000001167983 */ /* 0x000f620000300800 */
[----:B------:R-:W-:Y:S02]  /*89c0*/  MOV R17, R134 ;  /* 0x0000008600117202 */ /* 0x000fe40000000f00 */
[C---:B------:R-:W-:Y:S04]  /*89d0*/  HMMA.16816.F32.BF16 R128, R176.reuse, R136, R24 ;  /* 0x00000088b080723c */ /* 0x040fe80000041818 */
[----:B------:R-:W-:Y:S02]  /*89e0*/  MOV R21, R133 ;  /* 0x0000008500157202 */ /* 0x000fe40000000f00 */
[----:B------:R-:W-:Y:S02]  /*89f0*/  MOV R23, R132 ;  /* 0x0000008400177202 */ /* 0x000fe40000000f00 */
[-C--:B------:R-:W-:Y:S04]  /*8a00*/  HMMA.16816.F32.BF16 R132, R176, R138.reuse, R28 ;  /* 0x0000008ab084723c */ /* 0x080fe8000004181c */
[----:B------:R-:W-:Y:S02]  /*8a10*/  MOV R9, R146 ;  /* 0x0000009200097202 */ /* 0x000fe40000000f00 */
[----:B------:R-:W-:Y:S02]  /*8a20*/  MOV R12, R142 ;  /* 0x0000008e000c7202 */ /* 0x000fe40000000f00 */
[C---:B------:R-:W-:Y:S08]  /*8a30*/  HMMA.16816.F32.BF16 R136, R172.reuse, R138, R32 ;  /* 0x0000008aac88723c */ /* 0x040ff00000041820 */
[-C--:B------:R-:W-:Y:S08]  /*8a40*/  HMMA.16816.F32.BF16 R140, R172, R152.reuse, R36 ;  /* 0x00000098ac8c723c */ /* 0x080ff00000041824 */
        /* <DEDUP_REMOVED lines=11> */
[-C--:B---3--:R-:W-:Y:S08]  /*8b00*/  HMMA.16816.F32.BF16 R84, R172, R4.reuse, R84 ;  /* 0x00000004ac54723c */ /* 0x088ff00000041854 */
[C---:B------:R-:W-:Y:S08]  /*8b10*/  HMMA.16816.F32.BF16 R88, R176.reuse, R4, R88 ;  /* 0x00000004b058723c */ /* 0x040ff00000041858 */
[-C--:B------:R-:W-:Y:S08]  /*8b20*/  HMMA.16816.F32.BF16 R92, R176, R6.reuse, R92 ;  /* 0x00000006b05c723c */ /* 0x080ff0000004185c */
[----:B------:R-:W-:Y:S04]  /*8b30*/  HMMA.16816.F32.BF16 R96, R172, R6, R96 ;  /* 0x00000006ac60723c */ /* 0x000fe80000041860 */
[----:B--2---:R-:W-:Y:S02]  /*8b40*/  FFMA.FTZ R100, R100, R16, R23 ;  /* 0x0000001064647223 */ /* 0x004fe40000010017 */
[----:B----4-:R-:W-:Y:S02]  /*8b50*/  FFMA.FTZ R3, R3, R18, R17 ;  /* 0x0000001203037223 */ /* 0x010fe40000010011 */
[----:B------:R-:W-:Y:S01]  /*8b60*/  FADD.FTZ R12, R12, R100 ;  /* 0x000000640c0c7221 */ /* 0x000fe20000010000 */
[----:B------:R-:W-:Y:S03]  /*8b70*/  MOV R100, R103 ;  /* 0x0000006700647202 */ /* 0x000fe60000000f00 */
[----:B-----5:R-:W-:Y:S02]  /*8b80*/  FFMA.FTZ R0, R0, R19, R205 ;  /* 0x0000001300007223 */ /* 0x020fe400000100cd */
[----:B------:R-:W-:Y:S02]  /*8b90*/  FADD.FTZ R3, R13, R3 ;  /* 0x000000030d037221 */ /* 0x000fe40000010000 */
[----:B------:R-:W-:Y:S02]  /*8ba0*/  FFMA.FTZ R101, R101, R22, R21 ;  /* 0x0000001665657223 */ /* 0x000fe40000010015 */
[----:B------:R-:W-:Y:S02]  /*8bb0*/  FADD.FTZ R0, R206, R0 ;  /* 0x00000000ce007221 */ /* 0x000fe40000010000 */
        /* <DEDUP_REMOVED lines=51> */
[----:B------:R-:W-:Y:S01]  /*8ef0*/  FADD.FTZ R7, R106, R4 ;  /* 0x000000046a077221 */ /* 0x000fe20000010000 */
[----:B------:R-:W-:Y:S01]  /*8f00*/  MOV R106, R2 ;  /* 0x00000002006a7202 */ /* 0x000fe20000000f00 */
[----:B------:R-:W-:Y:S01]  /*8f10*/  FADD.FTZ R4, R198, R0 ;  /* 0x00000000c6047221 */ /* 0x000fe20000010000 */
[----:B------:R-:W-:Y:S01]  /*8f20*/  STL [R1], R5 ;  /* 0x0000000501007387 */ /* 0x000fe20000100800 */
[----:B------:R-:W-:Y:S02]  /*8f30*/  FADD.FTZ R3, R189, R3 ;  /* 0x00000003bd037221 */ /* 0x000fe40000010000 */
[----:B------:R-:W-:Y:S02]  /*8f40*/  FADD.FTZ R4, R197, R4 ;  /* 0x00000004c5047221 */ /* 0x000fe40000010000 */
[----:B------:R-:W-:Y:S03]  /*8f50*/  FADD.FTZ R0, R107, R7 ;  /* 0x000000076b007221 */ /* 0x000fe60000010000 */
[----:B------:R-:W-:Y:S01]  /*8f60*/  STL [R1+0x4], R4 ;  /* 0x0000040401007387 */ /* 0x000fe20000100800 */
[----:B------:R-:W-:Y:S01]  /*8f70*/  FADD.FTZ R0, R105, R0 ;  /* 0x0000000069007221 */ /* 0x000fe20000010000 */
[----:B------:R-:W-:Y:S02]  /*8f80*/  MOV R105, R102 ;  /* 0x0000006600697202 */ /* 0x000fe40000000f00 */
[----:B------:R1:W-:Y:S04]  /*8f90*/  STL [R1+0x8], R3 ;  /* 0x0000080301007387 */ /* 0x0003e80000100800 */
[----:B------:R2:W-:Y:S01]  /*8fa0*/  STL [R1+0xc], R0 ;  /* 0x00000c0001007387 */ /* 0x0005e20000100800 */
[----:B-1----:R-:W-:Y:S01]  /*8fb0*/  MOV R3, R104 ;  /* 0x0000006800037202 */ /* 0x002fe20000000f00 */
[----:B------:R-:W-:-:S05]  /*8fc0*/  @P0 BRA `(.L_x_11) ;  /* 0xffffc22000000947 */ /* 0x000fca000383ffff */
.L_x_10:
[----:B--2---:R-:W2:Y:S04]  /*8fd0*/  LDL.LU R0, [R1] ;  /* 0x0000000001007983 */ /* 0x004ea80000300800 */
[----:B------:R-:W3:Y:S04]  /*8fe0*/  LDL.LU R4, [R1+0x4] ;  /* 0x0000040001047983 */ /* 0x000ee80000300800 */
[----:B------:R-:W4:Y:S04]  /*8ff0*/  LDL.LU R8, [R1+0x8] ;  /* 0x0000080001087983 */ /* 0x000f280000300800 */
[----:B------:R-:W5:Y:S01]  /*9000*/  LDL.LU R5, [R1+0xc] ;  /* 0x00000c0001057983 */ /* 0x000f620000300800 */
[----:B------:R-:W-:-:S02]  /*9010*/  MOV R18, 0xff800000 ;  /* 0xff80000000127802 */ /* 0x000fc40000000f00 */
[----:B------:R-:W-:Y:S02]  /*9020*/  MOV R19, 0xff800000 ;  /* 0xff80000000137802 */ /* 0x000fe40000000f00 */
[----:B------:R-:W-:Y:S02]  /*9030*/  MOV R20, 0xff800000 ;  /* 0xff80000000147802 */ /* 0x000fe40000000f00 */
[----:B------:R-:W-:Y:S02]  /*9040*/  MOV R21, 0xff800000 ;  /* 0xff80000000157802 */ /* 0x000fe40000000f00 */
[----:B------:R-:W-:Y:S01]  /*9050*/  PLOP3.LUT P4, PT, PT, PT, PT, 0x8, 0x0 ;  /* 0x000000000000781c */ /* 0x000fe20003f8e170 */
[----:B--2---:R-:W1:Y:S04]  /*9060*/  SHFL.BFLY PT, R11, R0, 0x2, 0x1f ;  /* 0x0c401f00000b7f89 */ /* 0x004e6800000e0000 */
[----:B---3--:R-:W2:Y:S04]  /*9070*/  SHFL.BFLY PT, R9, R4, 0x2, 0x1f ;  /* 0x0c401f0004097f89 */ /* 0x008ea800000e0000 */
[----:B----4-:R-:W3:Y:S04]  /*9080*/  SHFL.BFLY PT, R7, R8, 0x2, 0x1f ;  /* 0x0c401f0008077f89 */ /* 0x010ee800000e0000 */
[----:B-----5:R-:W4:Y:S01]  /*9090*/  SHFL.BFLY PT, R6, R5, 0x2, 0x1f ;  /* 0x0c401f0005067f89 */ /* 0x020f2200000e0000 */
[----:B-1----:R-:W-:-:S02]  /*90a0*/  FADD.FTZ R11, R11, R0 ;  /* 0x000000000b0b7221 */ /* 0x002fc40000010000 */
[----:B--2---:R-:W-:-:S03]  /*90b0*/  FADD.FTZ R9, R9, R4 ;  /* 0x0000000409097221 */ /* 0x004fc60000010000 */
[----:B------:R-:W1:Y:S01]  /*90c0*/  SHFL.BFLY PT, R0, R11, 0x1, 0x1f ;  /* 0x0c201f000b007f89 */ /* 0x000e6200000e0000 */
[----:B---3--:R-:W-:-:S03]  /*90d0*/  FADD.FTZ R7, R7, R8 ;  /* 0x0000000807077221 */ /* 0x008fc60000010000 */
[----:B------:R-:W2:Y:S01]  /*90e0*/  SHFL.BFLY PT, R4, R9, 0x1, 0x1f ;  /* 0x0c201f0009047f89 */ /* 0x000ea200000e0000 */
[----:B----4-:R-:W-:-:S03]  /*90f0*/  FADD.FTZ R6, R6, R5 ;  /* 0x0000000506067221 */ /* 0x010fc60000010000 */
[----:B------:R-:W3:Y:S04]  /*9100*/  SHFL.BFLY PT, R3, R7, 0x1, 0x1f ;  /* 0x0c201f0007037f89 */ /* 0x000ee800000e0000 */
[----:B------:R-:W4:Y:S01]  /*9110*/  SHFL.BFLY PT, R5, R6, 0x1, 0x1f ;  /* 0x0c201f0006057f89 */ /* 0x000f2200000e0000 */
[----:B-1----:R-:W-:Y:S01]  /*9120*/  FADD.FTZ R11, R11, R0 ;  /* 0x000000000b0b7221 */ /* 0x002fe20000010000 */
[----:B------:R-:W-:Y:S01]  /*9130*/  MOV R0, RZ ;  /* 0x000000ff00007202 */ /* 0x000fe20000000f00 */
[----:B--2---:R-:W-:-:S03]  /*9140*/  FADD.FTZ R9, R9, R4 ;  /* 0x0000000409097221 */ /* 0x004fc60000010000 */
[----:B------:R-:W-:Y:S02]  /*9150*/  FSETP.NE.FTZ.AND P3, PT, R11, RZ, PT ;  /* 0x000000ff0b00720b */ /* 0x000fe40003f75000 */
[----:B------:R-:W-:Y:S01]  /*9160*/  MOV R4, RZ ;  /* 0x000000ff00047202 */ /* 0x000fe20000000f00 */
[----:B---3--:R-:W-:Y:S01]  /*9170*/  FADD.FTZ R7, R7, R3 ;  /* 0x0000000307077221 */ /* 0x008fe20000010000 */
[----:B------:R-:W-:Y:S02]  /*9180*/  FSETP.NE.FTZ.AND P2, PT, R9, RZ, PT ;  /* 0x000000ff0900720b */ /* 0x000fe40003f55000 */
[----:B------:R-:W-:Y:S01]  /*9190*/  MOV R3, RZ ;  /* 0x000000ff00037202 */ /* 0x000fe20000000f00 */
[----:B----4-:R-:W-:Y:S01]  /*91a0*/  FADD.FTZ R6, R5, R6 ;  /* 0x0000000605067221 */ /* 0x010fe20000010000 */
[----:B------:R-:W-:-:S04]  /*91b0*/  FSETP.NE.FTZ.AND P1, PT, R7, RZ, PT ;  /* 0x000000ff0700720b */ /* 0x000fc80003f35000 */
[----:B------:R-:W-:Y:S01]  /*91c0*/  FSETP.NE.FTZ.AND P0, PT, R6, RZ, PT ;  /* 0x000000ff0600720b */ /* 0x000fe20003f15000 */
[----:B------:R-:W1:Y:S08]  /*91d0*/  @P3 MUFU.RCP R0, R11 ;  /* 0x0000000b00003308 */ /* 0x000e700000001000 */
[----:B------:R-:W2:Y:S04]  /*91e0*/  @P1 MUFU.RCP R3, R7 ;  /* 0x0000000700031308 */ /* 0x000ea80000001000 */
[----:B------:R-:W-:Y:S01]  /*91f0*/  @P0 MOV R8, 0x3f317218 ;  /* 0x3f31721800080802 */ /* 0x000fe20000000f00 */
[----:B-1----:R-:W-:-:S03]  /*9200*/  FMUL.FTZ R112, R0, R112 ;  /* 0x0000007000707220 */ /* 0x002fc60000410000 */
[----:B------:R-:W1:Y:S01]  /*9210*/  @P2 MUFU.RCP R4, R9 ;  /* 0x0000000900042308 */ /* 0x000e620000001000 */
[C---:B------:R-:W-:Y:S02]  /*9220*/  FMUL.FTZ R113, R0.reuse, R113 ;  /* 0x0000007100717220 */ /* 0x040fe40000410000 */
[C---:B------:R-:W-:Y:S02]  /*9230*/  FMUL.FTZ R120, R0.reuse, R120 ;  /* 0x0000007800787220 */ /* 0x040fe40000410000 */
[C---:B------:R-:W-:Y:S02]  /*9240*/  FMUL.FTZ R121, R0.reuse, R121 ;  /* 0x0000007900797220 */ /* 0x040fe40000410000 */
[C---:B------:R-:W-:Y:S01]  /*9250*/  FMUL.FTZ R124, R0.reuse, R124 ;  /* 0x0000007c007c7220 */ /* 0x040fe20000410000 */
[----:B------:R-:W-:Y:S01]  /*9260*/  @P3 MUFU.LG2 R11, R11 ;  /* 0x0000000b000b3308 */ /* 0x000fe20000000c00 */
[C---:B------:R-:W-:Y:S02]  /*9270*/  FMUL.FTZ R125, R0.reuse, R125 ;  /* 0x0000007d007d7220 */ /* 0x040fe40000410000 */
[----:B------:R-:W-:-:S02]  /*9280*/  FMUL.FTZ R136, R0, R136 ;  /* 0x0000008800887220 */ /* 0x000fc40000410000 */
[C---:B------:R-:W-:Y:S02]  /*9290*/  FMUL.FTZ R137, R0.reuse, R137 ;  /* 0x0000008900897220 */ /* 0x040fe40000410000 */
[C---:B------:R-:W-:Y:S01]  /*92a0*/  FMUL.FTZ R140, R0.reuse, R140 ;  /* 0x0000008c008c7220 */ /* 0x040fe20000410000 */
[----:B------:R-:W-:Y:S01]  /*92b0*/  @P2 MUFU.LG2 R9, R9 ;  /* 0x0000000900092308 */ /* 0x000fe20000000c00 */
[C---:B------:R-:W-:Y:S02]  /*92c0*/  FMUL.FTZ R141, R0.reuse, R141 ;  /* 0x0000008d008d7220 */ /* 0x040fe40000410000 */
[C---:B------:R-:W-:Y:S02]  /*92d0*/  FMUL.FTZ R152, R0.reuse, R152 ;  /* 0x0000009800987220 */ /* 0x040fe40000410000 */
[C---:B------:R-:W-:Y:S02]  /*92e0*/  FMUL.FTZ R153, R0.reuse, R153 ;  /* 0x0000009900997220 */ /* 0x040fe40000410000 */
[C---:B------:R-:W-:Y:S01]  /*92f0*/  FMUL.FTZ R156, R0.reuse, R156 ;  /* 0x0000009c009c7220 */ /* 0x040fe20000410000 */
[----:B------:R-:W-:Y:S01]  /*9300*/  @P1 MUFU.LG2 R7, R7 ;  /* 0x0000000700071308 */ /* 0x000fe20000000c00 */
[----:B------:R-:W-:-:S02]  /*9310*/  FMUL.FTZ R157, R0, R157 ;  /* 0x0000009d009d7220 */ /* 0x000fc40000410000 */
[C---:B------:R-:W-:Y:S02]  /*9320*/  FMUL.FTZ R168, R0.reuse, R168 ;  /* 0x000000a800a87220 */ /* 0x040fe40000410000 */
[C---:B------:R-:W-:Y:S02]  /*9330*/  FMUL.FTZ R169, R0.reuse, R169 ;  /* 0x000000a900a97220 */ /* 0x040fe40000410000 */
[C---:B------:R-:W-:Y:S02]  /*9340*/  FMUL.FTZ R68, R0.reuse, R68 ;  /* 0x0000004400447220 */ /* 0x040fe40000410000 */
[C---:B------:R-:W-:Y:S02]  /*9350*/  FMUL.FTZ R69, R0.reuse, R69 ;  /* 0x0000004500457220 */ /* 0x040fe40000410000 */
[C---:B------:R-:W-:Y:S02]  /*9360*/  FMUL.FTZ R80, R0.reuse, R80 ;  /* 0x0000005000507220 */ /* 0x040fe40000410000 */
[----:B------:R-:W-:-:S02]  /*9370*/  FMUL.FTZ R81, R0, R81 ;  /* 0x0000005100517220 */ /* 0x000fc40000410000 */
[C---:B------:R-:W-:Y:S02]  /*9380*/  FMUL.FTZ R84, R0.reuse, R84 ;  /* 0x0000005400547220 */ /* 0x040fe40000410000 */
[C---:B------:R-:W-:Y:S02]  /*9390*/  FMUL.FTZ R85, R0.reuse, R85 ;  /* 0x0000005500557220 */ /* 0x040fe40000410000 */
[C---:B------:R-:W-:Y:S02]  /*93a0*/  FMUL.FTZ R96, R0.reuse, R96 ;  /* 0x0000006000607220 */ /* 0x040fe40000410000 */
[----:B------:R-:W-:Y:S01]  /*93b0*/  FMUL.FTZ R97, R0, R97 ;  /* 0x0000006100617220 */ /* 0x000fe20000410000 */
[----:B------:R-:W-:Y:S01]  /*93c0*/  MOV R0, RZ ;  /* 0x000000ff00007202 */ /* 0x000fe20000000f00 */
[C---:B--2---:R-:W-:Y:S02]  /*93d0*/  FMUL.FTZ R108, R3.reuse, R108 ;  /* 0x0000006c036c7220 */ /* 0x044fe40000410000 */
[----:B------:R-:W-:-:S02]  /*93e0*/  FMUL.FTZ R109, R3, R109 ;  /* 0x0000006d036d7220 */ /* 0x000fc40000410000 */
[C---:B------:R-:W-:Y:S01]  /*93f0*/  FMUL.FTZ R116, R3.reuse, R116 ;  /* 0x0000007403747220 */ /* 0x040fe20000410000 */
[----:B------:R-:W2:Y:S01]  /*9400*/  @P0 MUFU.RCP R0, R6 ;  /* 0x0000000600000308 */ /* 0x000ea20000001000 */
[C---:B------:R-:W-:Y:S02]  /*9410*/  FMUL.FTZ R117, R3.reuse, R117 ;  /* 0x0000007503757220 */ /* 0x040fe40000410000 */
[C---:B------:R-:W-:Y:S02]  /*9420*/  FMUL.FTZ R128, R3.reuse, R128 ;  /* 0x0000008003807220 */ /* 0x040fe40000410000 */
[C---:B------:R-:W-:Y:S02]  /*9430*/  FMUL.FTZ R129, R3.reuse, R129 ;  /* 0x0000008103817220 */ /* 0x040fe40000410000 */
[C---:B------:R-:W-:Y:S01]  /*9440*/  FMUL.FTZ R132, R3.reuse, R132 ;  /* 0x0000008403847220 */ /* 0x040fe20000410000 */
[----:B------:R-:W3:Y:S01]  /*9450*/  @P0 MUFU.LG2 R6, R6 ;  /* 0x0000000600060308 */ /* 0x000ee20000000c00 */
        /* <DEDUP_REMOVED lines=17> */
[----:B------:R-:W-:Y:S01]  /*9570*/  @P2 MOV R3, 0x3f317218 ;  /* 0x3f31721800032802 */ /* 0x000fe20000000f00 */
[C---:B-1----:R-:W-:Y:S02]  /*9580*/  FMUL.FTZ R114, R4.reuse, R114 ;  /* 0x0000007204727220 */ /* 0x042fe40000410000 */
        /* <DEDUP_REMOVED lines=24> */
[C---:B--2---:R-:W-:Y:S02]  /*9710*/  FMUL.FTZ R110, R0.reuse, R110 ;  /* 0x0000006e006e7220 */ /* 0x044fe40000410000 */
        /* <DEDUP_REMOVED lines=24> */
[----:B------:R-:W-:Y:S02]  /*98a0*/  @P2 FMUL.FTZ R5, R3, c[0x0][0x2d0] ;  /* 0x0000b40003052a20 */ /* 0x000fe40000410000 */
[----:B------:R-:W-:-:S02]  /*98b0*/  @P3 FMUL.FTZ R10, R4, c[0x0][0x2d0] ;  /* 0x0000b400040a3a20 */ /* 0x000fc40000410000 */
[----:B------:R-:W-:Y:S02]  /*98c0*/  @P1 FMUL.FTZ R3, R0, c[0x0][0x2d0] ;  /* 0x0000b40000031a20 */ /* 0x000fe40000410000 */
[----:B------:R-:W-:Y:S02]  /*98d0*/  @P3 FMUL.FTZ R11, R11, 0.69314718246459960938 ;  /* 0x3f3172180b0b3820 */ /* 0x000fe40000410000 */
[----:B------:R-:W-:Y:S02]  /*98e0*/  @P2 FMUL.FTZ R9, R9, 0.69314718246459960938 ;  /* 0x3f31721809092820 */ /* 0x000fe40000410000 */
[----:B------:R-:W-:Y:S02]  /*98f0*/  @P1 FMUL.FTZ R7, R7, 0.69314718246459960938 ;  /* 0x3f31721807071820 */ /* 0x000fe40000410000 */
[----:B---3--:R-:W-:Y:S02]  /*9900*/  @P0 FMUL.FTZ R4, R6, 0.69314718246459960938 ;  /* 0x3f31721806040820 */ /* 0x008fe40000410000 */
[----:B------:R-:W-:-:S02]  /*9910*/  @P0 FMUL.FTZ R0, R8, c[0x0][0x2d0] ;  /* 0x0000b40008000a20 */ /* 0x000fc40000410000 */
[----:B------:R-:W-:Y:S02]  /*9920*/  @P3 FFMA.FTZ R18, R10, R104, R11 ;  /* 0x000000680a123223 */ /* 0x000fe4000001000b */
[----:B------:R-:W-:Y:S02]  /*9930*/  @P2 FFMA.FTZ R19, R5, R103, R9 ;  /* 0x0000006705132223 */ /* 0x000fe40000010009 */
[----:B------:R-:W-:Y:S02]  /*9940*/  @P1 FFMA.FTZ R20, R3, R102, R7 ;  /* 0x0000006603141223 */ /* 0x000fe40000010007 */
[----:B------:R-:W-:Y:S02]  /*9950*/  @P0 FFMA.FTZ R21, R0, R2, R4 ;  /* 0x0000000200150223 */ /* 0x000fe40000010004 */
.L_x_3:
[----:B-1----:R-:W-:Y:S05]  /*9960*/  @P4 BRA `(.L_x_12) ;  /* 0x00001a2000004947 */ /* 0x002fea0003800000 */
[----:B------:R-:W2:Y:S01]  /*9970*/  LDL.LU R14, [R1+0x50] ;  /* 0x00005000010e7983 */ /* 0x000ea20000300800 */
[----:B------:R-:W-:Y:S01]  /*9980*/  MOV R24, c[0x0][0x4e8] ;  /* 0x00013a0000187a02 */ /* 0x000fe20000000f00 */
[----:B------:R-:W-:Y:S02]  /*9990*/  BSSY B0, `(.L_x_13) ;  /* 0x00000c1000007945 */ /* 0x000fe40003800000 */
[----:B------:R-:W1:Y:S01]  /*99a0*/  S2R R16, SR_TID.X ;  /* 0x0000000000107919 */ /* 0x000e620000002100 */
[C---:B------:R-:W-:Y:S01]  /*99b0*/  ISETP.NE.AND P0, PT, R24.reuse, 0x1, PT ;  /* 0x000000011800780c */ /* 0x040fe20003f05270 */
[----:B------:R-:W-:-:S02]  /*99c0*/  IMAD R24, R24, c[0x0][0x388], RZ ;  /* 0x0000e20018187a24 */ /* 0x000fc400078e02ff */
[----:B------:R-:W3:Y:S04]  /*99d0*/  S2R R12, SR_CTAID.Y ;  /* 0x00000000000c7919 */ /* 0x000ee80000002600 */
[----:B------:R-:W4:Y:S04]  /*99e0*/  S2R R13, SR_CTAID.Z ;  /* 0x00000000000d7919 */ /* 0x000f280000002700 */
[----:B------:R-:W5:Y:S01]  /*99f0*/  S2R R15, SR_CTAID.X ;  /* 0x00000000000f7919 */ /* 0x000f620000002500 */
[----:B-1----:R-:W-:-:S04]  /*9a00*/  SHF.R.S32.HI R11, RZ, 0x1f, R16 ;  /* 0x0000001fff0b7819 */ /* 0x002fc80000011410 */
[CC--:B------:R-:W-:Y:S02]  /*9a10*/  LEA.HI R4, R11.reuse, R16.reuse, RZ, 0x2 ;  /* 0x000000100b047211 */ /* 0x0c0fe400078f10ff */
[----:B------:R-:W-:Y:S02]  /*9a20*/  LEA.HI R11, R11, R16, RZ, 0x5 ;  /* 0x000000100b0b7211 */ /* 0x000fe400078f28ff */
[----:B------:R-:W-:Y:S02]  /*9a30*/  LOP3.LUT R4, R4, 0xfffffffc, RZ, 0xc0, !PT ;  /* 0xfffffffc04047812 */ /* 0x000fe400078ec0ff */
[--C-:B------:R-:W-:Y:S02]  /*9a40*/  SHF.R.S32.HI R6, RZ, 0x5, R11.reuse ;  /* 0x00000005ff067819 */ /* 0x100fe4000001140b */
[----:B------:R-:W-:Y:S02]  /*9a50*/  SHF.R.S32.HI R5, RZ, 0x1f, R11 ;  /* 0x0000001fff057819 */ /* 0x000fe4000001140b */
[----:B------:R-:W-:Y:S01]  /*9a60*/  LOP3.LUT R11, R11, 0xffffffe0, RZ, 0xc0, !PT ;  /* 0xffffffe00b0b7812 */ /* 0x000fe200078ec0ff */
[----:B------:R-:W-:Y:S01]  /*9a70*/  BAR.SYNC.DEFER_BLOCKING 0x1, 0x80 ;  /* 0x0042000000007b1d */ /* 0x000fe20000010000 */
[----:B--2---:R-:W-:Y:S01]  /*9a80*/  SHF.R.S32.HI R10, RZ, 0x1f, R14 ;  /* 0x0000001fff0a7819 */ /* 0x004fe2000001140e */
[----:B------:R-:W-:-:S04]  /*9a90*/  IMAD.WIDE.U32 R2, R14, c[0x0][0x4d0], RZ ;  /* 0x000134000e027a25 */ /* 0x000fc800078e00ff */
[----:B------:R-:W-:Y:S02]  /*9aa0*/  IMAD R0, R10, c[0x0][0x4d0], RZ ;  /* 0x000134000a007a24 */ /* 0x000fe400078e02ff */
[----:B------:R-:W-:Y:S02]  /*9ab0*/  IMAD.MOV R9, RZ, RZ, -R14 ;  /* 0x000000ffff097224 */ /* 0x000fe400078e0a0e */
[----:B------:R-:W-:Y:S02]  /*9ac0*/  IMAD R8, R14, c[0x0][0x4d4], R0 ;  /* 0x000135000e087a24 */ /* 0x000fe400078e0200 */
[----:B------:R-:W-:Y:S01]  /*9ad0*/  IMAD.IADD R0, R16, 0x1, -R4 ;  /* 0x0000000110007824 */ /* 0x000fe200078e0a04 */
[----:B------:R-:W-:Y:S01]  /*9ae0*/  LEA.HI R4, R5, R6, RZ, 0x2 ;  /* 0x0000000605047211 */ /* 0x000fe200078f10ff */
[----:B------:R-:W-:Y:S01]  /*9af0*/  IMAD.IADD R5, R3, 0x1, R8 ;  /* 0x0000000103057824 */ /* 0x000fe200078e0208 */
[----:B------:R-:W-:Y:S01]  /*9b00*/  IADD3 R16, -R11, R16, RZ ;  /* 0x000000100b107210 */ /* 0x000fe20007ffe1ff */
[----:B---3--:R-:W-:Y:S01]  /*9b10*/  IMAD R12, R9, c[0x0][0x550], R12 ;  /* 0x00015400090c7a24 */ /* 0x008fe200078e020c */
[----:B------:R-:W-:-:S02]  /*9b20*/  LEA.HI R7, R0, R0, RZ, 0x1 ;  /* 0x0000000000077211 */ /* 0x000fc400078f08ff */
[----:B------:R-:W-:Y:S01]  /*9b30*/  LOP3.LUT R8, R4, 0xffffffc, RZ, 0xc0, !PT ;  /* 0x0ffffffc04087812 */ /* 0x000fe200078ec0ff */
[----:B------:R-:W-:Y:S01]  /*9b40*/  IMAD.MOV.U32 R4, RZ, RZ, R2 ;  /* 0x000000ffff047224 */ /* 0x000fe200078e0002 */
[C---:B------:R-:W-:Y:S01]  /*9b50*/  LOP3.LUT R3, R7.reuse, 0x1ffffffe, RZ, 0xc0, !PT ;  /* 0x1ffffffe07037812 */ /* 0x040fe200078ec0ff */
[----:B------:R-:W-:Y:S01]  /*9b60*/  IMAD.SHL.U32 R2, R7, 0x20, RZ ;  /* 0x0000002007027824 */ /* 0x000fe200078e00ff */
[----:B------:R-:W-:Y:S01]  /*9b70*/  SHF.R.S32.HI R7, RZ, 0x1f, R16 ;  /* 0x0000001fff077819 */ /* 0x000fe20000011410 */
[----:B------:R-:W-:Y:S01]  /*9b80*/  IMAD.IADD R9, R6, 0x1, -R8 ;  /* 0x0000000106097824 */ /* 0x000fe200078e0a08 */
[----:B------:R-:W-:Y:S01]  /*9b90*/  IADD3 R8, R0, -R3, RZ ;  /* 0x8000000300087210 */ /* 0x000fe20007ffe0ff */
[----:B------:R-:W-:Y:S01]  /*9ba0*/  IMAD R0, R10, c[0x0][0x438], RZ ;  /* 0x00010e000a007a24 */ /* 0x000fe200078e02ff */
[----:B------:R-:W-:Y:S01]  /*9bb0*/  LEA.HI R17, R7, R16, RZ, 0x2 ;  /* 0x0000001007117211 */ /* 0x000fe200078f10ff */
[----:B----4-:R-:W-:Y:S01]  /*9bc0*/  IMAD.WIDE.U32 R4, R13, c[0x0][0x4d8], R4 ;  /* 0x000136000d047a25 */ /* 0x010fe200078e0004 */
[----:B------:R-:W-:-:S02]  /*9bd0*/  SHF.R.S32.HI R10, RZ, 0x1f, R13 ;  /* 0x0000001fff0a7819 */ /* 0x000fc4000001140d */
[----:B------:R-:W-:Y:S01]  /*9be0*/  SHF.R.S32.HI R7, RZ, 0x2, R17 ;  /* 0x00000002ff077819 */ /* 0x000fe20000011411 */
[----:B------:R-:W-:Y:S01]  /*9bf0*/  IMAD R6, R14, c[0x0][0x43c], R0 ;  /* 0x00010f000e067a24 */ /* 0x000fe200078e0200 */
[----:B------:R-:W-:Y:S01]  /*9c00*/  LOP3.LUT R0, R2, 0xffffffc0, RZ, 0xc0, !PT ;  /* 0xffffffc002007812 */ /* 0x000fe200078ec0ff */
[----:B------:R-:W-:Y:S01]  /*9c10*/  IMAD.WIDE.U32 R2, R14, c[0x0][0x438], RZ ;  /* 0x00010e000e027a25 */ /* 0x000fe200078e00ff */
[----:B------:R-:W-:-:S03]  /*9c20*/  LOP3.LUT P1, RZ, R16, 0x3, RZ, 0xc0, !PT ;  /* 0x0000000310ff7812 */ /* 0x000fc6000782c0ff */
[----:B------:R-:W-:Y:S02]  /*9c30*/  IMAD R8, R8, 0x8, R0 ;  /* 0x0000000808087824 */ /* 0x000fe400078e0200 */
[----:B------:R-:W-:Y:S02]  /*9c40*/  IMAD R14, R9, 0x10, R7 ;  /* 0x00000010090e7824 */ /* 0x000fe400078e0207 */
[----:B------:R-:W-:Y:S02]  /*9c50*/  IMAD R11, R10, c[0x0][0x4d8], RZ ;  /* 0x000136000a0b7a24 */ /* 0x000fe400078e02ff */
[----:B------:R-:W-:Y:S02]  /*9c60*/  IMAD.IADD R8, R14, 0x1, R8 ;  /* 0x000000010e087824 */ /* 0x000fe400078e0208 */
[----:B------:R-:W-:Y:S02]  /*9c70*/  IMAD.IADD R3, R3, 0x1, R6 ;  /* 0x0000000103037824 */ /* 0x000fe400078e0206 */
[----:B------:R-:W-:-:S02]  /*9c80*/  IMAD R6, R10, c[0x0][0x440], RZ ;  /* 0x000110000a067a24 */ /* 0x000fc400078e02ff */
[----:B-----5:R-:W-:Y:S02]  /*9c90*/  IMAD R8, R15, 0x80, R8 ;  /* 0x000000800f087824 */ /* 0x020fe400078e0208 */
[C---:B------:R-:W-:Y:S02]  /*9ca0*/  IMAD R0, R13.reuse, c[0x0][0x4dc], R11 ;  /* 0x000137000d007a24 */ /* 0x040fe400078e020b */
[C---:B------:R-:W-:Y:S02]  /*9cb0*/  IMAD R6, R13.reuse, c[0x0][0x444], R6 ;  /* 0x000111000d067a24 */ /* 0x040fe400078e0206 */
[----:B------:R-:W-:Y:S01]  /*9cc0*/  IMAD.WIDE.U32 R2, R13, c[0x0][0x440], R2 ;  /* 0x000110000d027a25 */ /* 0x000fe200078e0002 */
[----:B------:R-:W-:Y:S02]  /*9cd0*/  IADD3 R5, R5, R0, RZ ;  /* 0x0000000005057210 */ /* 0x000fe40007ffe0ff */
[----:B------:R-:W-:Y:S01]  /*9ce0*/  SHF.R.S32.HI R0, RZ, 0x1f, R12 ;  /* 0x0000001fff007819 */ /* 0x000fe2000001140c */
[----:B------:R-:W-:Y:S01]  /*9cf0*/  @P0 IMAD.HI.U32 R11, R8, c[0x0][0x4ec], RZ ;  /* 0x00013b00080b0a27 */ /* 0x000fe200078e00ff */
[----:B------:R-:W-:-:S03]  /*9d00*/  IADD3 R3, R3, R6, RZ ;  /* 0x0000000603037210 */ /* 0x000fc60007ffe0ff */
[----:B------:R-:W-:-:S04]  /*9d10*/  @P0 IMAD.HI.U32 R10, R8, c[0x0][0x4ec], RZ ;  /* 0x00013b00080a0a27 */ /* 0x000fc800078e00ff */
[--C-:B------:R-:W-:Y:S01]  /*9d20*/  IMAD.MOV.U32 R6, RZ, RZ, R8.reuse ;  /* 0x000000ffff067224 */ /* 0x100fe200078e0008 */
[----:B------:R-:W-:Y:S01]  /*9d30*/  @P0 SHF.R.U32.HI R6, RZ, c[0x0][0x4f0], R11 ;  /* 0x00013c00ff060a19 */ /* 0x000fe2000001160b */
[----:B------:R-:W-:Y:S01]  /*9d40*/  IMAD.MOV.U32 R7, RZ, RZ, R8 ;  /* 0x000000ffff077224 */ /* 0x000fe200078e0008 */
[----:B------:R-:W-:Y:S01]  /*9d50*/  @P0 SHF.R.U32.HI R7, RZ, c[0x0][0x4f0], R10 ;  /* 0x00013c00ff070a19 */ /* 0x000fe2000001160a */
[----:B------:R-:W-:Y:S01]  /*9d60*/  IMAD R9, R0, c[0x0][0x448], RZ ;  /* 0x0001120000097a24 */ /* 0x000fe200078e02ff */
[----:B------:R-:W-:Y:S01]  /*9d70*/  IADD3 R10, -R6, RZ, RZ ;  /* 0x000000ff060a7210 */ /* 0x000fe20007ffe1ff */
[----:B------:R-:W-:Y:S02]  /*9d80*/  IMAD R0, R0, c[0x0][0x4e0], RZ ;  /* 0x0001380000007a24 */ /* 0x000fe400078e02ff */
[C---:B------:R-:W-:Y:S01]  /*9d90*/  IMAD R11, R12.reuse, c[0x0][0x44c], R9 ;  /* 0x000113000c0b7a24 */ /* 0x040fe200078e0209 */
[----:B------:R-:W-:Y:S01]  /*9da0*/  SHF.R.S32.HI R9, RZ, 0x1f, R7 ;  /* 0x0000001fff097819 */ /* 0x000fe20000011407 */
[----:B------:R-:W-:-:S02]  /*9db0*/  IMAD R13, R12, c[0x0][0x4e4], R0 ;  /* 0x000139000c0d7a24 */ /* 0x000fc400078e0200 */
[----:B------:R-:W-:-:S04]  /*9dc0*/  IMAD.WIDE.U32 R4, R12, c[0x0][0x4e0], R4 ;  /* 0x000138000c047a25 */ /* 0x000fc800078e0004 */
[----:B------:R-:W-:Y:S01]  /*9dd0*/  IMAD R0, R10, c[0x0][0x4e8], R8 ;  /* 0x00013a000a007a24 */ /* 0x000fe200078e0208 */
[----:B------:R-:W-:Y:S01]  /*9de0*/  SHF.R.S32.HI R10, RZ, 0x1f, R6 ;  /* 0x0000001fff0a7819 */ /* 0x000fe20000011406 */
[----:B------:R-:W-:Y:S01]  /*9df0*/  IMAD R9, R9, c[0x0][0x430], RZ ;  /* 0x00010c0009097a24 */ /* 0x000fe200078e02ff */
[----:B------:R-:W-:Y:S01]  /*9e00*/  IADD3 R4, P0, R6, R4, RZ ;  /* 0x0000000406047210 */ /* 0x000fe20007f1e0ff */
[----:B------:R-:W-:Y:S01]  /*9e10*/  IMAD.WIDE.U32 R2, R12, c[0x0][0x448], R2 ;  /* 0x000112000c027a25 */ /* 0x000fe200078e0002 */
[----:B------:R-:W-:Y:S02]  /*9e20*/  SHF.R.S32.HI R6, RZ, 0x1f, R0 ;  /* 0x0000001fff067819 */ /* 0x000fe40000011400 */
[----:B------:R-:W-:Y:S01]  /*9e30*/  IADD3.X R5, R10, R5, R13, P0, !PT ;  /* 0x000000050a057210 */ /* 0x000fe200007fe40d */
[----:B------:R-:W-:Y:S02]  /*9e40*/  IMAD R10, R7, c[0x0][0x434], R9 ;  /* 0x00010d00070a7a24 */ /* 0x000fe400078e0209 */
[----:B------:R-:W-:-:S02]  /*9e50*/  IMAD R9, R6, c[0x0][0x4c8], RZ ;  /* 0x0001320006097a24 */ /* 0x000fc400078e02ff */
[----:B------:R-:W-:Y:S02]  /*9e60*/  IMAD.MOV R6, RZ, RZ, -R7 ;  /* 0x000000ffff067224 */ /* 0x000fe400078e0a07 */
[----:B------:R-:W-:-:S04]  /*9e70*/  IMAD.WIDE.U32 R4, R0, c[0x0][0x4c8], R4 ;  /* 0x0001320000047a25 */ /* 0x000fc800078e0004 */
[----:B------:R-:W-:Y:S02]  /*9e80*/  IMAD R0, R0, c[0x0][0x4cc], R9 ;  /* 0x0001330000007a24 */ /* 0x000fe400078e0209 */
[----:B------:R-:W-:Y:S02]  /*9e90*/  IMAD.IADD R3, R3, 0x1, R11 ;  /* 0x0000000103037824 */ /* 0x000fe400078e020b */
[----:B------:R-:W-:Y:S01]  /*9ea0*/  IMAD R13, R6, c[0x0][0x4e8], R8 ;  /* 0x00013a00060d7a24 */ /* 0x000fe200078e0208 */
[C---:B------:R-:W-:Y:S01]  /*9eb0*/  LEA R6, P0, R4.reuse, c[0x0][0x4a8], 0x2 ;  /* 0x00012a0004067a11 */ /* 0x040fe200078010ff */
[----:B------:R-:W-:Y:S02]  /*9ec0*/  IMAD.IADD R0, R5, 0x1, R0 ;  /* 0x0000000105007824 */ /* 0x000fe400078e0200 */
[----:B------:R-:W-:Y:S01]  /*9ed0*/  IMAD.WIDE.U32 R2, R7, c[0x0][0x430], R2 ;  /* 0x00010c0007027a25 */ /* 0x000fe200078e0002 */
[----:B------:R-:W-:Y:S01]  /*9ee0*/  SHF.R.S32.HI R7, RZ, 0x1f, R13 ;  /* 0x0000001fff077819 */ /* 0x000fe2000001140d */
[----:B------:R-:W-:Y:S01]  /*9ef0*/  SHFL.IDX PT, R8, R6, 0x2, 0x1c1f ;  /* 0x005c1f0006087f89 */ /* 0x000fe200000e0000 */
[----:B------:R-:W-:Y:S01]  /*9f00*/  LEA.HI.X R0, R4, c[0x0][0x4ac], R0, 0x2, P0 ;  /* 0x00012b0004007a11 */ /* 0x000fe200000f1400 */
[----:B------:R-:W-:Y:S01]  /*9f10*/  IMAD R12, R15, 0x80, R14 ;  /* 0x000000800f0c7824 */ /* 0x000fe200078e020e */
[----:B------:R-:W-:Y:S01]  /*9f20*/  IADD3 R3, R3, R10, RZ ;  /* 0x0000000a03037210 */ /* 0x000fe20007ffe0ff */
[----:B------:R-:W-:Y:S01]  /*9f30*/  IMAD R7, R7, c[0x0][0x428], RZ ;  /* 0x00010a0007077a24 */ /* 0x000fe200078e02ff */
[----:B------:R-:W-:Y:S02]  /*9f40*/  SHFL.IDX PT, R4, R6, RZ, 0x1c1f ;  /* 0x001c1fff06047589 */ /* 0x000fe400000e0000 */
[C---:B------:R-:W-:Y:S01]  /*9f50*/  IADD3 R14, R12.reuse, 0x40, RZ ;  /* 0x000000400c0e7810 */ /* 0x040fe20007ffe0ff */
[C---:B------:R-:W-:Y:S01]  /*9f60*/  IMAD R15, R13.reuse, c[0x0][0x42c], R7 ;  /* 0x00010b000d0f7a24 */ /* 0x040fe200078e0207 */
[----:B------:R-:W1:Y:S01]  /*9f70*/  SHFL.IDX PT, R5, R0, RZ, 0x1c1f ;  /* 0x001c1fff00057589 */ /* 0x000e6200000e0000 */
[----:B------:R-:W-:Y:S01]  /*9f80*/  IMAD.WIDE.U32 R2, R13, c[0x0][0x428], R2 ;  /* 0x00010a000d027a25 */ /* 0x000fe200078e0002 */
[----:B------:R-:W-:-:S02]  /*9f90*/  IADD3 R13, R12, 0x48, RZ ;  /* 0x000000480c0d7810 */ /* 0x000fc40007ffe0ff */
[----:B------:R-:W-:Y:S01]  /*9fa0*/  SHFL.IDX PT, R10, R6, 0x1, 0x1c1f ;  /* 0x003c1f00060a7f89 */ /* 0x000fe200000e0000 */
[-C--:B------:R-:W-:Y:S02]  /*9fb0*/  ISETP.GE.OR P4, PT, R12, R24.reuse, P1 ;  /* 0x000000180c00720c */ /* 0x080fe40000f86670 */
[-C--:B------:R-:W-:Y:S01]  /*9fc0*/  ISETP.GE.OR P2, PT, R14, R24.reuse, P1 ;  /* 0x000000180e00720c */ /* 0x080fe20000f46670 */
[----:B------:R-:W2:Y:S01]  /*9fd0*/  SHFL.IDX PT, R11, R0, 0x1, 0x1c1f ;  /* 0x003c1f00000b7f89 */ /* 0x000ea200000e0000 */
[----:B------:R-:W-:Y:S02]  /*9fe0*/  IADD3 R3, R3, R15, RZ ;  /* 0x0000000f03037210 */ /* 0x000fe40007ffe0ff */
[----:B------:R-:W-:Y:S01]  /*9ff0*/  LEA R23, P0, R2, c[0x0][0x400], 0x2 ;  /* 0x0001000002177a11 */ /* 0x000fe200078010ff */
[----:B------:R-:W3:Y:S01]  /*a000*/  SHFL.IDX PT, R9, R0, 0x2, 0x1c1f ;  /* 0x005c1f0000097f89 */ /* 0x000ee200000e0000 */
[-C--:B------:R-:W-:Y:S02]  /*a010*/  ISETP.GE.AND P5, PT, R14, R24.reuse, PT ;  /* 0x000000180e00720c */ /* 0x080fe40003fa6270 */
[----:B------:R-:W-:Y:S01]  /*a020*/  LEA.HI.X R22, R2, c[0x0][0x404], R3, 0x2, P0 ;  /* 0x0001010002167a11 */ /* 0x000fe200000f1403 */
[----:B------:R-:W-:Y:S01]  /*a030*/  SHFL.IDX PT, R6, R6, 0x3, 0x1c1f ;  /* 0x007c1f0006067f89 */ /* 0x000fe200000e0000 */
[----:B------:R-:W-:-:S03]  /*a040*/  ISETP.GE.AND P6, PT, R13, R24, PT ;  /* 0x000000180d00720c */ /* 0x000fc60003fc6270 */
[----:B------:R4:W5:Y:S04]  /*a050*/  SHFL.IDX PT, R7, R0, 0x3, 0x1c1f ;  /* 0x007c1f0000077f89 */ /* 0x00096800000e0000 */
[----:B-1----:R1:W-:Y:S04]  /*a060*/  @!P4 ST.E [R4.64], R18 ;  /* 0x000000120400c985 */ /* 0x0023e8000c101906 */
[----:B------:R1:W1:Y:S04]  /*a070*/  SHFL.IDX PT, R2, R23, RZ, 0x1c1f ;  /* 0x001c1fff17027589 */ /* 0x00026800000e0000 */
[----:B------:R1:W1:Y:S01]  /*a080*/  SHFL.IDX PT, R3, R22, RZ, 0x1c1f ;  /* 0x001c1fff16037589 */ /* 0x00026200000e0000 */
[----:B----4-:R-:W-:-:S04]  /*a090*/  IADD3 R0, R12, 0x8, RZ ;  /* 0x000000080c007810 */ /* 0x010fc80007ffe0ff */
[CC--:B------:R-:W-:Y:S02]  /*a0a0*/  ISETP.GE.OR P3, PT, R0.reuse, R24.reuse, P1 ;  /* 0x000000180000720c */ /* 0x0c0fe40000f66670 */
[-C--:B------:R-:W-:Y:S02]  /*a0b0*/  ISETP.GE.OR P1, PT, R13, R24.reuse, P1 ;  /* 0x000000180d00720c */ /* 0x080fe40000f26670 */
[----:B------:R-:W-:Y:S02]  /*a0c0*/  ISETP.GE.AND P0, PT, R0, R24, PT ;  /* 0x000000180000720c */ /* 0x000fe40003f06270 */
[----:B------:R-:W-:-:S05]  /*a0d0*/  LOP3.LUT R0, R17, 0x7ffffffc, RZ, 0xc0, !PT ;  /* 0x7ffffffc11007812 */ /* 0x000fca00078ec0ff */
[----:B------:R-:W-:Y:S02]  /*a0e0*/  IMAD.IADD R0, R16, 0x1, -R0 ;  /* 0x0000000110007824 */ /* 0x000fe400078e0a00 */
[----:B--2---:R2:W-:Y:S03]  /*a0f0*/  @!P3 ST.E [R10.64], R19 ;  /* 0x000000130a00b985 */ /* 0x0045e6000c101906 */
[----:B------:R-:W-:Y:S01]  /*a100*/  SHF.L.U32 R0, R0, 0x1, RZ ;  /* 0x0000000100007819 */ /* 0x000fe200000006ff */
[----:B---3--:R2:W-:Y:S04]  /*a110*/  @!P2 ST.E [R8.64], R20 ;  /* 0x000000140800a985 */ /* 0x0085e8000c101906 */
[----:B-----5:R2:W-:Y:S01]  /*a120*/  @!P1 ST.E [R6.64], R21 ;  /* 0x0000001506009985 */ /* 0x0205e2000c101906 */
[----:B------:R-:W-:-:S13]  /*a130*/  ISETP.GE.AND P1, PT, R12, R24, PT ;  /* 0x000000180c00720c */ /* 0x000fda0003f26270 */
[----:B------:R-:W-:Y:S05]  /*a140*/  @P1 BRA `(.L_x_14) ;  /* 0x0000045000001947 */ /* 0x000fea0003800000 */
[C---:B-12---:R-:W-:Y:S02]  /*a150*/  IADD3 R6, R0.reuse, 0x8, RZ ;  /* 0x0000000800067810 */ /* 0x046fe40007ffe0ff */
[----:B------:R-:W-:Y:S02]  /*a160*/  IADD3 R5, R0, 0x10, RZ ;  /* 0x0000001000057810 */ /* 0x000fe40007ffe0ff */
[----:B------:R-:W-:Y:S02]  /*a170*/  ISETP.GE.AND P3, PT, R6, c[0x0][0x3c8], PT ;  /* 0x0000f20006007a0c */ /* 0x000fe40003f66270 */
[----:B------:R-:W-:Y:S02]  /*a180*/  ISETP.GE.AND P2, PT, R5, c[0x0][0x3c8], PT ;  /* 0x0000f20005007a0c */ /* 0x000fe40003f46270 */
[C---:B------:R-:W-:Y:S02]  /*a190*/  IADD3 R4, R0.reuse, 0x18, RZ ;  /* 0x0000001800047810 */ /* 0x040fe40007ffe0ff */
[----:B------:R-:W-:-:S02]  /*a1a0*/  ISETP.GE.AND P4, PT, R0, c[0x0][0x3c8], PT ;  /* 0x0000f20000007a0c */ /* 0x000fc40003f86270 */
[----:B------:R-:W-:-:S05]  /*a1b0*/  ISETP.GE.AND P1, PT, R4, c[0x0][0x3c8], PT ;  /* 0x0000f20004007a0c */ /* 0x000fca0003f26270 */
[----:B------:R-:W-:Y:S02]  /*a1c0*/  @!P3 LEA.HI R6, R6, R6, RZ, 0x1 ;  /* 0x000000060606b211 */ /* 0x000fe400078f08ff */
[----:B------:R-:W-:Y:S02]  /*a1d0*/  @!P2 LEA.HI R5, R5, R5, RZ, 0x1 ;  /* 0x000000050505a211 */ /* 0x000fe400078f08ff */
[----:B------:R-:W-:Y:S02]  /*a1e0*/  @!P3 LOP3.LUT R6, R6, 0xfffffffe, RZ, 0xc0, !PT ;  /* 0xfffffffe0606b812 */ /* 0x000fe400078ec0ff */
[----:B------:R-:W-:Y:S01]  /*a1f0*/  @!P2 LOP3.LUT R5, R5, 0xfffffffe, RZ, 0xc0, !PT ;  /* 0xfffffffe0505a812 */ /* 0x000fe200078ec0ff */
[----:B------:R-:W-:Y:S01]  /*a200*/  @!P4 IMAD.WIDE R8, R0, 0x4, R2 ;  /* 0x000000040008c825 */ /* 0x000fe200078e0202 */
[----:B------:R-:W-:-:S03]  /*a210*/  @!P1 LEA.HI R10, R4, R4, RZ, 0x1 ;  /* 0x00000004040a9211 */ /* 0x000fc600078f08ff */
[--C-:B------:R-:W-:Y:S01]  /*a220*/  @!P3 IMAD.WIDE R6, R6, 0x4, R2.reuse ;  /* 0x000000040606b825 */ /* 0x100fe200078e0202 */
[----:B------:R1:W-:Y:S03]  /*a230*/  @!P4 ST.E.64 [R8.64], R112 ;  /* 0x000000700800c985 */ /* 0x0003e6000c101b06 */
[----:B------:R-:W-:Y:S01]  /*a240*/  @!P2 IMAD.WIDE R4, R5, 0x4, R2 ;  /* 0x000000040504a825 */ /* 0x000fe200078e0202 */
[----:B------:R2:W-:Y:S04]  /*a250*/  @!P3 ST.E.64 [R6.64], R120 ;  /* 0x000000780600b985 */ /* 0x0005e8000c101b06 */
[----:B------:R3:W-:Y:S01]  /*a260*/  @!P2 ST.E.64 [R4.64], R124 ;  /* 0x0000007c0400a985 */ /* 0x0007e2000c101b06 */
[----:B-1----:R-:W-:-:S02]  /*a270*/  @!P1 LOP3.LUT R8, R10, 0xfffffffe, RZ, 0xc0, !PT ;  /* 0xfffffffe0a089812 */ /* 0x002fc400078ec0ff */
[----:B------:R-:W-:-:S03]  /*a280*/  IADD3 R9, R0, 0x20, RZ ;  /* 0x0000002000097810 */ /* 0x000fc60007ffe0ff */
[----:B--2---:R-:W-:Y:S01]  /*a290*/  @!P1 IMAD.WIDE R6, R8, 0x4, R2 ;  /* 0x0000000408069825 */ /* 0x004fe200078e0202 */
[----:B------:R-:W-:Y:S02]  /*a2a0*/  ISETP.GE.AND P4, PT, R9, c[0x0][0x3c8], PT ;  /* 0x0000f20009007a0c */ /* 0x000fe40003f86270 */
[C---:B---3--:R-:W-:Y:S02]  /*a2b0*/  IADD3 R5, R0.reuse, 0x28, RZ ;  /* 0x0000002800057810 */ /* 0x048fe40007ffe0ff */
[C---:B------:R-:W-:Y:S01]  /*a2c0*/  IADD3 R4, R0.reuse, 0x30, RZ ;  /* 0x0000003000047810 */ /* 0x040fe20007ffe0ff */
[----:B------:R1:W-:Y:S01]  /*a2d0*/  @!P1 ST.E.64 [R6.64], R136 ;  /* 0x0000008806009985 */ /* 0x0003e2000c101b06 */
[----:B------:R-:W-:Y:S02]  /*a2e0*/  IADD3 R8, R0, 0x38, RZ ;  /* 0x0000003800087810 */ /* 0x000fe40007ffe0ff */
[----:B------:R-:W-:Y:S02]  /*a2f0*/  ISETP.GE.AND P3, PT, R5, c[0x0][0x3c8], PT ;  /* 0x0000f20005007a0c */ /* 0x000fe40003f66270 */
[----:B------:R-:W-:-:S02]  /*a300*/  ISETP.GE.AND P2, PT, R4, c[0x0][0x3c8], PT ;  /* 0x0000f20004007a0c */ /* 0x000fc40003f46270 */
[----:B------:R-:W-:Y:S02]  /*a310*/  ISETP.GE.AND P1, PT, R8, c[0x0][0x3c8], PT ;  /* 0x0000f20008007a0c */ /* 0x000fe40003f26270 */
[----:B------:R-:W-:-:S09]  /*a320*/  @!P4 LEA.HI R9, R9, R9, RZ, 0x1 ;  /* 0x000000090909c211 */ /* 0x000fd200078f08ff */
[----:B------:R-:W-:Y:S02]  /*a330*/  @!P2 LEA.HI R4, R4, R4, RZ, 0x1 ;  /* 0x000000040404a211 */ /* 0x000fe400078f08ff */
[----:B------:R-:W-:-:S04]  /*a340*/  @!P1 LEA.HI R8, R8, R8, RZ, 0x1 ;  /* 0x0000000808089211 */ /* 0x000fc800078f08ff */
[----:B------:R-:W-:Y:S02]  /*a350*/  @!P1 LOP3.LUT R10, R8, 0xfffffffe, RZ, 0xc0, !PT ;  /* 0xfffffffe080a9812 */ /* 0x000fe400078ec0ff */
[----:B-1----:R-:W-:Y:S02]  /*a360*/  @!P3 LEA.HI R6, R5, R5, RZ, 0x1 ;  /* 0x000000050506b211 */ /* 0x002fe400078f08ff */
[----:B------:R-:W-:Y:S02]  /*a370*/  @!P4 LOP3.LUT R5, R9, 0xfffffffe, RZ, 0xc0, !PT ;  /* 0xfffffffe0905c812 */ /* 0x000fe400078ec0ff */
[----:B------:R-:W-:Y:S02]  /*a380*/  @!P3 LOP3.LUT R9, R6, 0xfffffffe, RZ, 0xc0, !PT ;  /* 0xfffffffe0609b812 */ /* 0x000fe400078ec0ff */
[----:B------:R-:W-:Y:S01]  /*a390*/  @!P2 LOP3.LUT R6, R4, 0xfffffffe, RZ, 0xc0, !PT ;  /* 0xfffffffe0406a812 */ /* 0x000fe200078ec0ff */
[----:B------:R-:W-:-:S04]  /*a3a0*/  @!P4 IMAD.WIDE R4, R5, 0x4, R2 ;  /* 0x000000040504c825 */ /* 0x000fc800078e0202 */
[--C-:B------:R-:W-:Y:S01]  /*a3b0*/  @!P3 IMAD.WIDE R8, R9, 0x4, R2.reuse ;  /* 0x000000040908b825 */ /* 0x100fe200078e0202 */
[----:B------:R1:W-:Y:S03]  /*a3c0*/  @!P4 ST.E.64 [R4.64], R140 ;  /* 0x0000008c0400c985 */ /* 0x0003e6000c101b06 */
[--C-:B------:R-:W-:Y:S01]  /*a3d0*/  @!P2 IMAD.WIDE R6, R6, 0x4, R2.reuse ;  /* 0x000000040606a825 */ /* 0x100fe200078e0202 */
[----:B------:R2:W-:Y:S04]  /*a3e0*/  @!P3 ST.E.64 [R8.64], R152 ;  /* 0x000000980800b985 */ /* 0x0005e8000c101b06 */
[----:B------:R3:W-:Y:S01]  /*a3f0*/  @!P2 ST.E.64 [R6.64], R156 ;  /* 0x0000009c0600a985 */ /* 0x0007e2000c101b06 */
[----:B-1----:R-:W-:Y:S01]  /*a400*/  @!P1 IMAD.WIDE R4, R10, 0x4, R2 ;  /* 0x000000040a049825 */ /* 0x002fe200078e0202 */
[----:B--2---:R-:W-:-:S04]  /*a410*/  IADD3 R8, R0, 0x40, RZ ;  /* 0x0000004000087810 */ /* 0x004fc80007ffe0ff */
[----:B------:R1:W-:Y:S01]  /*a420*/  @!P1 ST.E.64 [R4.64], R168 ;  /* 0x000000a804009985 */ /* 0x0003e2000c101b06 */
[----:B---3--:R-:W-:Y:S02]  /*a430*/  IADD3 R6, R0, 0x48, RZ ;  /* 0x0000004800067810 */ /* 0x008fe40007ffe0ff */
[----:B------:R-:W-:Y:S02]  /*a440*/  ISETP.GE.AND P4, PT, R8, c[0x0][0x3c8], PT ;  /* 0x0000f20008007a0c */ /* 0x000fe40003f86270 */
[----:B------:R-:W-:-:S11]  /*a450*/  ISETP.GE.AND P3, PT, R6, c[0x0][0x3c8], PT ;  /* 0x0000f20006007a0c */ /* 0x000fd60003f66270 */
[----:B------:R-:W-:Y:S02]  /*a460*/  @!P4 LEA.HI R8, R8, R8, RZ, 0x1 ;  /* 0x000000080808c211 */ /* 0x000fe400078f08ff */
[----:B------:R-:W-:-:S04]  /*a470*/  @!P3 LEA.HI R7, R6, R6, RZ, 0x1 ;  /* 0x000000060607b211 */ /* 0x000fc800078f08ff */
[----:B------:R-:W-:Y:S02]  /*a480*/  @!P3 LOP3.LUT R7, R7, 0xfffffffe, RZ, 0xc0, !PT ;  /* 0xfffffffe0707b812 */ /* 0x000fe400078ec0ff */
[C---:B-1----:R-:W-:Y:S02]  /*a490*/  IADD3 R5, R0.reuse, 0x50, RZ ;  /* 0x0000005000057810 */ /* 0x042fe40007ffe0ff */
[----:B------:R-:W-:Y:S02]  /*a4a0*/  IADD3 R4, R0, 0x58, RZ ;  /* 0x0000005800047810 */ /* 0x000fe40007ffe0ff */
[----:B------:R-:W-:Y:S02]  /*a4b0*/  ISETP.GE.AND P2, PT, R5, c[0x0][0x3c8], PT ;  /* 0x0000f20005007a0c */ /* 0x000fe40003f46270 */
[----:B------:R-:W-:-:S11]  /*a4c0*/  ISETP.GE.AND P1, PT, R4, c[0x0][0x3c8], PT ;  /* 0x0000f20004007a0c */ /* 0x000fd60003f26270 */
[----:B------:R-:W-:Y:S02]  /*a4d0*/  @!P2 LEA.HI R6, R5, R5, RZ, 0x1 ;  /* 0x000000050506a211 */ /* 0x000fe400078f08ff */
[----:B------:R-:W-:Y:S02]  /*a4e0*/  @!P1 LEA.HI R4, R4, R4, RZ, 0x1 ;  /* 0x0000000404049211 */ /* 0x000fe400078f08ff */
[----:B------:R-:W-:Y:S02]  /*a4f0*/  @!P4 LOP3.LUT R5, R8, 0xfffffffe, RZ, 0xc0, !PT ;  /* 0xfffffffe0805c812 */ /* 0x000fe400078ec0ff */
[----:B------:R-:W-:Y:S01]  /*a500*/  @!P2 LOP3.LUT R10, R6, 0xfffffffe, RZ, 0xc0, !PT ;  /* 0xfffffffe060aa812 */ /* 0x000fe200078ec0ff */
[----:B------:R-:W-:Y:S01]  /*a510*/  @!P3 IMAD.WIDE R6, R7, 0x4, R2 ;  /* 0x000000040706b825 */ /* 0x000fe200078e0202 */
[----:B------:R-:W-:-:S03]  /*a520*/  @!P1 LOP3.LUT R11, R4, 0xfffffffe, RZ, 0xc0, !PT ;  /* 0xfffffffe040b9812 */ /* 0x000fc600078ec0ff */
[----:B------:R-:W-:-:S04]  /*a530*/  @!P4 IMAD.WIDE R8, R5, 0x4, R2 ;  /* 0x000000040508c825 */ /* 0x000fc800078e0202 */
[--C-:B------:R-:W-:Y:S01]  /*a540*/  @!P2 IMAD.WIDE R4, R10, 0x4, R2.reuse ;  /* 0x000000040a04a825 */ /* 0x100fe200078e0202 */
[----:B------:R1:W-:Y:S03]  /*a550*/  @!P4 ST.E.64 [R8.64], R68 ;  /* 0x000000440800c985 */ /* 0x0003e6000c101b06 */
[----:B------:R-:W-:Y:S01]  /*a560*/  @!P1 IMAD.WIDE R2, R11, 0x4, R2 ;  /* 0x000000040b029825 */ /* 0x000fe200078e0202 */
[----:B------:R1:W-:Y:S04]  /*a570*/  @!P3 ST.E.64 [R6.64], R80 ;  /* 0x000000500600b985 */ /* 0x0003e8000c101b06 */
[----:B------:R1:W-:Y:S04]  /*a580*/  @!P2 ST.E.64 [R4.64], R84 ;  /* 0x000000540400a985 */ /* 0x0003e8000c101b06 */
[----:B------:R1:W-:Y:S02]  /*a590*/  @!P1 ST.E.64 [R2.64], R96 ;  /* 0x0000006002009985 */ /* 0x0003e4000c101b06 */
.L_x_14:
[----:B-1----:R-:W-:Y:S05]  /*a5a0*/  BSYNC B0 ;  /* 0x0000000000007941 */ /* 0x002fea0003800000 */
.L_x_13:
[----:B------:R1:W3:Y:S01]  /*a5b0*/  SHFL.IDX PT, R3, R22, 0x1, 0x1c1f ;  /* 0x003c1f0016037f89 */ /* 0x0002e200000e0000 */
[----:B------:R-:W-:Y:S03]  /*a5c0*/  BSSY B0, `(.L_x_15) ;  /* 0x0000048000007945 */ /* 0x000fe60003800000 */
[----:B------:R1:W4:Y:S01]  /*a5d0*/  SHFL.IDX PT, R2, R23, 0x1, 0x1c1f ;  /* 0x003c1f0017027f89 */ /* 0x00032200000e0000 */
[----:B------:R-:W-:Y:S05]  /*a5e0*/  @P0 BRA `(.L_x_16) ;  /* 0x0000045000000947 */ /* 0x000fea0003800000 */
[C---:B------:R-:W-:Y:S02]  /*a5f0*/  IADD3 R4, R0.reuse, 0x8, RZ ;  /* 0x0000000800047810 */ /* 0x040fe40007ffe0ff */
[----:B------:R-:W-:-:S02]  /*a600*/  ISETP.GE.AND P1, PT, R0, c[0x0][0x3c8], PT ;  /* 0x0000f20000007a0c */ /* 0x000fc40003f26270 */
[----:B------:R-:W-:Y:S02]  /*a610*/  ISETP.GE.AND P0, PT, R4, c[0x0][0x3c8], PT ;  /* 0x0000f20004007a0c */ /* 0x000fe40003f06270 */
[C---:B--2---:R-:W-:Y:S02]  /*a620*/  IADD3 R8, R0.reuse, 0x10, RZ ;  /* 0x0000001000087810 */ /* 0x044fe40007ffe0ff */
[C---:B------:R-:W-:Y:S02]  /*a630*/  IADD3 R9, R0.reuse, 0x18, RZ ;  /* 0x0000001800097810 */ /* 0x040fe40007ffe0ff */
[C---:B------:R-:W-:Y:S02]  /*a640*/  IADD3 R10, R0.reuse, 0x20, RZ ;  /* 0x00000020000a7810 */ /* 0x040fe40007ffe0ff */
[----:B------:R-:W-:Y:S02]  /*a650*/  IADD3 R11, R0, 0x28, RZ ;  /* 0x00000028000b7810 */ /* 0x000fe40007ffe0ff */
[----:B------:R-:W-:Y:S01]  /*a660*/  ISETP.GE.AND P4, PT, R8, c[0x0][0x3c8], PT ;  /* 0x0000f20008007a0c */ /* 0x000fe20003f86270 */
[C---:B---34-:R-:W-:Y:S01]  /*a670*/  @!P1 IMAD.WIDE R6, R0.reuse, 0x4, R2 ;  /* 0x0000000400069825 */ /* 0x058fe200078e0202 */
[----:B------:R-:W-:-:S02]  /*a680*/  IADD3 R12, R0, 0x30, RZ ;  /* 0x00000030000c7810 */ /* 0x000fc40007ffe0ff */
[----:B------:R-:W-:Y:S02]  /*a690*/  @!P0 LEA.HI R4, R4, R4, RZ, 0x1 ;  /* 0x0000000404048211 */ /* 0x000fe400078f08ff */
[----:B------:R-:W-:Y:S01]  /*a6a0*/  ISETP.GE.AND P3, PT, R9, c[0x0][0x3c8], PT ;  /* 0x0000f20009007a0c */ /* 0x000fe20003f66270 */
[----:B------:R2:W-:Y:S01]  /*a6b0*/  @!P1 ST.E.64 [R6.64], R114 ;  /* 0x0000007206009985 */ /* 0x0005e2000c101b06 */
[----:B------:R-:W-:Y:S02]  /*a6c0*/  @!P0 LOP3.LUT R4, R4, 0xfffffffe, RZ, 0xc0, !PT ;  /* 0xfffffffe04048812 */ /* 0x000fe400078ec0ff */
[----:B------:R-:W-:Y:S02]  /*a6d0*/  ISETP.GE.AND P2, PT, R10, c[0x0][0x3c8], PT ;  /* 0x0000f2000a007a0c */ /* 0x000fe40003f46270 */
[----:B------:R-:W-:Y:S01]  /*a6e0*/  ISETP.GE.AND P1, PT, R11, c[0x0][0x3c8], PT ;  /* 0x0000f2000b007a0c */ /* 0x000fe20003f26270 */
[----:B------:R-:W-:-:S05]  /*a6f0*/  @!P0 IMAD.WIDE R4, R4, 0x4, R2 ;  /* 0x0000000404048825 */ /* 0x000fca00078e0202 */
[----:B------:R3:W-:Y:S01]  /*a700*/  @!P0 ST.E.64 [R4.64], R122 ;  /* 0x0000007a04008985 */ /* 0x0007e2000c101b06 */
[----:B------:R-:W-:-:S13]  /*a710*/  ISETP.GE.AND P0, PT, R12, c[0x0][0x3c8], PT ;  /* 0x0000f2000c007a0c */ /* 0x000fda0003f06270 */
[----:B------:R-:W-:Y:S02]  /*a720*/  @!P0 LEA.HI R12, R12, R12, RZ, 0x1 ;  /* 0x0000000c0c0c8211 */ /* 0x000fe400078f08ff */
[----:B--2---:R-:W-:Y:S02]  /*a730*/  @!P3 LEA.HI R6, R9, R9, RZ, 0x1 ;  /* 0x000000090906b211 */ /* 0x004fe400078f08ff */
[----:B------:R-:W-:Y:S02]  /*a740*/  @!P1 LEA.HI R7, R11, R11, RZ, 0x1 ;  /* 0x0000000b0b079211 */ /* 0x000fe400078f08ff */
[----:B------:R-:W-:Y:S02]  /*a750*/  @!P3 LOP3.LUT R6, R6, 0xfffffffe, RZ, 0xc0, !PT ;  /* 0xfffffffe0606b812 */ /* 0x000fe400078ec0ff */
[----:B------:R-:W-:Y:S02]  /*a760*/  @!P1 LOP3.LUT R7, R7, 0xfffffffe, RZ, 0xc0, !PT ;  /* 0xfffffffe07079812 */ /* 0x000fe400078ec0ff */
[----:B------:R-:W-:-:S02]  /*a770*/  @!P0 LOP3.LUT R12, R12, 0xfffffffe, RZ, 0xc0, !PT ;  /* 0xfffffffe0c0c8812 */ /* 0x000fc400078ec0ff */
[----:B---3--:R-:W-:Y:S01]  /*a780*/  @!P4 LEA.HI R4, R8, R8, RZ, 0x1 ;  /* 0x000000080804c211 */ /* 0x008fe200078f08ff */
[--C-:B------:R-:W-:Y:S01]  /*a790*/  @!P3 IMAD.WIDE R8, R6, 0x4, R2.reuse ;  /* 0x000000040608b825 */ /* 0x100fe200078e0202 */
[----:B------:R-:W-:Y:S02]  /*a7a0*/  @!P2 LEA.HI R5, R10, R10, RZ, 0x1 ;  /* 0x0000000a0a05a211 */ /* 0x000fe400078f08ff */
[----:B------:R-:W-:Y:S01]  /*a7b0*/  @!P4 LOP3.LUT R4, R4, 0xfffffffe, RZ, 0xc0, !PT ;  /* 0xfffffffe0404c812 */ /* 0x000fe200078ec0ff */
[----:B------:R-:W-:Y:S01]  /*a7c0*/  @!P1 IMAD.WIDE R6, R7, 0x4, R2 ;  /* 0x0000000407069825 */ /* 0x000fe200078e0202 */
[----:B------:R-:W-:-:S03]  /*a7d0*/  @!P2 LOP3.LUT R10, R5, 0xfffffffe, RZ, 0xc0, !PT ;  /* 0xfffffffe050aa812 */ /* 0x000fc600078ec0ff */
[----:B------:R-:W-:-:S04]  /*a7e0*/  @!P4 IMAD.WIDE R4, R4, 0x4, R2 ;  /* 0x000000040404c825 */ /* 0x000fc800078e0202 */
[--C-:B------:R-:W-:Y:S01]  /*a7f0*/  @!P2 IMAD.WIDE R10, R10, 0x4, R2.reuse ;  /* 0x000000040a0aa825 */ /* 0x100fe200078e0202 */
[----:B------:R2:W-:Y:S04]  /*a800*/  @!P4 ST.E.64 [R4.64], R126 ;  /* 0x0000007e0400c985 */ /* 0x0005e8000c101b06 */
[----:B------:R3:W-:Y:S04]  /*a810*/  @!P3 ST.E.64 [R8.64], R138 ;  /* 0x0000008a0800b985 */ /* 0x0007e8000c101b06 */
[----:B------:R-:W-:Y:S04]  /*a820*/  @!P2 ST.E.64 [R10.64], R142 ;  /* 0x0000008e0a00a985 */ /* 0x000fe8000c101b06 */
[----:B------:R4:W-:Y:S01]  /*a830*/  @!P1 ST.E.64 [R6.64], R154 ;  /* 0x0000009a06009985 */ /* 0x0009e2000c101b06 */
[----:B--2---:R-:W-:Y:S01]  /*a840*/  @!P0 IMAD.WIDE R4, R12, 0x4, R2 ;  /* 0x000000040c048825 */ /* 0x004fe200078e0202 */
[----:B---3--:R-:W-:-:S04]  /*a850*/  IADD3 R8, R0, 0x38, RZ ;  /* 0x0000003800087810 */ /* 0x008fc80007ffe0ff */
[----:B------:R2:W-:Y:S01]  /*a860*/  @!P0 ST.E.64 [R4.64], R158 ;  /* 0x0000009e04008985 */ /* 0x0005e2000c101b06 */
[----:B------:R-:W-:Y:S02]  /*a870*/  ISETP.GE.AND P4, PT, R8, c[0x0][0x3c8], PT ;  /* 0x0000f20008007a0c */ /* 0x000fe40003f86270 */
[C---:B----4-:R-:W-:Y:S02]  /*a880*/  IADD3 R7, R0.reuse, 0x40, RZ ;  /* 0x0000004000077810 */ /* 0x050fe40007ffe0ff */
[----:B------:R-:W-:Y:S02]  /*a890*/  IADD3 R6, R0, 0x48, RZ ;  /* 0x0000004800067810 */ /* 0x000fe40007ffe0ff */
[----:B------:R-:W-:Y:S02]  /*a8a0*/  ISETP.GE.AND P3, PT, R7, c[0x0][0x3c8], PT ;  /* 0x0000f20007007a0c */ /* 0x000fe40003f66270 */
[----:B------:R-:W-:-:S05]  /*a8b0*/  ISETP.GE.AND P2, PT, R6, c[0x0][0x3c8], PT ;  /* 0x0000f20006007a0c */ /* 0x000fca0003f46270 */
[----:B------:R-:W-:-:S06]  /*a8c0*/  @!P4 LEA.HI R9, R8, R8, RZ, 0x1 ;  /* 0x000000080809c211 */ /* 0x000fcc00078f08ff */
[----:B------:R-:W-:Y:S02]  /*a8d0*/  @!P3 LEA.HI R8, R7, R7, RZ, 0x1 ;  /* 0x000000070708b211 */ /* 0x000fe400078f08ff */
[----:B------:R-:W-:Y:S02]  /*a8e0*/  @!P2 LEA.HI R7, R6, R6, RZ, 0x1 ;  /* 0x000000060607a211 */ /* 0x000fe400078f08ff */
[----:B------:R-:W-:Y:S02]  /*a8f0*/  @!P3 LOP3.LUT R8, R8, 0xfffffffe, RZ, 0xc0, !PT ;  /* 0xfffffffe0808b812 */ /* 0x000fe400078ec0ff */
[C---:B--2---:R-:W-:Y:S02]  /*a900*/  IADD3 R5, R0.reuse, 0x50, RZ ;  /* 0x0000005000057810 */ /* 0x044fe40007ffe0ff */
[----:B------:R-:W-:Y:S02]  /*a910*/  IADD3 R4, R0, 0x58, RZ ;  /* 0x0000005800047810 */ /* 0x000fe40007ffe0ff */
[----:B------:R-:W-:-:S02]  /*a920*/  ISETP.GE.AND P1, PT, R5, c[0x0][0x3c8], PT ;  /* 0x0000f20005007a0c */ /* 0x000fc40003f26270 */
[----:B------:R-:W-:Y:S02]  /*a930*/  ISETP.GE.AND P0, PT, R4, c[0x0][0x3c8], PT ;  /* 0x0000f20004007a0c */ /* 0x000fe40003f06270 */
[----:B------:R-:W-:-:S09]  /*a940*/  @!P2 LOP3.LUT R7, R7, 0xfffffffe, RZ, 0xc0, !PT ;  /* 0xfffffffe0707a812 */ /* 0x000fd200078ec0ff */
[----:B------:R-:W-:Y:S02]  /*a950*/  @!P1 LEA.HI R6, R5, R5, RZ, 0x1 ;  /* 0x0000000505069211 */ /* 0x000fe400078f08ff */
[----:B------:R-:W-:Y:S02]  /*a960*/  @!P0 LEA.HI R4, R4, R4, RZ, 0x1 ;  /* 0x0000000404048211 */ /* 0x000fe400078f08ff */
[----:B------:R-:W-:Y:S01]  /*a970*/  @!P4 LOP3.LUT R5, R9, 0xfffffffe, RZ, 0xc0, !PT ;  /* 0xfffffffe0905c812 */ /* 0x000fe200078ec0ff */
[--C-:B------:R-:W-:Y:S01]  /*a980*/  @!P3 IMAD.WIDE R8, R8, 0x4, R2.reuse ;  /* 0x000000040808b825 */ /* 0x100fe200078e0202 */
[----:B------:R-:W-:Y:S02]  /*a990*/  @!P1 LOP3.LUT R12, R6, 0xfffffffe, RZ, 0xc0, !PT ;  /* 0xfffffffe060c9812 */ /* 0x000fe400078ec0ff */
[----:B------:R-:W-:Y:S01]  /*a9a0*/  @!P0 LOP3.LUT R13, R4, 0xfffffffe, RZ, 0xc0, !PT ;  /* 0xfffffffe040d8812 */ /* 0x000fe200078ec0ff */
[----:B------:R-:W-:-:S04]  /*a9b0*/  @!P4 IMAD.WIDE R10, R5, 0x4, R2 ;  /* 0x00000004050ac825 */ /* 0x000fc800078e0202 */
[--C-:B------:R-:W-:Y:S01]  /*a9c0*/  @!P2 IMAD.WIDE R6, R7, 0x4, R2.reuse ;  /* 0x000000040706a825 */ /* 0x100fe200078e0202 */
[----:B------:R2:W-:Y:S03]  /*a9d0*/  @!P4 ST.E.64 [R10.64], R170 ;  /* 0x000000aa0a00c985 */ /* 0x0005e6000c101b06 */
[--C-:B------:R-:W-:Y:S01]  /*a9e0*/  @!P1 IMAD.WIDE R4, R12, 0x4, R2.reuse ;  /* 0x000000040c049825 */ /* 0x100fe200078e0202 */
[----:B------:R2:W-:Y:S03]  /*a9f0*/  @!P3 ST.E.64 [R8.64], R70 ;  /* 0x000000460800b985 */ /* 0x0005e6000c101b06 */
[----:B------:R-:W-:Y:S01]  /*aa00*/  @!P0 IMAD.WIDE R2, R13, 0x4, R2 ;  /* 0x000000040d028825 */ /* 0x000fe200078e0202 */
[----:B------:R2:W-:Y:S04]  /*aa10*/  @!P2 ST.E.64 [R6.64], R82 ;  /* 0x000000520600a985 */ /* 0x0005e8000c101b06 */
[----:B------:R2:W-:Y:S04]  /*aa20*/  @!P1 ST.E.64 [R4.64], R86 ;  /* 0x0000005604009985 */ /* 0x0005e8000c101b06 */
[----:B------:R2:W-:Y:S02]  /*aa30*/  @!P0 ST.E.64 [R2.64], R98 ;  /* 0x0000006202008985 */ /* 0x0005e4000c101b06 */
.L_x_16:
[----:B------:R-:W-:Y:S05]  /*aa40*/  BSYNC B0 ;  /* 0x0000000000007941 */ /* 0x000fea0003800000 */
.L_x_15:
[----:B--23--:R2:W3:Y:S01]  /*aa50*/  SHFL.IDX PT, R3, R22, 0x2, 0x1c1f ;  /* 0x005c1f0016037f89 */ /* 0x00c4e200000e0000 */
[----:B------:R-:W-:Y:S03]  /*aa60*/  BSSY B0, `(.L_x_17) ;  /* 0x0000048000007945 */ /* 0x000fe60003800000 */
[----:B----4-:R2:W4:Y:S01]  /*aa70*/  SHFL.IDX PT, R2, R23, 0x2, 0x1c1f ;  /* 0x005c1f0017027f89 */ /* 0x01052200000e0000 */
[----:B------:R-:W-:Y:S05]  /*aa80*/  @P5 BRA `(.L_x_18) ;  /* 0x0000045000005947 */ /* 0x000fea0003800000 */
[C---:B------:R-:W-:Y:S02]  /*aa90*/  IADD3 R6, R0.reuse, 0x8, RZ ;  /* 0x0000000800067810 */ /* 0x040fe40007ffe0ff */
[----:B------:R-:W-:-:S02]  /*aaa0*/  IADD3 R5, R0, 0x10, RZ ;  /* 0x0000001000057810 */ /* 0x000fc40007ffe0ff */
[C---:B------:R-:W-:Y:S02]  /*aab0*/  IADD3 R4, R0.reuse, 0x18, RZ ;  /* 0x0000001800047810 */ /* 0x040fe40007ffe0ff */
[C---:B------:R-:W-:Y:S02]  /*aac0*/  ISETP.GE.AND P5, PT, R0.reuse, c[0x0][0x3c8], PT ;  /* 0x0000f20000007a0c */ /* 0x040fe40003fa6270 */
[----:B------:R-:W-:Y:S02]  /*aad0*/  IADD3 R7, R0, 0x20, RZ ;  /* 0x0000002000077810 */ /* 0x000fe40007ffe0ff */
[----:B------:R-:W-:Y:S02]  /*aae0*/  ISETP.GE.AND P4, PT, R6, c[0x0][0x3c8], PT ;  /* 0x0000f20006007a0c */ /* 0x000fe40003f86270 */
[----:B------:R-:W-:Y:S02]  /*aaf0*/  IADD3 R10, R0, 0x28, RZ ;  /* 0x00000028000a7810 */ /* 0x000fe40007ffe0ff */
[----:B------:R-:W-:-:S02]  /*ab00*/  ISETP.GE.AND P3, PT, R5, c[0x0][0x3c8], PT ;  /* 0x0000f20005007a0c */ /* 0x000fc40003f66270 */
[----:B------:R-:W-:Y:S02]  /*ab10*/  ISETP.GE.AND P2, PT, R4, c[0x0][0x3c8], PT ;  /* 0x0000f20004007a0c */ /* 0x000fe40003f46270 */
[----:B------:R-:W-:Y:S01]  /*ab20*/  ISETP.GE.AND P1, PT, R7, c[0x0][0x3c8], PT ;  /* 0x0000f20007007a0c */ /* 0x000fe20003f26270 */
[----:B---34-:R-:W-:Y:S01]  /*ab30*/  @!P5 IMAD.WIDE R8, R0, 0x4, R2 ;  /* 0x000000040008d825 */ /* 0x018fe200078e0202 */
[----:B------:R-:W-:-:S03]  /*ab40*/  ISETP.GE.AND P0, PT, R10, c[0x0][0x3c8], PT ;  /* 0x0000f2000a007a0c */ /* 0x000fc60003f06270 */
[----:B------:R-:W-:Y:S01]  /*ab50*/  @!P4 LEA.HI R6, R6, R6, RZ, 0x1 ;  /* 0x000000060606c211 */ /* 0x000fe200078f08ff */
[----:B------:R3:W-:Y:S03]  /*ab60*/  @!P5 ST.E.64 [R8.64], R108 ;  /* 0x0000006c0800d985 */ /* 0x0007e6000c101b06 */
[----:B------:R-:W-:Y:S02]  /*ab70*/  @!P3 LEA.HI R5, R5, R5, RZ, 0x1 ;  /* 0x000000050505b211 */ /* 0x000fe400078f08ff */
[----:B------:R-:W-:Y:S02]  /*ab80*/  @!P2 LEA.HI R4, R4, R4, RZ, 0x1 ;  /* 0x000000040404a211 */ /* 0x000fe400078f08ff */
[----:B------:R-:W-:Y:S02]  /*ab90*/  @!P4 LOP3.LUT R6, R6, 0xfffffffe, RZ, 0xc0, !PT ;  /* 0xfffffffe0606c812 */ /* 0x000fe400078ec0ff */
[----:B------:R-:W-:-:S02]  /*aba0*/  @!P1 LEA.HI R7, R7, R7, RZ, 0x1 ;  /* 0x0000000707079211 */ /* 0x000fc400078f08ff */
[----:B------:R-:W-:Y:S02]  /*abb0*/  @!P0 LEA.HI R10, R10, R10, RZ, 0x1 ;  /* 0x0000000a0a0a8211 */ /* 0x000fe400078f08ff */
[----:B------:R-:W-:Y:S02]  /*abc0*/  @!P2 LOP3.LUT R11, R4, 0xfffffffe, RZ, 0xc0, !PT ;  /* 0xfffffffe040ba812 */ /* 0x000fe400078ec0ff */
[----:B------:R-:W-:Y:S02]  /*abd0*/  @!P1 LOP3.LUT R7, R7, 0xfffffffe, RZ, 0xc0, !PT ;  /* 0xfffffffe07079812 */ /* 0x000fe400078ec0ff */
[----:B------:R-:W-:Y:S01]  /*abe0*/  @!P0 LOP3.LUT R12, R10, 0xfffffffe, RZ, 0xc0, !PT ;  /* 0xfffffffe0a0c8812 */ /* 0x000fe200078ec0ff */
[----:B------:R-:W-:Y:S01]  /*abf0*/  @!P2 IMAD.WIDE R10, R11, 0x4, R2 ;  /* 0x000000040b0aa825 */ /* 0x000fe200078e0202 */
[----:B---3--:R-:W-:-:S03]  /*ac00*/  @!P3 LOP3.LUT R8, R5, 0xfffffffe, RZ, 0xc0, !PT ;  /* 0xfffffffe0508b812 */ /* 0x008fc600078ec0ff */
[----:B------:R-:W-:-:S04]  /*ac10*/  @!P4 IMAD.WIDE R4, R6, 0x4, R2 ;  /* 0x000000040604c825 */ /* 0x000fc800078e0202 */
[--C-:B------:R-:W-:Y:S01]  /*ac20*/  @!P3 IMAD.WIDE R8, R8, 0x4, R2.reuse ;  /* 0x000000040808b825 */ /* 0x100fe200078e0202 */
[----:B------:R3:W-:Y:S03]  /*ac30*/  @!P4 ST.E.64 [R4.64], R116 ;  /* 0x000000740400c985 */ /* 0x0007e6000c101b06 */
[--C-:B------:R-:W-:Y:S01]  /*ac40*/  @!P1 IMAD.WIDE R6, R7, 0x4, R2.reuse ;  /* 0x0000000407069825 */ /* 0x100fe200078e0202 */
[----:B------:R4:W-:Y:S04]  /*ac50*/  @!P3 ST.E.64 [R8.64], R128 ;  /* 0x000000800800b985 */ /* 0x0009e8000c101b06 */
[----:B------:R-:W-:Y:S04]  /*ac60*/  @!P2 ST.E.64 [R10.64], R132 ;  /* 0x000000840a00a985 */ /* 0x000fe8000c101b06 */
[----:B------:R5:W-:Y:S01]  /*ac70*/  @!P1 ST.E.64 [R6.64], R144 ;  /* 0x0000009006009985 */ /* 0x000be2000c101b06 */
[----:B---3--:R-:W-:Y:S01]  /*ac80*/  @!P0 IMAD.WIDE R4, R12, 0x4, R2 ;  /* 0x000000040c048825 */ /* 0x008fe200078e0202 */
[----:B----4-:R-:W-:-:S04]  /*ac90*/  IADD3 R9, R0, 0x30, RZ ;  /* 0x0000003000097810 */ /* 0x010fc80007ffe0ff */
[----:B------:R3:W-:Y:S01]  /*aca0*/  @!P0 ST.E.64 [R4.64], R148 ;  /* 0x0000009404008985 */ /* 0x0007e2000c101b06 */
[----:B------:R-:W-:Y:S02]  /*acb0*/  IADD3 R8, R0, 0x38, RZ ;  /* 0x0000003800087810 */ /* 0x000fe40007ffe0ff */
[----:B------:R-:W-:Y:S02]  /*acc0*/  ISETP.GE.AND P5, PT, R9, c[0x0][0x3c8], PT ;  /* 0x0000f20009007a0c */ /* 0x000fe40003fa6270 */
[----:B------:R-:W-:Y:S02]  /*acd0*/  ISETP.GE.AND P4, PT, R8, c[0x0][0x3c8], PT ;  /* 0x0000f20008007a0c */ /* 0x000fe40003f86270 */
[C---:B-----5:R-:W-:Y:S02]  /*ace0*/  IADD3 R7, R0.reuse, 0x40, RZ ;  /* 0x0000004000077810 */ /* 0x060fe40007ffe0ff */
[----:B------:R-:W-:Y:S02]  /*acf0*/  IADD3 R6, R0, 0x48, RZ ;  /* 0x0000004800067810 */ /* 0x000fe40007ffe0ff */
[----:B------:R-:W-:-:S02]  /*ad00*/  ISETP.GE.AND P3, PT, R7, c[0x0][0x3c8], PT ;  /* 0x0000f20007007a0c */ /* 0x000fc40003f66270 */
[----:B------:R-:W-:-:S03]  /*ad10*/  ISETP.GE.AND P2, PT, R6, c[0x0][0x3c8], PT ;  /* 0x0000f20006007a0c */ /* 0x000fc60003f46270 */
[----:B------:R-:W-:Y:S02]  /*ad20*/  @!P5 LEA.HI R9, R9, R9, RZ, 0x1 ;  /* 0x000000090909d211 */ /* 0x000fe400078f08ff */
[----:B------:R-:W-:-:S04]  /*ad30*/  @!P4 LEA.HI R10, R8, R8, RZ, 0x1 ;  /* 0x00000008080ac211 */ /* 0x000fc800078f08ff */
[----:B------:R-:W-:Y:S02]  /*ad40*/  @!P4 LOP3.LUT R10, R10, 0xfffffffe, RZ, 0xc0, !PT ;  /* 0xfffffffe0a0ac812 */ /* 0x000fe400078ec0ff */
[----:B------:R-:W-:Y:S02]  /*ad50*/  @!P3 LEA.HI R8, R7, R7, RZ, 0x1 ;  /* 0x000000070708b211 */ /* 0x000fe400078f08ff */
[----:B------:R-:W-:Y:S01]  /*ad60*/  @!P2 LEA.HI R7, R6, R6, RZ, 0x1 ;  /* 0x000000060607a211 */ /* 0x000fe200078f08ff */
[----:B------:R-:W-:Y:S01]  /*ad70*/  @!P4 IMAD.WIDE R10, R10, 0x4, R2 ;  /* 0x000000040a0ac825 */ /* 0x000fe200078e0202 */
[----:B------:R-:W-:Y:S02]  /*ad80*/  @!P3 LOP3.LUT R8, R8, 0xfffffffe, RZ, 0xc0, !PT ;  /* 0xfffffffe0808b812 */ /* 0x000fe400078ec0ff */
[C---:B---3--:R-:W-:Y:S02]  /*ad90*/  IADD3 R5, R0.reuse, 0x50, RZ ;  /* 0x0000005000057810 */ /* 0x048fe40007ffe0ff */
[----:B------:R-:W-:-:S02]  /*ada0*/  IADD3 R4, R0, 0x58, RZ ;  /* 0x0000005800047810 */ /* 0x000fc40007ffe0ff */
[----:B------:R-:W-:Y:S02]  /*adb0*/  ISETP.GE.AND P1, PT, R5, c[0x0][0x3c8], PT ;  /* 0x0000f20005007a0c */ /* 0x000fe40003f26270 */
[----:B------:R-:W-:Y:S02]  /*adc0*/  ISETP.GE.AND P0, PT, R4, c[0x0][0x3c8], PT ;  /* 0x0000f20004007a0c */ /* 0x000fe40003f06270 */
[----:B------:R-:W-:-:S09]  /*add0*/  @!P2 LOP3.LUT R7, R7, 0xfffffffe, RZ, 0xc0, !PT ;  /* 0xfffffffe0707a812 */ /* 0x000fd200078ec0ff */
[----:B------:R-:W-:Y:S02]  /*ade0*/  @!P1 LEA.HI R6, R5, R5, RZ, 0x1 ;  /* 0x0000000505069211 */ /* 0x000fe400078f08ff */
[----:B------:R-:W-:Y:S01]  /*adf0*/  @!P5 LOP3.LUT R5, R9, 0xfffffffe, RZ, 0xc0, !PT ;  /* 0xfffffffe0905d812 */ /* 0x000fe200078ec0ff */
[--C-:B------:R-:W-:Y:S01]  /*ae00*/  @!P3 IMAD.WIDE R8, R8, 0x4, R2.reuse ;  /* 0x000000040808b825 */ /* 0x100fe200078e0202 */
[----:B------:R-:W-:Y:S02]  /*ae10*/  @!P0 LEA.HI R4, R4, R4, RZ, 0x1 ;  /* 0x0000000404048211 */ /* 0x000fe400078f08ff */
[----:B------:R-:W-:Y:S01]  /*ae20*/  @!P1 LOP3.LUT R14, R6, 0xfffffffe, RZ, 0xc0, !PT ;  /* 0xfffffffe060e9812 */ /* 0x000fe200078ec0ff */
[----:B------:R-:W-:Y:S01]  /*ae30*/  @!P5 IMAD.WIDE R12, R5, 0x4, R2 ;  /* 0x00000004050cd825 */ /* 0x000fe200078e0202 */
[----:B------:R-:W-:-:S03]  /*ae40*/  @!P0 LOP3.LUT R15, R4, 0xfffffffe, RZ, 0xc0, !PT ;  /* 0xfffffffe040f8812 */ /* 0x000fc600078ec0ff */
[--C-:B------:R-:W-:Y:S01]  /*ae50*/  @!P2 IMAD.WIDE R6, R7, 0x4, R2.reuse ;  /* 0x000000040706a825 */ /* 0x100fe200078e0202 */
[----:B------:R3:W-:Y:S03]  /*ae60*/  @!P5 ST.E.64 [R12.64], R160 ;  /* 0x000000a00c00d985 */ /* 0x0007e6000c101b06 */
[--C-:B------:R-:W-:Y:S01]  /*ae70*/  @!P1 IMAD.WIDE R4, R14, 0x4, R2.reuse ;  /* 0x000000040e049825 */ /* 0x100fe200078e0202 */
[----:B------:R3:W-:Y:S03]  /*ae80*/  @!P4 ST.E.64 [R10.64], R164 ;  /* 0x000000a40a00c985 */ /* 0x0007e6000c101b06 */
[----:B------:R-:W-:Y:S01]  /*ae90*/  @!P0 IMAD.WIDE R2, R15, 0x4, R2 ;  /* 0x000000040f028825 */ /* 0x000fe200078e0202 */
[----:B------:R3:W-:Y:S04]  /*aea0*/  @!P3 ST.E.64 [R8.64], R72 ;  /* 0x000000480800b985 */ /* 0x0007e8000c101b06 */
[----:B------:R3:W-:Y:S04]  /*aeb0*/  @!P2 ST.E.64 [R6.64], R76 ;  /* 0x0000004c0600a985 */ /* 0x0007e8000c101b06 */
[----:B------:R3:W-:Y:S04]  /*aec0*/  @!P1 ST.E.64 [R4.64], R88 ;  /* 0x0000005804009985 */ /* 0x0007e8000c101b06 */
[----:B------:R3:W-:Y:S02]  /*aed0*/  @!P0 ST.E.64 [R2.64], R92 ;  /* 0x0000005c02008985 */ /* 0x0007e4000c101b06 */
.L_x_18:
[----:B------:R-:W-:Y:S05]  /*aee0*/  BSYNC B0 ;  /* 0x0000000000007941 */ /* 0x000fea0003800000 */
.L_x_17:
[----:B---3--:R3:W1:Y:S04]  /*aef0*/  SHFL.IDX PT, R3, R22, 0x3, 0x1c1f ;  /* 0x007c1f0016037f89 */ /* 0x00866800000e0000 */
[----:B----4-:R3:W4:Y:S01]  /*af00*/  SHFL.IDX PT, R2, R23, 0x3, 0x1c1f ;  /* 0x007c1f0017027f89 */ /* 0x01072200000e0000 */
[----:B------:R-:W-:Y:S05]  /*af10*/  @P6 EXIT ;  /* 0x000000000000694d */ /* 0x000fea0003800000 */
[C---:B------:R-:W-:Y:S02]  /*af20*/  IADD3 R6, R0.reuse, 0x8, RZ ;  /* 0x0000000800067810 */ /* 0x040fe40007ffe0ff */
[----:B------:R-:W-:-:S02]  /*af30*/  IADD3 R5, R0, 0x10, RZ ;  /* 0x0000001000057810 */ /* 0x000fc40007ffe0ff */
[----:B------:R-:W-:Y:S02]  /*af40*/  IADD3 R4, R0, 0x18, RZ ;  /* 0x0000001800047810 */ /* 0x000fe40007ffe0ff */
[----:B------:R-:W-:Y:S02]  /*af50*/  ISETP.GE.AND P2, PT, R6, c[0x0][0x3c8], PT ;  /* 0x0000f20006007a0c */ /* 0x000fe40003f46270 */
[----:B------:R-:W-:Y:S02]  /*af60*/  ISETP.GE.AND P1, PT, R5, c[0x0][0x3c8], PT ;  /* 0x0000f20005007a0c */ /* 0x000fe40003f26270 */
[----:B------:R-:W-:Y:S02]  /*af70*/  ISETP.GE.AND P0, PT, R4, c[0x0][0x3c8], PT ;  /* 0x0000f20004007a0c */ /* 0x000fe40003f06270 */
[C---:B------:R-:W-:Y:S02]  /*af80*/  ISETP.GE.AND P3, PT, R0.reuse, c[0x0][0x3c8], PT ;  /* 0x0000f20000007a0c */ /* 0x040fe40003f66270 */
[----:B------:R-:W-:-:S02]  /*af90*/  IADD3 R13, R0, 0x20, RZ ;  /* 0x00000020000d7810 */ /* 0x000fc40007ffe0ff */
[----:B------:R-:W-:Y:S02]  /*afa0*/  IADD3 R14, R0, 0x28, RZ ;  /* 0x00000028000e7810 */ /* 0x000fe40007ffe0ff */
[----:B------:R-:W-:Y:S02]  /*afb0*/  ISETP.GE.AND P6, PT, R13, c[0x0][0x3c8], PT ;  /* 0x0000f2000d007a0c */ /* 0x000fe40003fc6270 */
[----:B------:R-:W-:Y:S02]  /*afc0*/  @!P2 LEA.HI R8, R6, R6, RZ, 0x1 ;  /* 0x000000060608a211 */ /* 0x000fe400078f08ff */
[----:B------:R-:W-:Y:S02]  /*afd0*/  @!P1 LEA.HI R5, R5, R5, RZ, 0x1 ;  /* 0x0000000505059211 */ /* 0x000fe400078f08ff */
[----:B------:R-:W-:Y:S01]  /*afe0*/  @!P0 LEA.HI R4, R4, R4, RZ, 0x1 ;  /* 0x0000000404048211 */ /* 0x000fe200078f08ff */
[----:B-1--4-:R-:W-:Y:S01]  /*aff0*/  @!P3 IMAD.WIDE R10, R0, 0x4, R2 ;  /* 0x00000004000ab825 */ /* 0x012fe200078e0202 */
[----:B------:R-:W-:-:S02]  /*b000*/  @!P2 LOP3.LUT R8, R8, 0xfffffffe, RZ, 0xc0, !PT ;  /* 0xfffffffe0808a812 */ /* 0x000fc400078ec0ff */
[----:B------:R-:W-:Y:S02]  /*b010*/  @!P1 LOP3.LUT R5, R5, 0xfffffffe, RZ, 0xc0, !PT ;  /* 0xfffffffe05059812 */ /* 0x000fe400078ec0ff */
[----:B------:R-:W-:Y:S01]  /*b020*/  ISETP.GE.AND P5, PT, R14, c[0x0][0x3c8], PT ;  /* 0x0000f2000e007a0c */ /* 0x000fe20003fa6270 */
[--C-:B------:R-:W-:Y:S01]  /*b030*/  @!P2 IMAD.WIDE R8, R8, 0x4, R2.reuse ;  /* 0x000000040808a825 */ /* 0x100fe200078e0202 */
[----:B------:R-:W-:Y:S01]  /*b040*/  @!P0 LOP3.LUT R4, R4, 0xfffffffe, RZ, 0xc0, !PT ;  /* 0xfffffffe04048812 */ /* 0x000fe200078ec0ff */
[----:B------:R1:W-:Y:S01]  /*b050*/  @!P3 ST.E.64 [R10.64], R110 ;  /* 0x0000006e0a00b985 */ /* 0x0003e2000c101b06 */
[----:B------:R-:W-:Y:S01]  /*b060*/  IADD3 R12, R0, 0x50, RZ ;  /* 0x00000050000c7810 */ /* 0x000fe20007ffe0ff */
[--C-:B------:R-:W-:Y:S02]  /*b070*/  @!P1 IMAD.WIDE R6, R5, 0x4, R2.reuse ;  /* 0x0000000405069825 */ /* 0x100fe400078e0202 */
[----:B------:R4:W-:Y:S02]  /*b080*/  @!P2 ST.E.64 [R8.64], R118 ;  /* 0x000000760800a985 */ /* 0x0009e4000c101b06 */
[----:B------:R-:W-:-:S02]  /*b090*/  @!P0 IMAD.WIDE R4, R4, 0x4, R2 ;  /* 0x0000000404048825 */ /* 0x000fc400078e0202 */
[----:B------:R-:W-:Y:S04]  /*b0a0*/  @!P1 ST.E.64 [R6.64], R130 ;  /* 0x0000008206009985 */ /* 0x000fe8000c101b06 */
[----:B------:R5:W-:Y:S01]  /*b0b0*/  @!P0 ST.E.64 [R4.64], R134 ;  /* 0x0000008604008985 */ /* 0x000be2000c101b06 */
[----:B------:R-:W-:Y:S02]  /*b0c0*/  ISETP.GE.AND P0, PT, R12, c[0x0][0x3c8], PT ;  /* 0x0000f2000c007a0c */ /* 0x000fe40003f06270 */
[C---:B-1----:R-:W-:Y:S02]  /*b0d0*/  IADD3 R10, R0.reuse, 0x40, RZ ;  /* 0x00000040000a7810 */ /* 0x042fe40007ffe0ff */
[C---:B------:R-:W-:Y:S02]  /*b0e0*/  IADD3 R11, R0.reuse, 0x48, RZ ;  /* 0x00000048000b7810 */ /* 0x040fe40007ffe0ff */
[----:B----4-:R-:W-:-:S02]  /*b0f0*/  IADD3 R8, R0, 0x30, RZ ;  /* 0x0000003000087810 */ /* 0x010fc40007ffe0ff */
[----:B------:R-:W-:Y:S02]  /*b100*/  IADD3 R9, R0, 0x38, RZ ;  /* 0x0000003800097810 */ /* 0x000fe40007ffe0ff */
[----:B------:R-:W-:Y:S02]  /*b110*/  ISETP.GE.AND P4, PT, R8, c[0x0][0x3c8], PT ;  /* 0x0000f20008007a0c */ /* 0x000fe40003f86270 */
[----:B------:R-:W-:Y:S02]  /*b120*/  ISETP.GE.AND P3, PT, R9, c[0x0][0x3c8], PT ;  /* 0x0000f20009007a0c */ /* 0x000fe40003f66270 */
[----:B-----5:R-:W-:Y:S02]  /*b130*/  @!P6 LEA.HI R4, R13, R13, RZ, 0x1 ;  /* 0x0000000d0d04e211 */ /* 0x020fe400078f08ff */
[----:B------:R-:W-:Y:S02]  /*b140*/  @!P5 LEA.HI R5, R14, R14, RZ, 0x1 ;  /* 0x0000000e0e05d211 */ /* 0x000fe400078f08ff */
[----:B------:R-:W-:-:S02]  /*b150*/  @!P6 LOP3.LUT R4, R4, 0xfffffffe, RZ, 0xc0, !PT ;  /* 0xfffffffe0404e812 */ /* 0x000fc400078ec0ff */
[----:B------:R-:W-:Y:S02]  /*b160*/  ISETP.GE.AND P2, PT, R10, c[0x0][0x3c8], PT ;  /* 0x0000f2000a007a0c */ /* 0x000fe40003f46270 */
[----:B------:R-:W-:Y:S01]  /*b170*/  @!P5 LOP3.LUT R5, R5, 0xfffffffe, RZ, 0xc0, !PT ;  /* 0xfffffffe0505d812 */ /* 0x000fe200078ec0ff */
[--C-:B------:R-:W-:Y:S01]  /*b180*/  @!P6 IMAD.WIDE R6, R4, 0x4, R2.reuse ;  /* 0x000000040406e825 */ /* 0x100fe200078e0202 */
[----:B------:R-:W-:Y:S02]  /*b190*/  ISETP.GE.AND P1, PT, R11, c[0x0][0x3c8], PT ;  /* 0x0000f2000b007a0c */ /* 0x000fe40003f26270 */
[----:B------:R-:W-:Y:S01]  /*b1a0*/  IADD3 R0, R0, 0x58, RZ ;  /* 0x0000005800007810 */ /* 0x000fe20007ffe0ff */
[----:B------:R-:W-:Y:S01]  /*b1b0*/  @!P5 IMAD.WIDE R4, R5, 0x4, R2 ;  /* 0x000000040504d825 */ /* 0x000fe200078e0202 */
[----:B------:R1:W-:Y:S04]  /*b1c0*/  @!P6 ST.E.64 [R6.64], R146 ;  /* 0x000000920600e985 */ /* 0x0003e8000c101b06 */
[----:B------:R4:W-:Y:S01]  /*b1d0*/  @!P5 ST.E.64 [R4.64], R150 ;  /* 0x000000960400d985 */ /* 0x0009e2000c101b06 */
[----:B-1----:R-:W-:-:S04]  /*b1e0*/  @!P2 LEA.HI R7, R10, R10, RZ, 0x1 ;  /* 0x0000000a0a07a211 */ /* 0x002fc800078f08ff */
[----:B------:R-:W-:Y:S02]  /*b1f0*/  @!P1 LEA.HI R6, R11, R11, RZ, 0x1 ;  /* 0x0000000b0b069211 */ /* 0x000fe400078f08ff */
[----:B----4-:R-:W-:Y:S02]  /*b200*/  @!P4 LEA.HI R4, R8, R8, RZ, 0x1 ;  /* 0x000000080804c211 */ /* 0x010fe400078f08ff */
[----:B------:R-:W-:Y:S02]  /*b210*/  @!P3 LEA.HI R8, R9, R9, RZ, 0x1 ;  /* 0x000000090908b211 */ /* 0x000fe400078f08ff */
[----:B------:R-:W-:Y:S02]  /*b220*/  @!P0 LEA.HI R5, R12, R12, RZ, 0x1 ;  /* 0x0000000c0c058211 */ /* 0x000fe400078f08ff */
[----:B------:R-:W-:Y:S02]  /*b230*/  @!P4 LOP3.LUT R4, R4, 0xfffffffe, RZ, 0xc0, !PT ;  /* 0xfffffffe0404c812 */ /* 0x000fe400078ec0ff */
[----:B------:R-:W-:-:S02]  /*b240*/  @!P3 LOP3.LUT R8, R8, 0xfffffffe, RZ, 0xc0, !PT ;  /* 0xfffffffe0808b812 */ /* 0x000fc400078ec0ff */
[----:B------:R-:W-:Y:S01]  /*b250*/  @!P2 LOP3.LUT R7, R7, 0xfffffffe, RZ, 0xc0, !PT ;  /* 0xfffffffe0707a812 */ /* 0x000fe200078ec0ff */
[--C-:B------:R-:W-:Y:S01]  /*b260*/  @!P4 IMAD.WIDE R12, R4, 0x4, R2.reuse ;  /* 0x00000004040cc825 */ /* 0x100fe200078e0202 */
[----:B------:R-:W-:Y:S02]  /*b270*/  @!P1 LOP3.LUT R6, R6, 0xfffffffe, RZ, 0xc0, !PT ;  /* 0xfffffffe06069812 */ /* 0x000fe400078ec0ff */
[----:B------:R-:W-:Y:S01]  /*b280*/  @!P0 LOP3.LUT R5, R5, 0xfffffffe, RZ, 0xc0, !PT ;  /* 0xfffffffe05058812 */ /* 0x000fe200078ec0ff */
[--C-:B------:R-:W-:Y:S01]  /*b290*/  @!P3 IMAD.WIDE R10, R8, 0x4, R2.reuse ;  /* 0x00000004080ab825 */ /* 0x100fe200078e0202 */
[----:B------:R1:W-:Y:S03]  /*b2a0*/  @!P4 ST.E.64 [R12.64], R162 ;  /* 0x000000a20c00c985 */ /* 0x0003e6000c101b06 */
[--C-:B------:R-:W-:Y:S01]  /*b2b0*/  @!P2 IMAD.WIDE R8, R7, 0x4, R2.reuse ;  /* 0x000000040708a825 */ /* 0x100fe200078e0202 */
[----:B------:R1:W-:Y:S03]  /*b2c0*/  @!P3 ST.E.64 [R10.64], R166 ;  /* 0x000000a60a00b985 */ /* 0x0003e6000c101b06 */
[--C-:B------:R-:W-:Y:S01]  /*b2d0*/  @!P1 IMAD.WIDE R6, R6, 0x4, R2.reuse ;  /* 0x0000000406069825 */ /* 0x100fe200078e0202 */
[----:B------:R1:W-:Y:S03]  /*b2e0*/  @!P2 ST.E.64 [R8.64], R74 ;  /* 0x0000004a0800a985 */ /* 0x0003e6000c101b06 */
[----:B------:R-:W-:Y:S01]  /*b2f0*/  @!P0 IMAD.WIDE R4, R5, 0x4, R2 ;  /* 0x0000000405048825 */ /* 0x000fe200078e0202 */
[----:B------:R1:W-:Y:S04]  /*b300*/  @!P1 ST.E.64 [R6.64], R78 ;  /* 0x0000004e06009985 */ /* 0x0003e8000c101b06 */
[----:B------:R1:W-:Y:S01]  /*b310*/  @!P0 ST.E.64 [R4.64], R90 ;  /* 0x0000005a04008985 */ /* 0x0003e2000c101b06 */
[----:B------:R-:W-:-:S13]  /*b320*/  ISETP.GE.AND P0, PT, R0, c[0x0][0x3c8], PT ;  /* 0x0000f20000007a0c */ /* 0x000fda0003f06270 */
[----:B------:R-:W-:Y:S05]  /*b330*/  @P0 EXIT ;  /* 0x000000000000094d */ /* 0x000fea0003800000 */
[----:B------:R-:W-:-:S04]  /*b340*/  LEA.HI R0, R0, R0, RZ, 0x1 ;  /* 0x0000000000007211 */ /* 0x000fc800078f08ff */
[----:B------:R-:W-:-:S05]  /*b350*/  LOP3.LUT R0, R0, 0xfffffffe, RZ, 0xc0, !PT ;  /* 0xfffffffe00007812 */ /* 0x000fca00078ec0ff */
[----:B------:R-:W-:-:S05]  /*b360*/  IMAD.WIDE R2, R0, 0x4, R2 ;  /* 0x0000000400027825 */ /* 0x000fca00078e0202 */
[----:B------:R-:W-:Y:S01]  /*b370*/  ST.E.64 [R2.64], R94 ;  /* 0x0000005e02007985 */ /* 0x000fe2000c101b06 */
[----:B------:R-:W-:Y:S05]  /*b380*/  EXIT ;  /* 0x000000000000794d */ /* 0x000fea0003800000 */
.L_x_12:
[----:B------:R-:W1:Y:S02]  /*b390*/  S2R R0, SR_TID.X ;  /* 0x0000000000007919 */ /* 0x000e640000002100 */
[----:B-1----:R-:W-:-:S13]  /*b3a0*/  ISETP.GT.AND P0, PT, R0, 0x7f, PT ;  /* 0x0000007f0000780c */ /* 0x002fda0003f04270 */
[----:B------:R-:W-:Y:S05]  /*b3b0*/  @P0 EXIT ;  /* 0x000000000000094d */ /* 0x000fea0003800000 */
[----:B------:R-:W1:Y:S01]  /*b3c0*/  S2R R8, SR_CTAID.X ;  /* 0x0000000000087919 */ /* 0x000e620000002500 */
[----:B------:R-:W-:-:S05]  /*b3d0*/  MOV R3, c[0x0][0x4e8] ;  /* 0x00013a0000037a02 */ /* 0x000fca0000000f00 */
[----:B------:R-:W-:Y:S01]  /*b3e0*/  IMAD R2, R3, c[0x0][0x388], RZ ;  /* 0x0000e20003027a24 */ /* 0x000fe200078e02ff */
[----:B-1----:R-:W-:-:S04]  /*b3f0*/  LEA R8, R8, R0, 0x7 ;  /* 0x0000000008087211 */ /* 0x002fc800078e38ff */
[----:B------:R-:W-:-:S13]  /*b400*/  ISETP.GE.AND P0, PT, R8, R2, PT ;  /* 0x000000020800720c */ /* 0x000fda0003f06270 */
[----:B------:R-:W-:Y:S05]  /*b410*/  @P0 EXIT ;  /* 0x000000000000094d */ /* 0x000fea0003800000 */
[----:B------:R-:W2:Y:S01]  /*b420*/  LDL.LU R4, [R1+0x50] ;  /* 0x0000500001047983 */ /* 0x000ea20000300800 */
[----:B------:R-:W-:-:S03]  /*b430*/  ISETP.NE.AND P0, PT, R3, 0x1, PT ;  /* 0x000000010300780c */ /* 0x000fc60003f05270 */
[----:B------:R-:W1:Y:S04]  /*b440*/  S2R R9, SR_CTAID.Z ;  /* 0x0000000000097919 */ /* 0x000e680000002700 */
[----:B------:R-:W3:Y:S06]  /*b450*/  S2R R10, SR_CTAID.Y ;  /* 0x00000000000a7919 */ /* 0x000eec0000002600 */
[----:B------:R-:W-:Y:S01]  /*b460*/  @P0 IMAD.HI.U32 R6, R8, c[0x0][0x4ec], RZ ;  /* 0x00013b0008060a27 */ /* 0x000fe200078e00ff */
[----:B-1----:R-:W-:-:S02]  /*b470*/  SHF.R.S32.HI R7, RZ, 0x1f, R9 ;  /* 0x0000001fff077819 */ /* 0x002fc40000011409 */
[----:B--2---:R-:W-:Y:S01]  /*b480*/  SHF.R.S32.HI R0, RZ, 0x1f, R4 ;  /* 0x0000001fff007819 */ /* 0x004fe20000011404 */
[C---:B------:R-:W-:Y:S01]  /*b490*/  IMAD.WIDE.U32 R2, R4.reuse, c[0x0][0x4d0], RZ ;  /* 0x0001340004027a25 */ /* 0x040fe200078e00ff */
[----:B------:R-:W-:-:S03]  /*b4a0*/  IADD3 R5, -R4, RZ, RZ ;  /* 0x000000ff04057210 */ /* 0x000fc60007ffe1ff */
[----:B------:R-:W-:-:S04]  /*b4b0*/  IMAD R0, R0, c[0x0][0x4d0], RZ ;  /* 0x0001340000007a24 */ /* 0x000fc800078e02ff */
[----:B------:R-:W-:Y:S01]  /*b4c0*/  IMAD R0, R4, c[0x0][0x4d4], R0 ;  /* 0x0001350004007a24 */ /* 0x000fe200078e0200 */
[----:B------:R-:W-:Y:S02]  /*b4d0*/  MOV R4, R8 ;  /* 0x0000000800047202 */ /* 0x000fe40000000f00 */
[----:B------:R-:W-:Y:S02]  /*b4e0*/  @P0 SHF.R.U32.HI R4, RZ, c[0x0][0x4f0], R6 ;  /* 0x00013c00ff040a19 */ /* 0x000fe40000011606 */
[----:B------:R-:W-:Y:S01]  /*b4f0*/  IADD3 R3, R3, R0, RZ ;  /* 0x0000000003037210 */ /* 0x000fe20007ffe0ff */
[----:B------:R-:W-:Y:S02]  /*b500*/  IMAD R0, R7, c[0x0][0x4d8], RZ ;  /* 0x0001360007007a24 */ /* 0x000fe400078e02ff */
[----:B---3--:R-:W-:Y:S01]  /*b510*/  IMAD R7, R5, c[0x0][0x550], R10 ;  /* 0x0001540005077a24 */ /* 0x008fe200078e020a */
[----:B------:R-:W-:Y:S01]  /*b520*/  IADD3 R5, -R4, RZ, RZ ;  /* 0x000000ff04057210 */ /* 0x000fe20007ffe1ff */
[----:B------:R-:W-:-:S02]  /*b530*/  IMAD R0, R9, c[0x0][0x4dc], R0 ;  /* 0x0001370009007a24 */ /* 0x000fc400078e0200 */
[----:B------:R-:W-:Y:S01]  /*b540*/  IMAD.WIDE.U32 R2, R9, c[0x0][0x4d8], R2 ;  /* 0x0001360009027a25 */ /* 0x000fe200078e0002 */
[----:B------:R-:W-:-:S03]  /*b550*/  SHF.R.S32.HI R6, RZ, 0x1f, R7 ;  /* 0x0000001fff067819 */ /* 0x000fc60000011407 */
[----:B------:R-:W-:Y:S01]  /*b560*/  IMAD R5, R5, c[0x0][0x4e8], R8 ;  /* 0x00013a0005057a24 */ /* 0x000fe200078e0208 */
[----:B------:R-:W-:Y:S01]  /*b570*/  IADD3 R3, R0, R3, RZ ;  /* 0x0000000300037210 */ /* 0x000fe20007ffe0ff */
[----:B------:R-:W-:-:S03]  /*b580*/  IMAD R6, R6, c[0x0][0x4e0], RZ ;  /* 0x0001380006067a24 */ /* 0x000fc600078e02ff */
[----:B------:R-:W-:Y:S01]  /*b590*/  SHF.R.S32.HI R0, RZ, 0x1f, R5 ;  /* 0x0000001fff007819 */ /* 0x000fe20000011405 */
[----:B------:R-:W-:-:S04]  /*b5a0*/  IMAD.WIDE.U32 R2, R7, c[0x0][0x4e0], R2 ;  /* 0x0001380007027a25 */ /* 0x000fc800078e0002 */
[----:B------:R-:W-:Y:S01]  /*b5b0*/  IMAD R7, R7, c[0x0][0x4e4], R6 ;  /* 0x0001390007077a24 */ /* 0x000fe200078e0206 */
[----:B------:R-:W-:Y:S01]  /*b5c0*/  SHF.R.S32.HI R6, RZ, 0x1f, R4 ;  /* 0x0000001fff067819 */ /* 0x000fe20000011404 */
[----:B------:R-:W-:Y:S01]  /*b5d0*/  IMAD R0, R0, c[0x0][0x4c8], RZ ;  /* 0x0001320000007a24 */ /* 0x000fe200078e02ff */
[----:B------:R-:W-:-:S03]  /*b5e0*/  IADD3 R2, P0, R4, R2, RZ ;  /* 0x0000000204027210 */ /* 0x000fc60007f1e0ff */
[----:B------:R-:W-:Y:S01]  /*b5f0*/  IMAD R0, R5, c[0x0][0x4cc], R0 ;  /* 0x0001330005007a24 */ /* 0x000fe200078e0200 */
[----:B------:R-:W-:-:S05]  /*b600*/  IADD3.X R3, R6, R3, R7, P0, !PT ;  /* 0x0000000306037210 */ /* 0x000fca00007fe407 */
[----:B------:R-:W-:-:S05]  /*b610*/  IMAD.WIDE.U32 R2, R5, c[0x0][0x4c8], R2 ;  /* 0x0001320005027a25 */ /* 0x000fca00078e0002 */
[----:B------:R-:W-:Y:S02]  /*b620*/  IADD3 R0, R3, R0, RZ ;  /* 0x0000000003007210 */ /* 0x000fe40007ffe0ff */
[----:B------:R-:W-:-:S04]  /*b630*/  LEA R4, P0, R2, c[0x0][0x4a8], 0x2 ;  /* 0x00012a0002047a11 */ /* 0x000fc800078010ff */
[----:B------:R-:W-:Y:S02]  /*b640*/  LEA.HI.X R5, R2, c[0x0][0x4ac], R0, 0x2, P0 ;  /* 0x00012b0002057a11 */ /* 0x000fe400000f1400 */
[----:B------:R-:W-:-:S05]  /*b650*/  MOV R0, 0xff800000 ;  /* 0xff80000000007802 */ /* 0x000fca0000000f00 */
[----:B------:R-:W-:Y:S01]  /*b660*/  STG.E [R4.64], R0 ;  /* 0x0000000004007986 */ /* 0x000fe2000c101906 */
[----:B------:R-:W-:Y:S05]  /*b670*/  EXIT ;  /* 0x000000000000794d */ /* 0x000fea0003800000 */
.L_x_19:
[----:B------:R-:W-:-:S00]  /*b680*/  BRA `(.L_x_19) ;  /* 0xfffffff000007947 */ /* 0x000fc0000383ffff */
[----:B------:R-:W-:-:S00]  /*b690*/  NOP ;  /* 0x0000000000007918 */ /* 0x000fc00000000000 */
        /* <DEDUP_REMOVED lines=14> */
.L_x_1424:


//--------------------- .text._ZN7cutlass13device_kernelIN5flash19enable_sm80_to_sm89INS1_16FlashAttnFwdSm80INS1_25CollectiveMainloopFwdSm80ILi4ELi1ELb0EN4cute5tupleIJNS5_1CILi128EEENS7_ILi48EEENS7_ILi96EEEEEELi96ENS_10bfloat16_tEfNS_4arch4Sm80ELb0ELb0ELb1ELb1ELb0ELb0ELb1ELb1EEENS1_21CollectiveEpilogueFwdINS6_IJS8_SA_S9_EEENS6_IJNS7_ILi1EEESI_SI_EEESC_SE_Li128ELb1ELb1ELb1ELb0EEENS1_36VarlenDynamicPersistentTileSchedulerILi128ELi48ELi128ELi128ELb1ELb1ELb0ELb0ELb1ELb1EEEEEEEEEvNT_6ParamsE --------------------------
	.section	.text._ZN7cutlass13device_kernelIN5flash19enable_sm80_to_sm89INS1_16FlashAttnFwdSm80INS1_25CollectiveMainloopFwdSm80ILi4ELi1ELb0EN4cute5tupleIJNS5_1CILi128EEENS7_ILi48EEENS7_ILi96EEEEEELi96ENS_10bfloat16_tEfNS_4arch4Sm80ELb0ELb0ELb1ELb1ELb0ELb0ELb1ELb1EEENS1_21CollectiveEpilogueFwdINS6_IJS8_SA_S9_EEENS6_IJNS7_ILi1EEESI_SI_EEESC_SE_Li128ELb1ELb1ELb1ELb0EEENS1_36VarlenDynamicPersistentTileSchedulerILi128ELi48ELi128ELi128ELb1ELb1ELb0ELb0ELb1ELb1EEEEEEEEEvNT_6ParamsE,"ax",@progbits
	.sectioninfo	@"SHI_REGISTERS=255"
	.align	128
.text._ZN7cutlass13device_kernelIN5flash19enable_sm80_to_sm89INS1_16FlashAttnFwdSm80INS1_25CollectiveMainloopFwdSm80ILi4ELi1ELb0EN4cute5tupleIJNS5_1CILi128EEENS7_ILi48EEENS7_ILi96EEEEEELi96ENS_10bfloat16_tEfNS_4arch4Sm80ELb0ELb0ELb1ELb1ELb0ELb0ELb1ELb1EEENS1_21CollectiveEpilogueFwdINS6_IJS8_SA_S9_EEENS6_IJNS7_ILi1EEESI_SI_EEESC_SE_Li128ELb1ELb1ELb1ELb0EEENS1_36VarlenDynamicPersistentTileSchedulerILi128ELi48ELi128ELi128ELb1ELb1ELb0ELb0ELb1ELb1EEEEEEEEEvNT_6ParamsE:
        .type           _ZN7cutlass13device_kernelIN5flash19enable_sm80_to_sm89INS1_16FlashAttnFwdSm80INS1_25CollectiveMainloopFwdSm80ILi4ELi1ELb0EN4cute5tupleIJNS5_1CILi128EEENS7_ILi48EEENS7_ILi96EEEEEELi96ENS_10bfloat16_tEfNS_4arch4Sm80ELb0ELb0ELb1ELb1ELb0ELb0ELb1ELb1EEENS1_21CollectiveEpilogueFwdINS6_IJS8_SA_S9_EEENS6_IJNS7_ILi1EEESI_SI_EEESC_SE_Li128ELb1ELb1ELb1ELb0EEENS1_36VarlenDynamicPersistentTileSchedulerILi128ELi48ELi128ELi128ELb1ELb1ELb0ELb0ELb1ELb1EEEEEEEEEvNT_6ParamsE,@function
        .size           _ZN7cutlass13device_kernelIN5flash19enable_sm80_to_sm89INS1_16FlashAttnFwdSm80INS1_25CollectiveMainloopFwdSm80ILi4ELi1ELb0EN4cute5tupleIJNS5_1CILi128EEENS7_ILi48EEENS7_ILi96EEEEEELi96ENS_10bfloat16_tEfNS_4arch4Sm80ELb0ELb0ELb1ELb1ELb0ELb0ELb1ELb1EEENS1_21CollectiveEpilogueFwdINS6_IJS8_SA_S9_EEENS6_IJNS7_ILi1EEESI_SI_EEESC_SE_Li128ELb1ELb1ELb1ELb0EEENS1_36VarlenDynamicPersistentTileSchedulerILi128ELi48ELi128ELi128ELb1ELb1ELb0ELb0ELb1ELb1EEEEEEEEEvNT_6ParamsE,(.L_x_1425 - _ZN7cutlass13device_kernelIN5flash19enable_sm80_to_sm89INS1_16FlashAttnFwdSm80INS1_25CollectiveMainloopFwdSm80ILi4ELi1ELb0EN4cute5tupleIJNS5_1CILi128EEENS7_ILi48EEENS7_ILi96EEEEEELi96ENS_10bfloat16_tEfNS_4arch4Sm80ELb0ELb0ELb1ELb1ELb0ELb0ELb1ELb1EEENS1_21CollectiveEpilogueFwdINS6_IJS8_SA_S9_EEENS6_IJNS7_ILi1EEESI_SI_EEESC_SE_Li128ELb1ELb1ELb1ELb0EEENS1_36VarlenDynamicPersistentTileSchedulerILi128ELi48ELi128ELi128ELb1ELb1ELb0ELb0ELb1ELb1EEEEEEEEEvNT_6ParamsE)
        .other          _ZN7cutlass13device_kernelIN5flash19enable_sm80_to_sm89INS1_16FlashAttnFwdSm80INS1_25CollectiveMainloopFwdSm80ILi4ELi1ELb0EN4cute5tupleIJNS5_1CILi128EEENS7_ILi48EEENS7_ILi96EEEEEELi96ENS_10bfloat16_tEfNS_4arch4Sm80ELb0ELb0ELb1ELb1ELb0ELb0ELb1ELb1EEENS1_21CollectiveEpilogueFwdINS6_IJS8_SA_S9_EEENS6_IJNS7_ILi1EEESI_SI_EEESC_SE_Li128ELb1ELb1ELb1ELb0EEENS1_36VarlenDynamicPersistentTileSchedulerILi128ELi48ELi128ELi128ELb1ELb1ELb0ELb0ELb1ELb1EEEEEEEEEvNT_6ParamsE,@"STO_CUDA_ENTRY STV_DEFAULT"
_ZN7cutlass13device_kernelIN5flash19enable_sm80_to_sm89INS1_16FlashAttnFwdSm80INS1_25CollectiveMainloopFwdSm80ILi4ELi1ELb0EN4cute5tupleIJNS5_1CILi128EEENS7_ILi48EEENS7_ILi96EEEEEELi96ENS_10bfloat16_tEfNS_4arch4Sm80ELb0ELb0ELb1ELb1ELb0ELb0ELb1ELb1EEENS1_21CollectiveEpilogueFwdINS6_IJS8_SA_S9_EEENS6_IJNS7_ILi1EEESI_SI_EEESC_SE_Li128ELb1ELb1ELb1ELb0EEENS1_36VarlenDynamicPersistentTileSchedulerILi128ELi48ELi128ELi128ELb1ELb1ELb0ELb0ELb1ELb1EEEEEEEEEvNT_6ParamsE:
[----:B------:R-:W-:-:S03]  /*0000*/  MOV R1, c[0x0][0x28] ;  /* 0x00000a0000017a02 */ /* 0x000fc60000000f00 */
[----:B------:R-:W1:Y:S01]  /*0010*/  S2R R2, SR_TID.X ;  /* 0x0000000000027919 */ /* 0x000e620000002100 */
[----:B------:R-:W-:Y:S01]  /*0020*/  IADD3 R1, R1, -0xb8, RZ ;  /* 0xffffff4801017810 */ /* 0x000fe20007ffe0ff */
[----:B------:R-:W-:Y:S01]  /*0030*/  ULDC.64 UR6, c[0x0][0x118] ;  /* 0x0000460000067ab9 */ /* 0x000fe20000000a00 */
[----:B-1----:R-:W-:-:S05]  /*0040*/  SHF.R.U32.HI R0, RZ, 0x5, R2 ;  /* 0x00000005ff007819 */ /* 0x002fca0000011602 */
[----:B------:R-:W1:Y:S02]  /*0050*/  SHFL.IDX PT, R3, R0, RZ, 0x1f ;  /* 0x00001fff00037589 */ /* 0x000e6400000e0000 */
[----:B-1----:R-:W-:Y:S02]  /*0060*/  ISETP.NE.AND P0, PT, R3, RZ, PT ;  /* 0x000000ff0300720c */ /* 0x002fe40003f05270 */
[----:B------:R-:W-:Y:S11]  /*0070*/  STL [R1+0xa8], R3 ;  /* 0x0000a80301007387 */ /* 0x000ff60000100800 */
[----:B------:R-:W-:Y:S06]  /*0080*/  @P0 BAR.SYNC.DEFER_BLOCKING 0x5, 0x80 ;  /* 0x0142000000000b1d */ /* 0x000fec0000010000 */
[----:B------:R-:W1:Y:S04]  /*0090*/  @P0 LDS.128 R4, [0xc080] ;  /* 0x00c08000ff040984 */ /* 0x000e680000000c00 */
[----:B-1----:R1:W-:Y:S04]  /*00a0*/  @P0 STL.64 [R1+0x10], R4 ;  /* 0x0000100401000387 */ /* 0x0023e80000100a00 */
[----:B------:R1:W-:Y:S04]  /*00b0*/  @P0 STL.64 [R1+0x18], R6 ;  /* 0x0000180601000387 */ /* 0x0003e80000100a00 */
[----:B------:R-:W-:Y:S06]  /*00c0*/  @P0 BAR.ARV 0x4, 0x80 ;  /* 0x0102000000000b1d */ /* 0x000fec0000002000 */
[----:B------:R-:W-:Y:S05]  /*00d0*/  @P0 BRA `(.L_x_20) ;  /* 0x00000b1000000947 */ /* 0x000fea0003800000 */
[----:B------:R-:W-:Y:S01]  /*00e0*/  LOP3.LUT R14, R2, 0x1f, RZ, 0xc0, !PT ;  /* 0x0000001f020e7812 */ /* 0x000fe200078ec0ff */
[----:B------:R-:W-:Y:S01]  /*00f0*/  CS2R R8, SRZ ;  /* 0x0000000000087805 */ /* 0x000fe2000001ff00 */
[----:B-1----:R-:W-:-:S02]  /*0100*/  IMAD.MOV.U32 R7, RZ, RZ, RZ ;  /* 0x000000ffff077224 */ /* 0x002fc400078e00ff */
[----:B------:R-:W-:-:S04]  /*0110*/  ISETP.NE.AND P6, PT, R14, 0x1f, PT ;  /* 0x0000001f0e00780c */ /* 0x000fc80003fc5270 */
[----:B------:R-:W-:-:S13]  /*0120*/  ISETP.GE.OR P0, PT, R14, c[0x0][0x53c], !P6 ;  /* 0x00014f000e007a0c */ /* 0x000fda0007706670 */
[----:B------:R-:W-:Y:S02]  /*0130*/  @!P0 IMAD.MOV.U32 R4, RZ, RZ, 0x4 ;  /* 0x00000004ff048424 */ /* 0x000fe400078e00ff */
[----:B------:R-:W-:Y:S02]  /*0140*/  @!P0 IMAD.MOV.U32 R2, RZ, RZ, 0x4 ;  /* 0x00000004ff028424 */ /* 0x000fe400078e00ff */
[----:B------:R-:W-:-:S04]  /*0150*/  @!P0 IMAD.WIDE.U32 R4, R14, R4, c[0x0][0x580] ;  /* 0x000160000e048625 */ /* 0x000fc800078e0004 */
[C---:B------:R-:W-:Y:S01]  /*0160*/  @!P0 IMAD.WIDE.U32 R2, R14.reuse, R2, c[0x0][0x578] ;  /* 0x00015e000e028625 */ /* 0x040fe200078e0002 */
[----:B------:R-:W2:Y:S04]  /*0170*/  @!P0 LDG.E R8, [R4.64] ;  /* 0x0000000604088981 */ /* 0x000ea8000c1e1900 */
[----:B------:R-:W2:Y:S01]  /*0180*/  @!P0 LDG.E R7, [R2.64] ;  /* 0x0000000602078981 */ /* 0x000ea2000c1e1900 */
[C---:B------:R-:W-:Y:S01]  /*0190*/  ISETP.NE.AND P5, PT, R14.reuse, RZ, PT ;  /* 0x000000ff0e00720c */ /* 0x040fe20003fa5270 */
[----:B------:R-:W1:Y:S01]  /*01a0*/  S2UR UR4, SR_CTAID.X ;  /* 0x00000000000479c3 */ /* 0x000e620000002500 */
[C---:B------:R-:W-:Y:S02]  /*01b0*/  ISETP.GE.U32.AND P4, PT, R14.reuse, 0x2, PT ;  /* 0x000000020e00780c */ /* 0x040fe40003f86070 */
[----:B------:R-:W-:-:S02]  /*01c0*/  ISETP.GE.U32.AND P3, PT, R14, 0x4, PT ;  /* 0x000000040e00780c */ /* 0x000fc40003f66070 */
[C---:B------:R-:W-:Y:S02]  /*01d0*/  ISETP.GE.U32.AND P2, PT, R14.reuse, 0x8, PT ;  /* 0x000000080e00780c */ /* 0x040fe40003f46070 */
[----:B------:R-:W-:Y:S01]  /*01e0*/  ISETP.GE.U32.AND P1, PT, R14, 0x10, PT ;  /* 0x000000100e00780c */ /* 0x000fe20003f26070 */
[----:B--2---:R-:W-:-:S05]  /*01f0*/  IMAD R4, R8, R7, RZ ;  /* 0x0000000708047224 */ /* 0x004fca00078e02ff */
[----:B------:R-:W2:Y:S02]  /*0200*/  SHFL.UP PT, R0, R4, 0x1, RZ ;  /* 0x0420000004007989 */ /* 0x000ea400000e00ff */
[----:B--2---:R-:W-:-:S05]  /*0210*/  SEL R0, R0, RZ, P5 ;  /* 0x000000ff00007207 */ /* 0x004fca0002800000 */
[----:B------:R-:W-:-:S05]  /*0220*/  IMAD.IADD R4, R4, 0x1, R0 ;  /* 0x0000000104047824 */ /* 0x000fca00078e0200 */
        /* <DEDUP_REMOVED lines=12> */
[----:B------:R-:W2:Y:S02]  /*02f0*/  SHFL.IDX PT, R6, R4, 0x1f, 0x1f ;  /* 0x03e01f0004067f89 */ /* 0x000ea400000e0000 */
[----:B--2---:R-:W-:-:S04]  /*0300*/  IMAD R6, R6, c[0x0][0x538], RZ ;  /* 0x00014e0006067a24 */ /* 0x004fc800078e02ff */
[----:B------:R-:W-:Y:S01]  /*0310*/  IMAD.MOV.U32 R0, RZ, RZ, R6 ;  /* 0x000000ffff007224 */ /* 0x000fe200078e0006 */
[----:B-1----:R-:W-:-:S13]  /*0320*/  ISETP.GT.AND P0, PT, R6, UR4, PT ;  /* 0x0000000406007c0c */ /* 0x002fda000bf04270 */
[----:B------:R-:W-:Y:S05]  /*0330*/  @P0 BRA `(.L_x_21) ;  /* 0x0000027000000947 */ /* 0x000fea0003800000 */
[----:B------:R-:W-:Y:S02]  /*0340*/  MOV R6, R0 ;  /* 0x0000000000067202 */ /* 0x000fe40000000f00 */
[----:B------:R-:W-:-:S04]  /*0350*/  MOV R9, RZ ;  /* 0x000000ff00097202 */ /* 0x000fc80000000f00 */
.L_x_25:
[----:B------:R-:W-:-:S04]  /*0360*/  IADD3 R0, R9, 0x1f, RZ ;  /* 0x0000001f09007810 */ /* 0x000fc80007ffe0ff */
[----:B------:R-:W-:-:S13]  /*0370*/  ISETP.GE.AND P0, PT, R0, c[0x0][0x53c], PT ;  /* 0x00014f0000007a0c */ /* 0x000fda0003f06270 */
[----:B------:R-:W-:Y:S05]  /*0380*/  @P0 BRA `(.L_x_22) ;  /* 0x0000078000000947 */ /* 0x000fea0003800000 */
[----:B------:R-:W-:Y:S01]  /*0390*/  MOV R9, R0 ;  /* 0x0000000000097202 */ /* 0x000fe20000000f00 */
[----:B------:R-:W-:Y:S01]  /*03a0*/  IMAD.MOV.U32 R7, RZ, RZ, RZ ;  /* 0x000000ffff077224 */ /* 0x000fe200078e00ff */
[----:B------:R-:W-:Y:S02]  /*03b0*/  MOV R8, RZ ;  /* 0x000000ff00087202 */ /* 0x000fe40000000f00 */
[----:B------:R-:W-:-:S04]  /*03c0*/  IADD3 R0, R14, R9, RZ ;  /* 0x000000090e007210 */ /* 0x000fc80007ffe0ff */
[----:B------:R-:W-:-:S13]  /*03d0*/  ISETP.GE.OR P0, PT, R0, c[0x0][0x53c], !P6 ;  /* 0x00014f0000007a0c */ /* 0x000fda0007706670 */
[----:B------:R-:W-:Y:S01]  /*03e0*/  @!P0 MOV R2, 0x4 ;  /* 0x0000000400028802 */ /* 0x000fe20000000f00 */
[----:B------:R-:W-:-:S04]  /*03f0*/  @!P0 IMAD.MOV.U32 R3, RZ, RZ, 0x4 ;  /* 0x00000004ff038424 */ /* 0x000fc800078e00ff */
[----:B------:R-:W-:-:S04]  /*0400*/  @!P0 IMAD.WIDE R4, R0, R2, c[0x0][0x580] ;  /* 0x0001600000048625 */ /* 0x000fc800078e0202 */
[----:B------:R-:W-:Y:S01]  /*0410*/  @!P0 IMAD.WIDE R2, R0, R3, c[0x0][0x578] ;  /* 0x00015e0000028625 */ /* 0x000fe200078e0203 */
[----:B------:R-:W2:Y:S04]  /*0420*/  @!P0 LDG.E R8, [R4.64] ;  /* 0x0000000604088981 */ /* 0x000ea8000c1e1900 */
[----:B------:R-:W2:Y:S02]  /*0430*/  @!P0 LDG.E R7, [R2.64] ;  /* 0x0000000602078981 */ /* 0x000ea4000c1e1900 */
[----:B--2---:R-:W-:Y:S01]  /*0440*/  IMAD R5, R8, R7, RZ ;  /* 0x0000000708057224 */ /* 0x004fe200078e02ff */
[----:B------:R-:W-:Y:S05]  /*0450*/  BRA.DIV ~URZ, `(.L_x_23) ;  /* 0x0000d6827f007947 */ /* 0x000fea000b800000 */
[----:B------:R1:W2:Y:S02]  /*0460*/  SHFL.UP PT, R0, R5, 0x1, RZ ;  /* 0x0420000005007989 */ /* 0x0002a400000e00ff */
.L_x_122:
[----:B--2---:R-:W-:-:S04]  /*0470*/  SEL R0, R0, RZ, P5 ;  /* 0x000000ff00007207 */ /* 0x004fc80002800000 */
[----:B-1----:R-:W-:Y:S01]  /*0480*/  IADD3 R5, R5, R0, RZ ;  /* 0x0000000005057210 */ /* 0x002fe20007ffe0ff */
[----:B------:R-:W-:Y:S05]  /*0490*/  BRA.DIV ~URZ, `(.L_x_24) ;  /* 0x0000d6a27f007947 */ /* 0x000fea000b800000 */
[----:B------:R-:W1:Y:S02]  /*04a0*/  SHFL.UP PT, R0, R5, 0x2, RZ ;  /* 0x0440000005007989 */ /* 0x000e6400000e00ff */
[----:B-1----:R-:W-:-:S05]  /*04b0*/  SEL R0, R0, RZ, P4 ;  /* 0x000000ff00007207 */ /* 0x002fca0002000000 */
[----:B------:R-:W-:-:S05]  /*04c0*/  IMAD.IADD R0, R5, 0x1, R0 ;  /* 0x0000000105007824 */ /* 0x000fca00078e0200 */
        /* <DEDUP_REMOVED lines=9> */
[----:B------:R1:W2:Y:S02]  /*0560*/  SHFL.IDX PT, R0, R4, 0x1f, 0x1f ;  /* 0x03e01f0004007f89 */ /* 0x0002a400000e0000 */
.L_x_123:
[----:B--2---:R-:W-:-:S05]  /*0570*/  IMAD R0, R0, c[0x0][0x538], RZ ;  /* 0x00014e0000007a24 */ /* 0x004fca00078e02ff */
[----:B------:R-:W-:-:S04]  /*0580*/  IADD3 R6, R0, R6, RZ ;  /* 0x0000000600067210 */ /* 0x000fc80007ffe0ff */
[----:B------:R-:W-:-:S13]  /*0590*/  ISETP.GT.AND P0, PT, R6, UR4, PT ;  /* 0x0000000406007c0c */ /* 0x000fda000bf04270 */
[----:B-1----:R-:W-:Y:S05]  /*05a0*/  @!P0 BRA `(.L_x_25) ;  /* 0xfffffdb000008947 */ /* 0x002fea000383ffff */
.L_x_21:
[----:B------:R-:W-:-:S05]  /*05b0*/  IADD3 R12, -R0, R6, RZ ;  /* 0x00000006000c7210 */ /* 0x000fca0007ffe1ff */
[----:B------:R-:W-:-:S05]  /*05c0*/  IMAD R0, R4, c[0x0][0x538], R12 ;  /* 0x00014e0004007a24 */ /* 0x000fca00078e020c */
[----:B------:R-:W-:Y:S01]  /*05d0*/  ISETP.GT.AND P0, PT, R0, UR4, PT ;  /* 0x0000000400007c0c */ /* 0x000fe2000bf04270 */
[----:B------:R-:W-:-:S12]  /*05e0*/  BRA.DIV ~URZ, `(.L_x_26) ;  /* 0x0000d7027f007947 */ /* 0x000fd8000b800000 */
[----:B------:R-:W-:-:S04]  /*05f0*/  VOTE.ANY R6, PT, !P0 ;  /* 0x0000000000067806 */ /* 0x000fc800040e0100 */
.L_x_124:
[----:B------:R1:W2:Y:S01]  /*0600*/  POPC R13, R6 ;  /* 0x00000006000d7309 */ /* 0x0002a20000000000 */
[----:B------:R-:W-:Y:S05]  /*0610*/  BRA.DIV ~URZ, `(.L_x_27) ;  /* 0x0000d7227f007947 */ /* 0x000fea000b800000 */
[----:B--2---:R-:W2:Y:S04]  /*0620*/  SHFL.IDX PT, R11, R8, R13, 0x1f ;  /* 0x00001f0d080b7589 */ /* 0x004ea800000e0000 */
[----:B------:R3:W4:Y:S02]  /*0630*/  SHFL.IDX PT, R10, R7, R13, 0x1f ;  /* 0x00001f0d070a7589 */ /* 0x00072400000e0000 */
[----:B---3--:R-:W-:Y:S02]  /*0640*/  MOV R7, RZ ;  /* 0x000000ff00077202 */ /* 0x008fe40000000f00 */
.L_x_125:
[----:B--2-4-:R-:W-:Y:S01]  /*0650*/  ISETP.NE.AND P0, PT, R6, RZ, PT ;  /* 0x000000ff0600720c */ /* 0x014fe20003f05270 */
[----:B------:R-:W-:-:S12]  /*0660*/  BSSY B0, `(.L_x_28) ;  /* 0x0000005000007945 */ /* 0x000fd80003800000 */
[----:B------:R-:W-:Y:S05]  /*0670*/  @!P0 BRA `(.L_x_29) ;  /* 0x0000003000008947 */ /* 0x000fea0003800000 */
[----:B------:R-:W-:Y:S01]  /*0680*/  IADD3 R3, R13, -0x1, RZ ;  /* 0xffffffff0d037810 */ /* 0x000fe20007ffe0ff */
[----:B------:R-:W-:Y:S05]  /*0690*/  BRA.DIV ~URZ, `(.L_x_30) ;  /* 0x0000d7827f007947 */ /* 0x000fea000b800000 */
[----:B------:R2:W3:Y:S02]  /*06a0*/  SHFL.IDX PT, R7, R4, R3, 0x1f ;  /* 0x00001f0304077589 */ /* 0x0004e400000e0000 */
.L_x_29:
[----:B------:R-:W-:Y:S05]  /*06b0*/  BSYNC B0 ;  /* 0x0000000000007941 */ /* 0x000fea0003800000 */
.L_x_28:
[----:B------:R-:W-:Y:S01]  /*06c0*/  IABS R0, R11 ;  /* 0x0000000b00007213 */ /* 0x000fe20000000000 */
[----:B--23--:R-:W-:-:S04]  /*06d0*/  IMAD R4, R7, c[0x0][0x538], R12 ;  /* 0x00014e0007047a24 */ /* 0x00cfc800078e020c */
[----:B------:R-:W-:Y:S01]  /*06e0*/  IMAD.MOV.U32 R5, RZ, RZ, R0 ;  /* 0x000000ffff057224 */ /* 0x000fe200078e0000 */
[----:B------:R-:W-:Y:S01]  /*06f0*/  IABS R0, R10 ;  /* 0x0000000a00007213 */ /* 0x000fe20000000000 */
[----:B------:R2:W-:Y:S01]  /*0700*/  STL [R1+0x10], R4 ;  /* 0x0000100401007387 */ /* 0x0005e20000100800 */
[----:B------:R-:W-:Y:S01]  /*0710*/  IADD3 R12, -R4, UR4, RZ ;  /* 0x00000004040c7c10 */ /* 0x000fe2000fffe1ff */
[----:B------:R-:W3:Y:S02]  /*0720*/  I2F.RP R2, R5 ;  /* 0x0000000500027306 */ /* 0x000ee40000209400 */
[----:B------:R-:W-:Y:S01]  /*0730*/  IMAD.MOV.U32 R7, RZ, RZ, R0 ;  /* 0x000000ffff077224 */ /* 0x000fe200078e0000 */
[----:B-1----:R-:W-:Y:S02]  /*0740*/  IABS R6, R12 ;  /* 0x0000000c00067213 */ /* 0x002fe40000000000 */
[----:B------:R-:W-:-:S03]  /*0750*/  IABS R0, R11 ;  /* 0x0000000b00007213 */ /* 0x000fc60000000000 */
[----:B------:R-:W-:Y:S01]  /*0760*/  I2F.RP R8, R7 ;  /* 0x0000000700087306 */ /* 0x000fe20000209400 */
[----:B------:R-:W-:-:S07]  /*0770*/  IADD3 R0, RZ, -R0, RZ ;  /* 0x80000000ff007210 */ /* 0x000fce0007ffe0ff */
[----:B---3--:R-:W1:Y:S02]  /*0780*/  MUFU.RCP R2, R2 ;  /* 0x0000000200027308 */ /* 0x008e640000001000 */
[----:B-1----:R-:W-:-:S06]  /*0790*/  IADD3 R2, R2, 0xffffffe, RZ ;  /* 0x0ffffffe02027810 */ /* 0x002fcc0007ffe0ff */
[----:B------:R-:W1:Y:S02]  /*07a0*/  F2I.FTZ.U32.TRUNC.NTZ R3, R2 ;  /* 0x0000000200037305 */ /* 0x000e64000021f000 */
[----:B-1----:R-:W-:-:S04]  /*07b0*/  IMAD.MOV R2, RZ, RZ, -R3 ;  /* 0x000000ffff027224 */ /* 0x002fc800078e0a03 */
[----:B--2---:R-:W-:Y:S02]  /*07c0*/  IMAD R4, R2, R5, RZ ;  /* 0x0000000502047224 */ /* 0x004fe400078e02ff */
[----:B------:R-:W-:-:S04]  /*07d0*/  IMAD.MOV.U32 R2, RZ, RZ, RZ ;  /* 0x000000ffff027224 */ /* 0x000fc800078e00ff */
[----:B------:R-:W-:-:S04]  /*07e0*/  IMAD.HI.U32 R2, R3, R4, R2 ;  /* 0x0000000403027227 */ /* 0x000fc800078e0002 */
[----:B------:R-:W-:-:S04]  /*07f0*/  IMAD.MOV.U32 R3, RZ, RZ, R6 ;  /* 0x000000ffff037224 */ /* 0x000fc800078e0006 */
[----:B------:R-:W-:-:S04]  /*0800*/  IMAD.HI.U32 R2, R2, R3, RZ ;  /* 0x0000000302027227 */ /* 0x000fc800078e00ff */
[----:B------:R-:W-:Y:S02]  /*0810*/  IMAD R0, R2, R0, R3 ;  /* 0x0000000002007224 */ /* 0x000fe400078e0203 */
[----:B------:R-:W1:Y:S03]  /*0820*/  MUFU.RCP R3, R8 ;  /* 0x0000000800037308 */ /* 0x000e660000001000 */
[----:B------:R-:W-:-:S13]  /*0830*/  ISETP.GT.U32.AND P0, PT, R5, R0, PT ;  /* 0x000000000500720c */ /* 0x000fda0003f04070 */
[----:B------:R-:W-:Y:S01]  /*0840*/  @!P0 IMAD.IADD R0, R0, 0x1, -R5 ;  /* 0x0000000100008824 */ /* 0x000fe200078e0a05 */
[----:B-1----:R-:W-:Y:S02]  /*0850*/  IADD3 R3, R3, 0xffffffe, RZ ;  /* 0x0ffffffe03037810 */ /* 0x002fe40007ffe0ff */
[----:B------:R-:W-:Y:S02]  /*0860*/  @!P0 IADD3 R2, R2, 0x1, RZ ;  /* 0x0000000102028810 */ /* 0x000fe40007ffe0ff */
[----:B------:R-:W-:Y:S02]  /*0870*/  ISETP.GE.U32.AND P2, PT, R0, R5, PT ;  /* 0x000000050000720c */ /* 0x000fe40003f46070 */
[----:B------:R-:W1:Y:S01]  /*0880*/  F2I.FTZ.U32.TRUNC.NTZ R3, R3 ;  /* 0x0000000300037305 */ /* 0x000e62000021f000 */
[----:B------:R-:W-:Y:S02]  /*0890*/  LOP3.LUT R0, R12, R11, RZ, 0x3c, !PT ;  /* 0x0000000b0c007212 */ /* 0x000fe400078e3cff */
[----:B------:R-:W-:-:S02]  /*08a0*/  ISETP.NE.AND P0, PT, R11, RZ, PT ;  /* 0x000000ff0b00720c */ /* 0x000fc40003f05270 */
[----:B------:R-:W-:-:S06]  /*08b0*/  ISETP.GE.AND P1, PT, R0, RZ, PT ;  /* 0x000000ff0000720c */ /* 0x000fcc0003f26270 */
[----:B------:R-:W-:Y:S02]  /*08c0*/  @P2 IADD3 R2, R2, 0x1, RZ ;  /* 0x0000000102022810 */ /* 0x000fe40007ffe0ff */
[----:B-1----:R-:W-:-:S03]  /*08d0*/  IADD3 R0, RZ, -R3, RZ ;  /* 0x80000003ff007210 */ /* 0x002fc60007ffe0ff */
[----:B------:R-:W-:Y:S01]  /*08e0*/  IMAD.MOV.U32 R4, RZ, RZ, R2 ;  /* 0x000000ffff047224 */ /* 0x000fe200078e0002 */
[----:B------:R-:W-:-:S03]  /*08f0*/  MOV R2, RZ ;  /* 0x000000ff00027202 */ /* 0x000fc60000000f00 */
[----:B------:R-:W-:Y:S01]  /*0900*/  @!P1 IMAD.MOV R4, RZ, RZ, -R4 ;  /* 0x000000ffff049224 */ /* 0x000fe200078e0a04 */
[----:B------:R-:W-:Y:S01]  /*0910*/  @!P0 LOP3.LUT R4, RZ, R11, RZ, 0x33, !PT ;  /* 0x0000000bff048212 */ /* 0x000fe200078e33ff */
[----:B------:R-:W-:Y:S01]  /*0920*/  IMAD.MOV.U32 R5, RZ, RZ, R0 ;  /* 0x000000ffff057224 */ /* 0x000fe200078e0000 */
[----:B------:R-:W-:Y:S02]  /*0930*/  IABS R0, R10 ;  /* 0x0000000a00007213 */ /* 0x000fe40000000000 */
[----:B------:R-:W-:Y:S01]  /*0940*/  IABS R8, R4 ;  /* 0x0000000400087213 */ /* 0x000fe20000000000 */
[----:B------:R-:W-:Y:S02]  /*0950*/  IMAD R5, R5, R7, RZ ;  /* 0x0000000705057224 */ /* 0x000fe400078e02ff */
[----:B------:R-:W-:Y:S02]  /*0960*/  IMAD.MOV R6, RZ, RZ, -R0 ;  /* 0x000000ffff067224 */ /* 0x000fe400078e0a00 */
[----:B------:R-:W-:-:S04]  /*0970*/  IMAD.HI.U32 R0, R3, R5, R2 ;  /* 0x0000000503007227 */ /* 0x000fc800078e0002 */
[----:B------:R-:W-:Y:S02]  /*0980*/  IMAD.MOV.U32 R2, RZ, RZ, R8 ;  /* 0x000000ffff027224 */ /* 0x000fe400078e0008 */
[----:B------:R-:W-:Y:S02]  /*0990*/  IMAD.MOV.U32 R3, RZ, RZ, R6 ;  /* 0x000000ffff037224 */ /* 0x000fe400078e0006 */
[----:B------:R-:W-:-:S04]  /*09a0*/  IMAD.HI.U32 R0, R0, R2, RZ ;  /* 0x0000000200007227 */ /* 0x000fc800078e00ff */
[----:B------:R-:W-:Y:S02]  /*09b0*/  IMAD R2, R0, R3, R2 ;  /* 0x0000000300027224 */ /* 0x000fe400078e0202 */
[----:B------:R-:W-:-:S03]  /*09c0*/  IMAD R3, R4, R11, RZ ;  /* 0x0000000b04037224 */ /* 0x000fc600078e02ff */
[----:B------:R-:W-:Y:S02]  /*09d0*/  ISETP.GT.U32.AND P0, PT, R7, R2, PT ;  /* 0x000000020700720c */ /* 0x000fe40003f04070 */
[----:B------:R-:W-:-:S11]  /*09e0*/  IADD3 R3, R12, -R3, RZ ;  /* 0x800000030c037210 */ /* 0x000fd60007ffe0ff */
[----:B------:R-:W-:Y:S01]  /*09f0*/  @!P0 IMAD.IADD R2, R2, 0x1, -R7 ;  /* 0x0000000102028824 */ /* 0x000fe200078e0a07 */
[----:B------:R-:W-:Y:S02]  /*0a00*/  @!P0 IADD3 R0, R0, 0x1, RZ ;  /* 0x0000000100008810 */ /* 0x000fe40007ffe0ff */
[----:B------:R-:W-:Y:S02]  /*0a10*/  ISETP.NE.AND P0, PT, R10, RZ, PT ;  /* 0x000000ff0a00720c */ /* 0x000fe40003f05270 */
[----:B------:R-:W-:Y:S02]  /*0a20*/  ISETP.GE.U32.AND P2, PT, R2, R7, PT ;  /* 0x000000070200720c */ /* 0x000fe40003f46070 */
[----:B------:R-:W-:-:S04]  /*0a30*/  LOP3.LUT R2, R4, R10, RZ, 0x3c, !PT ;  /* 0x0000000a04027212 */ /* 0x000fc800078e3cff */
[----:B------:R-:W-:-:S07]  /*0a40*/  ISETP.GE.AND P1, PT, R2, RZ, PT ;  /* 0x000000ff0200720c */ /* 0x000fce0003f26270 */
[----:B------:R-:W-:-:S06]  /*0a50*/  @P2 IADD3 R0, R0, 0x1, RZ ;  /* 0x0000000100002810 */ /* 0x000fcc0007ffe0ff */
[----:B------:R-:W-:Y:S02]  /*0a60*/  @!P1 IADD3 R0, -R0, RZ, RZ ;  /* 0x000000ff00009210 */ /* 0x000fe40007ffe1ff */
[----:B------:R-:W-:-:S05]  /*0a70*/  @!P0 LOP3.LUT R0, RZ, R10, RZ, 0x33, !PT ;  /* 0x0000000aff008212 */ /* 0x000fca00078e33ff */
[--C-:B------:R-:W-:Y:S02]  /*0a80*/  IMAD.MOV R2, RZ, RZ, -R0.reuse ;  /* 0x000000ffff027224 */ /* 0x100fe400078e0a00 */
[C---:B------:R-:W-:Y:S02]  /*0a90*/  IMAD R0, R10.reuse, 0x1000000, R0 ;  /* 0x010000000a007824 */ /* 0x040fe400078e0200 */
[----:B------:R-:W-:Y:S02]  /*0aa0*/  IMAD R2, R10, R2, R4 ;  /* 0x000000020a027224 */ /* 0x000fe400078e0204 */
[----:B------:R-:W-:Y:S02]  /*0ab0*/  IMAD.IADD R4, R13, 0x1, R9 ;  /* 0x000000010d047824 */ /* 0x000fe400078e0209 */
[----:B------:R-:W-:-:S03]  /*0ac0*/  IMAD R0, R2, 0x10000, R0 ;  /* 0x0001000002007824 */ /* 0x000fc600078e0200 */
[----:B------:R1:W-:Y:S04]  /*0ad0*/  STL [R1+0x1c], R4 ;  /* 0x00001c0401007387 */ /* 0x0003e80000100800 */
[----:B------:R1:W-:Y:S04]  /*0ae0*/  STL [R1+0x18], R0 ;  /* 0x0000180001007387 */ /* 0x0003e80000100800 */
[----:B------:R1:W-:Y:S01]  /*0af0*/  STL [R1+0x14], R3 ;  /* 0x0000140301007387 */ /* 0x0003e20000100800 */
[----:B------:R-:W-:Y:S05]  /*0b00*/  BRA `(.L_x_31) ;  /* 0x0000006000007947 */ /* 0x000fea0003800000 */
.L_x_22:
[----:B------:R-:W-:Y:S01]  /*0b10*/  MOV R0, UR4 ;  /* 0x0000000400007c02 */ /* 0x000fe20008000f00 */
[----:B------:R-:W-:Y:S04]  /*0b20*/  STL [R1+0x14], RZ ;  /* 0x000014ff01007387 */ /* 0x000fe80000100800 */
[----:B------:R-:W-:Y:S04]  /*0b30*/  STL [R1+0x18], RZ ;  /* 0x000018ff01007387 */ /* 0x000fe80000100800 */
[----:B------:R1:W-:Y:S02]  /*0b40*/  STL [R1+0x10], R0 ;  /* 0x0000100001007387 */ /* 0x0003e40000100800 */
[----:B-1----:R-:W-:-:S05]  /*0b50*/  MOV R0, c[0x0][0x53c] ;  /* 0x00014f0000007a02 */ /* 0x002fca0000000f00 */
[----:B------:R1:W-:Y:S02]  /*0b60*/  STL [R1+0x1c], R0 ;  /* 0x00001c0001007387 */ /* 0x0003e40000100800 */
.L_x_31:
[----:B-1----:R-:W2:Y:S04]  /*0b70*/  LDL R4, [R1+0x10] ;  /* 0x0000100001047983 */ /* 0x002ea80000100800 */
[----:B------:R-:W2:Y:S04]  /*0b80*/  LDL R5, [R1+0x14] ;  /* 0x0000140001057983 */ /* 0x000ea80000100800 */
[----:B------:R-:W2:Y:S04]  /*0b90*/  LDL R6, [R1+0x18] ;  /* 0x0000180001067983 */ /* 0x000ea80000100800 */
[----:B------:R-:W2:Y:S01]  /*0ba0*/  LDL R7, [R1+0x1c] ;  /* 0x00001c0001077983 */ /* 0x000ea20000100800 */
[----:B------:R-:W-:Y:S01]  /*0bb0*/  ISETP.NE.AND P0, PT, R14, RZ, PT ;  /* 0x000000ff0e00720c */ /* 0x000fe20003f05270 */
[----:B------:R-:W-:-:S12]  /*0bc0*/  WARPSYNC 0xffffffff ;  /* 0xffffffff00007948 */ /* 0x000fd80003800000 */
[----:B--2---:R1:W-:Y:S04]  /*0bd0*/  @!P0 STS.128 [0xc080], R4 ;  /* 0x00c08004ff008388 */ /* 0x0043e80000000c00 */
[----:B------:R-:W-:Y:S06]  /*0be0*/  BAR.ARV 0x5, 0x80 ;  /* 0x0142000000007b1d */ /* 0x000fec0000002000 */
.L_x_20:
[----:B------:R-:W2:Y:S02]  /*0bf0*/  LDL R0, [R1+0x1c] ;  /* 0x00001c0001007983 */ /* 0x000ea40000100800 */
[----:B--2---:R-:W-:-:S13]  /*0c00*/  ISETP.GE.AND P0, PT, R0, c[0x0][0x53c], PT ;  /* 0x00014f0000007a0c */ /* 0x004fda0003f06270 */
[----:B------:R-:W-:Y:S05]  /*0c10*/  @P0 EXIT ;  /* 0x000000000000094d */ /* 0x000fea0003800000 */
[----:B------:R-:W2:Y:S02]  /*0c20*/  S2R R12, SR_TID.X ;  /* 0x00000000000c7919 */ /* 0x000ea40000002100 */
[----:B--2---:R-:W-:-:S04]  /*0c30*/  SHF.R.S32.HI R9, RZ, 0x1f, R12 ;  /* 0x0000001fff097819 */ /* 0x004fc8000001140c */
[CC--:B------:R-:W-:Y:S02]  /*0c40*/  LEA.HI R17, R9.reuse, R12.reuse, RZ, 0x3 ;  /* 0x0000000c09117211 */ /* 0x0c0fe400078f18ff */
[----:B------:R-:W-:Y:S02]  /*0c50*/  LEA.HI R3, R9, R12, RZ, 0x4 ;  /* 0x0000000c09037211 */ /* 0x000fe400078f20ff */
[----:B------:R-:W-:Y:S02]  /*0c60*/  LOP3.LUT R2, R17, 0xfffffff8, RZ, 0xc0, !PT ;  /* 0xfffffff811027812 */ /* 0x000fe400078ec0ff */
[----:B-1----:R-:W-:Y:S02]  /*0c70*/  SHF.R.S32.HI R5, RZ, 0x4, R3 ;  /* 0x00000004ff057819 */ /* 0x002fe40000011403 */
[C---:B------:R-:W-:Y:S01]  /*0c80*/  LOP3.LUT R0, R3.reuse, 0xfffffff0, RZ, 0xc0, !PT ;  /* 0xfffffff003007812 */ /* 0x040fe200078ec0ff */
[----:B------:R-:W-:Y:S01]  /*0c90*/  IMAD.IADD R2, R12, 0x1, -R2 ;  /* 0x000000010c027824 */ /* 0x000fe200078e0a02 */
[----:B------:R-:W-:-:S03]  /*0ca0*/  LEA.HI R3, R3, R5, RZ, 0x1 ;  /* 0x0000000503037211 */ /* 0x000fc600078f08ff */
[----:B------:R-:W-:Y:S01]  /*0cb0*/  IMAD.IADD R0, R12, 0x1, -R0 ;  /* 0x000000010c007824 */ /* 0x000fe200078e0a00 */
[----:B------:R-:W-:Y:S02]  /*0cc0*/  LEA.HI R8, R2, R2, RZ, 0x1 ;  /* 0x0000000202087211 */ /* 0x000fe400078f08ff */
[----:B------:R-:W-:Y:S02]  /*0cd0*/  LOP3.LUT R4, R3, 0xfffffffe, RZ, 0xc0, !PT ;  /* 0xfffffffe03047812 */ /* 0x000fe400078ec0ff */
[----:B------:R-:W-:Y:S02]  /*0ce0*/  LOP3.LUT R3, R8, 0x3fffffe, RZ, 0xc0, !PT ;  /* 0x03fffffe08037812 */ /* 0x000fe400078ec0ff */
[----:B------:R-:W-:Y:S01]  /*0cf0*/  LEA.HI R10, R0, R0, RZ, 0x1 ;  /* 0x00000000000a7211 */ /* 0x000fe200078f08ff */
[----:B------:R-:W-:Y:S01]  /*0d00*/  IMAD.IADD R11, R5, 0x1, -R4 ;  /* 0x00000001050b7824 */ /* 0x000fe200078e0a04 */
[----:B------:R-:W-:Y:S01]  /*0d10*/  LEA.HI R5, R9, R12, RZ, 0x2 ;  /* 0x0000000c09057211 */ /* 0x000fe200078f10ff */
[----:B------:R-:W-:Y:S01]  /*0d20*/  IMAD.IADD R15, R2, 0x1, -R3 ;  /* 0x00000001020f7824 */ /* 0x000fe200078e0a03 */
[----:B------:R-:W-:-:S02]  /*0d30*/  LOP3.LUT R2, R10, 0x7fffffe, RZ, 0xc0, !PT ;  /* 0x07fffffe0a027812 */ /* 0x000fc400078ec0ff */
[----:B------:R-:W-:Y:S02]  /*0d40*/  SHF.R.S32.HI R3, RZ, 0x1f, R0 ;  /* 0x0000001fff037819 */ /* 0x000fe40000011400 */
[----:B------:R-:W-:Y:S01]  /*0d50*/  SHF.R.S32.HI R4, RZ, 0x3, R17 ;  /* 0x00000003ff047819 */ /* 0x000fe20000011411 */
[----:B------:R-:W-:Y:S01]  /*0d60*/  IMAD.IADD R13, R0, 0x1, -R2 ;  /* 0x00000001000d7824 */ /* 0x000fe200078e0a02 */
[----:B------:R-:W-:Y:S02]  /*0d70*/  LOP3.LUT R6, R5, 0xfffffffc, RZ, 0xc0, !PT ;  /* 0xfffffffc05067812 */ /* 0x000fe400078ec0ff */
[----:B------:R-:W-:Y:S01]  /*0d80*/  LEA.HI R16, R3, R0, RZ, 0x3 ;  /* 0x0000000003107211 */ /* 0x000fe200078f18ff */
[----:B------:R-:W-:Y:S01]  /*0d90*/  IMAD.SHL.U32 R0, R4, 0x40, RZ ;  /* 0x0000004004007824 */ /* 0x000fe200078e00ff */
[----:B------:R-:W-:Y:S01]  /*0da0*/  LEA.HI R9, R9, R12, RZ, 0x5 ;  /* 0x0000000c09097211 */ /* 0x000fe200078f28ff */
[----:B------:R-:W-:Y:S01]  /*0db0*/  IMAD.IADD R18, R12, 0x1, -R6 ;  /* 0x000000010c127824 */ /* 0x000fe200078e0a06 */
[----:B------:R-:W-:-:S02]  /*0dc0*/  SHF.R.S32.HI R14, RZ, 0x2, R5 ;  /* 0x00000002ff0e7819 */ /* 0x000fc40000011405 */
[----:B------:R-:W-:Y:S01]  /*0dd0*/  LOP3.LUT R2, R9, 0xffffffe0, RZ, 0xc0, !PT ;  /* 0xffffffe009027812 */ /* 0x000fe200078ec0ff */
[----:B------:R-:W-:Y:S01]  /*0de0*/  IMAD.SHL.U32 R250, R18, 0x8, RZ ;  /* 0x0000000812fa7824 */ /* 0x000fe200078e00ff */
[----:B------:R-:W-:Y:S02]  /*0df0*/  LOP3.LUT R0, R0, 0xc0, RZ, 0xc0, !PT ;  /* 0x000000c000007812 */ /* 0x000fe400078ec0ff */
[----:B------:R-:W-:Y:S01]  /*0e00*/  LEA.HI R6, R5, R14, RZ, 0x1 ;  /* 0x0000000e05067211 */ /* 0x000fe200078f08ff */
[----:B------:R-:W-:Y:S01]  /*0e10*/  IMAD.IADD R20, R12, 0x1, -R2 ;  /* 0x000000010c147824 */ /* 0x000fe200078e0a02 */
[----:B------:R-:W-:Y:S02]  /*0e20*/  SHF.R.U32.HI R4, RZ, 0x3, R0 ;  /* 0x00000003ff047819 */ /* 0x000fe40000011600 */
[----:B------:R-:W-:Y:S02]  /*0e30*/  LOP3.LUT R3, R0, 0x18, R250, 0xf8, !PT ;  /* 0x0000001800037812 */ /* 0x000fe400078ef8fa */
[----:B------:R-:W-:-:S02]  /*0e40*/  SHF.R.S32.HI R7, RZ, 0x5, R9 ;  /* 0x00000005ff077819 */ /* 0x000fc40000011409 */
[----:B------:R-:W-:Y:S02]  /*0e50*/  SHF.R.S32.HI R0, RZ, 0x1f, R9 ;  /* 0x0000001fff007819 */ /* 0x000fe40000011409 */
[----:B------:R-:W-:Y:S02]  /*0e60*/  LOP3.LUT R2, R6, 0x7fffffe, RZ, 0xc0, !PT ;  /* 0x07fffffe06027812 */ /* 0x000fe400078ec0ff */
[----:B------:R-:W-:Y:S02]  /*0e70*/  LEA.HI R0, R0, R7, RZ, 0x2 ;  /* 0x0000000700007211 */ /* 0x000fe400078f10ff */
[----:B------:R-:W-:Y:S01]  /*0e80*/  SHF.R.S32.HI R9, RZ, 0x1f, R20 ;  /* 0x0000001fff097819 */ /* 0x000fe20000011414 */
[----:B------:R-:W-:Y:S01]  /*0e90*/  IMAD.IADD R2, R14, 0x1, -R2 ;  /* 0x000000010e027824 */ /* 0x000fe200078e0a02 */
[----:B------:R-:W-:Y:S02]  /*0ea0*/  LOP3.LUT R6, R3, R4, RZ, 0x3c, !PT ;  /* 0x0000000403067212 */ /* 0x000fe400078e3cff */
[----:B------:R-:W-:-:S02]  /*0eb0*/  SHF.R.S32.HI R4, RZ, 0x1f, R5 ;  /* 0x0000001fff047819 */ /* 0x000fc40000011405 */
[----:B------:R-:W-:Y:S01]  /*0ec0*/  LOP3.LUT R3, R0, 0xffffffc, RZ, 0xc0, !PT ;  /* 0x0ffffffc00037812 */ /* 0x000fe200078ec0ff */
[----:B------:R-:W-:Y:S01]  /*0ed0*/  IMAD R0, R7, 0x8, R2 ;  /* 0x0000000807007824 */ /* 0x000fe200078e0202 */
[----:B------:R-:W-:Y:S02]  /*0ee0*/  LEA.HI R12, R9, R20, RZ, 0x2 ;  /* 0x00000014090c7211 */ /* 0x000fe400078f10ff */
[----:B------:R-:W-:Y:S01]  /*0ef0*/  LEA.HI R2, R4, R14, RZ, 0x3 ;  /* 0x0000000e04027211 */ /* 0x000fe200078f18ff */
[----:B------:R-:W-:Y:S01]  /*0f00*/  IMAD.IADD R5, R7, 0x1, -R3 ;  /* 0x0000000107057824 */ /* 0x000fe200078e0a03 */
[----:B------:R-:W-:Y:S01]  /*0f10*/  SHF.R.S32.HI R4, RZ, 0x2, R12 ;  /* 0x00000002ff047819 */ /* 0x000fe2000001140c */
[----:B------:R-:W-:Y:S01]  /*0f20*/  IMAD.U32 R6, R0, 0x20, R6 ;  /* 0x0000002000067824 */ /* 0x000fe200078e0006 */
[----:B------:R-:W-:Y:S02]  /*0f30*/  LEA.HI R0, R18, R18, RZ, 0x1 ;  /* 0x0000001212007211 */ /* 0x000fe400078f08ff */
[----:B------:R-:W-:Y:S01]  /*0f40*/  LOP3.LUT R3, R2, 0xfffffff8, RZ, 0xc0, !PT ;  /* 0xfffffff802037812 */ /* 0x000fe200078ec0ff */
[----:B------:R-:W-:Y:S01]  /*0f50*/  IMAD R19, R5, 0x10, R4 ;  /* 0x0000001005137824 */ /* 0x000fe200078e0204 */
[C---:B------:R-:W-:Y:S01]  /*0f60*/  LOP3.LUT R5, R0.reuse, 0x1ffffffe, RZ, 0xc0, !PT ;  /* 0x1ffffffe00057812 */ /* 0x040fe200078ec0ff */
[----:B------:R-:W-:Y:S01]  /*0f70*/  IMAD.SHL.U32 R0, R0, 0x20, RZ ;  /* 0x0000002000007824 */ /* 0x000fe200078e00ff */
[----:B------:R-:W-:Y:S01]  /*0f80*/  SHF.R.S32.HI R2, RZ, 0x1, R8 ;  /* 0x00000001ff027819 */ /* 0x000fe20000011408 */
[----:B------:R-:W-:Y:S01]  /*0f90*/  IMAD.IADD R3, R14, 0x1, -R3 ;  /* 0x000000010e037824 */ /* 0x000fe200078e0a03 */
[----:B------:R1:W-:Y:S01]  /*0fa0*/  STL [R1+0x78], R6 ;  /* 0x0000780601007387 */ /* 0x0003e20000100800 */
[----:B------:R-:W-:Y:S01]  /*0fb0*/  IMAD.IADD R8, R18, 0x1, -R5 ;  /* 0x0000000112087824 */ /* 0x000fe200078e0a05 */
[----:B------:R-:W-:-:S02]  /*0fc0*/  SHF.R.S32.HI R4, RZ, 0x1, R10 ;  /* 0x00000001ff047819 */ /* 0x000fc4000001140a */
[----:B------:R-:W-:Y:S01]  /*0fd0*/  LEA.HI R5, R3, R3, RZ, 0x1 ;  /* 0x0000000303057211 */ /* 0x000fe200078f08ff */
[----:B------:R-:W-:Y:S01]  /*0fe0*/  STL [R1+0xac], R19 ;  /* 0x0000ac1301007387 */ /* 0x000fe20000100800 */
[----:B------:R-:W-:Y:S02]  /*0ff0*/  SHF.R.S32.HI R10, RZ, 0x1f, R10 ;  /* 0x0000001fff0a7819 */ /* 0x000fe4000001140a */
[----:B------:R-:W-:Y:S02]  /*1000*/  LOP3.LUT R9, R5, 0x3fffffe, RZ, 0xc0, !PT ;  /* 0x03fffffe05097812 */ /* 0x000fe400078ec0ff */
[----:B------:R-:W-:Y:S02]  /*1010*/  LOP3.LUT P2, RZ, R2, 0x2, RZ, 0xc0, !PT ;  /* 0x0000000202ff7812 */ /* 0x000fe4000784c0ff */
[----:B------:R-:W-:Y:S01]  /*1020*/  IADD3 R252, R250, 0x20, RZ ;  /* 0x00000020fafc7810 */ /* 0x000fe20007ffe0ff */
[----:B------:R-:W-:Y:S01]  /*1030*/  IMAD.IADD R9, R3, 0x1, -R9 ;  /* 0x0000000103097824 */ /* 0x000fe200078e0a09 */
[----:B------:R-:W-:-:S02]  /*1040*/  SHF.R.S32.HI R251, RZ, 0x1f, R250 ;  /* 0x0000001ffffb7819 */ /* 0x000fc400000114fa */
[----:B-1----:R-:W-:Y:S01]  /*1050*/  LOP3.LUT R6, R0, 0xffffffc0, RZ, 0xc0, !PT ;  /* 0xffffffc000067812 */ /* 0x002fe200078ec0ff */
[----:B------:R-:W-:Y:S01]  /*1060*/  IMAD.SHL.U32 R0, R2, 0x40, RZ ;  /* 0x0000004002007824 */ /* 0x000fe200078e00ff */
[----:B------:R-:W-:-:S03]  /*1070*/  LEA.HI R2, R10, R4, RZ, 0x2 ;  /* 0x000000040a027211 */ /* 0x000fc600078f10ff */
[----:B------:R-:W-:Y:S01]  /*1080*/  IMAD R14, R8, 0x8, R6 ;  /* 0x00000008080e7824 */ /* 0x000fe200078e0206 */
[----:B------:R-:W-:Y:S01]  /*1090*/  LOP3.LUT R0, R0, 0xc0, RZ, 0xc0, !PT ;  /* 0x000000c000007812 */ /* 0x000fe200078ec0ff */
[----:B------:R-:W-:Y:S01]  /*10a0*/  IMAD.SHL.U32 R8, R7, 0x200, RZ ;  /* 0x0000020007087824 */ /* 0x000fe200078e00ff */
[----:B------:R-:W-:Y:S02]  /*10b0*/  LOP3.LUT R2, R2, 0xfffffffc, RZ, 0xc0, !PT ;  /* 0xfffffffc02027812 */ /* 0x000fe400078ec0ff */
[----:B------:R-:W-:Y:S01]  /*10c0*/  LOP3.LUT R7, R0, 0x8, R17, 0xf8, !PT ;  /* 0x0000000800077812 */ /* 0x000fe200078ef811 */
[----:B------:R-:W-:Y:S01]  /*10d0*/  IMAD R3, R18, 0x2, R8 ;  /* 0x0000000212037824 */ /* 0x000fe200078e0208 */
[----:B------:R-:W-:Y:S01]  /*10e0*/  SHF.R.U32.HI R6, RZ, 0x3, R0 ;  /* 0x00000003ff067819 */ /* 0x000fe20000011600 */
[----:B------:R-:W-:Y:S01]  /*10f0*/  IMAD.IADD R2, R4, 0x1, -R2 ;  /* 0x0000000104027824 */ /* 0x000fe200078e0a02 */
[----:B------:R-:W-:Y:S01]  /*1100*/  SHF.R.S32.HI R0, RZ, 0x1, R5 ;  /* 0x00000001ff007819 */ /* 0x000fe20000011405 */
[----:B------:R-:W-:Y:S01]  /*1110*/  IMAD.SHL.U32 R5, R16, 0x20, RZ ;  /* 0x0000002010057824 */ /* 0x000fe200078e00ff */
[----:B------:R-:W-:Y:S01]  /*1120*/  LOP3.LUT R10, R7, R6, RZ, 0x3c, !PT ;  /* 0x00000006070a7212 */ /* 0x000fe200078e3cff */
[----:B------:R-:W-:Y:S01]  /*1130*/  IMAD R6, R9, 0x20, R3 ;  /* 0x0000002009067824 */ /* 0x000fe200078e0203 */
[----:B------:R-:W-:Y:S01]  /*1140*/  LOP3.LUT P3, RZ, R2, 0x2, RZ, 0xc0, !PT ;  /* 0x0000000202ff7812 */ /* 0x000fe2000786c0ff */
[C---:B------:R-:W-:Y:S01]  /*1150*/  IMAD.SHL.U32 R3, R0.reuse, 0x40, RZ ;  /* 0x0000004000037824 */ /* 0x040fe200078e00ff */
[----:B------:R-:W-:Y:S01]  /*1160*/  LOP3.LUT R4, R0, 0x1, RZ, 0xc0, !PT ;  /* 0x0000000100047812 */ /* 0x000fe200078ec0ff */
[----:B------:R-:W-:Y:S01]  /*1170*/  IMAD.SHL.U32 R2, R2, 0x40, RZ ;  /* 0x0000004002027824 */ /* 0x000fe200078e00ff */
[----:B------:R-:W-:Y:S01]  /*1180*/  LOP3.LUT P0, RZ, R0, 0x2, RZ, 0xc0, !PT ;  /* 0x0000000200ff7812 */ /* 0x000fe2000780c0ff */
[----:B------:R-:W-:Y:S01]  /*1190*/  IMAD.SHL.U32 R7, R11, 0x8, RZ ;  /* 0x000000080b077824 */ /* 0x000fe200078e00ff */
[----:B------:R-:W-:Y:S01]  /*11a0*/  LOP3.LUT R3, R3, 0xc0, RZ, 0xc0, !PT ;  /* 0x000000c003037812 */ /* 0x000fe200078ec0ff */
[----:B------:R-:W-:Y:S01]  /*11b0*/  IMAD R9, R11, 0x8, R15 ;  /* 0x000000080b097824 */ /* 0x000fe200078e020f */
[----:B------:R-:W-:-:S02]  /*11c0*/  LOP3.LUT R0, R5, 0xffffff00, RZ, 0xc0, !PT ;  /* 0xffffff0005007812 */ /* 0x000fc400078ec0ff */
[----:B------:R-:W-:Y:S02]  /*11d0*/  LEA.HI R3, R3, R3, RZ, 0x1d ;  /* 0x0000000303037211 */ /* 0x000fe400078fe8ff */
[----:B------:R-:W-:Y:S02]  /*11e0*/  LOP3.LUT R2, R2, 0xc0, RZ, 0xc0, !PT ;  /* 0x000000c002027812 */ /* 0x000fe400078ec0ff */
[----:B------:R-:W-:Y:S01]  /*11f0*/  ISETP.NE.U32.AND P1, PT, R4, 0x1, PT ;  /* 0x000000010400780c */ /* 0x000fe20003f25070 */
[----:B------:R-:W-:Y:S01]  /*1200*/  IMAD.IADD R3, R3, 0x1, R6 ;  /* 0x0000000103037824 */ /* 0x000fe200078e0206 */
[----:B------:R-:W-:Y:S01]  /*1210*/  LOP3.LUT R6, R2, 0x8, R7, 0xf8, !PT ;  /* 0x0000000802067812 */ /* 0x000fe200078ef807 */
[----:B------:R-:W-:Y:S01]  /*1220*/  IMAD.IADD R4, R0, 0x1, R8 ;  /* 0x0000000100047824 */ /* 0x000fe200078e0208 */
[----:B------:R-:W-:Y:S01]  /*1230*/  SHF.R.U32.HI R5, RZ, 0x3, R2 ;  /* 0x00000003ff057819 */ /* 0x000fe20000011602 */
[----:B------:R-:W-:Y:S02]  /*1240*/  IMAD.SHL.U32 R18, R3, 0x2, RZ ;  /* 0x0000000203127824 */ /* 0x000fe400078e00ff */
[C---:B------:R-:W-:Y:S01]  /*1250*/  IMAD R2, R13.reuse, 0x20, R4 ;  /* 0x000000200d027824 */ /* 0x040fe200078e0204 */
[----:B------:R-:W-:Y:S01]  /*1260*/  LOP3.LUT R3, R6, R5, RZ, 0x3c, !PT ;  /* 0x0000000506037212 */ /* 0x000fe200078e3cff */
[----:B------:R-:W-:Y:S01]  /*1270*/  IMAD R7, R13, 0x20, R0 ;  /* 0x000000200d077824 */ /* 0x000fe200078e0200 */
[----:B------:R-:W-:Y:S01]  /*1280*/  LOP3.LUT R4, R12, 0x7ffffffc, RZ, 0xc0, !PT ;  /* 0x7ffffffc0c047812 */ /* 0x000fe200078ec0ff */
[----:B------:R-:W-:Y:S01]  /*1290*/  STL [R1+0x2c], R18 ;  /* 0x00002c1201007387 */ /* 0x000fe20000100800 */
[C---:B------:R-:W-:Y:S01]  /*12a0*/  IADD3 R5, R18.reuse, 0x80, RZ ;  /* 0x0000008012057810 */ /* 0x040fe20007ffe0ff */
[----:B------:R-:W-:Y:S01]  /*12b0*/  IMAD.IADD R2, R3, 0x1, R2 ;  /* 0x0000000103027824 */ /* 0x000fe200078e0202 */
[----:B------:R-:W-:Y:S01]  /*12c0*/  IADD3 R17, R18, 0x70, RZ ;  /* 0x0000007012117810 */ /* 0x000fe20007ffe0ff */
[----:B------:R-:W-:Y:S01]  /*12d0*/  IMAD.IADD R4, R20, 0x1, -R4 ;  /* 0x0000000114047824 */ /* 0x000fe200078e0a04 */
[----:B------:R-:W-:Y:S01]  /*12e0*/  @P1 IADD3 R17, R5, 0x10, RZ ;  /* 0x0000001005111810 */ /* 0x000fe20007ffe0ff */
[----:B------:R-:W-:Y:S01]  /*12f0*/  IMAD.IADD R3, R3, 0x1, R7 ;  /* 0x0000000103037824 */ /* 0x000fe200078e0207 */
[----:B------:R-:W-:Y:S01]  /*1300*/  IADD3 R5, R250, 0x40, RZ ;  /* 0x00000040fa057810 */ /* 0x000fe20007ffe0ff */
[----:B------:R-:W-:Y:S01]  /*1310*/  IMAD.SHL.U32 R4, R4, 0x2, RZ ;  /* 0x0000000204047824 */ /* 0x000fe200078e00ff */
[----:B------:R-:W-:Y:S01]  /*1320*/  SHF.R.S32.HI R7, RZ, 0x1f, R252 ;  /* 0x0000001fff077819 */ /* 0x000fe200000114fc */
[----:B------:R-:W-:Y:S01]  /*1330*/  STL [R1+0x30], R17 ;  /* 0x0000301101007387 */ /* 0x000fe20000100800 */
[----:B------:R-:W-:Y:S01]  /*1340*/  SHF.R.S32.HI R8, RZ, 0x1f, R5 ;  /* 0x0000001fff087819 */ /* 0x000fe20000011405 */
[----:B------:R-:W-:Y:S01]  /*1350*/  IMAD.U32 R0, R9, 0x20, R10 ;  /* 0x0000002009007824 */ /* 0x000fe200078e000a */
[C---:B------:R-:W-:Y:S01]  /*1360*/  IADD3 R20, R4.reuse, 0x8, RZ ;  /* 0x0000000804147810 */ /* 0x040fe20007ffe0ff */
[----:B------:R1:W-:Y:S01]  /*1370*/  STL [R1], R5 ;  /* 0x0000000501007387 */ /* 0x0003e20000100800 */
[C---:B------:R-:W-:Y:S01]  /*1380*/  IADD3 R16, R4.reuse, 0x18, RZ ;  /* 0x0000001804107810 */ /* 0x040fe20007ffe0ff */
[----:B------:R-:W-:Y:S01]  /*1390*/  IMAD.MOV.U32 R6, RZ, RZ, 0x20 ;  /* 0x00000020ff067424 */ /* 0x000fe200078e00ff */
[C---:B------:R-:W-:Y:S01]  /*13a0*/  IADD3 R15, R4.reuse, 0x20, RZ ;  /* 0x00000020040f7810 */ /* 0x040fe20007ffe0ff */
[----:B------:R2:W-:Y:S01]  /*13b0*/  STL [R1+0x6c], R7 ;  /* 0x00006c0701007387 */ /* 0x0005e20000100800 */
[----:B------:R-:W-:-:S02]  /*13c0*/  IADD3 R13, R4, 0x28, RZ ;  /* 0x00000028040d7810 */ /* 0x000fc40007ffe0ff */
[C---:B------:R-:W-:Y:S01]  /*13d0*/  IADD3 R12, R4.reuse, 0x30, RZ ;  /* 0x00000030040c7810 */ /* 0x040fe20007ffe0ff */
[----:B------:R3:W-:Y:S01]  /*13e0*/  STL [R1+0x68], R8 ;  /* 0x0000680801007387 */ /* 0x0007e20000100800 */
[C---:B------:R-:W-:Y:S02]  /*13f0*/  IADD3 R11, R4.reuse, 0x38, RZ ;  /* 0x00000038040b7810 */ /* 0x040fe40007ffe0ff */
[C---:B------:R-:W-:Y:S01]  /*1400*/  IADD3 R10, R4.reuse, 0x40, RZ ;  /* 0x00000040040a7810 */ /* 0x040fe20007ffe0ff */
[----:B------:R-:W-:Y:S01]  /*1410*/  STL [R1+0x70], R4 ;  /* 0x0000700401007387 */ /* 0x000fe20000100800 */
[----:B------:R-:W-:Y:S02]  /*1420*/  IADD3 R9, R4, 0x48, RZ ;  /* 0x0000004804097810 */ /* 0x000fe40007ffe0ff */
[----:B------:R-:W-:Y:S02]  /*1430*/  LEA R109, R0, 0x3c80, 0x1 ;  /* 0x00003c80006d7811 */ /* 0x000fe400078e08ff */
[----:B------:R-:W-:-:S02]  /*1440*/  SHF.R.S32.HI R0, RZ, 0x1f, R10 ;  /* 0x0000001fff007819 */ /* 0x000fc4000001140a */
[----:B------:R-:W-:Y:S02]  /*1450*/  IADD3 R182, R109, 0x20, RZ ;  /* 0x000000206db67810 */ /* 0x000fe40007ffe0ff */
[----:B------:R-:W-:Y:S02]  /*1460*/  LEA R180, R2, 0x6080, 0x1 ;  /* 0x0000608002b47811 */ /* 0x000fe400078e08ff */
[----:B------:R-:W-:Y:S02]  /*1470*/  LEA R110, R3, 0x1880, 0x1 ;  /* 0x00001880036e7811 */ /* 0x000fe400078e08ff */
[----:B-1----:R-:W-:Y:S02]  /*1480*/  SEL R5, R6, 0xffffffe0, !P0 ;  /* 0xffffffe006057807 */ /* 0x002fe40004000000 */
[----:B------:R-:W-:Y:S01]  /*1490*/  @P2 IADD3 R182, R109, -0x20, RZ ;  /* 0xffffffe06db62810 */ /* 0x000fe20007ffe0ff */
[----:B--2---:R-:W-:Y:S01]  /*14a0*/  IMAD.IADD R7, R19, 0x1, R14 ;  /* 0x0000000113077824 */ /* 0x004fe200078e020e */
[----:B------:R-:W-:-:S02]  /*14b0*/  IADD3 R19, R4, 0x10, RZ ;  /* 0x0000001004137810 */ /* 0x000fc40007ffe0ff */
[----:B------:R-:W-:Y:S02]  /*14c0*/  SHF.R.S32.HI R14, RZ, 0x1f, R20 ;  /* 0x0000001fff0e7819 */ /* 0x000fe40000011414 */
[----:B------:R1:W-:Y:S01]  /*14d0*/  STL [R1+0xb0], R7 ;  /* 0x0000b00701007387 */ /* 0x0003e20000100800 */
[----:B---3--:R-:W-:Y:S02]  /*14e0*/  IADD3 R8, R4, 0x50, RZ ;  /* 0x0000005004087810 */ /* 0x008fe40007ffe0ff */
[C---:B------:R-:W-:Y:S01]  /*14f0*/  IADD3 R190, R182.reuse, 0x400, RZ ;  /* 0x00000400b6be7810 */ /* 0x040fe20007ffe0ff */
[----:B------:R-:W-:Y:S01]  /*1500*/  STL [R1+0x5c], R20 ;  /* 0x00005c1401007387 */ /* 0x000fe20000100800 */
[C---:B------:R-:W-:Y:S02]  /*1510*/  IADD3 R189, R182.reuse, 0x800, RZ ;  /* 0x00000800b6bd7810 */ /* 0x040fe40007ffe0ff */
[C---:B------:R-:W-:Y:S01]  /*1520*/  IADD3 R188, R182.reuse, 0xc00, RZ ;  /* 0x00000c00b6bc7810 */ /* 0x040fe20007ffe0ff */
[----:B------:R-:W-:Y:S01]  /*1530*/  STL [R1+0x58], R19 ;  /* 0x0000581301007387 */ /* 0x000fe20000100800 */
[----:B------:R-:W-:-:S02]  /*1540*/  IADD3 R187, R182, 0x1000, RZ ;  /* 0x00001000b6bb7810 */ /* 0x000fc40007ffe0ff */
[C---:B------:R-:W-:Y:S01]  /*1550*/  IADD3 R186, R182.reuse, 0x1400, RZ ;  /* 0x00001400b6ba7810 */ /* 0x040fe20007ffe0ff */
[----:B------:R2:W-:Y:S01]  /*1560*/  STL [R1+0x54], R16 ;  /* 0x0000541001007387 */ /* 0x0005e20000100800 */
[C---:B------:R-:W-:Y:S02]  /*1570*/  IADD3 R185, R182.reuse, 0x1800, RZ ;  /* 0x00001800b6b97810 */ /* 0x040fe40007ffe0ff */
[C---:B------:R-:W-:Y:S01]  /*1580*/  IADD3 R184, R182.reuse, 0x1c00, RZ ;  /* 0x00001c00b6b87810 */ /* 0x040fe20007ffe0ff */
[----:B------:R-:W-:Y:S01]  /*1590*/  STL [R1+0x50], R15 ;  /* 0x0000500f01007387 */ /* 0x000fe20000100800 */
[----:B------:R-:W-:-:S03]  /*15a0*/  IADD3 R183, R182, 0x2000, RZ ;  /* 0x00002000b6b77810 */ /* 0x000fc60007ffe0ff */
[----:B------:R-:W-:Y:S04]  /*15b0*/  STL [R1+0x4c], R13 ;  /* 0x00004c0d01007387 */ /* 0x000fe80000100800 */
[----:B------:R3:W-:Y:S01]  /*15c0*/  STL [R1+0x48], R12 ;  /* 0x0000480c01007387 */ /* 0x0007e20000100800 */
[----:B-1----:R-:W-:Y:S02]  /*15d0*/  IADD3 R7, R4, 0x58, RZ ;  /* 0x0000005804077810 */ /* 0x002fe40007ffe0ff */
[----:B------:R-:W-:Y:S01]  /*15e0*/  SEL R4, R6, 0xffffffe0, !P3 ;  /* 0xffffffe006047807 */ /* 0x000fe20005800000 */
[----:B------:R-:W-:Y:S01]  /*15f0*/  STL [R1+0x44], R11 ;  /* 0x0000440b01007387 */ /* 0x000fe20000100800 */
[----:B------:R-:W-:-:S03]  /*1600*/  SHF.R.S32.HI R6, RZ, 0x1f, R19 ;  /* 0x0000001fff067819 */ /* 0x000fc60000011413 */
[----:B------:R-:W-:Y:S01]  /*1610*/  STL [R1+0x40], R10 ;  /* 0x0000400a01007387 */ /* 0x000fe20000100800 */
[----:B------:R-:W-:Y:S02]  /*1620*/  IMAD.IADD R181, R180, 0x1, R4 ;  /* 0x00000001b4b57824 */ /* 0x000fe400078e0204 */
[----:B------:R-:W-:Y:S01]  /*1630*/  IMAD.IADD R111, R4, 0x1, R110 ;  /* 0x00000001046f7824 */ /* 0x000fe200078e026e */
[----:B------:R1:W-:Y:S01]  /*1640*/  STL [R1+0x3c], R9 ;  /* 0x00003c0901007387 */ /* 0x0003e20000100800 */
[----:B--2---:R-:W-:-:S03]  /*1650*/  SHF.R.S32.HI R16, RZ, 0x1f, R16 ;  /* 0x0000001fff107819 */ /* 0x004fc60000011410 */
[----:B------:R-:W-:Y:S04]  /*1660*/  STL [R1+0x38], R8 ;  /* 0x0000380801007387 */ /* 0x000fe80000100800 */
[----:B------:R2:W-:Y:S04]  /*1670*/  STL [R1+0xa4], R14 ;  /* 0x0000a40e01007387 */ /* 0x0005e80000100800 */
[----:B------:R-:W-:Y:S01]  /*1680*/  STL [R1+0x34], R7 ;  /* 0x0000340701007387 */ /* 0x000fe20000100800 */
[----:B---3--:R-:W-:-:S03]  /*1690*/  SHF.R.S32.HI R12, RZ, 0x1f, R12 ;  /* 0x0000001fff0c7819 */ /* 0x008fc6000001140c */
[----:B------:R3:W-:Y:S04]  /*16a0*/  STL [R1+0xa0], R6 ;  /* 0x0000a00601007387 */ /* 0x0007e80000100800 */
[----:B------:R-:W-:Y:S01]  /*16b0*/  STL [R1+0x9c], R16 ;  /* 0x00009c1001007387 */ /* 0x000fe20000100800 */
[----:B-1----:R-:W-:Y:S02]  /*16c0*/  SHF.R.S32.HI R9, RZ, 0x1f, R9 ;  /* 0x0000001fff097819 */ /* 0x002fe40000011409 */
[----:B--2---:R-:W-:-:S05]  /*16d0*/  SHF.R.S32.HI R14, RZ, 0x1f, R15 ;  /* 0x0000001fff0e7819 */ /* 0x004fca000001140f */
[----:B------:R-:W-:Y:S01]  /*16e0*/  STL [R1+0x98], R14 ;  /* 0x0000980e01007387 */ /* 0x000fe20000100800 */
[----:B---3--:R-:W-:-:S05]  /*16f0*/  SHF.R.S32.HI R6, RZ, 0x1f, R13 ;  /* 0x0000001fff067819 */ /* 0x008fca000001140d */
[----:B------:R1:W-:Y:S04]  /*1700*/  STL [R1+0x94], R6 ;  /* 0x0000940601007387 */ /* 0x0003e80000100800 */
[----:B------:R-:W-:Y:S01]  /*1710*/  STL [R1+0x90], R12 ;  /* 0x0000900c01007387 */ /* 0x000fe20000100800 */
[----:B-1----:R-:W-:-:S05]  /*1720*/  SHF.R.S32.HI R6, RZ, 0x1f, R11 ;  /* 0x0000001fff067819 */ /* 0x002fca000001140b */
[----:B------:R1:W-:Y:S04]  /*1730*/  STL [R1+0x8c], R6 ;  /* 0x00008c0601007387 */ /* 0x0003e80000100800 */
[----:B------:R2:W-:Y:S04]  /*1740*/  STL [R1+0x88], R0 ;  /* 0x0000880001007387 */ /* 0x0005e80000100800 */
[----:B------:R-:W-:Y:S01]  /*1750*/  STL [R1+0x84], R9 ;  /* 0x0000840901007387 */ /* 0x000fe20000100800 */
[----:B-1----:R-:W-:Y:S02]  /*1760*/  SHF.R.S32.HI R6, RZ, 0x1f, R7 ;  /* 0x0000001fff067819 */ /* 0x002fe40000011407 */
[----:B--2---:R-:W-:-:S05]  /*1770*/  SHF.R.S32.HI R0, RZ, 0x1f, R8 ;  /* 0x0000001fff007819 */ /* 0x004fca0000011408 */
[----:B------:R1:W-:Y:S04]  /*1780*/  STL [R1+0x80], R0 ;  /* 0x0000800001007387 */ /* 0x0003e80000100800 */
[----:B------:R-:W-:Y:S01]  /*1790*/  STL [R1+0x7c], R6 ;  /* 0x00007c0601007387 */ /* 0x000fe20000100800 */
[----:B-1----:R-:W-:-:S05]  /*17a0*/  IMAD.IADD R0, R18, 0x1, R5 ;  /* 0x0000000112007824 */ /* 0x002fca00078e0205 */
[----:B------:R1:W-:Y:S02]  /*17b0*/  STL [R1+0x64], R0 ;  /* 0x0000640001007387 */ /* 0x0003e40000100800 */
[----:B-1----:R-:W-:-:S05]  /*17c0*/  IMAD.IADD R0, R5, 0x1, R17 ;  /* 0x0000000105007824 */ /* 0x002fca00078e0211 */
[----:B------:R1:W-:Y:S02]  /*17d0*/  STL [R1+0x60], R0 ;  /* 0x0000600001007387 */ /* 0x0003e40000100800 */
.L_x_121:
[----:B-1----:R-:W2:Y:S01]  /*17e0*/  LDL R0, [R1+0x1c] ;  /* 0x00001c0001007983 */ /* 0x002ea20000100800 */
[----:B------:R-:W-:Y:S01]  /*17f0*/  IMAD.MOV.U32 R11, RZ, RZ, 0x4 ;  /* 0x00000004ff0b7424 */ /* 0x000fe200078e00ff */
[----:B------:R-:W-:Y:S02]  /*1800*/  ISETP.NE.U32.AND P0, PT, RZ, c[0x0][0x370], PT ;  /* 0x0000dc00ff007a0c */ /* 0x000fe40003f05070 */
[----:B------:R-:W3:Y:S02]  /*1810*/  LDL R10, [R1+0x18] ;  /* 0x00001800010a7983 */ /* 0x000ee40000100800 */
[----:B------:R-:W-:Y:S01]  /*1820*/  ISETP.NE.AND.EX P1, PT, RZ, c[0x0][0x374], PT, P0 ;  /* 0x0000dd00ff007a0c */ /* 0x000fe20003f25300 */
[----:B--2---:R-:W-:-:S05]  /*1830*/  IMAD.WIDE R2, R0, R11, c[0x0][0x588] ;  /* 0x0001620000027625 */ /* 0x004fca00078e020b */
[----:B------:R-:W2:Y:S01]  /*1840*/  LDG.E R75, [R2.64] ;  /* 0x00000006024b7981 */ /* 0x000ea2000c1e1900 */
[----:B------:R-:W-:Y:S01]  /*1850*/  ISETP.NE.U32.AND P3, PT, RZ, c[0x0][0x360], PT ;  /* 0x0000d800ff007a0c */ /* 0x000fe20003f65070 */
[----:B------:R-:W-:Y:S01]  /*1860*/  CS2R R8, SRZ ;  /* 0x0000000000087805 */ /* 0x000fe2000001ff00 */
[----:B------:R-:W-:Y:S02]  /*1870*/  ISETP.NE.U32.AND P4, PT, RZ, c[0x0][0x348], PT ;  /* 0x0000d200ff007a0c */ /* 0x000fe40003f85070 */
[----:B------:R-:W-:Y:S02]  /*1880*/  ISETP.NE.AND.EX P3, PT, RZ, c[0x0][0x364], PT, P3 ;  /* 0x0000d900ff007a0c */ /* 0x000fe40003f65330 */
[----:B------:R-:W-:Y:S02]  /*1890*/  ISETP.NE.U32.AND P2, PT, RZ, c[0x0][0x350], PT ;  /* 0x0000d400ff007a0c */ /* 0x000fe40003f45070 */
[----:B------:R-:W-:Y:S02]  /*18a0*/  ISETP.NE.AND.EX P4, PT, RZ, c[0x0][0x34c], PT, P4 ;  /* 0x0000d300ff007a0c */ /* 0x000fe40003f85340 */
[----:B------:R-:W-:Y:S01]  /*18b0*/  ISETP.NE.AND.EX P5, PT, RZ, c[0x0][0x354], PT, P2 ;  /* 0x0000d500ff007a0c */ /* 0x000fe20003fa5320 */
[----:B------:R-:W-:Y:S01]  /*18c0*/  IMAD.MOV.U32 R12, RZ, RZ, RZ ;  /* 0x000000ffff0c7224 */ /* 0x000fe200078e00ff */
[----:B--2---:R-:W-:Y:S01]  /*18d0*/  SHF.R.S32.HI R76, RZ, 0x1f, R75 ;  /* 0x0000001fff4c7819 */ /* 0x004fe2000001144b */
[----:B------:R1:W-:Y:S01]  /*18e0*/  STL [R1+0x4], R75 ;  /* 0x0000044b01007387 */ /* 0x0003e20000100800 */
[----:B------:R-:W-:-:S02]  /*18f0*/  @P1 LEA R2, P0, R75, c[0x0][0x370], 0x2 ;  /* 0x0000dc004b021a11 */ /* 0x000fc400078010ff */
[C---:B------:R-:W-:Y:S01]  /*1900*/  LEA R4, P2, R75.reuse, c[0x0][0x348], 0x2 ;  /* 0x0000d2004b047a11 */ /* 0x040fe200078410ff */
[----:B------:R1:W-:Y:S01]  /*1910*/  STL [R1+0x28], R76 ;  /* 0x0000284c01007387 */ /* 0x0003e20000100800 */
[C---:B------:R-:W-:Y:S02]  /*1920*/  @P1 LEA.HI.X R3, R75.reuse, c[0x0][0x374], R76, 0x2, P0 ;  /* 0x0000dd004b031a11 */ /* 0x040fe400000f144c */
[----:B------:R-:W-:-:S03]  /*1930*/  @P3 LEA R6, P0, R75, c[0x0][0x360], 0x2 ;  /* 0x0000d8004b063a11 */ /* 0x000fc600078010ff */
[----:B------:R2:W5:Y:S01]  /*1940*/  @P1 LDG.E R8, [R2.64] ;  /* 0x0000000602081981 */ /* 0x000562000c1e1900 */
[C-C-:B------:R-:W-:Y:S02]  /*1950*/  @P3 LEA.HI.X R7, R75.reuse, c[0x0][0x364], R76.reuse, 0x2, P0 ;  /* 0x0000d9004b073a11 */ /* 0x140fe400000f144c */
[C---:B------:R-:W-:Y:S02]  /*1960*/  LEA.HI.X R5, R75.reuse, c[0x0][0x34c], R76, 0x2, P2 ;  /* 0x0000d3004b057a11 */ /* 0x040fe400010f144c */
[----:B---3--:R-:W-:Y:S01]  /*1970*/  LOP3.LUT R77, R10, 0xffff, RZ, 0xc0, !PT ;  /* 0x0000ffff0a4d7812 */ /* 0x008fe200078ec0ff */
[----:B------:R1:W5:Y:S01]  /*1980*/  @P3 LDG.E R18, [R6.64] ;  /* 0x0000000606123981 */ /* 0x000362000c1e1900 */
[----:B------:R-:W-:Y:S01]  /*1990*/  YIELD ;  /* 0x0000000000007946 */ /* 0x000fe20003800000 */
[----:B------:R-:W-:Y:S02]  /*19a0*/  P2R R13, PR, RZ, 0x20 ;  /* 0x00000020ff0d7803 */ /* 0x000fe40000000000 */
[----:B------:R1:W5:Y:S01]  /*19b0*/  @P4 LDG.E R12, [R4.64] ;  /* 0x00000006040c4981 */ /* 0x000362000c1e1900 */
[----:B--2---:R-:W-:-:S04]  /*19c0*/  LEA R2, P1, R75, c[0x0][0x350], 0x2 ;  /* 0x0000d4004b027a11 */ /* 0x004fc800078210ff */
[----:B------:R-:W-:-:S05]  /*19d0*/  LEA.HI.X R3, R75, c[0x0][0x354], R76, 0x2, P1 ;  /* 0x0000d5004b037a11 */ /* 0x000fca00008f144c */
[----:B------:R1:W5:Y:S04]  /*19e0*/  @P5 LDG.E R9, [R2.64] ;  /* 0x0000000602095981 */ /* 0x000368000c1e1900 */
[----:B------:R1:W-:Y:S01]  /*19f0*/  STL [R1+0x20], R77 ;  /* 0x0000204d01007387 */ /* 0x0003e20000100800 */
[----:B------:R-:W-:Y:S05]  /*1a00*/  @P3 BRA `(.L_x_32) ;  /* 0x0000005000003947 */ /* 0x000fea0003800000 */
[----:B-----5:R-:W-:Y:S01]  /*1a10*/  MOV R18, c[0x0][0x168] ;  /* 0x00005a0000127a02 */ /* 0x020fe20000000f00 */
[----:B------:R-:W-:Y:S05]  /*1a20*/  @!P4 BRA `(.L_x_32) ;  /* 0x000000300000c947 */ /* 0x000fea0003800000 */
[----:B-1----:R-:W2:Y:S04]  /*1a30*/  LDG.E R6, [R4.64] ;  /* 0x0000000604067981 */ /* 0x002ea8000c1e1900 */
[----:B------:R-:W2:Y:S02]  /*1a40*/  LDG.E R0, [R4.64+0x4] ;  /* 0x0000040604007981 */ /* 0x000ea4000c1e1900 */
[----:B--2---:R-:W-:-:S02]  /*1a50*/  IADD3 R18, -R6, R0, RZ ;  /* 0x0000000006127210 */ /* 0x004fc40007ffe1ff */
.L_x_32:
[----:B------:R-:W-:-:S04]  /*1a60*/  ISETP.NE.U32.AND P0, PT, RZ, c[0x0][0x368], PT ;  /* 0x0000da00ff007a0c */ /* 0x000fc80003f05070 */
[----:B------:R-:W-:-:S13]  /*1a70*/  ISETP.NE.AND.EX P0, PT, RZ, c[0x0][0x36c], PT, P0 ;  /* 0x0000db00ff007a0c */ /* 0x000fda0003f05300 */
[----:B------:R-:W-:Y:S05]  /*1a80*/  @!P0 BRA `(.L_x_33) ;  /* 0x0000004000008947 */ /* 0x000fea0003800000 */
[----:B-1----:R-:W-:-:S04]  /*1a90*/  LEA R2, P0, R75, c[0x0][0x368], 0x2 ;  /* 0x0000da004b027a11 */ /* 0x002fc800078010ff */
[----:B------:R-:W-:-:S05]  /*1aa0*/  LEA.HI.X R3, R75, c[0x0][0x36c], R76, 0x2, P0 ;  /* 0x0000db004b037a11 */ /* 0x000fca00000f144c */
[----:B------:R1:W5:Y:S01]  /*1ab0*/  LDG.E R0, [R2.64] ;  /* 0x0000000602007981 */ /* 0x000362000c1e1900 */
[----:B------:R-:W-:Y:S05]  /*1ac0*/  BRA `(.L_x_34) ;  /* 0x0000005000007947 */ /* 0x000fea0003800000 */
.L_x_33:
[----:B------:R-:W-:Y:S01]  /*1ad0*/  MOV R0, c[0x0][0x1d0] ;  /* 0x0000740000007a02 */ /* 0x000fe20000000f00 */
[----:B------:R-:W-:Y:S05]  /*1ae0*/  @!P5 BRA `(.L_x_34) ;  /* 0x000000300000d947 */ /* 0x000fea0003800000 */
[----:B-1----:R-:W2:Y:S04]  /*1af0*/  LDG.E R4, [R2.64] ;  /* 0x0000000602047981 */ /* 0x002ea8000c1e1900 */
[----:B------:R-:W2:Y:S02]  /*1b00*/  LDG.E R0, [R2.64+0x4] ;  /* 0x0000040602007981 */ /* 0x000ea4000c1e1900 */
[----:B--2---:R-:W-:-:S04]  /*1b10*/  IADD3 R0, -R4, R0, RZ ;  /* 0x0000000004007210 */ /* 0x004fc80007ffe1ff */
.L_x_34:
[----:B-1----:R-:W-:Y:S01]  /*1b20*/  LOP3.LUT R2, R10, 0xff000000, RZ, 0xc0, !PT ;  /* 0xff0000000a027812 */ /* 0x002fe200078ec0ff */
[----:B-----5:R-:W-:Y:S01]  /*1b30*/  IMAD.IADD R19, R0, 0x1, -R8 ;  /* 0x0000000100137824 */ /* 0x020fe200078e0a08 */
[----:B------:R-:W-:Y:S01]  /*1b40*/  LOP3.LUT R3, R10, 0xff0000, RZ, 0xc0, !PT ;  /* 0x00ff00000a037812 */ /* 0x000fe200078ec0ff */
[----:B------:R-:W-:Y:S01]  /*1b50*/  BSSY B0, `(.L_x_35) ;  /* 0x000002d000007945 */ /* 0x000fe20003800000 */
[----:B------:R-:W-:Y:S01]  /*1b60*/  SHF.R.U32.HI R4, RZ, 0x8, R2 ;  /* 0x00000008ff047819 */ /* 0x000fe20000011602 */
[----:B------:R-:W-:Y:S01]  /*1b70*/  IMAD.IADD R14, R9, 0x1, R8 ;  /* 0x00000001090e7824 */ /* 0x000fe200078e0208 */
[----:B------:R-:W-:-:S02]  /*1b80*/  IADD3 R0, R19, 0x2f, RZ ;  /* 0x0000002f13007810 */ /* 0x000fc40007ffe0ff */
[----:B------:R-:W-:Y:S02]  /*1b90*/  LEA.HI R3, R3, R4, RZ, 0x10 ;  /* 0x0000000403037211 */ /* 0x000fe400078f80ff */
[----:B------:R-:W-:Y:S01]  /*1ba0*/  ISETP.GE.AND P0, PT, R19, 0x1, PT ;  /* 0x000000011300780c */ /* 0x000fe20003f06270 */
[----:B------:R-:W-:Y:S01]  /*1bb0*/  IMAD.HI R0, R0, 0x2aaaaaab, RZ ;  /* 0x2aaaaaab00007827 */ /* 0x000fe200078e02ff */
[----:B------:R-:W-:Y:S02]  /*1bc0*/  LOP3.LUT R15, R3, 0xff, RZ, 0xc0, !PT ;  /* 0x000000ff030f7812 */ /* 0x000fe400078ec0ff */
[----:B------:R-:W-:Y:S02]  /*1bd0*/  SHF.R.U32.HI R5, RZ, 0x10, R3 ;  /* 0x00000010ff057819 */ /* 0x000fe40000011603 */
[----:B------:R-:W-:Y:S01]  /*1be0*/  SHF.R.U32.HI R2, RZ, 0x1f, R0 ;  /* 0x0000001fff027819 */ /* 0x000fe20000011600 */
[----:B------:R1:W-:Y:S03]  /*1bf0*/  STL [R1+0x74], R15 ;  /* 0x0000740f01007387 */ /* 0x0003e60000100800 */
[----:B------:R-:W-:Y:S01]  /*1c00*/  LEA.HI.SX32 R10, R0, R2, 0x1d ;  /* 0x00000002000a7211 */ /* 0x000fe200078feaff */
[----:B------:R1:W-:Y:S01]  /*1c10*/  STL [R1+0x18], R5 ;  /* 0x0000180501007387 */ /* 0x0003e20000100800 */
[----:B------:R-:W-:Y:S01]  /*1c20*/  IMAD.MOV.U32 R2, RZ, RZ, RZ ;  /* 0x000000ffff027224 */ /* 0x000fe200078e00ff */
[----:B------:R-:W-:Y:S05]  /*1c30*/  @!P0 BRA `(.L_x_36) ;  /* 0x000001e000008947 */ /* 0x000fea0003800000 */
[----:B------:R-:W-:Y:S01]  /*1c40*/  ISETP.NE.AND P0, PT, R5, RZ, PT ;  /* 0x000000ff0500720c */ /* 0x000fe20003f05270 */
[----:B------:R-:W-:-:S03]  /*1c50*/  IMAD.MOV.U32 R4, RZ, RZ, RZ ;  /* 0x000000ffff047224 */ /* 0x000fc600078e00ff */
[----:B------:R-:W-:-:S04]  /*1c60*/  SEL R0, R5, c[0x0][0x338], P0 ;  /* 0x0000ce0005007a07 */ /* 0x000fc80000000000 */
[----:B------:R-:W-:Y:S02]  /*1c70*/  IABS R3, R0 ;  /* 0x0000000000037213 */ /* 0x000fe40000000000 */
[----:B------:R-:W-:Y:S02]  /*1c80*/  IADD3 R6, R10, -0x1, R0 ;  /* 0xffffffff0a067810 */ /* 0x000fe40007ffe000 */
[----:B------:R-:W2:Y:S02]  /*1c90*/  I2F.RP R2, R3 ;  /* 0x0000000300027306 */ /* 0x000ea40000209400 */
[----:B------:R-:W-:-:S06]  /*1ca0*/  IABS R9, R6 ;  /* 0x0000000600097213 */ /* 0x000fcc0000000000 */
[----:B--2---:R-:W2:Y:S02]  /*1cb0*/  MUFU.RCP R2, R2 ;  /* 0x0000000200027308 */ /* 0x004ea40000001000 */
[----:B--2---:R-:W-:-:S06]  /*1cc0*/  IADD3 R2, R2, 0xffffffe, RZ ;  /* 0x0ffffffe02027810 */ /* 0x004fcc0007ffe0ff */
[----:B-1----:R-:W1:Y:S02]  /*1cd0*/  F2I.FTZ.U32.TRUNC.NTZ R5, R2 ;  /* 0x0000000200057305 */ /* 0x002e64000021f000 */
[----:B-1----:R-:W-:-:S04]  /*1ce0*/  IMAD.MOV R2, RZ, RZ, -R5 ;  /* 0x000000ffff027224 */ /* 0x002fc800078e0a05 */
        /* <DEDUP_REMOVED lines=19> */
.L_x_36:
[----:B------:R-:W-:Y:S05]  /*1e20*/  BSYNC B0 ;  /* 0x0000000000007941 */ /* 0x000fea0003800000 */
.L_x_35:
[----:B------:R-:W-:Y:S01]  /*1e30*/  IMAD R3, R15, R2, RZ ;  /* 0x000000020f037224 */ /* 0x000fe200078e02ff */
[----:B------:R-:W-:Y:S01]  /*1e40*/  PRMT R0, RZ, 0x7610, R0 ;  /* 0x00007610ff007816 */ /* 0x000fe20000000000 */
        /* <DEDUP_REMOVED lines=55> */
[----:B--2---:R-:W2:Y:S04]  /*21c0*/  LDL.LU R6, [R1+0x24] ;  /* 0x0000240001067983 */ /* 0x004ea80000300800 */
[----:B------:R-:W3:Y:S01]  /*21d0*/  LDL R20, [R1+0x14] ;  /* 0x0000140001147983 */ /* 0x000ee20000100800 */
[----:B------:R-:W-:-:S03]  /*21e0*/  ISETP.NE.U32.AND P1, PT, RZ, c[0x0][0x340], PT ;  /* 0x0000d000ff007a0c */ /* 0x000fc60003f25070 */
[----:B------:R-:W4:Y:S01]  /*21f0*/  LDL R74, [R1] ;  /* 0x00000000014a7983 */ /* 0x000f220000100800 */
[----:B------:R-:W-:-:S13]  /*2200*/  ISETP.NE.AND.EX P1, PT, RZ, c[0x0][0x344], PT, P1 ;  /* 0x0000d100ff007a0c */ /* 0x000fda0003f25310 */
[----:B------:R-:W-:-:S05]  /*2210*/  @P1 IMAD.WIDE R2, R75, R11, c[0x0][0x340] ;  /* 0x0000d0004b021625 */ /* 0x000fca00078e020b */
[----:B------:R5:W4:Y:S04]  /*2220*/  @P1 LDG.E R16, [R2.64] ;  /* 0x0000000602101981 */ /* 0x000b28000c1e1900 */
[----:B-1----:R-:W1:Y:S01]  /*2230*/  S2R R5, SR_TID.X ;  /* 0x0000000000057919 */ /* 0x002e620000002100 */
[----:B------:R-:W-:Y:S02]  /*2240*/  ISETP.GE.AND P2, PT, R250, c[0x0][0x1d4], PT ;  /* 0x00007500fa007a0c */ /* 0x000fe40003f46270 */
[----:B------:R-:W-:Y:S02]  /*2250*/  SHF.R.S32.HI R0, RZ, 0x1f, R12 ;  /* 0x0000001fff007819 */ /* 0x000fe4000001140c */
[----:B------:R-:W-:Y:S02]  /*2260*/  ISETP.GE.AND P6, PT, R252, c[0x0][0x1d4], PT ;  /* 0x00007500fc007a0c */ /* 0x000fe40003fc6270 */
[----:B-1----:R-:W-:-:S02]  /*2270*/  SHF.R.S32.HI R4, RZ, 0x1f, R5 ;  /* 0x0000001fff047819 */ /* 0x002fc40000011405 */
[----:B------:R-:W-:Y:S02]  /*2280*/  SHF.R.S32.HI R21, RZ, 0x1f, R5 ;  /* 0x0000001fff157819 */ /* 0x000fe40000011405 */
[-C--:B------:R-:W-:Y:S01]  /*2290*/  LEA.HI R4, R4, R5.reuse, RZ, 0x2 ;  /* 0x0000000504047211 */ /* 0x080fe200078f10ff */
[----:B-----5:R-:W-:Y:S01]  /*22a0*/  IMAD.MOV.U32 R2, RZ, RZ, c[0x0][0x2c4] ;  /* 0x0000b100ff027624 */ /* 0x020fe200078e00ff */
[----:B------:R-:W-:Y:S02]  /*22b0*/  LEA.HI R21, R21, R5, RZ, 0x2 ;  /* 0x0000000515157211 */ /* 0x000fe400078f10ff */
[----:B------:R-:W-:Y:S02]  /*22c0*/  LOP3.LUT R4, R4, 0xfffffffc, RZ, 0xc0, !PT ;  /* 0xfffffffc04047812 */ /* 0x000fe400078ec0ff */
[----:B------:R-:W-:Y:S02]  /*22d0*/  SHF.R.S32.HI R21, RZ, 0x2, R21 ;  /* 0x00000002ff157819 */ /* 0x000fe40000011415 */
[----:B------:R-:W-:Y:S01]  /*22e0*/  ISETP.NE.AND P0, PT, R2, 0x1, PT ;  /* 0x000000010200780c */ /* 0x000fe20003f05270 */
[----:B------:R-:W-:Y:S01]  /*22f0*/  IMAD.IADD R4, R5, 0x1, -R4 ;  /* 0x0000000105047824 */ /* 0x000fe200078e0a04 */
[----:B------:R-:W-:-:S04]  /*2300*/  SEL R5, RZ, 0xffffffff, P6 ;  /* 0xffffffffff057807 */ /* 0x000fc80003000000 */
[----:B------:R-:W-:Y:S01]  /*2310*/  LEA R2, R4, R21, 0x5 ;  /* 0x0000001504027211 */ /* 0x000fe200078e28ff */
[----:B------:R-:W-:Y:S01]  /*2320*/  IMAD R0, R0, c[0x0][0x178], RZ ;  /* 0x00005e0000007a24 */ /* 0x000fe200078e02ff */
[----:B------:R-:W-:-:S03]  /*2330*/  SEL R8, RZ, 0x1, P2 ;  /* 0x00000001ff087807 */ /* 0x000fc60001000000 */
[----:B------:R-:W-:Y:S01]  /*2340*/  IMAD R4, R12, c[0x0][0x17c], R0 ;  /* 0x00005f000c047a24 */ /* 0x000fe200078e0200 */
[----:B------:R-:W-:Y:S02]  /*2350*/  SEL R10, R75, RZ, !P4 ;  /* 0x000000ff4b0a7207 */ /* 0x000fe40006000000 */
[----:B------:R-:W-:Y:S02]  /*2360*/  ISETP.GE.AND P3, PT, R252, c[0x0][0x198], PT ;  /* 0x00006600fc007a0c */ /* 0x000fe40003f66270 */
[----:B------:R-:W-:Y:S02]  /*2370*/  IADD3 R96, R211, -0x1, RZ ;  /* 0xffffffffd3607810 */ /* 0x000fe40007ffe0ff */
[----:B--2---:R-:W-:-:S04]  /*2380*/  LOP3.LUT R6, R6, 0xfffffffe, RZ, 0xc0, !PT ;  /* 0xfffffffe06067812 */ /* 0x004fc800078ec0ff */
[----:B------:R-:W-:Y:S01]  /*2390*/  @P2 LOP3.LUT R6, R6, 0x1, RZ, 0xfc, !PT ;  /* 0x0000000106062812 */ /* 0x000fe200078efcff */
[----:B---3--:R-:W-:Y:S02]  /*23a0*/  IMAD R11, R20, 0x80, R2 ;  /* 0x00000080140b7824 */ /* 0x008fe400078e0202 */
[----:B------:R-:W-:Y:S02]  /*23b0*/  IMAD.WIDE.U32 R2, R12, c[0x0][0x178], RZ ;  /* 0x00005e000c027a25 */ /* 0x000fe400078e00ff */
[----:B------:R1:W-:Y:S02]  /*23c0*/  STL [R1+0x24], R6 ;  /* 0x0000240601007387 */ /* 0x0003e40000100800 */
[----:B------:R-:W-:Y:S01]  /*23d0*/  @P0 IMAD.HI.U32 R7, R11, c[0x0][0x2c8], RZ ;  /* 0x0000b2000b070a27 */ /* 0x000fe200078e00ff */
[----:B------:R-:W-:Y:S02]  /*23e0*/  ISETP.NE.AND P2, PT, R13, RZ, PT ;  /* 0x000000ff0d00720c */ /* 0x000fe40003f45270 */
[----:B------:R-:W-:-:S02]  /*23f0*/  MOV R0, R11 ;  /* 0x0000000b00007202 */ /* 0x000fc40000000f00 */
[----:B------:R-:W-:Y:S02]  /*2400*/  @P0 SHF.R.U32.HI R0, RZ, c[0x0][0x2cc], R7 ;  /* 0x0000b300ff000a19 */ /* 0x000fe40000011607 */
[----:B----4-:R-:W-:Y:S01]  /*2410*/  ISETP.GE.AND P5, PT, R74, c[0x0][0x1d4], PT ;  /* 0x000075004a007a0c */ /* 0x010fe20003fa6270 */
[----:B-1----:R-:W-:Y:S02]  /*2420*/  IMAD.SHL.U32 R6, R5, 0x2, RZ ;  /* 0x0000000205067824 */ /* 0x002fe400078e00ff */
[----:B------:R-:W-:Y:S02]  /*2430*/  IMAD.IADD R5, R3, 0x1, R4 ;  /* 0x0000000103057824 */ /* 0x000fe400078e0204 */
[----:B------:R-:W-:Y:S01]  /*2440*/  IMAD.MOV.U32 R4, RZ, RZ, R2 ;  /* 0x000000ffff047224 */ /* 0x000fe200078e0002 */
[----:B------:R-:W-:Y:S02]  /*2450*/  LOP3.LUT R13, R6, 0x2, R8, 0xe2, !PT ;  /* 0x00000002060d7812 */ /* 0x000fe400078ee208 */
[----:B------:R-:W-:-:S02]  /*2460*/  SHF.R.S32.HI R6, RZ, 0x1f, R14 ;  /* 0x0000001fff067819 */ /* 0x000fc4000001140e */
[C---:B------:R-:W-:Y:S02]  /*2470*/  IADD3 R2, P0, R21.reuse, R14, RZ ;  /* 0x0000000e15027210 */ /* 0x040fe40007f1e0ff */
[----:B------:R-:W-:Y:S02]  /*2480*/  SEL R3, R76, RZ, !P4 ;  /* 0x000000ff4c037207 */ /* 0x000fe40006000000 */
[----:B------:R-:W-:Y:S01]  /*2490*/  LEA.HI.X.SX32 R8, R21, R6, 0x1, P0 ;  /* 0x0000000615087211 */ /* 0x000fe200000f0eff */
[----:B------:R-:W-:-:S04]  /*24a0*/  IMAD.WIDE.U32 R4, R77, c[0x0][0x1b8], R4 ;  /* 0x00006e004d047a25 */ /* 0x000fc800078e0004 */
[C---:B------:R-:W-:Y:S02]  /*24b0*/  IMAD R15, R8.reuse, c[0x0][0x1e0], RZ ;  /* 0x00007800080f7a24 */ /* 0x040fe400078e02ff */
[----:B------:R-:W-:Y:S02]  /*24c0*/  IMAD R14, R8, c[0x0][0x208], RZ ;  /* 0x00008200080e7a24 */ /* 0x000fe400078e02ff */
[----:B------:R-:W-:Y:S02]  /*24d0*/  IMAD R17, R3, c[0x0][0x1c0], RZ ;  /* 0x0000700003117a24 */ /* 0x000fe400078e02ff */
[----:B------:R-:W-:Y:S01]  /*24e0*/  IMAD R3, R77, c[0x0][0x1bc], R5 ;  /* 0x00006f004d037a24 */ /* 0x000fe200078e0205 */
[----:B------:R-:W-:Y:S01]  /*24f0*/  SEL R12, RZ, 0x4, P5 ;  /* 0x00000004ff0c7807 */ /* 0x000fe20002800000 */
[----:B------:R-:W-:-:S04]  /*2500*/  IMAD.WIDE.U32 R6, R2, c[0x0][0x1e0], R250 ;  /* 0x0000780002067a25 */ /* 0x000fc800078e00fa */
[----:B------:R-:W-:-:S04]  /*2510*/  IMAD.WIDE.U32 R8, R2, c[0x0][0x208], R250 ;  /* 0x0000820002087a25 */ /* 0x000fc800078e00fa */
[C---:B------:R-:W-:Y:S02]  /*2520*/  IMAD R15, R2.reuse, c[0x0][0x1e4], R15 ;  /* 0x00007900020f7a24 */ /* 0x040fe400078e020f */
[----:B------:R-:W-:Y:S01]  /*2530*/  IMAD R5, R2, c[0x0][0x20c], R14 ;  /* 0x0000830002057a24 */ /* 0x000fe200078e020e */
[----:B------:R-:W-:Y:S01]  /*2540*/  MOV R2, R4 ;  /* 0x0000000400027202 */ /* 0x000fe20000000f00 */
[----:B------:R-:W-:Y:S01]  /*2550*/  IMAD.MOV R4, RZ, RZ, -R0 ;  /* 0x000000ffff047224 */ /* 0x000fe200078e0a00 */
[----:B------:R-:W-:Y:S01]  /*2560*/  LOP3.LUT R14, R13, R12, RZ, 0xfc, !PT ;  /* 0x0000000c0d0e7212 */ /* 0x000fe200078efcff */
[C---:B------:R-:W-:Y:S02]  /*2570*/  IMAD R12, R10.reuse, c[0x0][0x1c4], R17 ;  /* 0x000071000a0c7a24 */ /* 0x040fe400078e0211 */
[----:B------:R-:W-:Y:S01]  /*2580*/  IMAD.WIDE.U32 R2, R10, c[0x0][0x1c0], R2 ;  /* 0x000070000a027a25 */ /* 0x000fe200078e0002 */
[----:B------:R-:W-:-:S03]  /*2590*/  SHF.R.S32.HI R10, RZ, 0x1f, R0 ;  /* 0x0000001fff0a7819 */ /* 0x000fc60000011400 */
[----:B------:R-:W-:Y:S01]  /*25a0*/  IMAD.IADD R5, R9, 0x1, R5 ;  /* 0x0000000109057824 */ /* 0x000fe200078e0205 */
[----:B------:R-:W-:Y:S01]  /*25b0*/  IADD3 R3, R3, R12, RZ ;  /* 0x0000000c03037210 */ /* 0x000fe20007ffe0ff */
[----:B------:R-:W-:Y:S02]  /*25c0*/  IMAD R9, R4, c[0x0][0x2c4], R11 ;  /* 0x0000b10004097a24 */ /* 0x000fe400078e020b */
[----:B------:R-:W-:Y:S02]  /*25d0*/  IMAD.MOV.U32 R4, RZ, RZ, R8 ;  /* 0x000000ffff047224 */ /* 0x000fe400078e0008 */
[----:B------:R-:W-:Y:S02]  /*25e0*/  IMAD R8, R10, c[0x0][0x1b0], RZ ;  /* 0x00006c000a087a24 */ /* 0x000fe400078e02ff */
[----:B------:R-:W-:Y:S01]  /*25f0*/  IMAD.WIDE.U32 R2, R0, c[0x0][0x1b0], R2 ;  /* 0x00006c0000027a25 */ /* 0x000fe200078e0002 */
[----:B------:R-:W-:-:S03]  /*2600*/  SHF.R.S32.HI R10, RZ, 0x1f, R9 ;  /* 0x0000001fff0a7819 */ /* 0x000fc60000011409 */
[----:B------:R-:W-:Y:S01]  /*2610*/  IMAD R8, R0, c[0x0][0x1b4], R8 ;  /* 0x00006d0000087a24 */ /* 0x000fe200078e0208 */
[----:B------:R-:W-:Y:S01]  /*2620*/  @P1 SHF.R.S32.HI R0, RZ, 0x1f, R16 ;  /* 0x0000001fff001819 */ /* 0x000fe20000011410 */
[----:B------:R-:W-:Y:S01]  /*2630*/  @!P1 IMAD.MOV.U32 R0, RZ, RZ, R76 ;  /* 0x000000ffff009224 */ /* 0x000fe200078e004c */
[----:B------:R-:W-:Y:S01]  /*2640*/  IADD3 R7, R7, R15, RZ ;  /* 0x0000000f07077210 */ /* 0x000fe20007ffe0ff */
[----:B------:R-:W-:Y:S01]  /*2650*/  IMAD R10, R10, c[0x0][0x1a8], RZ ;  /* 0x00006a000a0a7a24 */ /* 0x000fe200078e02ff */
[----:B------:R-:W-:Y:S02]  /*2660*/  IADD3 R3, R3, R8, RZ ;  /* 0x0000000803037210 */ /* 0x000fe40007ffe0ff */
[----:B------:R-:W-:Y:S01]  /*2670*/  SEL R8, R0, RZ, !P2 ;  /* 0x000000ff00087207 */ /* 0x000fe20005000000 */
[----:B------:R-:W-:Y:S01]  /*2680*/  IMAD.WIDE.U32 R4, R77, c[0x0][0x210], R4 ;  /* 0x000084004d047a25 */ /* 0x000fe200078e0004 */
[----:B------:R-:W-:-:S03]  /*2690*/  @!P1 MOV R16, R75 ;  /* 0x0000004b00109202 */ /* 0x000fc60000000f00 */
[----:B------:R-:W-:Y:S01]  /*26a0*/  IMAD.WIDE.U32 R6, R77, c[0x0][0x1e8], R6 ;  /* 0x00007a004d067a25 */ /* 0x000fe200078e0006 */
[----:B------:R-:W-:-:S03]  /*26b0*/  SEL R0, R16, RZ, !P2 ;  /* 0x000000ff10007207 */ /* 0x000fc60005000000 */
[C---:B------:R-:W-:Y:S02]  /*26c0*/  IMAD R10, R9.reuse, c[0x0][0x1ac], R10 ;  /* 0x00006b00090a7a24 */ /* 0x040fe400078e020a */
[----:B------:R-:W-:-:S04]  /*26d0*/  IMAD.WIDE.U32 R2, R9, c[0x0][0x1a8], R2 ;  /* 0x00006a0009027a25 */ /* 0x000fc800078e0002 */
[C---:B------:R-:W-:Y:S02]  /*26e0*/  IMAD R9, R8.reuse, c[0x0][0x1f0], RZ ;  /* 0x00007c0008097a24 */ /* 0x040fe400078e02ff */
[C---:B------:R-:W-:Y:S02]  /*26f0*/  IMAD R5, R77.reuse, c[0x0][0x214], R5 ;  /* 0x000085004d057a24 */ /* 0x040fe400078e0205 */
[----:B------:R-:W-:Y:S02]  /*2700*/  IMAD R8, R8, c[0x0][0x218], RZ ;  /* 0x0000860008087a24 */ /* 0x000fe400078e02ff */
[----:B------:R-:W-:Y:S01]  /*2710*/  IMAD R7, R77, c[0x0][0x1ec], R7 ;  /* 0x00007b004d077a24 */ /* 0x000fe200078e0207 */
[----:B------:R-:W-:Y:S01]  /*2720*/  LEA R12, P0, R2, c[0x0][0x160], 0x1 ;  /* 0x00005800020c7a11 */ /* 0x000fe200078008ff */
[----:B------:R-:W-:Y:S02]  /*2730*/  IMAD.IADD R3, R3, 0x1, R10 ;  /* 0x0000000103037824 */ /* 0x000fe400078e020a */
[----:B------:R-:W-:-:S02]  /*2740*/  IMAD R8, R0, c[0x0][0x21c], R8 ;  /* 0x0000870000087a24 */ /* 0x000fc400078e0208 */
[----:B------:R-:W-:-:S04]  /*2750*/  IMAD.WIDE.U32 R248, R0, c[0x0][0x218], R4 ;  /* 0x0000860000f87a25 */ /* 0x000fc800078e0004 */
[C---:B------:R-:W-:Y:S02]  /*2760*/  IMAD R11, R0.reuse, c[0x0][0x1f4], R9 ;  /* 0x00007d00000b7a24 */ /* 0x040fe400078e0209 */
[----:B------:R-:W-:Y:S01]  /*2770*/  IMAD.WIDE.U32 R244, R0, c[0x0][0x1f0], R6 ;  /* 0x00007c0000f47a25 */ /* 0x000fe200078e0006 */
[----:B------:R-:W-:Y:S02]  /*2780*/  ISETP.GE.AND P1, PT, R250, c[0x0][0x198], PT ;  /* 0x00006600fa007a0c */ /* 0x000fe40003f26270 */
[----:B------:R-:W-:Y:S01]  /*2790*/  ISETP.GE.AND P4, PT, R74, c[0x0][0x198], PT ;  /* 0x000066004a007a0c */ /* 0x000fe20003f86270 */
[----:B------:R-:W-:Y:S01]  /*27a0*/  IMAD.IADD R246, R245, 0x1, R11 ;  /* 0x00000001f5f67824 */ /* 0x000fe200078e020b */
[----:B------:R-:W-:Y:S02]  /*27b0*/  LEA.HI.X R10, R2, c[0x0][0x164], R3, 0x1, P0 ;  /* 0x00005900020a7a11 */ /* 0x000fe400000f0c03 */
[----:B------:R-:W-:Y:S02]  /*27c0*/  LEA R9, R20, R21, 0x7 ;  /* 0x0000001514097211 */ /* 0x000fe400078e38ff */
[----:B------:R-:W-:Y:S01]  /*27d0*/  IADD3 R247, R249, R8, RZ ;  /* 0x00000008f9f77210 */ /* 0x000fe20007ffe0ff */
[----:B------:R-:W-:Y:S05]  /*27e0*/  BRA.DIV ~URZ, `(.L_x_38) ;  /* 0x0000b6927f007947 */ /* 0x000fea000b800000 */
[----:B------:R1:W2:Y:S02]  /*27f0*/  SHFL.IDX PT, R8, R10, RZ, 0x1c1f ;  /* 0x001c1fff0a087589 */ /* 0x0002a400000e0000 */
.L_x_126:
[----:B------:R-:W-:Y:S05]  /*2800*/  BRA.DIV ~URZ, `(.L_x_39) ;  /* 0x0000b6e27f007947 */ /* 0x000fea000b800000 */
[----:B------:R3:W4:Y:S02]  /*2810*/  SHFL.IDX PT, R0, R12, RZ, 0x1c1f ;  /* 0x001c1fff0c007589 */ /* 0x00072400000e0000 */
.L_x_127:
[----:B------:R-:W-:Y:S01]  /*2820*/  IMAD R11, R18, c[0x0][0x2c4], RZ ;  /* 0x0000b100120b7a24 */ /* 0x000fe200078e02ff */
[----:B------:R-:W-:Y:S04]  /*2830*/  BSSY B0, `(.L_x_40) ;  /* 0x0000014000007945 */ /* 0x000fe80003800000 */
[----:B------:R-:W-:-:S13]  /*2840*/  ISETP.GE.AND P0, PT, R9, R11, PT ;  /* 0x0000000b0900720c */ /* 0x000fda0003f06270 */
[----:B------:R-:W-:Y:S05]  /*2850*/  @P0 BRA `(.L_x_41) ;  /* 0x0000011000000947 */ /* 0x000fea0003800000 */
[----:B------:R-:W5:Y:S04]  /*2860*/  LDL R2, [R1+0x6c] ;  /* 0x00006c0001027983 */ /* 0x000f680000100800 */
[----:B---3--:R-:W3:Y:S04]  /*2870*/  LDL R15, [R1] ;  /* 0x00000000010f7983 */ /* 0x008ee80000100800 */
[----:B----4-:R-:W4:Y:S04]  /*2880*/  LDL R13, [R1+0x78] ;  /* 0x00007800010d7983 */ /* 0x010f280000100800 */
[----:B--2---:R-:W2:Y:S01]  /*2890*/  LDL R16, [R1+0x68] ;  /* 0x0000680001107983 */ /* 0x004ea20000100800 */
[----:B------:R-:W-:-:S04]  /*28a0*/  LEA R6, P0, R250, R0, 0x1 ;  /* 0x00000000fa067211 */ /* 0x000fc800078008ff */
[----:B------:R-:W-:Y:S02]  /*28b0*/  LEA.HI.X R7, R250, R8, R251, 0x1, P0 ;  /* 0x00000008fa077211 */ /* 0x000fe400000f0cfb */
[----:B------:R-:W-:-:S04]  /*28c0*/  LEA R4, P0, R252, R0, 0x1 ;  /* 0x00000000fc047211 */ /* 0x000fc800078008ff */
[----:B-----5:R-:W-:Y:S02]  /*28d0*/  LEA.HI.X R5, R252, R8, R2, 0x1, P0 ;  /* 0x00000008fc057211 */ /* 0x020fe400000f0c02 */
[----:B---3--:R-:W-:Y:S01]  /*28e0*/  LEA R2, P0, R15, R0, 0x1 ;  /* 0x000000000f027211 */ /* 0x008fe200078008ff */
[----:B----4-:R-:W-:-:S03]  /*28f0*/  IMAD.SHL.U32 R0, R13, 0x2, RZ ;  /* 0x000000020d007824 */ /* 0x010fc600078e00ff */
[----:B--2---:R-:W-:Y:S02]  /*2900*/  LEA.HI.X R3, R15, R8, R16, 0x1, P0 ;  /* 0x000000080f037211 */ /* 0x004fe400000f0c10 */
[----:B------:R-:W-:Y:S01]  /*2910*/  @!PT LDS RZ, [RZ] ;  /* 0x00000000fffff984 */ /* 0x000fe20000000800 */
[----:B------:R-:W-:Y:S01]  /*2920*/  @!PT LDS RZ, [RZ] ;  /* 0x00000000fffff984 */ /* 0x000fe20000000800 */
[----:B------:R-:W-:Y:S01]  /*2930*/  @!PT LDS RZ, [RZ] ;  /* 0x00000000fffff984 */ /* 0x000fe20000000800 */
[----:B------:R2:W-:Y:S04]  /*2940*/  LDGSTS.E.BYPASS.LTC128B.128 [R0+0x6080], [R6.64], !P1 ;  /* 0x0608000006007fae */ /* 0x0005e8000c901d46 */
[----:B------:R2:W-:Y:S04]  /*2950*/  LDGSTS.E.BYPASS.LTC128B.128 [R0+0x8080], [R4.64], !P3 ;  /* 0x0808000004007fae */ /* 0x0005e8000d901d46 */
[----:B------:R2:W-:Y:S02]  /*2960*/  LDGSTS.E.BYPASS.LTC128B.128 [R0+0xa080], [R2.64], !P4 ;  /* 0x0a08000002007fae */ /* 0x0005e4000e101d46 */
.L_x_41:
[----:B------:R-:W-:Y:S05]  /*2970*/  BSYNC B0 ;  /* 0x0000000000007941 */ /* 0x000fea0003800000 */
.L_x_40:
[----:B------:R-:W-:Y:S05]  /*2980*/  BRA.DIV ~URZ, `(.L_x_42) ;  /* 0x0000b5c27f007947 */ /* 0x000fea000b800000 */
[----:B--2---:R2:W1:Y:S04]  /*2990*/  SHFL.IDX PT, R8, R10, 0x1, 0x1c1f ;  /* 0x003c1f000a087f89 */ /* 0x00446800000e0000 */
[----:B----4-:R2:W4:Y:S02]  /*29a0*/  SHFL.IDX PT, R0, R12, 0x1, 0x1c1f ;  /* 0x003c1f000c007f89 */ /* 0x01052400000e0000 */
.L_x_128:
[----:B------:R-:W-:Y:S01]  /*29b0*/  IADD3 R2, R9, 0x20, RZ ;  /* 0x0000002009027810 */ /* 0x000fe20007ffe0ff */
[----:B------:R-:W-:Y:S03]  /*29c0*/  BSSY B0, `(.L_x_43) ;  /* 0x0000014000007945 */ /* 0x000fe60003800000 */
[----:B------:R-:W-:-:S13]  /*29d0*/  ISETP.GE.AND P0, PT, R2, R11, PT ;  /* 0x0000000b0200720c */ /* 0x000fda0003f06270 */
[----:B------:R-:W-:Y:S05]  /*29e0*/  @P0 BRA `(.L_x_44) ;  /* 0x0000011000000947 */ /* 0x000fea0003800000 */
[----:B------:R-:W5:Y:S04]  /*29f0*/  LDL R3, [R1+0x6c] ;  /* 0x00006c0001037983 */ /* 0x000f680000100800 */
[----:B--2---:R-:W2:Y:S04]  /*2a00*/  LDL R15, [R1] ;  /* 0x00000000010f7983 */ /* 0x004ea80000100800 */
[----:B---3--:R-:W3:Y:S04]  /*2a10*/  LDL R13, [R1+0x78] ;  /* 0x00007800010d7983 */ /* 0x008ee80000100800 */
[----:B----4-:R-:W4:Y:S01]  /*2a20*/  LDL R16, [R1+0x68] ;  /* 0x0000680001107983 */ /* 0x010f220000100800 */
[----:B------:R-:W-:-:S04]  /*2a30*/  LEA R6, P0, R250, R0, 0x1 ;  /* 0x00000000fa067211 */ /* 0x000fc800078008ff */
[----:B-1----:R-:W-:Y:S02]  /*2a40*/  LEA.HI.X R7, R250, R8, R251, 0x1, P0 ;  /* 0x00000008fa077211 */ /* 0x002fe400000f0cfb */
[----:B------:R-:W-:-:S04]  /*2a50*/  LEA R4, P0, R252, R0, 0x1 ;  /* 0x00000000fc047211 */ /* 0x000fc800078008ff */
[----:B-----5:R-:W-:Y:S02]  /*2a60*/  LEA.HI.X R5, R252, R8, R3, 0x1, P0 ;  /* 0x00000008fc057211 */ /* 0x020fe400000f0c03 */
[----:B--2---:R-:W-:Y:S01]  /*2a70*/  LEA R2, P0, R15, R0, 0x1 ;  /* 0x000000000f027211 */ /* 0x004fe200078008ff */
[----:B---3--:R-:W-:-:S03]  /*2a80*/  IMAD.SHL.U32 R0, R13, 0x2, RZ ;  /* 0x000000020d007824 */ /* 0x008fc600078e00ff */
[----:B----4-:R-:W-:Y:S02]  /*2a90*/  LEA.HI.X R3, R15, R8, R16, 0x1, P0 ;  /* 0x000000080f037211 */ /* 0x010fe400000f0c10 */
[----:B------:R-:W-:Y:S01]  /*2aa0*/  @!PT LDS RZ, [RZ] ;  /* 0x00000000fffff984 */ /* 0x000fe20000000800 */
[----:B------:R-:W-:Y:S01]  /*2ab0*/  @!PT LDS RZ, [RZ] ;  /* 0x00000000fffff984 */ /* 0x000fe20000000800 */
[----:B------:R-:W-:Y:S01]  /*2ac0*/  @!PT LDS RZ, [RZ] ;  /* 0x00000000fffff984 */ /* 0x000fe20000000800 */
[----:B------:R1:W-:Y:S04]  /*2ad0*/  LDGSTS.E.BYPASS.LTC128B.128 [R0+0x6880], [R6.64], !P1 ;  /* 0x0688000006007fae */ /* 0x0003e8000c901d46 */
[----:B------:R1:W-:Y:S04]  /*2ae0*/  LDGSTS.E.BYPASS.LTC128B.128 [R0+0x8880], [R4.64], !P3 ;  /* 0x0888000004007fae */ /* 0x0003e8000d901d46 */
[----:B------:R1:W-:Y:S02]  /*2af0*/  LDGSTS.E.BYPASS.LTC128B.128 [R0+0xa880], [R2.64], !P4 ;  /* 0x0a88000002007fae */ /* 0x0003e4000e101d46 */
.L_x_44:
[----:B------:R-:W-:Y:S05]  /*2b00*/  BSYNC B0 ;  /* 0x0000000000007941 */ /* 0x000fea0003800000 */
.L_x_43:
[----:B------:R-:W-:Y:S05]  /*2b10*/  BRA.DIV ~URZ, `(.L_x_45) ;  /* 0x0000b4f27f007947 */ /* 0x000fea000b800000 */
[----:B-1----:R1:W2:Y:S02]  /*2b20*/  SHFL.IDX PT, R8, R10, 0x2, 0x1c1f ;  /* 0x005c1f000a087f89 */ /* 0x0022a400000e0000 */
.L_x_129:
[----:B------:R-:W-:Y:S05]  /*2b30*/  BRA.DIV ~URZ, `(.L_x_46) ;  /* 0x0000b5427f007947 */ /* 0x000fea000b800000 */
[----:B----4-:R4:W1:Y:S02]  /*2b40*/  SHFL.IDX PT, R0, R12, 0x2, 0x1c1f ;  /* 0x005c1f000c007f89 */ /* 0x01086400000e0000 */
.L_x_130:
[----:B------:R-:W-:Y:S01]  /*2b50*/  IADD3 R2, R9, 0x40, RZ ;  /* 0x0000004009027810 */ /* 0x000fe20007ffe0ff */
[----:B------:R-:W-:Y:S03]  /*2b60*/  BSSY B0, `(.L_x_47) ;  /* 0x0000014000007945 */ /* 0x000fe60003800000 */
[----:B------:R-:W-:-:S13]  /*2b70*/  ISETP.GE.AND P0, PT, R2, R11, PT ;  /* 0x0000000b0200720c */ /* 0x000fda0003f06270 */
[----:B------:R-:W-:Y:S05]  /*2b80*/  @P0 BRA `(.L_x_48) ;  /* 0x0000011000000947 */ /* 0x000fea0003800000 */
[----:B------:R-:W5:Y:S04]  /*2b90*/  LDL R3, [R1+0x6c] ;  /* 0x00006c0001037983 */ /* 0x000f680000100800 */
[----:B---3--:R-:W3:Y:S04]  /*2ba0*/  LDL R15, [R1] ;  /* 0x00000000010f7983 */ /* 0x008ee80000100800 */
[----:B----4-:R-:W4:Y:S04]  /*2bb0*/  LDL R13, [R1+0x78] ;  /* 0x00007800010d7983 */ /* 0x010f280000100800 */
[----:B--2---:R-:W2:Y:S01]  /*2bc0*/  LDL R16, [R1+0x68] ;  /* 0x0000680001107983 */ /* 0x004ea20000100800 */
[----:B-1----:R-:W-:-:S04]  /*2bd0*/  LEA R6, P0, R250, R0, 0x1 ;  /* 0x00000000fa067211 */ /* 0x002fc800078008ff */
        /* <DEDUP_REMOVED lines=12> */
.L_x_48:
[----:B------:R-:W-:Y:S05]  /*2ca0*/  BSYNC B0 ;  /* 0x0000000000007941 */ /* 0x000fea0003800000 */
.L_x_47:
[----:B------:R-:W-:Y:S05]  /*2cb0*/  BRA.DIV ~URZ, `(.L_x_49) ;  /* 0x0000b4227f007947 */ /* 0x000fea000b800000 */
[----:B--2---:R2:W3:Y:S04]  /*2cc0*/  SHFL.IDX PT, R8, R10, 0x3, 0x1c1f ;  /* 0x007c1f000a087f89 */ /* 0x0044e800000e0000 */
[----:B-1----:R2:W1:Y:S02]  /*2cd0*/  SHFL.IDX PT, R0, R12, 0x3, 0x1c1f ;  /* 0x007c1f000c007f89 */ /* 0x00246400000e0000 */
.L_x_131:
[----:B------:R-:W5:Y:S04]  /*2ce0*/  LDL R5, [R1+0x78] ;  /* 0x0000780001057983 */ /* 0x000f680000100800 */
[----:B--2---:R-:W2:Y:S04]  /*2cf0*/  LDL R4, [R1+0x6c] ;  /* 0x00006c0001047983 */ /* 0x004ea80000100800 */
[----:B----4-:R-:W4:Y:S04]  /*2d00*/  LDL R15, [R1] ;  /* 0x00000000010f7983 */ /* 0x010f280000100800 */
[----:B---3--:R-:W3:Y:S04]  /*2d10*/  LDL R16, [R1+0x68] ;  /* 0x0000680001107983 */ /* 0x008ee80000100800 */
[----:B------:R-:W3:Y:S04]  /*2d20*/  LDL R140, [R1+0x24] ;  /* 0x00002400018c7983 */ /* 0x000ee80000100800 */
[----:B------:R-:W1:Y:S01]  /*2d30*/  S2R R12, SR_TID.X ;  /* 0x00000000000c7919 */ /* 0x000e620000002100 */
[----:B------:R-:W-:-:S02]  /*2d40*/  IADD3 R2, R9, 0x60, RZ ;  /* 0x0000006009027810 */ /* 0x000fc40007ffe0ff */
[----:B------:R-:W-:Y:S01]  /*2d50*/  MOV R13, 0x30 ;  /* 0x00000030000d7802 */ /* 0x000fe20000000f00 */
[----:B------:R-:W3:Y:S01]  /*2d60*/  LDL R241, [R1+0x8] ;  /* 0x0000080001f17983 */ /* 0x000ee20000100800 */
[----:B------:R-:W-:-:S03]  /*2d70*/  ISETP.GE.AND P2, PT, R2, R11, PT ;  /* 0x0000000b0200720c */ /* 0x000fc60003f46270 */
[----:B------:R-:W-:Y:S01]  /*2d80*/  IMAD R13, R211, -0x30, R13 ;  /* 0xffffffd0d30d7824 */ /* 0x000fe200078e020d */
[----:B------:R-:W-:-:S04]  /*2d90*/  SHF.R.S32.HI R11, RZ, 0x1f, R96 ;  /* 0x0000001fff0b7819 */ /* 0x000fc80000011460 */
[----:B------:R-:W-:-:S05]  /*2da0*/  IADD3 R138, R19, R13, RZ ;  /* 0x0000000d138a7210 */ /* 0x000fca0007ffe0ff */
[C---:B-1----:R-:W-:Y:S02]  /*2db0*/  @!P2 LEA R2, P0, R250.reuse, R0, 0x1 ;  /* 0x00000000fa02a211 */ /* 0x042fe400078008ff */
[----:B------:R-:W-:Y:S02]  /*2dc0*/  SHF.R.S32.HI R139, RZ, 0x1f, R12 ;  /* 0x0000001fff8b7819 */ /* 0x000fe4000001140c */
[----:B------:R-:W-:Y:S02]  /*2dd0*/  @!P2 LEA.HI.X R3, R250, R8, R251, 0x1, P0 ;  /* 0x00000008fa03a211 */ /* 0x000fe400000f0cfb */
[----:B------:R-:W-:Y:S02]  /*2de0*/  LEA.HI R139, R139, R12, RZ, 0x2 ;  /* 0x0000000c8b8b7211 */ /* 0x000fe400078f10ff */
[----:B------:R-:W-:Y:S02]  /*2df0*/  @!P2 LEA R6, P0, R252, R0, 0x1 ;  /* 0x00000000fc06a211 */ /* 0x000fe400078008ff */
[----:B------:R-:W-:-:S02]  /*2e00*/  IMNMX R10, R138, 0x30, PT ;  /* 0x000000308a0a7817 */ /* 0x000fc40003800200 */
[----:B------:R-:W-:Y:S02]  /*2e10*/  SHF.R.S32.HI R139, RZ, 0x2, R139 ;  /* 0x00000002ff8b7819 */ /* 0x000fe4000001148b */
[----:B------:R-:W-:Y:S02]  /*2e20*/  MOV R136, R244 ;  /* 0x000000f400887202 */ /* 0x000fe40000000f00 */
[----:B------:R-:W-:Y:S02]  /*2e30*/  MOV R137, R246 ;  /* 0x000000f600897202 */ /* 0x000fe40000000f00 */
[----:B-----5:R-:W-:Y:S01]  /*2e40*/  SHF.L.U32 R191, R5, 0x1, RZ ;  /* 0x0000000105bf7819 */ /* 0x020fe200000006ff */
[----:B------:R-:W-:Y:S01]  /*2e50*/  IMAD R5, R11, c[0x0][0x1e0], RZ ;  /* 0x000078000b057a24 */ /* 0x000fe200078e02ff */
[----:B--2---:R-:W-:-:S03]  /*2e60*/  @!P2 LEA.HI.X R7, R252, R8, R4, 0x1, P0 ;  /* 0x00000008fc07a211 */ /* 0x004fc600000f0c04 */
[----:B------:R-:W-:Y:S01]  /*2e70*/  @!PT LDS RZ, [RZ] ;  /* 0x00000000fffff984 */ /* 0x000fe20000000800 */
[----:B------:R-:W-:Y:S01]  /*2e80*/  @!PT LDS RZ, [RZ] ;  /* 0x00000000fffff984 */ /* 0x000fe20000000800 */
[----:B------:R-:W-:Y:S01]  /*2e90*/  @!PT LDS RZ, [RZ] ;  /* 0x00000000fffff984 */ /* 0x000fe20000000800 */
[----:B------:R1:W-:Y:S01]  /*2ea0*/  @!P2 LDGSTS.E.BYPASS.LTC128B.128 [R191+0x7880], [R2.64], !P1 ;  /* 0x0788000002bfafae */ /* 0x0003e2000c901d46 */
[----:B------:R-:W-:Y:S01]  /*2eb0*/  IMAD R9, R96, c[0x0][0x1e4], R5 ;  /* 0x0000790060097a24 */ /* 0x000fe200078e0205 */
[----:B----4-:R-:W-:Y:S02]  /*2ec0*/  @!P2 LEA R4, P0, R15, R0, 0x1 ;  /* 0x000000000f04a211 */ /* 0x010fe400078008ff */
[----:B------:R2:W-:Y:S01]  /*2ed0*/  @!P2 LDGSTS.E.BYPASS.LTC128B.128 [R191+0x9880], [R6.64], !P3 ;  /* 0x0988000006bfafae */ /* 0x0005e2000d901d46 */
[----:B------:R-:W-:Y:S02]  /*2ee0*/  IADD3 R0, -R139, R10, RZ ;  /* 0x0000000a8b007210 */ /* 0x000fe40007ffe1ff */
[----:B---3--:R-:W-:Y:S02]  /*2ef0*/  @!P2 LEA.HI.X R5, R15, R8, R16, 0x1, P0 ;  /* 0x000000080f05a211 */ /* 0x008fe400000f0c10 */
[C---:B------:R-:W-:Y:S02]  /*2f00*/  ISETP.GE.AND P0, PT, R0.reuse, 0x21, PT ;  /* 0x000000210000780c */ /* 0x040fe40003f06270 */
[----:B------:R-:W-:Y:S01]  /*2f10*/  ISETP.GE.AND P1, PT, R0, 0x1, PT ;  /* 0x000000010000780c */ /* 0x000fe20003f26270 */
[----:B------:R3:W-:Y:S01]  /*2f20*/  @!P2 LDGSTS.E.BYPASS.LTC128B.128 [R191+0xb880], [R4.64], !P4 ;  /* 0x0b88000004bfafae */ /* 0x0007e2000e101d46 */
[----:B------:R-:W-:-:S03]  /*2f30*/  MOV R8, 0x20 ;  /* 0x0000002000087802 */ /* 0x000fc60000000f00 */
[----:B------:R-:W0:Y:S01]  /*2f40*/  LDGDEPBAR ;  /* 0x00000000000079af */ /* 0x000e220000000000 */
[----:B------:R-:W-:Y:S03]  /*2f50*/  WARPSYNC 0xffffffff ;  /* 0xffffffff00007948 */ /* 0x000fe60003800000 */
[----:B------:R-:W-:Y:S01]  /*2f60*/  BAR.SYNC.DEFER_BLOCKING 0x0 ;  /* 0x0000000000007b1d */ /* 0x000fe20000010000 */
[----:B-1----:R-:W-:-:S05]  /*2f70*/  IMAD.WIDE.U32 R2, R96, c[0x0][0x1e0], RZ ;  /* 0x0000780060027a25 */ /* 0x002fca00078e00ff */
[----:B------:R-:W-:Y:S01]  /*2f80*/  IADD3 R0, R3, R9, RZ ;  /* 0x0000000903007210 */ /* 0x000fe20007ffe0ff */
[----:B------:R-:W-:-:S04]  /*2f90*/  IMAD.WIDE.U32 R2, R2, 0x30, R136 ;  /* 0x0000003002027825 */ /* 0x000fc800078e0088 */
[----:B------:R-:W-:Y:S02]  /*2fa0*/  IMAD R0, R0, 0x30, RZ ;  /* 0x0000003000007824 */ /* 0x000fe400078e02ff */
[----:B--2---:R-:W-:Y:S01]  /*2fb0*/  IMAD.WIDE.U32 R6, R8, c[0x0][0x1e0], RZ ;  /* 0x0000780008067a25 */ /* 0x004fe200078e00ff */
[----:B---3--:R-:W-:Y:S02]  /*2fc0*/  @P1 LEA R4, P3, R2, c[0x0][0x1c8], 0x1 ;  /* 0x0000720002041a11 */ /* 0x008fe400078608ff */
[----:B------:R-:W-:Y:S01]  /*2fd0*/  IADD3 R0, R3, R0, RZ ;  /* 0x0000000003007210 */ /* 0x000fe20007ffe0ff */
[----:B------:R-:W-:Y:S01]  /*2fe0*/  IMAD R5, R8, c[0x0][0x1e4], RZ ;  /* 0x0000790008057a24 */ /* 0x000fe200078e02ff */
[----:B------:R-:W-:-:S04]  /*2ff0*/  @P0 IADD3 R3, P2, R2, R6, RZ ;  /* 0x0000000602030210 */ /* 0x000fc80007f5e0ff */
[----:B------:R-:W-:Y:S02]  /*3000*/  @P0 IADD3.X R6, R0, R7, R5, P2, !PT ;  /* 0x0000000700060210 */ /* 0x000fe400017fe405 */
[----:B------:R-:W-:Y:S02]  /*3010*/  @P1 LEA.HI.X R5, R2, c[0x0][0x1cc], R0, 0x1, P3 ;  /* 0x0000730002051a11 */ /* 0x000fe400018f0c00 */
[----:B------:R-:W-:Y:S02]  /*3020*/  LOP3.LUT P3, RZ, R140, 0x1, RZ, 0xc0, !PT ;  /* 0x000000018cff7812 */ /* 0x000fe4000786c0ff */
[----:B------:R-:W-:-:S04]  /*3030*/  @P0 LEA R2, P2, R3, c[0x0][0x1c8], 0x1 ;  /* 0x0000720003020a11 */ /* 0x000fc800078408ff */
[----:B------:R-:W-:-:S07]  /*3040*/  @P0 LEA.HI.X R3, R3, c[0x0][0x1cc], R6, 0x1, P2 ;  /* 0x0000730003030a11 */ /* 0x000fce00010f0c06 */
[----:B------:R-:W-:Y:S01]  /*3050*/  @!PT LDS RZ, [RZ] ;  /* 0x00000000fffff984 */ /* 0x000fe20000000800 */
[----:B------:R-:W-:Y:S01]  /*3060*/  @!PT LDS RZ, [RZ] ;  /* 0x00000000fffff984 */ /* 0x000fe20000000800 */
[----:B------:R-:W-:Y:S01]  /*3070*/  @!PT LDS RZ, [RZ] ;  /* 0x00000000fffff984 */ /* 0x000fe20000000800 */
[----:B------:R1:W-:Y:S04]  /*3080*/  @P1 LDGSTS.E.BYPASS.LTC128B.128 [R191+0x3c80], [R4.64], !P3 ;  /* 0x03c8000004bf1fae */ /* 0x0003e8000d901d46 */
[----:B------:R1:W-:Y:S04]  /*3090*/  @P1 LDGSTS.E.BYPASS.LTC128B.128 [R191+0x4880], [R4.64+0x40], !P6 ;  /* 0x0488004004bf1fae */ /* 0x0003e8000f101d46 */
[----:B------:R1:W-:Y:S04]  /*30a0*/  @P1 LDGSTS.E.BYPASS.LTC128B.128 [R191+0x5480], [R4.64+0x80], !P5 ;  /* 0x0548008004bf1fae */ /* 0x0003e8000e901d46 */
[----:B------:R2:W-:Y:S04]  /*30b0*/  @P0 LDGSTS.E.BYPASS.LTC128B.128 [R191+0x4480], [R2.64], !P3 ;  /* 0x0448000002bf0fae */ /* 0x0005e8000d901d46 */
[----:B------:R2:W-:Y:S04]  /*30c0*/  @P0 LDGSTS.E.BYPASS.LTC128B.128 [R191+0x5080], [R2.64+0x40], !P6 ;  /* 0x0508004002bf0fae */ /* 0x0005e8000f101d46 */
[----:B------:R2:W-:Y:S04]  /*30d0*/  @P0 LDGSTS.E.BYPASS.LTC128B.128 [R191+0x5c80], [R2.64+0x80], !P5 ;  /* 0x05c8008002bf0fae */ /* 0x0005e8000e901d46 */
[----:B------:R-:W0:Y:S01]  /*30e0*/  LDGDEPBAR ;  /* 0x00000000000079af */ /* 0x000e220000000000 */
[----:B------:R-:W-:-:S02]  /*30f0*/  IMAD R0, R11, c[0x0][0x208], RZ ;  /* 0x000082000b007a24 */ /* 0x000fc400078e02ff */
[----:B------:R-:W-:Y:S01]  /*3100*/  IMAD.WIDE.U32 R6, R96, c[0x0][0x208], RZ ;  /* 0x0000820060067a25 */ /* 0x000fe200078e00ff */
[----:B------:R-:W-:-:S03]  /*3110*/  ISETP.GT.AND P4, PT, R12, 0x3f, PT ;  /* 0x0000003f0c00780c */ /* 0x000fc60003f84270 */
[----:B------:R-:W-:-:S05]  /*3120*/  IMAD R0, R96, c[0x0][0x20c], R0 ;  /* 0x0000830060007a24 */ /* 0x000fca00078e0200 */
[----:B------:R-:W-:-:S05]  /*3130*/  IADD3 R0, R7, R0, RZ ;  /* 0x0000000007007210 */ /* 0x000fca0007ffe0ff */
[----:B------:R-:W-:Y:S01]  /*3140*/  IMAD R0, R0, 0x30, RZ ;  /* 0x0000003000007824 */ /* 0x000fe200078e02ff */
[----:B--2---:R-:W-:Y:S01]  /*3150*/  MOV R2, R248 ;  /* 0x000000f800027202 */ /* 0x004fe20000000f00 */
[----:B------:R-:W-:-:S04]  /*3160*/  DEPBAR.LE SB0, 0x1 ;  /* 0x000080400000791a */ /* 0x000fc80000000000 */
[----:B------:R-:W-:Y:S01]  /*3170*/  MOV R3, R247 ;  /* 0x000000f700037202 */ /* 0x000fe20000000f00 */
[----:B------:R-:W-:-:S04]  /*3180*/  DEPBAR.LE SB0, 0x0 ;  /* 0x000080000000791a */ /* 0x000fc80000000000 */
[----:B-1----:R-:W-:Y:S01]  /*3190*/  IMAD.WIDE.U32 R4, R6, 0x30, R2 ;  /* 0x0000003006047825 */ /* 0x002fe200078e0002 */
[----:B------:R-:W-:Y:S04]  /*31a0*/  BAR.SYNC.DEFER_BLOCKING 0x0 ;  /* 0x0000000000007b1d */ /* 0x000fe80000010000 */
[C---:B------:R-:W-:Y:S02]  /*31b0*/  LEA R2, P0, R4.reuse, c[0x0][0x1f8], 0x1 ;  /* 0x00007e0004027a11 */ /* 0x040fe400078008ff */
[----:B------:R-:W-:Y:S02]  /*31c0*/  IADD3 R0, R5, R0, RZ ;  /* 0x0000000005007210 */ /* 0x000fe40007ffe0ff */
[----:B------:R-:W-:Y:S02]  /*31d0*/  @!P4 MOV R5, c[0x0][0x208] ;  /* 0x000082000005ca02 */ /* 0x000fe40000000f00 */
[----:B------:R-:W-:-:S02]  /*31e0*/  LEA.HI.X R3, R4, c[0x0][0x1fc], R0, 0x1, P0 ;  /* 0x00007f0004037a11 */ /* 0x000fc400000f0c00 */
[----:B------:R-:W-:Y:S02]  /*31f0*/  @!P4 MOV R4, c[0x0][0x20c] ;  /* 0x000083000004ca02 */ /* 0x000fe40000000f00 */
[----:B------:R-:W-:Y:S02]  /*3200*/  @!P4 LEA R12, P0, R5, R2, 0x6 ;  /* 0x00000002050cc211 */ /* 0x000fe400078030ff */
[----:B------:R-:W-:Y:S02]  /*3210*/  IADD3 R0, R13, R19, -R139 ;  /* 0x000000130d007210 */ /* 0x000fe40007ffe88b */
[----:B------:R-:W-:Y:S02]  /*3220*/  LOP3.LUT P3, RZ, R14, 0x1, RZ, 0xc0, !PT ;  /* 0x000000010eff7812 */ /* 0x000fe4000786c0ff */
[----:B------:R-:W-:Y:S02]  /*3230*/  @!P4 LEA.HI.X R13, R5, R3, R4, 0x6, P0 ;  /* 0x00000003050dc211 */ /* 0x000fe400000f3404 */
[----:B------:R-:W-:-:S02]  /*3240*/  ISETP.LT.OR P0, PT, R0, 0x1, !P3 ;  /* 0x000000010000780c */ /* 0x000fc40005f01670 */
[----:B------:R-:W-:Y:S01]  /*3250*/  LOP3.LUT P2, RZ, R14, 0x2, RZ, 0xc0, !PT ;  /* 0x000000020eff7812 */ /* 0x000fe2000784c0ff */
[----:B------:R-:W-:Y:S04]  /*3260*/  LDSM.16.M88.4 R8, [R180] ;  /* 0x00000000b408783b */ /* 0x000fe80000000200 */
[----:B------:R-:W-:Y:S04]  /*3270*/  LDSM.16.M88.4 R4, [R180+0x1000] ;  /* 0x00100000b404783b */ /* 0x000fe80000000200 */
[----:B------:R-:W1:Y:S04]  /*3280*/  LDSM.16.M88.4 R16, [R109] ;  /* 0x000000006d10783b */ /* 0x000e680000000200 */
[----:B------:R-:W2:Y:S04]  /*3290*/  LDSM.16.M88.4 R20, [R109+0x400] ;  /* 0x000400006d14783b */ /* 0x000ea80000000200 */
[----:B------:R-:W3:Y:S04]  /*32a0*/  LDSM.16.M88.4 R44, [R109+0x800] ;  /* 0x000800006d2c783b */ /* 0x000ee80000000200 */
[----:B------:R-:W-:Y:S04]  /*32b0*/  LDSM.16.M88.4 R40, [R181] ;  /* 0x00000000b528783b */ /* 0x000fe80000000200 */
[----:B------:R-:W-:Y:S04]  /*32c0*/  LDSM.16.M88.4 R32, [R181+0x1000] ;  /* 0x00100000b520783b */ /* 0x000fe80000000200 */
[----:B------:R-:W4:Y:S04]  /*32d0*/  LDSM.16.M88.4 R48, [R182] ;  /* 0x00000000b630783b */ /* 0x000f280000000200 */
[----:B------:R-:W-:Y:S04]  /*32e0*/  LDSM.16.M88.4 R88, [R190] ;  /* 0x00000000be58783b */ /* 0x000fe80000000200 */
[----:B------:R-:W-:Y:S04]  /*32f0*/  LDSM.16.M88.4 R92, [R189] ;  /* 0x00000000bd5c783b */ /* 0x000fe80000000200 */
[----:B------:R-:W-:Y:S01]  /*3300*/  @!PT LDS RZ, [RZ] ;  /* 0x00000000fffff984 */ /* 0x000fe20000000800 */
[----:B------:R-:W-:Y:S01]  /*3310*/  @!PT LDS RZ, [RZ] ;  /* 0x00000000fffff984 */ /* 0x000fe20000000800 */
[----:B------:R-:W-:Y:S01]  /*3320*/  @!PT LDS RZ, [RZ] ;  /* 0x00000000fffff984 */ /* 0x000fe20000000800 */
[----:B------:R2:W-:Y:S01]  /*3330*/  LDGSTS.E.BYPASS.LTC128B.128 [R191+0x1880], [R2.64], !P0 ;  /* 0x0188000002bf7fae */ /* 0x0005e2000c101d46 */
[----:B------:R-:W-:-:S13]  /*3340*/  ISETP.LT.OR P0, PT, R0, 0x1, !P2 ;  /* 0x000000010000780c */ /* 0x000fda0005701670 */
[----:B------:R2:W-:Y:S01]  /*3350*/  LDGSTS.E.BYPASS.LTC128B.128 [R191+0x2480], [R2.64+0x40], !P0 ;  /* 0x0248004002bf7fae */ /* 0x0005e2000c101d46 */
[----:B------:R-:W-:-:S04]  /*3360*/  LOP3.LUT P0, RZ, R14, 0x4, RZ, 0xc0, !PT ;  /* 0x000000040eff7812 */ /* 0x000fc8000780c0ff */
[C---:B------:R-:W-:Y:S02]  /*3370*/  ISETP.LT.OR P1, PT, R0.reuse, 0x1, !P0 ;  /* 0x000000010000780c */ /* 0x040fe40004721670 */
[C---:B------:R-:W-:Y:S02]  /*3380*/  @!P4 ISETP.LT.OR P3, PT, R0.reuse, 0x21, !P3 ;  /* 0x000000210000c80c */ /* 0x040fe40005f61670 */
[C---:B------:R-:W-:Y:S01]  /*3390*/  @!P4 ISETP.LT.OR P0, PT, R0.reuse, 0x21, !P0 ;  /* 0x000000210000c80c */ /* 0x040fe20004701670 */
[----:B-1----:R-:W-:Y:S08]  /*33a0*/  HMMA.16816.F32.BF16 R24, R8, R16, RZ ;  /* 0x000000100818723c */ /* 0x002ff000000418ff */
[----:B------:R1:W-:Y:S01]  /*33b0*/  LDGSTS.E.BYPASS.LTC128B.128 [R191+0x3080], [R2.64+0x80], !P1 ;  /* 0x0308008002bf7fae */ /* 0x0003e2000c901d46 */
[----:B------:R-:W-:-:S03]  /*33c0*/  @!P4 ISETP.LT.OR P1, PT, R0, 0x21, !P2 ;  /* 0x000000210000c80c */ /* 0x000fc60005721670 */
[----:B------:R5:W-:Y:S01]  /*33d0*/  @!P4 LDGSTS.E.BYPASS.LTC128B.128 [R191+0x2080], [R12.64], !P3 ;  /* 0x020800000cbfcfae */ /* 0x000be2000d901d46 */
[C---:B------:R-:W-:Y:S09]  /*33e0*/  HMMA.16816.F32.BF16 R52, R4.reuse, R16, RZ ;  /* 0x000000100434723c */ /* 0x040ff200000418ff */
[----:B------:R5:W-:Y:S04]  /*33f0*/  @!P4 LDGSTS.E.BYPASS.LTC128B.128 [R191+0x2c80], [R12.64+0x40], !P1 ;  /* 0x02c800400cbfcfae */ /* 0x000be8000c901d46 */
[----:B------:R5:W-:Y:S04]  /*3400*/  @!P4 LDGSTS.E.BYPASS.LTC128B.128 [R191+0x3880], [R12.64+0x80], !P0 ;  /* 0x038800800cbfcfae */ /* 0x000be8000c101d46 */
[----:B------:R-:W-:Y:S04]  /*3410*/  LDSM.16.M88.4 R60, [R109+0xc00] ;  /* 0x000c00006d3c783b */ /* 0x000fe80000000200 */
[----:B------:R-:W1:Y:S01]  /*3420*/  LDSM.16.M88.4 R36, [R180+0x2000] ;  /* 0x00200000b424783b */ /* 0x000e620000000200 */
[C---:B--2---:R-:W-:Y:S03]  /*3430*/  HMMA.16816.F32.BF16 R76, R4.reuse, R20, RZ ;  /* 0x00000014044c723c */ /* 0x044fe600000418ff */
[----:B------:R-:W2:Y:S04]  /*3440*/  LDSM.16.M88.4 R28, [R180+0x3000] ;  /* 0x00300000b41c783b */ /* 0x000ea80000000200 */
[----:B------:R-:W-:Y:S01]  /*3450*/  LDSM.16.M88.4 R56, [R188] ;  /* 0x00000000bc38783b */ /* 0x000fe20000000200 */
[C---:B---3--:R-:W-:Y:S03]  /*3460*/  HMMA.16816.F32.BF16 R64, R4.reuse, R44, RZ ;  /* 0x0000002c0440723c */ /* 0x048fe600000418ff */
[----:B------:R-:W0:Y:S05]  /*3470*/  LDGDEPBAR ;  /* 0x00000000000079af */ /* 0x000e2a0000000000 */
[C---:B------:R-:W-:Y:S08]  /*3480*/  HMMA.16816.F32.BF16 R68, R4.reuse, R22, RZ ;  /* 0x000000160444723c */ /* 0x040ff000000418ff */
[C---:B-----5:R-:W-:Y:S08]  /*3490*/  HMMA.16816.F32.BF16 R12, R4.reuse, R18, RZ ;  /* 0x00000012040c723c */ /* 0x060ff000000418ff */
[----:B------:R-:W-:Y:S08]  /*34a0*/  HMMA.16816.F32.BF16 R80, R4, R46, RZ ;  /* 0x0000002e0450723c */ /* 0x000ff000000418ff */
[----:B----4-:R-:W-:Y:S01]  /*34b0*/  HMMA.16816.F32.BF16 R4, R40, R48, R24 ;  /* 0x000000302804723c */ /* 0x010fe20000041818 */
[----:B------:R-:W3:Y:S07]  /*34c0*/  LDSM.16.M88.4 R24, [R181+0x2000] ;  /* 0x00200000b518783b */ /* 0x000eee0000000200 */
[C---:B------:R-:W-:Y:S01]  /*34d0*/  HMMA.16816.F32.BF16 R72, R8.reuse, R18, RZ ;  /* 0x000000120848723c */ /* 0x040fe200000418ff */
[----:B------:R-:W-:Y:S07]  /*34e0*/  LDSM.16.M88.4 R16, [R180+0x4000] ;  /* 0x00400000b410783b */ /* 0x000fee0000000200 */
[C---:B------:R-:W-:Y:S08]  /*34f0*/  HMMA.16816.F32.BF16 R84, R8.reuse, R20, RZ ;  /* 0x000000140854723c */ /* 0x040ff000000418ff */
[C---:B------:R-:W-:Y:S01]  /*3500*/  HMMA.16816.F32.BF16 R120, R8.reuse, R22, RZ ;  /* 0x000000160878723c */ /* 0x040fe200000418ff */
[----:B------:R-:W4:Y:S07]  /*3510*/  LDSM.16.M88.4 R20, [R181+0x3000] ;  /* 0x00300000b514783b */ /* 0x000f2e0000000200 */
[C---:B------:R-:W-:Y:S08]  /*3520*/  HMMA.16816.F32.BF16 R104, R8.reuse, R44, RZ ;  /* 0x0000002c0868723c */ /* 0x040ff000000418ff */
[----:B------:R-:W-:Y:S01]  /*3530*/  HMMA.16816.F32.BF16 R116, R8, R46, RZ ;  /* 0x0000002e0874723c */ /* 0x000fe200000418ff */
[----:B------:R-:W-:Y:S07]  /*3540*/  LDSM.16.M88.4 R44, [R185] ;  /* 0x00000000b92c783b */ /* 0x000fee0000000200 */
[----:B------:R-:W-:Y:S01]  /*3550*/  HMMA.16816.F32.BF16 R8, R32, R48, R52 ;  /* 0x000000302008723c */ /* 0x000fe20000041834 */
[----:B------:R-:W5:Y:S07]  /*3560*/  LDSM.16.M88.4 R52, [R109+0x1800] ;  /* 0x001800006d34783b */ /* 0x000f6e0000000200 */
[----:B-1----:R-:W-:Y:S08]  /*3570*/  HMMA.16816.F32.BF16 R4, R36, R60, R4 ;  /* 0x0000003c2404723c */ /* 0x002ff00000041804 */
[-C--:B------:R-:W-:Y:S01]  /*3580*/  HMMA.16816.F32.BF16 R100, R32, R50.reuse, R12 ;  /* 0x000000322064723c */ /* 0x080fe2000004180c */
[----:B------:R-:W1:Y:S07]  /*3590*/  LDSM.16.M88.4 R12, [R180+0x5000] ;  /* 0x00500000b40c783b */ /* 0x000e6e0000000200 */
[----:B------:R-:W-:Y:S08]  /*35a0*/  HMMA.16816.F32.BF16 R72, R40, R50, R72 ;  /* 0x000000322848723c */ /* 0x000ff00000041848 */
[----:B--2---:R-:W-:Y:S01]  /*35b0*/  HMMA.16816.F32.BF16 R48, R28, R60, R8 ;  /* 0x0000003c1c30723c */ /* 0x004fe20000041808 */
[----:B------:R-:W2:Y:S07]  /*35c0*/  LDSM.16.M88.4 R8, [R181+0x4000] ;  /* 0x00400000b508783b */ /* 0x000eae0000000200 */
[----:B------:R-:W-:Y:S08]  /*35d0*/  HMMA.16816.F32.BF16 R128, R32, R92, R64 ;  /* 0x0000005c2080723c */ /* 0x000ff00000041840 */
[----:B---3--:R-:W-:Y:S01]  /*35e0*/  HMMA.16816.F32.BF16 R64, R24, R56, R4 ;  /* 0x000000381840723c */ /* 0x008fe20000041804 */
[----:B------:R-:W-:Y:S07]  /*35f0*/  LDSM.16.M88.4 R4, [R181+0x5000] ;  /* 0x00500000b504783b */ /* 0x000fee0000000200 */
[C---:B------:R-:W-:Y:S08]  /*3600*/  HMMA.16816.F32.BF16 R112, R32.reuse, R88, R76 ;  /* 0x000000582070723c */ /* 0x040ff0000004184c */
[C---:B------:R-:W-:Y:S08]  /*3610*/  HMMA.16816.F32.BF16 R124, R32.reuse, R90, R68 ;  /* 0x0000005a207c723c */ /* 0x040ff00000041844 */
[----:B------:R-:W-:Y:S08]  /*3620*/  HMMA.16816.F32.BF16 R132, R32, R94, R80 ;  /* 0x0000005e2084723c */ /* 0x000ff00000041850 */
[----:B----4-:R-:W-:Y:S01]  /*3630*/  HMMA.16816.F32.BF16 R32, R20, R56, R48 ;  /* 0x000000381420723c */ /* 0x010fe20000041830 */
[----:B------:R-:W3:Y:S07]  /*3640*/  LDSM.16.M88.4 R48, [R109+0x1000] ;  /* 0x001000006d30783b */ /* 0x000eee0000000200 */
[-C--:B------:R-:W-:Y:S08]  /*3650*/  HMMA.16816.F32.BF16 R72, R36, R62.reuse, R72 ;  /* 0x0000003e2448723c */ /* 0x080ff00000041848 */
[----:B------:R-:W-:Y:S01]  /*3660*/  HMMA.16816.F32.BF16 R76, R28, R62, R100 ;  /* 0x0000003e1c4c723c */ /* 0x000fe20000041864 */
[----:B------:R-:W4:Y:S07]  /*3670*/  LDSM.16.M88.4 R60, [R187] ;  /* 0x00000000bb3c783b */ /* 0x000f2e0000000200 */
[----:B-----5:R-:W-:Y:S08]  /*3680*/  HMMA.16816.F32.BF16 R68, R16, R52, R64 ;  /* 0x000000341044723c */ /* 0x020ff00000041840 */
[----:B------:R-:W-:Y:S08]  /*3690*/  HMMA.16816.F32.BF16 R84, R40, R88, R84 ;  /* 0x000000582854723c */ /* 0x000ff00000041854 */
[----:B-1----:R-:W-:Y:S08]  /*36a0*/  HMMA.16816.F32.BF16 R32, R12, R52, R32 ;  /* 0x000000340c20723c */ /* 0x002ff00000041820 */
[-C--:B------:R-:W-:Y:S08]  /*36b0*/  HMMA.16816.F32.BF16 R64, R24, R58.reuse, R72 ;  /* 0x0000003a1840723c */ /* 0x080ff00000041848 */
[----:B------:R-:W-:Y:S08]  /*36c0*/  HMMA.16816.F32.BF16 R72, R20, R58, R76 ;  /* 0x0000003a1448723c */ /* 0x000ff0000004184c */
[----:B--2---:R-:W-:Y:S08]  /*36d0*/  HMMA.16816.F32.BF16 R80, R8, R44, R68 ;  /* 0x0000002c0850723c */ /* 0x004ff00000041844 */
[----:B---3--:R-:W-:Y:S08]  /*36e0*/  HMMA.16816.F32.BF16 R68, R36, R48, R84 ;  /* 0x000000302444723c */ /* 0x008ff00000041854 */
[----:B------:R-:W-:Y:S08]  /*36f0*/  HMMA.16816.F32.BF16 R100, R40, R90, R120 ;  /* 0x0000005a2864723c */ /* 0x000ff00000041878 */
[----:B------:R-:W-:Y:S01]  /*3700*/  HMMA.16816.F32.BF16 R88, R4, R44, R32 ;  /* 0x0000002c0458723c */ /* 0x000fe20000041820 */
[----:B------:R-:W1:Y:S07]  /*3710*/  LDSM.16.M88.4 R32, [R109+0x1c00] ;  /* 0x001c00006d20783b */ /* 0x000e6e0000000200 */
[----:B------:R-:W-:Y:S01]  /*3720*/  HMMA.16816.F32.BF16 R56, R16, R54, R64 ;  /* 0x000000361038723c */ /* 0x000fe20000041840 */
[----:B------:R-:W-:-:S07]  /*3730*/  FMUL.FTZ R0, R80, c[0x0][0x320] ;  /* 0x0000c80050007a20 */ /* 0x000fce0000410000 */
[C---:B------:R-:W-:Y:S01]  /*3740*/  HMMA.16816.F32.BF16 R104, R40.reuse, R92, R104 ;  /* 0x0000005c2868723c */ /* 0x040fe20000041868 */
[----:B------:R2:W3:Y:S07]  /*3750*/  MUFU.TANH R121, R0 ;  /* 0x0000000000797308 */ /* 0x0004ee0000002400 */
[----:B------:R-:W-:Y:S08]  /*3760*/  HMMA.16816.F32.BF16 R116, R40, R94, R116 ;  /* 0x0000005e2874723c */ /* 0x000ff00000041874 */
[----:B------:R-:W-:Y:S01]  /*3770*/  HMMA.16816.F32.BF16 R40, R28, R48, R112 ;  /* 0x000000301c28723c */ /* 0x000fe20000041870 */
[----:B--2---:R-:W-:-:S07]  /*3780*/  FMUL.FTZ R0, R81, c[0x0][0x320] ;  /* 0x0000c80051007a20 */ /* 0x004fce0000410000 */
[----:B------:R-:W-:Y:S01]  /*3790*/  HMMA.16816.F32.BF16 R52, R12, R54, R72 ;  /* 0x000000360c34723c */ /* 0x000fe20000041848 */
[----:B------:R2:W1:Y:S07]  /*37a0*/  MUFU.TANH R120, R0 ;  /* 0x0000000000787308 */ /* 0x00046e0000002400 */
[----:B----4-:R-:W-:Y:S01]  /*37b0*/  HMMA.16816.F32.BF16 R68, R24, R60, R68 ;  /* 0x0000003c1844723c */ /* 0x010fe20000041844 */
[----:B--2---:R-:W-:-:S07]  /*37c0*/  FMUL.FTZ R0, R82, c[0x0][0x320] ;  /* 0x0000c80052007a20 */ /* 0x004fce0000410000 */
[----:B------:R-:W-:Y:S01]  /*37d0*/  HMMA.16816.F32.BF16 R76, R8, R46, R56 ;  /* 0x0000002e084c723c */ /* 0x000fe20000041838 */
[----:B------:R-:W-:Y:S01]  /*37e0*/  LDSM.16.M88.4 R56, [R184] ;  /* 0x00000000b838783b */ /* 0x000fe20000000200 */
[----:B------:R2:W4:Y:S06]  /*37f0*/  MUFU.TANH R113, R0 ;  /* 0x0000000000717308 */ /* 0x00052c0000002400 */
[----:B------:R-:W-:Y:S01]  /*3800*/  HMMA.16816.F32.BF16 R40, R20, R60, R40 ;  /* 0x0000003c1428723c */ /* 0x000fe20000041828 */
[----:B--2---:R-:W-:-:S04]  /*3810*/  FMUL.FTZ R0, R83, c[0x0][0x320] ;  /* 0x0000c80053007a20 */ /* 0x004fc80000410000 */
[----:B------:R2:W1:Y:S03]  /*3820*/  MUFU.TANH R108, R0 ;  /* 0x00000000006c7308 */ /* 0x0004660000002400 */
[----:B------:R-:W-:Y:S01]  /*3830*/  HMMA.16816.F32.BF16 R80, R4, R46, R52 ;  /* 0x0000002e0450723c */ /* 0x000fe20000041834 */
[----:B------:R-:W5:Y:S07]  /*3840*/  LDSM.16.M88.4 R52, [R109+0x1400] ;  /* 0x001400006d34783b */ /* 0x000f6e0000000200 */
[----:B------:R-:W-:Y:S01]  /*3850*/  HMMA.16816.F32.BF16 R64, R36, R50, R100 ;  /* 0x000000322440723c */ /* 0x000fe20000041864 */
[----:B--2---:R-:W-:-:S04]  /*3860*/  FMUL.FTZ R0, R88, c[0x0][0x320] ;  /* 0x0000c80058007a20 */ /* 0x004fc80000410000 */
[----:B------:R2:W2:Y:S03]  /*3870*/  MUFU.TANH R99, R0 ;  /* 0x0000000000637308 */ /* 0x0004a60000002400 */
[----:B-1----:R-:W-:Y:S01]  /*3880*/  HMMA.16816.F32.BF16 R68, R16, R32, R68 ;  /* 0x000000201044723c */ /* 0x002fe20000041844 */
[----:B--2---:R-:W-:-:S04]  /*3890*/  FMUL.FTZ R0, R89, c[0x0][0x320] ;  /* 0x0000c80059007a20 */ /* 0x004fc80000410000 */
[----:B------:R1:W2:Y:S03]  /*38a0*/  MUFU.TANH R98, R0 ;  /* 0x0000000000627308 */ /* 0x0002a60000002400 */
[----:B------:R-:W-:Y:S01]  /*38b0*/  HMMA.16816.F32.BF16 R72, R28, R50, R124 ;  /* 0x000000321c48723c */ /* 0x000fe2000004187c */
[----:B-1----:R-:W-:-:S04]  /*38c0*/  FMUL.FTZ R0, R90, c[0x0][0x320] ;  /* 0x0000c8005a007a20 */ /* 0x002fc80000410000 */
[----:B------:R1:W1:Y:S03]  /*38d0*/  MUFU.TANH R92, R0 ;  /* 0x00000000005c7308 */ /* 0x0002660000002400 */
[----:B------:R-:W-:Y:S01]  /*38e0*/  HMMA.16816.F32.BF16 R44, R12, R32, R40 ;  /* 0x000000200c2c723c */ /* 0x000fe20000041828 */
[----:B------:R-:W2:Y:S01]  /*38f0*/  LDSM.16.M88.4 R40, [R186] ;  /* 0x00000000ba28783b */ /* 0x000ea20000000200 */
[----:B-1----:R-:W-:-:S04]  /*3900*/  FMUL.FTZ R0, R91, c[0x0][0x320] ;  /* 0x0000c8005b007a20 */ /* 0x002fc80000410000 */
[----:B------:R1:W1:Y:S02]  /*3910*/  MUFU.TANH R93, R0 ;  /* 0x00000000005d7308 */ /* 0x0002640000002400 */
[----:B------:R-:W-:Y:S01]  /*3920*/  HMMA.16816.F32.BF16 R48, R24, R62, R64 ;  /* 0x0000003e1830723c */ /* 0x000fe20000041840 */
[----:B-1----:R-:W-:-:S05]  /*3930*/  FMUL.FTZ R0, R76, c[0x0][0x320] ;  /* 0x0000c8004c007a20 */ /* 0x002fca0000410000 */
[----:B------:R1:W1:Y:S02]  /*3940*/  MUFU.TANH R97, R0 ;  /* 0x0000000000617308 */ /* 0x0002640000002400 */
[----:B-1----:R-:W-:-:S06]  /*3950*/  FMUL.FTZ R0, R77, c[0x0][0x320] ;  /* 0x0000c8004d007a20 */ /* 0x002fcc0000410000 */
[----:B------:R1:W1:Y:S01]  /*3960*/  MUFU.TANH R95, R0 ;  /* 0x00000000005f7308 */ /* 0x0002620000002400 */
[----:B------:R-:W-:Y:S01]  /*3970*/  HMMA.16816.F32.BF16 R64, R20, R62, R72 ;  /* 0x0000003e1440723c */ /* 0x000fe20000041848 */
[----:B-1----:R-:W-:-:S06]  /*3980*/  FMUL.FTZ R0, R78, c[0x0][0x320] ;  /* 0x0000c8004e007a20 */ /* 0x002fcc0000410000 */
[----:B------:R1:W1:Y:S01]  /*3990*/  MUFU.TANH R90, R0 ;  /* 0x00000000005a7308 */ /* 0x0002620000002400 */
[----:B-----5:R-:W-:Y:S01]  /*39a0*/  HMMA.16816.F32.BF16 R60, R36, R52, R104 ;  /* 0x00000034243c723c */ /* 0x020fe20000041868 */
[----:B-1----:R-:W-:-:S07]  /*39b0*/  FMUL.FTZ R0, R79, c[0x0][0x320] ;  /* 0x0000c8004f007a20 */ /* 0x002fce0000410000 */
[----:B------:R-:W-:Y:S01]  /*39c0*/  HMMA.16816.F32.BF16 R76, R8, R56, R68 ;  /* 0x00000038084c723c */ /* 0x000fe20000041844 */
[----:B------:R1:W1:Y:S02]  /*39d0*/  MUFU.TANH R91, R0 ;  /* 0x00000000005b7308 */ /* 0x0002640000002400 */
[----:B-1----:R-:W-:-:S06]  /*39e0*/  FMUL.FTZ R0, R80, c[0x0][0x320] ;  /* 0x0000c80050007a20 */ /* 0x002fcc0000410000 */
[----:B------:R1:W1:Y:S01]  /*39f0*/  MUFU.TANH R89, R0 ;  /* 0x0000000000597308 */ /* 0x0002620000002400 */
[----:B------:R-:W-:Y:S01]  /*3a00*/  HMMA.16816.F32.BF16 R84, R4, R56, R44 ;  /* 0x000000380454723c */ /* 0x000fe2000004182c */
[----:B------:R-:W5:Y:S07]  /*3a10*/  LDSM.16.M88.4 R44, [R109+0x2000] ;  /* 0x002000006d2c783b */ /* 0x000f6e0000000200 */
[----:B------:R-:W-:Y:S01]  /*3a20*/  HMMA.16816.F32.BF16 R48, R16, R34, R48 ;  /* 0x000000221030723c */ /* 0x000fe20000041830 */
[----:B-1----:R-:W-:-:S04]  /*3a30*/  FMUL.FTZ R0, R81, c[0x0][0x320] ;  /* 0x0000c80051007a20 */ /* 0x002fc80000410000 */
[----:B------:R1:W1:Y:S03]  /*3a40*/  MUFU.TANH R88, R0 ;  /* 0x0000000000587308 */ /* 0x0002660000002400 */
[----:B------:R-:W-:Y:S01]  /*3a50*/  HMMA.16816.F32.BF16 R72, R28, R52, R128 ;  /* 0x000000341c48723c */ /* 0x000fe20000041880 */
[----:B-1----:R-:W-:-:S04]  /*3a60*/  FMUL.FTZ R0, R82, c[0x0][0x320] ;  /* 0x0000c80052007a20 */ /* 0x002fc80000410000 */
[----:B------:R1:W1:Y:S03]  /*3a70*/  MUFU.TANH R81, R0 ;  /* 0x0000000000517308 */ /* 0x0002660000002400 */
[----:B--2---:R-:W-:Y:S01]  /*3a80*/  HMMA.16816.F32.BF16 R60, R24, R40, R60 ;  /* 0x00000028183c723c */ /* 0x004fe2000004183c */
[----:B-1----:R-:W-:-:S04]  /*3a90*/  FMUL.FTZ R0, R83, c[0x0][0x320] ;  /* 0x0000c80053007a20 */ /* 0x002fc80000410000 */
[----:B------:R1:W2:Y:S03]  /*3aa0*/  MUFU.TANH R82, R0 ;  /* 0x0000000000527308 */ /* 0x0002a60000002400 */
[----:B------:R-:W-:Y:S01]  /*3ab0*/  HMMA.16816.F32.BF16 R68, R12, R34, R64 ;  /* 0x000000220c44723c */ /* 0x000fe20000041840 */
[----:B------:R-:W2:Y:S01]  /*3ac0*/  LDSM.16.M88.4 R32, [R183] ;  /* 0x00000000b720783b */ /* 0x000ea20000000200 */
[----:B------:R-:W-:Y:S01]  /*3ad0*/  ISETP.GT.AND P0, PT, R96, R241, PT ;  /* 0x000000f16000720c */ /* 0x000fe20003f04270 */
[----:B------:R-:W-:-:S04]  /*3ae0*/  DEPBAR.LE SB0, 0x0 ;  /* 0x000080000000791a */ /* 0x000fc80000000000 */
[----:B-1----:R-:W-:-:S04]  /*3af0*/  FMUL.FTZ R0, R76, c[0x0][0x320] ;  /* 0x0000c8004c007a20 */ /* 0x002fc80000410000 */
[----:B------:R1:W1:Y:S02]  /*3b00*/  MUFU.TANH R83, R0 ;  /* 0x0000000000537308 */ /* 0x0002640000002400 */
[----:B-1----:R-:W-:-:S06]  /*3b10*/  FMUL.FTZ R0, R77, c[0x0][0x320] ;  /* 0x0000c8004d007a20 */ /* 0x002fcc0000410000 */
[----:B------:R1:W1:Y:S01]  /*3b20*/  MUFU.TANH R94, R0 ;  /* 0x00000000005e7308 */ /* 0x0002620000002400 */
[----:B------:R-:W-:Y:S01]  /*3b30*/  HMMA.16816.F32.BF16 R36, R36, R54, R116 ;  /* 0x000000362424723c */ /* 0x000fe20000041874 */
[----:B-1----:R-:W-:-:S06]  /*3b40*/  FMUL.FTZ R0, R78, c[0x0][0x320] ;  /* 0x0000c8004e007a20 */ /* 0x002fcc0000410000 */
[----:B------:R1:W1:Y:S01]  /*3b50*/  MUFU.TANH R80, R0 ;  /* 0x0000000000507308 */ /* 0x0002620000002400 */
[----:B------:R-:W-:Y:S01]  /*3b60*/  HMMA.16816.F32.BF16 R64, R20, R40, R72 ;  /* 0x000000281440723c */ /* 0x000fe20000041848 */
[----:B-1----:R-:W-:-:S07]  /*3b70*/  FMUL.FTZ R0, R79, c[0x0][0x320] ;  /* 0x0000c8004f007a20 */ /* 0x002fce0000410000 */
[----:B------:R-:W-:Y:S01]  /*3b80*/  HMMA.16816.F32.BF16 R76, R8, R58, R48 ;  /* 0x0000003a084c723c */ /* 0x000fe20000041830 */
[----:B------:R1:W1:Y:S02]  /*3b90*/  MUFU.TANH R100, R0 ;  /* 0x0000000000647308 */ /* 0x0002640000002400 */
[----:B-1----:R-:W-:-:S06]  /*3ba0*/  FMUL.FTZ R0, R84, c[0x0][0x320] ;  /* 0x0000c80054007a20 */ /* 0x002fcc0000410000 */
[----:B------:R1:W1:Y:S01]  /*3bb0*/  MUFU.TANH R56, R0 ;  /* 0x0000000000387308 */ /* 0x0002620000002400 */
[----:B-----5:R-:W-:Y:S01]  /*3bc0*/  HMMA.16816.F32.BF16 R48, R16, R44, R60 ;  /* 0x0000002c1030723c */ /* 0x020fe2000004183c */
[----:B-1----:R-:W-:-:S06]  /*3bd0*/  FMUL.FTZ R0, R85, c[0x0][0x320] ;  /* 0x0000c80055007a20 */ /* 0x002fcc0000410000 */
[----:B------:R1:W1:Y:S01]  /*3be0*/  MUFU.TANH R53, R0 ;  /* 0x0000000000357308 */ /* 0x0002620000002400 */
[----:B------:R-:W-:Y:S01]  /*3bf0*/  HMMA.16816.F32.BF16 R68, R4, R58, R68 ;  /* 0x0000003a0444723c */ /* 0x000fe20000041844 */
        /* <DEDUP_REMOVED lines=11> */
[----:B--2---:R-:W-:Y:S01]  /*3cb0*/  HMMA.16816.F32.BF16 R48, R8, R32, R48 ;  /* 0x000000200830723c */ /* 0x004fe20000041830 */
[----:B-1----:R-:W-:-:S06]  /*3cc0*/  FMUL.FTZ R0, R78, c[0x0][0x320] ;  /* 0x0000c8004e007a20 */ /* 0x002fcc0000410000 */
[----:B------:R1:W2:Y:S01]  /*3cd0*/  MUFU.TANH R60, R0 ;  /* 0x00000000003c7308 */ /* 0x0002a20000002400 */
        /* <DEDUP_REMOVED lines=8> */
[----:B------:R1:W1:Y:S02]  /*3d60*/  MUFU.TANH R52, R0 ;  /* 0x0000000000347308 */ /* 0x0002640000002400 */
[----:B-1----:R-:W-:-:S06]  /*3d70*/  FMUL.FTZ R0, R70, c[0x0][0x320] ;  /* 0x0000c80046007a20 */ /* 0x002fcc0000410000 */
[----:B------:R1:W1:Y:S02]  /*3d80*/  MUFU.TANH R31, R0 ;  /* 0x00000000001f7308 */ /* 0x0002640000002400 */
        /* <DEDUP_REMOVED lines=35> */
[----:B------:R-:W-:Y:S01]  /*3fc0*/  BSSY B0, `(.L_x_50) ;  /* 0x0000027000007945 */ /* 0x000fe20003800000 */
[----:B-1----:R-:W-:-:S06]  /*3fd0*/  FMUL.FTZ R0, R7, c[0x0][0x320] ;  /* 0x0000c80007007a20 */ /* 0x002fcc0000410000 */
[----:B------:R1:W1:Y:S01]  /*3fe0*/  MUFU.TANH R22, R0 ;  /* 0x0000000000167308 */ /* 0x0002620000002400 */
[----:B------:R-:W-:Y:S06]  /*3ff0*/  BAR.SYNC.DEFER_BLOCKING 0x0 ;  /* 0x0000000000007b1d */ /* 0x000fec0000010000 */
[----:B------:R-:W-:Y:S05]  /*4000*/  @!P0 BRA `(.L_x_51) ;  /* 0x0000022000008947 */ /* 0x000fea0003800000 */
[----:B--234-:R-:W-:Y:S02]  /*4010*/  IADD3 R3, -R139, 0x30, RZ ;  /* 0x000000308b037810 */ /* 0x01cfe40007ffe1ff */
[----:B-1----:R-:W-:Y:S02]  /*4020*/  IADD3 R0, R211, -0x2, RZ ;  /* 0xfffffffed3007810 */ /* 0x002fe40007ffe0ff */
[----:B------:R-:W-:-:S02]  /*4030*/  ISETP.GE.AND P0, PT, R3, 0x21, PT ;  /* 0x000000210300780c */ /* 0x000fc40003f06270 */
[----:B------:R-:W-:Y:S01]  /*4040*/  SHF.R.S32.HI R2, RZ, 0x1f, R0 ;  /* 0x0000001fff027819 */ /* 0x000fe20000011400 */
[----:B------:R-:W-:Y:S01]  /*4050*/  IMAD.WIDE.U32 R6, R0, c[0x0][0x1e0], RZ ;  /* 0x0000780000067a25 */ /* 0x000fe200078e00ff */
[----:B------:R-:W-:Y:S02]  /*4060*/  ISETP.GE.AND P1, PT, R3, 0x1, PT ;  /* 0x000000010300780c */ /* 0x000fe40003f26270 */
[----:B------:R-:W-:Y:S01]  /*4070*/  LOP3.LUT P4, RZ, R140, 0x1, RZ, 0xc0, !PT ;  /* 0x000000018cff7812 */ /* 0x000fe2000788c0ff */
[----:B------:R-:W-:-:S04]  /*4080*/  IMAD R2, R2, c[0x0][0x1e0], RZ ;  /* 0x0000780002027a24 */ /* 0x000fc800078e02ff */
[----:B------:R-:W-:Y:S02]  /*4090*/  IMAD R4, R0, c[0x0][0x1e4], R2 ;  /* 0x0000790000047a24 */ /* 0x000fe400078e0202 */
[----:B------:R-:W-:Y:S02]  /*40a0*/  @P0 IMAD.MOV.U32 R5, RZ, RZ, c[0x0][0x1e0] ;  /* 0x00007800ff050624 */ /* 0x000fe400078e00ff */
[----:B------:R-:W-:Y:S02]  /*40b0*/  @P0 IMAD.MOV.U32 R3, RZ, RZ, 0x5 ;  /* 0x00000005ff030424 */ /* 0x000fe400078e00ff */
[----:B------:R-:W-:Y:S02]  /*40c0*/  @P0 IMAD.SHL.U32 R2, R5, 0x20, RZ ;  /* 0x0000002005020824 */ /* 0x000fe400078e00ff */
[----:B------:R-:W-:Y:S01]  /*40d0*/  IMAD.IADD R0, R7, 0x1, R4 ;  /* 0x0000000107007824 */ /* 0x000fe200078e0204 */
[----:B------:R-:W-:-:S03]  /*40e0*/  @P0 SHF.L.U64.HI R3, R5, R3, c[0x0][0x1e4] ;  /* 0x0000790005030619 */ /* 0x000fc60000010203 */
[----:B------:R-:W-:Y:S02]  /*40f0*/  @P1 IMAD R8, R0, 0x30, RZ ;  /* 0x0000003000081824 */ /* 0x000fe400078e02ff */
[----:B------:R-:W-:-:S04]  /*4100*/  @P0 IMAD.WIDE.U32 R2, R6, 0x30, R2 ;  /* 0x0000003006020825 */ /* 0x000fc800078e0002 */
[----:B------:R-:W-:-:S04]  /*4110*/  @P1 IMAD.WIDE.U32 R6, R6, 0x30, R136 ;  /* 0x0000003006061825 */ /* 0x000fc800078e0088 */
[----:B------:R-:W-:Y:S01]  /*4120*/  @P0 IMAD R5, R0, 0x30, RZ ;  /* 0x0000003000050824 */ /* 0x000fe200078e02ff */
[----:B------:R-:W-:Y:S01]  /*4130*/  @P0 IADD3 R0, P2, R244, R2, RZ ;  /* 0x00000002f4000210 */ /* 0x000fe20007f5e0ff */
[----:B------:R-:W-:Y:S01]  /*4140*/  @P1 IMAD.IADD R7, R7, 0x1, R8 ;  /* 0x0000000107071824 */ /* 0x000fe200078e0208 */
[----:B------:R-:W-:Y:S02]  /*4150*/  @P1 LEA R4, P3, R6, c[0x0][0x1c8], 0x1 ;  /* 0x0000720006041a11 */ /* 0x000fe400078608ff */
[----:B------:R-:W-:Y:S02]  /*4160*/  @P0 IADD3.X R3, R246, R5, R3, P2, !PT ;  /* 0x00000005f6030210 */ /* 0x000fe400017fe403 */
[----:B------:R-:W-:Y:S02]  /*4170*/  @P0 LEA R2, P2, R0, c[0x0][0x1c8], 0x1 ;  /* 0x0000720000020a11 */ /* 0x000fe400078408ff */
[----:B------:R-:W-:Y:S02]  /*4180*/  @P1 LEA.HI.X R5, R6, c[0x0][0x1cc], R7, 0x1, P3 ;  /* 0x0000730006051a11 */ /* 0x000fe400018f0c07 */
[----:B------:R-:W-:-:S03]  /*4190*/  @P0 LEA.HI.X R3, R0, c[0x0][0x1cc], R3, 0x1, P2 ;  /* 0x0000730000030a11 */ /* 0x000fc600010f0c03 */
        /* <DEDUP_REMOVED lines=8> */
[----:B------:R1:W-:Y:S02]  /*4220*/  @P0 LDGSTS.E.BYPASS.LTC128B.128 [R191+0x5c80], [R2.64+0x80], !P5 ;  /* 0x05c8008002bf0fae */ /* 0x0003e4000e901d46 */
.L_x_51:
[----:B--234-:R-:W-:Y:S05]  /*4230*/  BSYNC B0 ;  /* 0x0000000000007941 */ /* 0x01cfea0003800000 */
.L_x_50:
[----:B-1----:R-:W2:Y:S04]  /*4240*/  LDL R0, [R1+0x70] ;  /* 0x0000700001007983 */ /* 0x002ea80000100800 */
[----:B------:R-:W-:Y:S04]  /*4250*/  LDSM.16.MT88.4 R40, [R110] ;  /* 0x000000006e28783b */ /* 0x000fe80000004200 */
[----:B------:R-:W-:Y:S04]  /*4260*/  LDSM.16.MT88.4 R76, [R111] ;  /* 0x000000006f4c783b */ /* 0x000fe80000004200 */
[----:B------:R-:W-:Y:S04]  /*4270*/  LDSM.16.MT88.4 R84, [R111+0xc00] ;  /* 0x000c00006f54783b */ /* 0x000fe80000004200 */
[----:B------:R-:W-:Y:S04]  /*4280*/  LDSM.16.MT88.4 R68, [R110+0x1c00] ;  /* 0x001c00006e44783b */ /* 0x000fe80000004200 */
[----:B------:R-:W-:Y:S04]  /*4290*/  LDSM.16.MT88.4 R48, [R111+0x400] ;  /* 0x000400006f30783b */ /* 0x000fe80000004200 */
[----:B------:R-:W-:Y:S04]  /*42a0*/  LDSM.16.MT88.4 R64, [R111+0x1c00] ;  /* 0x001c00006f40783b */ /* 0x000fe80000004200 */
[----:B------:R-:W-:Y:S04]  /*42b0*/  LDSM.16.MT88.4 R156, [R110+0x1400] ;  /* 0x001400006e9c783b */ /* 0x000fe80000004200 */
[----:B------:R-:W0:Y:S01]  /*42c0*/  LDGDEPBAR ;  /* 0x00000000000079af */ /* 0x000e220000000000 */
[----:B--2---:R-:W-:-:S05]  /*42d0*/  IMAD.IADD R0, R138, 0x1, -R0 ;  /* 0x000000018a007824 */ /* 0x004fca00078e0a00 */
[C---:B------:R-:W-:Y:S02]  /*42e0*/  ISETP.GT.AND P2, PT, R0.reuse, RZ, PT ;  /* 0x000000ff0000720c */ /* 0x040fe40003f44270 */
[C---:B------:R-:W-:Y:S02]  /*42f0*/  ISETP.GT.AND P1, PT, R0.reuse, 0x1, PT ;  /* 0x000000010000780c */ /* 0x040fe40003f24270 */
[----:B------:R-:W-:Y:S02]  /*4300*/  ISETP.GT.AND P0, PT, R0, 0x8, PT ;  /* 0x000000080000780c */ /* 0x000fe40003f04270 */
[----:B------:R-:W-:Y:S02]  /*4310*/  FSEL R4, R99, -INF , P2 ;  /* 0xff80000063047808 */ /* 0x000fe40001000000 */
[----:B------:R-:W-:Y:S02]  /*4320*/  FSEL R5, R98, -INF , P1 ;  /* 0xff80000062057808 */ /* 0x000fe40000800000 */
[----:B------:R-:W-:-:S02]  /*4330*/  ISETP.GT.AND P4, PT, R0, 0x9, PT ;  /* 0x000000090000780c */ /* 0x000fc40003f84270 */
[----:B------:R-:W-:Y:S02]  /*4340*/  FSEL R6, R89, -INF , P0 ;  /* 0xff80000059067808 */ /* 0x000fe40000000000 */
[----:B------:R-:W-:Y:S02]  /*4350*/  FMNMX.FTZ R2, R4, R5, !PT ;  /* 0x0000000504027209 */ /* 0x000fe40007810000 */
[----:B------:R-:W-:Y:S02]  /*4360*/  ISETP.GT.AND P6, PT, R0, 0x10, PT ;  /* 0x000000100000780c */ /* 0x000fe40003fc4270 */
[----:B------:R-:W-:Y:S02]  /*4370*/  FSEL R7, R88, -INF , P4 ;  /* 0xff80000058077808 */ /* 0x000fe40002000000 */
[----:B------:R-:W-:Y:S02]  /*4380*/  FMNMX.FTZ R2, R6, R2, !PT ;  /* 0x0000000206027209 */ /* 0x000fe40007810000 */
[----:B------:R-:W-:-:S02]  /*4390*/  FSEL R8, R92, -INF , P2 ;  /* 0xff8000005c087808 */ /* 0x000fc40001000000 */
[----:B------:R-:W-:Y:S02]  /*43a0*/  FSEL R118, R113, -INF , P2 ;  /* 0xff80000071767808 */ /* 0x000fe40001000000 */
[----:B------:R-:W-:Y:S02]  /*43b0*/  FSEL R28, R121, -INF , P2 ;  /* 0xff800000791c7808 */ /* 0x000fe40001000000 */
[----:B------:R-:W-:Y:S02]  /*43c0*/  FSEL R13, R56, -INF , P6 ;  /* 0xff800000380d7808 */ /* 0x000fe40003000000 */
[----:B------:R-:W-:Y:S02]  /*43d0*/  ISETP.GT.AND P2, PT, R0, 0x11, PT ;  /* 0x000000110000780c */ /* 0x000fe40003f44270 */
[----:B------:R-:W-:Y:S02]  /*43e0*/  FMNMX.FTZ R2, R7, R2, !PT ;  /* 0x0000000207027209 */ /* 0x000fe40007810000 */
[----:B------:R-:W-:-:S02]  /*43f0*/  FSEL R9, R93, -INF , P1 ;  /* 0xff8000005d097808 */ /* 0x000fc40000800000 */
[----:B------:R-:W-:Y:S02]  /*4400*/  FSEL R119, R108, -INF , P1 ;  /* 0xff8000006c777808 */ /* 0x000fe40000800000 */
[----:B------:R-:W-:Y:S02]  /*4410*/  FSEL R44, R120, -INF , P1 ;  /* 0xff800000782c7808 */ /* 0x000fe40000800000 */
[----:B------:R-:W-:Y:S02]  /*4420*/  FSEL R15, R53, -INF , P2 ;  /* 0xff800000350f7808 */ /* 0x000fe40001000000 */
[C---:B------:R-:W-:Y:S02]  /*4430*/  ISETP.GT.AND P1, PT, R0.reuse, 0x18, PT ;  /* 0x000000180000780c */ /* 0x040fe40003f24270 */
[----:B------:R-:W-:Y:S02]  /*4440*/  FMNMX.FTZ R2, R13, R2, !PT ;  /* 0x000000020d027209 */ /* 0x000fe40007810000 */
[----:B------:R-:W-:-:S02]  /*4450*/  ISETP.GT.AND P5, PT, R0, 0x19, PT ;  /* 0x000000190000780c */ /* 0x000fc40003fa4270 */
[----:B------:R-:W-:Y:S02]  /*4460*/  FSEL R19, R45, -INF , P1 ;  /* 0xff8000002d137808 */ /* 0x000fe40000800000 */
[----:B------:R-:W-:Y:S02]  /*4470*/  FMNMX.FTZ R2, R15, R2, !PT ;  /* 0x000000020f027209 */ /* 0x000fe40007810000 */
[----:B------:R-:W-:Y:S02]  /*4480*/  ISETP.GT.AND P3, PT, R0, 0x20, PT ;  /* 0x000000200000780c */ /* 0x000fe40003f64270 */
[----:B------:R-:W-:Y:S02]  /*4490*/  FSEL R20, R52, -INF , P5 ;  /* 0xff80000034147808 */ /* 0x000fe40002800000 */
[----:B------:R-:W-:Y:S02]  /*44a0*/  FMNMX.FTZ R2, R19, R2, !PT ;  /* 0x0000000213027209 */ /* 0x000fe40007810000 */
        /* <DEDUP_REMOVED lines=9> */
[----:B------:R-:W-:Y:S02]  /*4540*/  ISETP.GT.AND P0, PT, R0, 0x29, PT ;  /* 0x000000290000780c */ /* 0x000fe40003f04270 */
[----:B------:R-:W-:Y:S02]  /*4550*/  FSEL R142, R14, -INF , P1 ;  /* 0xff8000000e8e7808 */ /* 0x000fe40000800000 */
[----:B------:R-:W-:Y:S02]  /*4560*/  FMNMX.FTZ R2, R143, R2, !PT ;  /* 0x000000028f027209 */ /* 0x000fe40007810000 */
[----:B------:R-:W-:-:S02]  /*4570*/  FSEL R147, R12, -INF , P0 ;  /* 0xff8000000c937808 */ /* 0x000fc40000000000 */
[----:B------:R-:W-:Y:S02]  /*4580*/  FMNMX.FTZ R2, R142, R2, !PT ;  /* 0x000000028e027209 */ /* 0x000fe40007810000 */
[----:B------:R-:W-:Y:S02]  /*4590*/  FSEL R11, R82, -INF , P4 ;  /* 0xff800000520b7808 */ /* 0x000fe40002000000 */
[----:B------:R-:W-:Y:S02]  /*45a0*/  FMNMX.FTZ R2, R147, R2, !PT ;  /* 0x0000000293027209 */ /* 0x000fe40007810000 */
[----:B------:R-:W-:Y:S02]  /*45b0*/  FSEL R116, R91, -INF , P4 ;  /* 0xff8000005b747808 */ /* 0x000fe40002000000 */
[----:B------:R-:W-:Y:S01]  /*45c0*/  FSEL R46, R95, -INF , P4 ;  /* 0xff8000005f2e7808 */ /* 0x000fe20002000000 */
[----:B------:R-:W1:Y:S01]  /*45d0*/  SHFL.BFLY PT, R3, R2, 0x2, 0x1f ;  /* 0x0c401f0002037f89 */ /* 0x000e6200000e0000 */
[----:B------:R-:W-:-:S02]  /*45e0*/  FSEL R21, R57, -INF , P6 ;  /* 0xff80000039157808 */ /* 0x000fc40003000000 */
[----:B------:R-:W-:Y:S01]  /*45f0*/  FSEL R113, R80, -INF , P6 ;  /* 0xff80000050717808 */ /* 0x000fe20003000000 */
[----:B------:R-:W-:Y:S01]  /*4600*/  LDSM.16.MT88.4 R88, [R110+0x1800] ;  /* 0x001800006e58783b */ /* 0x000fe20000004200 */
[----:B------:R-:W-:Y:S02]  /*4610*/  FSEL R45, R83, -INF , P6 ;  /* 0xff800000532d7808 */ /* 0x000fe40003000000 */
[----:B------:R-:W-:Y:S01]  /*4620*/  ISETP.GT.AND P6, PT, R0, 0x18, PT ;  /* 0x000000180000780c */ /* 0x000fe20003fc4270 */
[----:B------:R-:W-:Y:S01]  /*4630*/  LDSM.16.MT88.4 R80, [R110+0xc00] ;  /* 0x000c00006e50783b */ /* 0x000fe20000004200 */
[----:B------:R-:W-:Y:S02]  /*4640*/  FSEL R18, R26, -INF , P5 ;  /* 0xff8000001a127808 */ /* 0x000fe40002800000 */
[----:B------:R-:W-:Y:S02]  /*4650*/  FSEL R17, R31, -INF , P6 ;  /* 0xff8000001f117808 */ /* 0x000fe40003000000 */
[----:B------:R-:W-:-:S02]  /*4660*/  FSEL R140, R25, -INF , P3 ;  /* 0xff800000198c7808 */ /* 0x000fc40001800000 */
[----:B------:R-:W-:Y:S02]  /*4670*/  FSEL R146, R24, -INF , P2 ;  /* 0xff80000018927808 */ /* 0x000fe40001000000 */
[----:B------:R-:W-:Y:S02]  /*4680*/  FSEL R145, R23, -INF , P1 ;  /* 0xff80000017917808 */ /* 0x000fe40000800000 */
[----:B------:R-:W-:Y:S02]  /*4690*/  FSEL R144, R22, -INF , P0 ;  /* 0xff80000016907808 */ /* 0x000fe40000000000 */
[----:B------:R-:W-:Y:S02]  /*46a0*/  FSEL R26, R59, -INF , P6 ;  /* 0xff8000003b1a7808 */ /* 0x000fe40003000000 */
[----:B------:R-:W-:Y:S02]  /*46b0*/  FSEL R24, R54, -INF , P5 ;  /* 0xff80000036187808 */ /* 0x000fe40002800000 */
[----:B-1----:R-:W-:-:S02]  /*46c0*/  FMNMX.FTZ R2, R2, R3, !PT ;  /* 0x0000000302027209 */ /* 0x002fc40007810000 */
[----:B------:R-:W-:Y:S02]  /*46d0*/  FSEL R131, R131, -INF , P3 ;  /* 0xff80000083837808 */ /* 0x000fe40001800000 */
[----:B------:R-:W-:Y:S01]  /*46e0*/  FSEL R130, R130, -INF , P2 ;  /* 0xff80000082827808 */ /* 0x000fe20001000000 */
[----:B------:R-:W1:Y:S01]  /*46f0*/  SHFL.BFLY PT, R3, R2, 0x1, 0x1f ;  /* 0x0c201f0002037f89 */ /* 0x000e6200000e0000 */
[----:B------:R-:W-:Y:S02]  /*4700*/  FSEL R129, R29, -INF , P1 ;  /* 0xff8000001d817808 */ /* 0x000fe40000800000 */
[----:B------:R-:W-:Y:S02]  /*4710*/  FSEL R128, R30, -INF , P0 ;  /* 0xff8000001e807808 */ /* 0x000fe40000000000 */
[----:B------:R-:W-:Y:S02]  /*4720*/  FSEL R25, R55, -INF , P5 ;  /* 0xff80000037197808 */ /* 0x000fe40002800000 */
[----:B------:R-:W-:Y:S01]  /*4730*/  FSEL R115, R115, -INF , P3 ;  /* 0xff80000073737808 */ /* 0x000fe20001800000 */
[----:B------:R-:W-:Y:S01]  /*4740*/  LDSM.16.MT88.4 R52, [R110+0x400] ;  /* 0x000400006e34783b */ /* 0x000fe20000004200 */
[----:B------:R-:W-:-:S02]  /*4750*/  FSEL R114, R114, -INF , P2 ;  /* 0xff80000072727808 */ /* 0x000fc40001000000 */
[----:B------:R-:W-:Y:S02]  /*4760*/  FSEL R112, R112, -INF , P1 ;  /* 0xff80000070707808 */ /* 0x000fe40000800000 */
[----:B------:R-:W-:Y:S02]  /*4770*/  FSEL R104, R104, -INF , P0 ;  /* 0xff80000068687808 */ /* 0x000fe40000000000 */
[----:B-1----:R-:W-:-:S04]  /*4780*/  FMNMX.FTZ R106, R2, R3, !PT ;  /* 0x00000003026a7209 */ /* 0x002fc80007810000 */
[C---:B------:R-:W-:Y:S01]  /*4790*/  FSETP.NEU.FTZ.AND P4, PT, R106.reuse, -INF , PT ;  /* 0xff8000006a00780b */ /* 0x040fe20003f9d000 */
[----:B------:R-:W-:-:S05]  /*47a0*/  FMUL.FTZ R2, R106, c[0x0][0x2d0] ;  /* 0x0000b4006a027a20 */ /* 0x000fca0000410000 */
[----:B------:R-:W-:Y:S02]  /*47b0*/  FSEL R12, R2, RZ, P4 ;  /* 0x000000ff020c7208 */ /* 0x000fe40002000000 */
[----:B------:R-:W-:Y:S02]  /*47c0*/  FMNMX.FTZ R2, R8, R9, !PT ;  /* 0x0000000908027209 */ /* 0x000fe40007810000 */
[----:B------:R-:W-:Y:S02]  /*47d0*/  ISETP.GT.AND P4, PT, R0, 0x11, PT ;  /* 0x000000110000780c */ /* 0x000fe40003f84270 */
[----:B------:R-:W-:Y:S02]  /*47e0*/  FMNMX.FTZ R2, R10, R2, !PT ;  /* 0x000000020a027209 */ /* 0x000fe40007810000 */
[----:B------:R-:W-:Y:S02]  /*47f0*/  FSEL R16, R58, -INF , P4 ;  /* 0xff8000003a107808 */ /* 0x000fe40002000000 */
[----:B------:R-:W-:Y:S01]  /*4800*/  FMNMX.FTZ R2, R11, R2, !PT ;  /* 0x000000020b027209 */ /* 0x000fe20007810000 */
[----:B------:R-:W-:Y:S03]  /*4810*/  LDSM.16.MT88.4 R56, [R111+0x1000] ;  /* 0x001000006f38783b */ /* 0x000fe60000004200 */
[----:B------:R-:W-:-:S04]  /*4820*/  FMNMX.FTZ R2, R21, R2, !PT ;  /* 0x0000000215027209 */ /* 0x000fc80007810000 */
[----:B------:R-:W-:-:S04]  /*4830*/  FMNMX.FTZ R2, R16, R2, !PT ;  /* 0x0000000210027209 */ /* 0x000fc80007810000 */
[----:B------:R-:W-:-:S04]  /*4840*/  FMNMX.FTZ R2, R17, R2, !PT ;  /* 0x0000000211027209 */ /* 0x000fc80007810000 */
[----:B------:R-:W-:-:S04]  /*4850*/  FMNMX.FTZ R2, R18, R2, !PT ;  /* 0x0000000212027209 */ /* 0x000fc80007810000 */
[----:B------:R-:W-:-:S04]  /*4860*/  FMNMX.FTZ R2, R140, R2, !PT ;  /* 0x000000028c027209 */ /* 0x000fc80007810000 */
[----:B------:R-:W-:-:S04]  /*4870*/  FMNMX.FTZ R2, R146, R2, !PT ;  /* 0x0000000292027209 */ /* 0x000fc80007810000 */
[----:B------:R-:W-:-:S04]  /*4880*/  FMNMX.FTZ R2, R145, R2, !PT ;  /* 0x0000000291027209 */ /* 0x000fc80007810000 */
[----:B------:R-:W-:-:S05]  /*4890*/  FMNMX.FTZ R2, R144, R2, !PT ;  /* 0x0000000290027209 */ /* 0x000fca0007810000 */
[----:B------:R-:W1:Y:S02]  /*48a0*/  SHFL.BFLY PT, R3, R2, 0x2, 0x1f ;  /* 0x0c401f0002037f89 */ /* 0x000e6400000e0000 */
[----:B-1----:R-:W-:-:S05]  /*48b0*/  FMNMX.FTZ R2, R2, R3, !PT ;  /* 0x0000000302027209 */ /* 0x002fca0007810000 */
[----:B------:R-:W1:Y:S02]  /*48c0*/  SHFL.BFLY PT, R3, R2, 0x1, 0x1f ;  /* 0x0c201f0002037f89 */ /* 0x000e6400000e0000 */
[----:B-1----:R-:W-:Y:S01]  /*48d0*/  FMNMX.FTZ R105, R2, R3, !PT ;  /* 0x0000000302697209 */ /* 0x002fe20007810000 */
[----:B------:R-:W-:-:S03]  /*48e0*/  FFMA.FTZ R2, R4, c[0x0][0x2d0], -R12 ;  /* 0x0000b40004027a23 */ /* 0x000fc6000001080c */
[C---:B------:R-:W-:Y:S01]  /*48f0*/  FSETP.NEU.FTZ.AND P4, PT, R105.reuse, -INF , PT ;  /* 0xff8000006900780b */ /* 0x040fe20003f9d000 */
[----:B------:R1:W-:Y:S01]  /*4900*/  MUFU.EX2 R208, R2 ;  /* 0x0000000200d07308 */ /* 0x0003e20000000800 */
[----:B------:R-:W-:-:S05]  /*4910*/  FMUL.FTZ R3, R105, c[0x0][0x2d0] ;  /* 0x0000b40069037a20 */ /* 0x000fca0000410000 */
[----:B------:R-:W-:Y:S02]  /*4920*/  FSEL R3, R3, RZ, P4 ;  /* 0x000000ff03037208 */ /* 0x000fe40002000000 */
[----:B------:R-:W-:-:S03]  /*4930*/  ISETP.GT.AND P4, PT, R0, 0x11, PT ;  /* 0x000000110000780c */ /* 0x000fc60003f84270 */
[----:B------:R-:W-:Y:S01]  /*4940*/  FFMA.FTZ R4, R8, c[0x0][0x2d0], -R3 ;  /* 0x0000b40008047a23 */ /* 0x000fe20000010803 */
[----:B------:R-:W-:Y:S01]  /*4950*/  FSEL R27, R94, -INF , P4 ;  /* 0xff8000005e1b7808 */ /* 0x000fe20002000000 */
[--C-:B------:R-:W-:Y:S01]  /*4960*/  FFMA.FTZ R8, R13, c[0x0][0x2d0], -R12.reuse ;  /* 0x0000b4000d087a23 */ /* 0x100fe2000001080c */
[----:B------:R-:W-:Y:S01]  /*4970*/  FSEL R14, R100, -INF , P4 ;  /* 0xff800000640e7808 */ /* 0x000fe20002000000 */
[----:B------:R-:W-:Y:S01]  /*4980*/  LDSM.16.MT88.4 R92, [R111+0x1800] ;  /* 0x001800006f5c783b */ /* 0x000fe20000004200 */
[--C-:B-1----:R-:W-:Y:S01]  /*4990*/  FFMA.FTZ R2, R5, c[0x0][0x2d0], -R12.reuse ;  /* 0x0000b40005027a23 */ /* 0x102fe2000001080c */
[----:B------:R1:W-:Y:S08]  /*49a0*/  MUFU.EX2 R202, R8 ;  /* 0x0000000800ca7308 */ /* 0x0003f00000000800 */
[----:B------:R2:W3:Y:S01]  /*49b0*/  MUFU.EX2 R207, R2 ;  /* 0x0000000200cf7308 */ /* 0x0004e20000000800 */
[----:B-1----:R-:W-:Y:S01]  /*49c0*/  FFMA.FTZ R8, R15, c[0x0][0x2d0], -R12 ;  /* 0x0000b4000f087a23 */ /* 0x002fe2000001080c */
[----:B------:R-:W-:-:S06]  /*49d0*/  FSEL R15, R60, -INF , P6 ;  /* 0xff8000003c0f7808 */ /* 0x000fcc0003000000 */
[----:B------:R3:W-:Y:S01]  /*49e0*/  MUFU.EX2 R206, R4 ;  /* 0x0000000400ce7308 */ /* 0x0007e20000000800 */
[----:B------:R-:W-:Y:S01]  /*49f0*/  LDSM.16.MT88.4 R60, [R110+0x1000] ;  /* 0x001000006e3c783b */ /* 0x000fe20000004200 */
[----:B--2---:R-:W-:-:S06]  /*4a00*/  FFMA.FTZ R2, R6, c[0x0][0x2d0], -R12 ;  /* 0x0000b40006027a23 */ /* 0x004fcc000001080c */
[----:B------:R-:W-:Y:S08]  /*4a10*/  MUFU.EX2 R201, R8 ;  /* 0x0000000800c97308 */ /* 0x000ff00000000800 */
[----:B------:R1:W-:Y:S01]  /*4a20*/  MUFU.EX2 R209, R2 ;  /* 0x0000000200d17308 */ /* 0x0003e20000000800 */
[----:B---3--:R-:W-:Y:S01]  /*4a30*/  F2FP.BF16.PACK_AB R4, R207, R208 ;  /* 0x000000d0cf04723e */ /* 0x008fe200000010ff */
[----:B-1----:R-:W-:-:S06]  /*4a40*/  FFMA.FTZ R2, R7, c[0x0][0x2d0], -R12 ;  /* 0x0000b40007027a23 */ /* 0x002fcc000001080c */
[----:B------:R1:W2:Y:S02]  /*4a50*/  MUFU.EX2 R210, R2 ;  /* 0x0000000200d27308 */ /* 0x0002a40000000800 */
[----:B-1----:R-:W-:Y:S02]  /*4a60*/  FMNMX.FTZ R2, R28, R44, !PT ;  /* 0x0000002c1c027209 */ /* 0x002fe40007810000 */
[----:B--2---:R-:W-:Y:S02]  /*4a70*/  F2FP.BF16.PACK_AB R6, R210, R209 ;  /* 0x000000d1d206723e */ /* 0x004fe400000010ff */
[----:B------:R-:W-:-:S04]  /*4a80*/  FMNMX.FTZ R2, R47, R2, !PT ;  /* 0x000000022f027209 */ /* 0x000fc80007810000 */
[----:B------:R-:W-:Y:S01]  /*4a90*/  FMNMX.FTZ R0, R46, R2, !PT ;  /* 0x000000022e007209 */ /* 0x000fe20007810000 */
[----:B------:R-:W-:-:S03]  /*4aa0*/  FFMA.FTZ R2, R9, c[0x0][0x2d0], -R3 ;  /* 0x0000b40009027a23 */ /* 0x000fc60000010803 */
[----:B------:R-:W-:Y:S01]  /*4ab0*/  FMNMX.FTZ R0, R45, R0, !PT ;  /* 0x000000002d007209 */ /* 0x000fe20007810000 */
[----:B------:R1:W2:Y:S03]  /*4ac0*/  MUFU.EX2 R204, R2 ;  /* 0x0000000200cc7308 */ /* 0x0002a60000000800 */
[----:B------:R-:W-:-:S04]  /*4ad0*/  FMNMX.FTZ R0, R27, R0, !PT ;  /* 0x000000001b007209 */ /* 0x000fc80007810000 */
[----:B------:R-:W-:-:S04]  /*4ae0*/  FMNMX.FTZ R0, R26, R0, !PT ;  /* 0x000000001a007209 */ /* 0x000fc80007810000 */
[----:B------:R-:W-:-:S04]  /*4af0*/  FMNMX.FTZ R0, R24, R0, !PT ;  /* 0x0000000018007209 */ /* 0x000fc80007810000 */
[----:B------:R-:W-:Y:S01]  /*4b00*/  FMNMX.FTZ R0, R131, R0, !PT ;  /* 0x0000000083007209 */ /* 0x000fe20007810000 */
[----:B-1----:R-:W-:Y:S01]  /*4b10*/  FFMA.FTZ R2, R10, c[0x0][0x2d0], -R3 ;  /* 0x0000b4000a027a23 */ /* 0x002fe20000010803 */
[----:B--2---:R-:W-:Y:S02]  /*4b20*/  F2FP.BF16.PACK_AB R5, R204, R206 ;  /* 0x000000cecc05723e */ /* 0x004fe400000010ff */
[----:B------:R-:W-:Y:S01]  /*4b30*/  FMNMX.FTZ R0, R130, R0, !PT ;  /* 0x0000000082007209 */ /* 0x000fe20007810000 */
[----:B------:R1:W-:Y:S03]  /*4b40*/  MUFU.EX2 R205, R2 ;  /* 0x0000000200cd7308 */ /* 0x0003e60000000800 */
[----:B------:R-:W-:-:S04]  /*4b50*/  FMNMX.FTZ R0, R129, R0, !PT ;  /* 0x0000000081007209 */ /* 0x000fc80007810000 */
[----:B------:R-:W-:-:S05]  /*4b60*/  FMNMX.FTZ R0, R128, R0, !PT ;  /* 0x0000000080007209 */ /* 0x000fca0007810000 */
[----:B------:R-:W2:Y:S01]  /*4b70*/  SHFL.BFLY PT, R9, R0, 0x2, 0x1f ;  /* 0x0c401f0000097f89 */ /* 0x000ea200000e0000 */
[----:B-1----:R-:W-:-:S04]  /*4b80*/  FFMA.FTZ R2, R11, c[0x0][0x2d0], -R3 ;  /* 0x0000b4000b027a23 */ /* 0x002fc80000010803 */
[----:B------:R1:W3:Y:S02]  /*4b90*/  MUFU.EX2 R203, R2 ;  /* 0x0000000200cb7308 */ /* 0x0002e40000000800 */
[----:B-1----:R-:W-:Y:S02]  /*4ba0*/  FMNMX.FTZ R2, R118, R119, !PT ;  /* 0x0000007776027209 */ /* 0x002fe40007810000 */
[----:B--2---:R-:W-:Y:S02]  /*4bb0*/  FMNMX.FTZ R0, R0, R9, !PT ;  /* 0x0000000900007209 */ /* 0x004fe40007810000 */
[----:B------:R-:W-:Y:S02]  /*4bc0*/  FMNMX.FTZ R2, R117, R2, !PT ;  /* 0x0000000275027209 */ /* 0x000fe40007810000 */
[----:B---3--:R-:W-:Y:S01]  /*4bd0*/  F2FP.BF16.PACK_AB R7, R203, R205 ;  /* 0x000000cdcb07723e */ /* 0x008fe200000010ff */
[----:B------:R-:W1:Y:S01]  /*4be0*/  SHFL.BFLY PT, R10, R0, 0x1, 0x1f ;  /* 0x0c201f00000a7f89 */ /* 0x000e6200000e0000 */
[----:B------:R-:W-:-:S04]  /*4bf0*/  FMNMX.FTZ R2, R116, R2, !PT ;  /* 0x0000000274027209 */ /* 0x000fc80007810000 */
[----:B------:R-:W-:Y:S01]  /*4c00*/  FMNMX.FTZ R2, R113, R2, !PT ;  /* 0x0000000271027209 */ /* 0x000fe20007810000 */
[----:B------:R-:W-:Y:S03]  /*4c10*/  HMMA.16816.F32.BF16 R136, R4, R40, RZ ;  /* 0x000000280488723c */ /* 0x000fe600000418ff */
[----:B------:R-:W-:-:S04]  /*4c20*/  FMNMX.FTZ R2, R14, R2, !PT ;  /* 0x000000020e027209 */ /* 0x000fc80007810000 */
[----:B------:R-:W-:Y:S01]  /*4c30*/  FMNMX.FTZ R8, R15, R2, !PT ;  /* 0x000000020f087209 */ /* 0x000fe20007810000 */
[----:B------:R-:W-:Y:S01]  /*4c40*/  FFMA.FTZ R2, R19, c[0x0][0x2d0], -R12 ;  /* 0x0000b40013027a23 */ /* 0x000fe2000001080c */
[C---:B------:R-:W-:Y:S02]  /*4c50*/  HMMA.16816.F32.BF16 R132, R4.reuse, R76, RZ ;  /* 0x0000004c0484723c */ /* 0x040fe400000418ff */
[----:B------:R-:W-:Y:S01]  /*4c60*/  FMNMX.FTZ R8, R25, R8, !PT ;  /* 0x0000000819087209 */ /* 0x000fe20007810000 */
[----:B------:R2:W-:Y:S03]  /*4c70*/  MUFU.EX2 R200, R2 ;  /* 0x0000000200c87308 */ /* 0x0005e60000000800 */
[----:B------:R-:W-:Y:S02]  /*4c80*/  FMNMX.FTZ R8, R115, R8, !PT ;  /* 0x0000000873087209 */ /* 0x000fe40007810000 */
[----:B------:R-:W-:Y:S01]  /*4c90*/  HMMA.16816.F32.BF16 R124, R4, R80, RZ ;  /* 0x00000050047c723c */ /* 0x000fe200000418ff */
[----:B-1----:R-:W-:Y:S01]  /*4ca0*/  FMNMX.FTZ R108, R0, R10, !PT ;  /* 0x0000000a006c7209 */ /* 0x002fe20007810000 */
[----:B------:R-:W-:-:S03]  /*4cb0*/  FFMA.FTZ R0, R17, c[0x0][0x2d0], -R3 ;  /* 0x0000b40011007a23 */ /* 0x000fc60000010803 */
[----:B------:R-:W-:Y:S01]  /*4cc0*/  FSETP.NEU.FTZ.AND P0, PT, R108, -INF , PT ;  /* 0xff8000006c00780b */ /* 0x000fe20003f1d000 */
[----:B------:R1:W-:Y:S02]  /*4cd0*/  MUFU.EX2 R197, R0 ;  /* 0x0000000000c57308 */ /* 0x0003e40000000800 */
[----:B------:R-:W-:Y:S01]  /*4ce0*/  HMMA.16816.F32.BF16 R120, R4, R84, RZ ;  /* 0x000000540478723c */ /* 0x000fe200000418ff */
[----:B--2---:R-:W-:-:S05]  /*4cf0*/  FFMA.FTZ R2, R20, c[0x0][0x2d0], -R12 ;  /* 0x0000b40014027a23 */ /* 0x004fca000001080c */
[----:B------:R2:W3:Y:S02]  /*4d00*/  MUFU.EX2 R199, R2 ;  /* 0x0000000200c77308 */ /* 0x0004e40000000800 */
[----:B------:R-:W-:Y:S01]  /*4d10*/  HMMA.16816.F32.BF16 R100, R4, R88, RZ ;  /* 0x000000580464723c */ /* 0x000fe200000418ff */
[----:B-1----:R-:W-:-:S07]  /*4d20*/  FFMA.FTZ R0, R18, c[0x0][0x2d0], -R3 ;  /* 0x0000b40012007a23 */ /* 0x002fce0000010803 */
[----:B------:R-:W-:Y:S01]  /*4d30*/  HMMA.16816.F32.BF16 R96, R4, R92, RZ ;  /* 0x0000005c0460723c */ /* 0x000fe200000418ff */
[----:B------:R-:W1:Y:S01]  /*4d40*/  MUFU.EX2 R198, R0 ;  /* 0x0000000000c67308 */ /* 0x000e620000000800 */
[----:B--2---:R-:W-:Y:S01]  /*4d50*/  FMNMX.FTZ R2, R114, R8, !PT ;  /* 0x0000000872027209 */ /* 0x004fe20007810000 */
[----:B------:R-:W-:-:S05]  /*4d60*/  FFMA.FTZ R8, R21, c[0x0][0x2d0], -R3 ;  /* 0x0000b40015087a23 */ /* 0x000fca0000010803 */
[C---:B------:R-:W-:Y:S01]  /*4d70*/  HMMA.16816.F32.BF16 R72, R4.reuse, R42, RZ ;  /* 0x0000002a0448723c */ /* 0x040fe200000418ff */
[----:B---3--:R-:W-:Y:S02]  /*4d80*/  F2FP.BF16.PACK_AB R10, R199, R200 ;  /* 0x000000c8c70a723e */ /* 0x008fe400000010ff */
[----:B------:R-:W-:Y:S01]  /*4d90*/  FMNMX.FTZ R2, R112, R2, !PT ;  /* 0x0000000270027209 */ /* 0x000fe20007810000 */
[----:B------:R2:W-:Y:S04]  /*4da0*/  MUFU.EX2 R196, R8 ;  /* 0x0000000800c47308 */ /* 0x0005e80000000800 */
[----:B------:R-:W-:Y:S01]  /*4db0*/  HMMA.16816.F32.BF16 R36, R4, R78, RZ ;  /* 0x0000004e0424723c */ /* 0x000fe200000418ff */
[----:B-1----:R-:W-:-:S07]  /*4dc0*/  F2FP.BF16.PACK_AB R11, R198, R197 ;  /* 0x000000c5c60b723e */ /* 0x002fce00000010ff */
[----:B------:R-:W-:Y:S01]  /*4dd0*/  HMMA.16816.F32.BF16 R32, R4, R82, RZ ;  /* 0x000000520420723c */ /* 0x000fe200000418ff */
[----:B--2---:R-:W-:Y:S01]  /*4de0*/  FMNMX.FTZ R8, R104, R2, !PT ;  /* 0x0000000268087209 */ /* 0x004fe20007810000 */
[----:B------:R-:W-:-:S06]  /*4df0*/  FFMA.FTZ R2, R16, c[0x0][0x2d0], -R3 ;  /* 0x0000b40010027a23 */ /* 0x000fcc0000010803 */
[C---:B------:R-:W-:Y:S01]  /*4e00*/  HMMA.16816.F32.BF16 R20, R4.reuse, R90, RZ ;  /* 0x0000005a0414723c */ /* 0x040fe200000418ff */
[----:B------:R-:W1:Y:S01]  /*4e10*/  SHFL.BFLY PT, R9, R8, 0x2, 0x1f ;  /* 0x0c401f0008097f89 */ /* 0x000e6200000e0000 */
[----:B------:R2:W3:Y:S06]  /*4e20*/  MUFU.EX2 R240, R2 ;  /* 0x0000000200f07308 */ /* 0x0004ec0000000800 */
[----:B------:R-:W-:Y:S01]  /*4e30*/  HMMA.16816.F32.BF16 R16, R4, R94, RZ ;  /* 0x0000005e0410723c */ /* 0x000fe200000418ff */
[----:B--2---:R-:W-:-:S05]  /*4e40*/  FMUL.FTZ R2, R108, c[0x0][0x2d0] ;  /* 0x0000b4006c027a20 */ /* 0x004fca0000410000 */
[----:B------:R-:W-:-:S05]  /*4e50*/  FSEL R2, R2, RZ, P0 ;  /* 0x000000ff02027208 */ /* 0x000fca0000000000 */
[--C-:B------:R-:W-:Y:S02]  /*4e60*/  FFMA.FTZ R0, R28, c[0x0][0x2d0], -R2.reuse ;  /* 0x0000b4001c007a23 */ /* 0x100fe40000010802 */
[----:B------:R-:W-:Y:S02]  /*4e70*/  HMMA.16816.F32.BF16 R28, R4, R86, RZ ;  /* 0x00000056041c723c */ /* 0x000fe400000418ff */
[----:B------:R1:W-:Y:S05]  /*4e80*/  MUFU.EX2 R171, R0 ;  /* 0x0000000000ab7308 */ /* 0x0003ea0000000800 */
[----:B------:R-:W-:-:S04]  /*4e90*/  FFMA.FTZ R4, R47, c[0x0][0x2d0], -R2 ;  /* 0x0000b4002f047a23 */ /* 0x000fc80000010802 */
[----:B------:R2:W-:Y:S01]  /*4ea0*/  MUFU.EX2 R167, R4 ;  /* 0x0000000400a77308 */ /* 0x0005e20000000800 */
[----:B-1----:R-:W-:Y:S01]  /*4eb0*/  FMNMX.FTZ R0, R8, R9, !PT ;  /* 0x0000000908007209 */ /* 0x002fe20007810000 */
[----:B------:R-:W-:Y:S01]  /*4ec0*/  FFMA.FTZ R8, R44, c[0x0][0x2d0], -R2 ;  /* 0x0000b4002c087a23 */ /* 0x000fe20000010802 */
[----:B---3--:R-:W-:-:S03]  /*4ed0*/  F2FP.BF16.PACK_AB R9, R240, R196 ;  /* 0x000000c4f009723e */ /* 0x008fc600000010ff */
[----:B------:R-:W1:Y:S02]  /*4ee0*/  SHFL.BFLY PT, R13, R0, 0x1, 0x1f ;  /* 0x0c201f00000d7f89 */ /* 0x000e6400000e0000 */
[----:B------:R3:W-:Y:S01]  /*4ef0*/  MUFU.EX2 R170, R8 ;  /* 0x0000000800aa7308 */ /* 0x0007e20000000800 */
[----:B--2---:R-:W-:-:S07]  /*4f00*/  FFMA.FTZ R4, R46, c[0x0][0x2d0], -R2 ;  /* 0x0000b4002e047a23 */ /* 0x004fce0000010802 */
[----:B------:R2:W-:Y:S01]  /*4f10*/  MUFU.EX2 R168, R4 ;  /* 0x0000000400a87308 */ /* 0x0005e20000000800 */
[----:B---3--:R-:W-:Y:S02]  /*4f20*/  F2FP.BF16.PACK_AB R8, R201, R202 ;  /* 0x000000cac908723e */ /* 0x008fe400000010ff */
[----:B-1----:R-:W-:Y:S01]  /*4f30*/  FMNMX.FTZ R107, R0, R13, !PT ;  /* 0x0000000d006b7209 */ /* 0x002fe20007810000 */
[----:B--2---:R-:W-:-:S04]  /*4f40*/  FFMA.FTZ R4, R45, c[0x0][0x2d0], -R2 ;  /* 0x0000b4002d047a23 */ /* 0x004fc80000010802 */
[C---:B------:R-:W-:Y:S01]  /*4f50*/  HMMA.16816.F32.BF16 R228, R8.reuse, R68, R100 ;  /* 0x0000004408e4723c */ /* 0x040fe20000041864 */
[--C-:B------:R-:W-:Y:S01]  /*4f60*/  FFMA.FTZ R0, R27, c[0x0][0x2d0], -R2.reuse ;  /* 0x0000b4001b007a23 */ /* 0x100fe20000010802 */
[----:B------:R-:W-:Y:S01]  /*4f70*/  FSETP.NEU.FTZ.AND P0, PT, R107, -INF , PT ;  /* 0xff8000006b00780b */ /* 0x000fe20003f1d000 */
[----:B------:R1:W-:Y:S05]  /*4f80*/  MUFU.EX2 R169, R4 ;  /* 0x0000000400a97308 */ /* 0x0003ea0000000800 */
[C---:B------:R-:W-:Y:S03]  /*4f90*/  HMMA.16816.F32.BF16 R148, R8.reuse, R52, R136 ;  /* 0x000000340894723c */ /* 0x040fe60000041888 */
[----:B------:R2:W-:Y:S05]  /*4fa0*/  MUFU.EX2 R166, R0 ;  /* 0x0000000000a67308 */ /* 0x0005ea0000000800 */
[----:B------:R-:W-:Y:S01]  /*4fb0*/  HMMA.16816.F32.BF16 R232, R8, R56, R120 ;  /* 0x0000003808e8723c */ /* 0x000fe20000041878 */
[----:B-1----:R-:W-:-:S04]  /*4fc0*/  FFMA.FTZ R4, R26, c[0x0][0x2d0], -R2 ;  /* 0x0000b4001a047a23 */ /* 0x002fc80000010802 */
[----:B------:R1:W-:Y:S03]  /*4fd0*/  MUFU.EX2 R165, R4 ;  /* 0x0000000400a57308 */ /* 0x0003e60000000800 */
[----:B------:R-:W-:Y:S01]  /*4fe0*/  HMMA.16816.F32.BF16 R132, R8, R48, R132 ;  /* 0x000000300884723c */ /* 0x000fe20000041884 */
[----:B--2---:R-:W-:-:S05]  /*4ff0*/  FMUL.FTZ R0, R107, c[0x0][0x2d0] ;  /* 0x0000b4006b007a20 */ /* 0x004fca0000410000 */
[----:B------:R-:W-:Y:S02]  /*5000*/  FSEL R0, R0, RZ, P0 ;  /* 0x000000ff00007208 */ /* 0x000fe40000000000 */
[----:B------:R-:W-:Y:S01]  /*5010*/  HMMA.16816.F32.BF16 R236, R8, R60, R124 ;  /* 0x0000003c08ec723c */ /* 0x000fe2000004187c */
[----:B------:R-:W-:Y:S01]  /*5020*/  LDSM.16.MT88.4 R124, [R110+0x800] ;  /* 0x000800006e7c783b */ /* 0x000fe20000004200 */
[----:B-1----:R-:W-:-:S06]  /*5030*/  FFMA.FTZ R4, R24, c[0x0][0x2d0], -R2 ;  /* 0x0000b40018047a23 */ /* 0x002fcc0000010802 */
[C---:B------:R-:W-:Y:S01]  /*5040*/  HMMA.16816.F32.BF16 R224, R8.reuse, R64, R96 ;  /* 0x0000004008e0723c */ /* 0x040fe20000041860 */
[----:B------:R1:W2:Y:S07]  /*5050*/  MUFU.EX2 R164, R4 ;  /* 0x0000000400a47308 */ /* 0x0002ae0000000800 */
[C---:B------:R-:W-:Y:S08]  /*5060*/  HMMA.16816.F32.BF16 R120, R8.reuse, R54, R72 ;  /* 0x000000360878723c */ /* 0x040ff00000041848 */
[----:B------:R-:W-:Y:S01]  /*5070*/  HMMA.16816.F32.BF16 R136, R8, R50, R36 ;  /* 0x000000320888723c */ /* 0x000fe20000041824 */
[----:B-1----:R-:W-:Y:S01]  /*5080*/  FFMA.FTZ R4, R118, c[0x0][0x2d0], -R0 ;  /* 0x0000b40076047a23 */ /* 0x002fe20000010800 */
[----:B--2---:R-:W-:-:S03]  /*5090*/  F2FP.BF16.PACK_AB R6, R164, R165 ;  /* 0x000000a5a406723e */ /* 0x004fc600000010ff */
[----:B------:R1:W-:Y:S03]  /*50a0*/  MUFU.EX2 R163, R4 ;  /* 0x0000000400a37308 */ /* 0x0003e60000000800 */
[C---:B------:R-:W-:Y:S08]  /*50b0*/  HMMA.16816.F32.BF16 R152, R8.reuse, R62, R32 ;  /* 0x0000003e0898723c */ /* 0x040ff00000041820 */
[----:B------:R-:W-:Y:S01]  /*50c0*/  HMMA.16816.F32.BF16 R220, R8, R58, R28 ;  /* 0x0000003a08dc723c */ /* 0x000fe2000004181c */
[----:B-1----:R-:W-:-:S07]  /*50d0*/  FFMA.FTZ R4, R119, c[0x0][0x2d0], -R0 ;  /* 0x0000b40077047a23 */ /* 0x002fce0000010800 */
[C---:B------:R-:W-:Y:S01]  /*50e0*/  HMMA.16816.F32.BF16 R216, R8.reuse, R70, R20 ;  /* 0x0000004608d8723c */ /* 0x040fe20000041814 */
[----:B------:R1:W2:Y:S07]  /*50f0*/  MUFU.EX2 R160, R4 ;  /* 0x0000000400a07308 */ /* 0x0002ae0000000800 */
[----:B------:R-:W-:Y:S07]  /*5100*/  HMMA.16816.F32.BF16 R212, R8, R66, R16 ;  /* 0x0000004208d4723c */ /* 0x000fee0000041810 */
[----:B------:R-:W-:-:S02]  /*5110*/  F2FP.BF16.PACK_AB R8, R170, R171 ;  /* 0x000000abaa08723e */ /* 0x000fc400000010ff */
[----:B------:R-:W-:Y:S01]  /*5120*/  F2FP.BF16.PACK_AB R10, R168, R167 ;  /* 0x000000a7a80a723e */ /* 0x000fe200000010ff */
[----:B-1----:R-:W-:Y:S01]  /*5130*/  FFMA.FTZ R4, R117, c[0x0][0x2d0], -R0 ;  /* 0x0000b40075047a23 */ /* 0x002fe20000010800 */
[----:B--2---:R-:W-:-:S03]  /*5140*/  F2FP.BF16.PACK_AB R9, R160, R163 ;  /* 0x000000a3a009723e */ /* 0x004fc600000010ff */
[----:B------:R1:W-:Y:S02]  /*5150*/  MUFU.EX2 R162, R4 ;  /* 0x0000000400a27308 */ /* 0x0003e40000000800 */
[----:B-1----:R-:W-:-:S06]  /*5160*/  FFMA.FTZ R4, R116, c[0x0][0x2d0], -R0 ;  /* 0x0000b40074047a23 */ /* 0x002fcc0000010800 */
[----:B------:R1:W2:Y:S02]  /*5170*/  MUFU.EX2 R103, R4 ;  /* 0x0000000400677308 */ /* 0x0002a40000000800 */
[----:B-1----:R-:W-:Y:S01]  /*5180*/  FFMA.FTZ R4, R113, c[0x0][0x2d0], -R0 ;  /* 0x0000b40071047a23 */ /* 0x002fe20000010800 */
[----:B--2---:R-:W-:-:S05]  /*5190*/  F2FP.BF16.PACK_AB R11, R103, R162 ;  /* 0x000000a2670b723e */ /* 0x004fca00000010ff */
[----:B------:R1:W-:Y:S02]  /*51a0*/  MUFU.EX2 R161, R4 ;  /* 0x0000000400a17308 */ /* 0x0003e40000000800 */
[C---:B------:R-:W-:Y:S08]  /*51b0*/  HMMA.16816.F32.BF16 R16, R8.reuse, R76, RZ ;  /* 0x0000004c0810723c */ /* 0x040ff000000418ff */
[----:B------:R-:W-:Y:S01]  /*51c0*/  HMMA.16816.F32.BF16 R20, R8, R40, RZ ;  /* 0x000000280814723c */ /* 0x000fe200000418ff */
[----:B-1----:R-:W-:-:S04]  /*51d0*/  FFMA.FTZ R4, R14, c[0x0][0x2d0], -R0 ;  /* 0x0000b4000e047a23 */ /* 0x002fc80000010800 */
[----:B------:R1:W2:Y:S03]  /*51e0*/  MUFU.EX2 R100, R4 ;  /* 0x0000000400647308 */ /* 0x0002a60000000800 */
[C---:B------:R-:W-:Y:S08]  /*51f0*/  HMMA.16816.F32.BF16 R28, R8.reuse, R88, RZ ;  /* 0x00000058081c723c */ /* 0x040ff000000418ff */
[----:B------:R-:W-:Y:S01]  /*5200*/  HMMA.16816.F32.BF16 R36, R8, R78, RZ ;  /* 0x0000004e0824723c */ /* 0x000fe200000418ff */
[----:B-1----:R-:W-:Y:S01]  /*5210*/  FFMA.FTZ R4, R15, c[0x0][0x2d0], -R0 ;  /* 0x0000b4000f047a23 */ /* 0x002fe20000010800 */
[----:B--2---:R-:W-:-:S06]  /*5220*/  F2FP.BF16.PACK_AB R5, R100, R161 ;  /* 0x000000a16405723e */ /* 0x004fcc00000010ff */
[C---:B------:R-:W-:Y:S01]  /*5230*/  HMMA.16816.F32.BF16 R40, R8.reuse, R42, RZ ;  /* 0x0000002a0828723c */ /* 0x040fe200000418ff */
[----:B------:R1:W-:Y:S07]  /*5240*/  MUFU.EX2 R102, R4 ;  /* 0x0000000400667308 */ /* 0x0003ee0000000800 */
[C---:B------:R-:W-:Y:S08]  /*5250*/  HMMA.16816.F32.BF16 R32, R8.reuse, R86, RZ ;  /* 0x000000560820723c */ /* 0x040ff000000418ff */
[----:B------:R-:W-:Y:S01]  /*5260*/  HMMA.16816.F32.BF16 R44, R8, R90, RZ ;  /* 0x0000005a082c723c */ /* 0x000fe200000418ff */
[----:B-1----:R-:W-:-:S04]  /*5270*/  FFMA.FTZ R4, R25, c[0x0][0x2d0], -R0 ;  /* 0x0000b40019047a23 */ /* 0x002fc80000010800 */
[----:B------:R1:W2:Y:S03]  /*5280*/  MUFU.EX2 R101, R4 ;  /* 0x0000000400657308 */ /* 0x0002a60000000800 */
[----:B------:R-:W-:Y:S01]  /*5290*/  HMMA.16816.F32.BF16 R24, R8, R92, RZ ;  /* 0x0000005c0818723c */ /* 0x000fe200000418ff */
[----:B-1----:R-:W-:Y:S02]  /*52a0*/  F2FP.BF16.PACK_AB R4, R166, R169 ;  /* 0x000000a9a604723e */ /* 0x002fe400000010ff */
[----:B--2---:R-:W-:-:S07]  /*52b0*/  F2FP.BF16.PACK_AB R7, R101, R102 ;  /* 0x000000666507723e */ /* 0x004fce00000010ff */
[----:B------:R-:W-:Y:S08]  /*52c0*/  HMMA.16816.F32.BF16 R72, R4, R48, R16 ;  /* 0x000000300448723c */ /* 0x000ff00000041810 */
[----:B------:R-:W-:Y:S08]  /*52d0*/  HMMA.16816.F32.BF16 R16, R8, R84, RZ ;  /* 0x000000540810723c */ /* 0x000ff000000418ff */
[----:B------:R-:W-:Y:S08]  /*52e0*/  HMMA.16816.F32.BF16 R116, R4, R52, R20 ;  /* 0x000000340474723c */ /* 0x000ff00000041814 */
[----:B------:R-:W-:Y:S08]  /*52f0*/  HMMA.16816.F32.BF16 R20, R8, R80, RZ ;  /* 0x000000500814723c */ /* 0x000ff000000418ff */
[----:B------:R-:W-:Y:S08]  /*5300*/  HMMA.16816.F32.BF16 R192, R4, R56, R16 ;  /* 0x0000003804c0723c */ /* 0x000ff00000041810 */
[----:B------:R-:W-:Y:S01]  /*5310*/  HMMA.16816.F32.BF16 R16, R8, R82, RZ ;  /* 0x000000520810723c */ /* 0x000fe200000418ff */
[----:B------:R-:W1:Y:S07]  /*5320*/  LDSM.16.MT88.4 R80, [R110+0x2000] ;  /* 0x002000006e50783b */ /* 0x000e6e0000004200 */
[----:B------:R-:W-:Y:S08]  /*5330*/  HMMA.16816.F32.BF16 R176, R4, R60, R20 ;  /* 0x0000003c04b0723c */ /* 0x000ff00000041814 */
[----:B------:R-:W-:Y:S07]  /*5340*/  HMMA.16816.F32.BF16 R20, R8, R94, RZ ;  /* 0x0000005e0814723c */ /* 0x000fee00000418ff */
[----:B------:R-:W-:Y:S01]  /*5350*/  FFMA.FTZ R8, R131, c[0x0][0x2d0], -R2 ;  /* 0x0000b40083087a23 */ /* 0x000fe20000010802 */
[----:B------:R-:W-:Y:S01]  /*5360*/  HMMA.16816.F32.BF16 R172, R4, R64, R24 ;  /* 0x0000004004ac723c */ /* 0x000fe20000041818 */
[----:B------:R-:W-:-:S02]  /*5370*/  FADD.FTZ R9, R208, R207 ;  /* 0x000000cfd0097221 */ /* 0x000fc40000010000 */
[----:B------:R2:W-:Y:S01]  /*5380*/  MUFU.EX2 R26, R8 ;  /* 0x00000008001a7308 */ /* 0x0005e20000000800 */
[----:B------:R-:W-:-:S04]  /*5390*/  FADD.FTZ R11, R206, R204 ;  /* 0x000000ccce0b7221 */ /* 0x000fc80000010000 */
[C---:B------:R-:W-:Y:S08]  /*53a0*/  HMMA.16816.F32.BF16 R84, R4.reuse, R68, R28 ;  /* 0x000000440454723c */ /* 0x040ff0000004181c */
[----:B------:R-:W-:Y:S01]  /*53b0*/  HMMA.16816.F32.BF16 R36, R4, R50, R36 ;  /* 0x000000320424723c */ /* 0x000fe20000041824 */
[----:B--2---:R-:W-:-:S04]  /*53c0*/  FFMA.FTZ R8, R130, c[0x0][0x2d0], -R2 ;  /* 0x0000b40082087a23 */ /* 0x004fc80000010802 */
[----:B------:R2:W3:Y:S03]  /*53d0*/  MUFU.EX2 R28, R8 ;  /* 0x00000008001c7308 */ /* 0x0004e60000000800 */
[C---:B------:R-:W-:Y:S08]  /*53e0*/  HMMA.16816.F32.BF16 R48, R4.reuse, R62, R16 ;  /* 0x0000003e0430723c */ /* 0x040ff00000041810 */
[----:B------:R-:W-:Y:S01]  /*53f0*/  HMMA.16816.F32.BF16 R40, R4, R54, R40 ;  /* 0x000000360428723c */ /* 0x000fe20000041828 */
[----:B--2---:R-:W-:-:S07]  /*5400*/  FFMA.FTZ R8, R129, c[0x0][0x2d0], -R2 ;  /* 0x0000b40081087a23 */ /* 0x004fce0000010802 */
[C---:B------:R-:W-:Y:S01]  /*5410*/  HMMA.16816.F32.BF16 R32, R4.reuse, R58, R32 ;  /* 0x0000003a0420723c */ /* 0x040fe20000041820 */
[----:B------:R-:W-:Y:S01]  /*5420*/  FFMA.FTZ R2, R128, c[0x0][0x2d0], -R2 ;  /* 0x0000b40080027a23 */ /* 0x000fe20000010802 */
[----:B---3--:R-:W-:Y:S01]  /*5430*/  F2FP.BF16.PACK_AB R96, R28, R26 ;  /* 0x0000001a1c60723e */ /* 0x008fe200000010ff */
[----:B------:R-:W-:Y:S05]  /*5440*/  MUFU.EX2 R29, R8 ;  /* 0x00000008001d7308 */ /* 0x000fea0000000800 */
[C---:B------:R-:W-:Y:S03]  /*5450*/  HMMA.16816.F32.BF16 R44, R4.reuse, R70, R44 ;  /* 0x00000046042c723c */ /* 0x040fe6000004182c */
[----:B------:R2:W3:Y:S05]  /*5460*/  MUFU.EX2 R27, R2 ;  /* 0x00000002001b7308 */ /* 0x0004ea0000000800 */
[----:B------:R-:W-:Y:S01]  /*5470*/  HMMA.16816.F32.BF16 R20, R4, R66, R20 ;  /* 0x000000420414723c */ /* 0x000fe20000041814 */
[----:B------:R-:W4:Y:S04]  /*5480*/  LDSM.16.MT88.4 R4, [R111+0x2000] ;  /* 0x002000006f04783b */ /* 0x000f280000004200 */
[----:B------:R-:W5:Y:S01]  /*5490*/  LDSM.16.MT88.4 R64, [R111+0x1400] ;  /* 0x001400006f40783b */ /* 0x000f620000004200 */
[----:B--2---:R-:W-:Y:S01]  /*54a0*/  FFMA.FTZ R2, R115, c[0x0][0x2d0], -R0 ;  /* 0x0000b40073027a23 */ /* 0x004fe20000010800 */
[----:B---3--:R-:W-:-:S03]  /*54b0*/  F2FP.BF16.PACK_AB R98, R27, R29 ;  /* 0x0000001d1b62723e */ /* 0x008fc600000010ff */
[----:B------:R2:W-:Y:S02]  /*54c0*/  MUFU.EX2 R18, R2 ;  /* 0x0000000200127308 */ /* 0x0005e40000000800 */
[----:B--2---:R-:W-:-:S06]  /*54d0*/  FFMA.FTZ R2, R114, c[0x0][0x2d0], -R0 ;  /* 0x0000b40072027a23 */ /* 0x004fcc0000010800 */
[----:B------:R2:W3:Y:S02]  /*54e0*/  MUFU.EX2 R24, R2 ;  /* 0x0000000200187308 */ /* 0x0004e40000000800 */
[--C-:B--2---:R-:W-:Y:S01]  /*54f0*/  FFMA.FTZ R2, R112, c[0x0][0x2d0], -R0.reuse ;  /* 0x0000b40070027a23 */ /* 0x104fe20000010800 */
[----:B---3--:R-:W-:Y:S01]  /*5500*/  F2FP.BF16.PACK_AB R97, R24, R18 ;  /* 0x000000121861723e */ /* 0x008fe200000010ff */
[----:B------:R-:W-:-:S04]  /*5510*/  FFMA.FTZ R0, R104, c[0x0][0x2d0], -R0 ;  /* 0x0000b40068007a23 */ /* 0x000fc80000010800 */
[----:B------:R-:W-:Y:S08]  /*5520*/  MUFU.EX2 R25, R2 ;  /* 0x0000000200197308 */ /* 0x000ff00000000800 */
[----:B------:R2:W3:Y:S02]  /*5530*/  MUFU.EX2 R19, R0 ;  /* 0x0000000000137308 */ /* 0x0004e40000000800 */
[----:B--2---:R-:W-:Y:S01]  /*5540*/  FFMA.FTZ R0, R141, c[0x0][0x2d0], -R12 ;  /* 0x0000b4008d007a23 */ /* 0x004fe2000001080c */
[----:B---3--:R-:W-:-:S05]  /*5550*/  F2FP.BF16.PACK_AB R99, R19, R25 ;  /* 0x000000191363723e */ /* 0x008fca00000010ff */
[----:B------:R2:W-:Y:S02]  /*5560*/  MUFU.EX2 R17, R0 ;  /* 0x0000000000117308 */ /* 0x0005e40000000800 */
[C---:B-1----:R-:W-:Y:S08]  /*5570*/  HMMA.16816.F32.BF16 R68, R96.reuse, R80, R84 ;  /* 0x000000506044723c */ /* 0x042ff00000041854 */
[----:B----4-:R-:W-:Y:S01]  /*5580*/  HMMA.16816.F32.BF16 R84, R96, R4, R172 ;  /* 0x000000046054723c */ /* 0x010fe200000418ac */
[----:B--2---:R-:W-:-:S04]  /*5590*/  FFMA.FTZ R0, R143, c[0x0][0x2d0], -R12 ;  /* 0x0000b4008f007a23 */ /* 0x004fc8000001080c */
[----:B------:R1:W2:Y:S03]  /*55a0*/  MUFU.EX2 R16, R0 ;  /* 0x0000000000107308 */ /* 0x0002a60000000800 */
[C---:B-----5:R-:W-:Y:S07]  /*55b0*/  HMMA.16816.F32.BF16 R52, R96.reuse, R64, R192 ;  /* 0x000000406034723c */ /* 0x060fee00000418c0 */
[----:B------:R-:W-:Y:S01]  /*55c0*/  IADD3 R192, R211, -0x2, RZ ;  /* 0xfffffffed3c07810 */ /* 0x000fe20007ffe0ff */
[----:B------:R-:W-:Y:S03]  /*55d0*/  HMMA.16816.F32.BF16 R116, R96, R124, R116 ;  /* 0x0000007c6074723c */ /* 0x000fe60000041874 */
[----:B------:R-:W-:Y:S01]  /*55e0*/  ISETP.GE.AND P0, PT, R192, R241, PT ;  /* 0x000000f1c000720c */ /* 0x000fe20003f06270 */
[----:B-1----:R-:W-:Y:S01]  /*55f0*/  FFMA.FTZ R0, R142, c[0x0][0x2d0], -R12 ;  /* 0x0000b4008e007a23 */ /* 0x002fe2000001080c */
[----:B--2---:R-:W-:-:S03]  /*5600*/  F2FP.BF16.PACK_AB R92, R16, R17 ;  /* 0x00000011105c723e */ /* 0x004fc600000010ff */
[----:B------:R1:W-:Y:S02]  /*5610*/  MUFU.EX2 R14, R0 ;  /* 0x00000000000e7308 */ /* 0x0003e40000000800 */
[----:B-1----:R-:W-:-:S06]  /*5620*/  FFMA.FTZ R0, R147, c[0x0][0x2d0], -R12 ;  /* 0x0000b40093007a23 */ /* 0x002fcc000001080c */
[----:B------:R1:W2:Y:S02]  /*5630*/  MUFU.EX2 R15, R0 ;  /* 0x00000000000f7308 */ /* 0x0002a40000000800 */
[--C-:B-1----:R-:W-:Y:S01]  /*5640*/  FFMA.FTZ R0, R140, c[0x0][0x2d0], -R3.reuse ;  /* 0x0000b4008c007a23 */ /* 0x102fe20000010803 */
[----:B--2---:R-:W-:Y:S01]  /*5650*/  F2FP.BF16.PACK_AB R94, R15, R14 ;  /* 0x0000000e0f5e723e */ /* 0x004fe200000010ff */
[----:B------:R-:W1:Y:S04]  /*5660*/  LDSM.16.MT88.4 R140, [R111+0x800] ;  /* 0x000800006f8c783b */ /* 0x000e680000004200 */
[----:B------:R2:W-:Y:S02]  /*5670*/  MUFU.EX2 R2, R0 ;  /* 0x0000000000027308 */ /* 0x0005e40000000800 */
[----:B--2---:R-:W-:-:S06]  /*5680*/  FFMA.FTZ R0, R146, c[0x0][0x2d0], -R3 ;  /* 0x0000b40092007a23 */ /* 0x004fcc0000010803 */
[----:B------:R2:W3:Y:S02]  /*5690*/  MUFU.EX2 R8, R0 ;  /* 0x0000000000087308 */ /* 0x0004e40000000800 */
[--C-:B--2---:R-:W-:Y:S01]  /*56a0*/  FFMA.FTZ R0, R145, c[0x0][0x2d0], -R3.reuse ;  /* 0x0000b40091007a23 */ /* 0x104fe20000010803 */
[----:B---3--:R-:W-:Y:S01]  /*56b0*/  F2FP.BF16.PACK_AB R93, R8, R2 ;  /* 0x00000002085d723e */ /* 0x008fe200000010ff */
[----:B------:R-:W-:Y:S01]  /*56c0*/  FFMA.FTZ R3, R144, c[0x0][0x2d0], -R3 ;  /* 0x0000b40090037a23 */ /* 0x000fe20000010803 */
[C---:B-1----:R-:W-:Y:S03]  /*56d0*/  HMMA.16816.F32.BF16 R128, R96.reuse, R140, R72 ;  /* 0x0000008c6080723c */ /* 0x042fe60000041848 */
[----:B------:R1:W-:Y:S05]  /*56e0*/  MUFU.EX2 R12, R0 ;  /* 0x00000000000c7308 */ /* 0x0003ea0000000800 */
[----:B------:R-:W-:Y:S03]  /*56f0*/  HMMA.16816.F32.BF16 R144, R96, R156, R176 ;  /* 0x0000009c6090723c */ /* 0x000fe600000418b0 */
[----:B------:R-:W2:Y:S01]  /*5700*/  MUFU.EX2 R13, R3 ;  /* 0x00000003000d7308 */ /* 0x000ea20000000800 */
[----:B-1----:R-:W-:-:S04]  /*5710*/  FADD.FTZ R0, R171, R170 ;  /* 0x000000aaab007221 */ /* 0x002fc80000010000 */
[----:B------:R-:W-:Y:S02]  /*5720*/  FADD.FTZ R10, R167, R0 ;  /* 0x00000000a70a7221 */ /* 0x000fe40000010000 */
[----:B------:R-:W-:Y:S01]  /*5730*/  FADD.FTZ R0, R205, R11 ;  /* 0x0000000bcd007221 */ /* 0x000fe20000010000 */
[----:B--2---:R-:W-:Y:S01]  /*5740*/  F2FP.BF16.PACK_AB R95, R13, R12 ;  /* 0x0000000c0d5f723e */ /* 0x004fe200000010ff */
[----:B------:R-:W-:Y:S02]  /*5750*/  FADD.FTZ R3, R163, R160 ;  /* 0x000000a0a3037221 */ /* 0x000fe40000010000 */
[----:B------:R-:W-:-:S04]  /*5760*/  FADD.FTZ R10, R168, R10 ;  /* 0x0000000aa80a7221 */ /* 0x000fc80000010000 */
[C---:B------:R-:W-:Y:S07]  /*5770*/  HMMA.16816.F32.BF16 R88, R92.reuse, R4, R224 ;  /* 0x000000045c58723c */ /* 0x040fee00000418e0 */
[----:B------:R-:W-:Y:S01]  /*5780*/  FADD.FTZ R4, R162, R3 ;  /* 0x00000003a2047221 */ /* 0x000fe20000010000 */
[----:B------:R-:W-:Y:S01]  /*5790*/  HMMA.16816.F32.BF16 R112, R92, R124, R148 ;  /* 0x0000007c5c70723c */ /* 0x000fe20000041894 */
[----:B------:R-:W-:Y:S02]  /*57a0*/  FADD.FTZ R3, R209, R9 ;  /* 0x00000009d1037221 */ /* 0x000fe40000010000 */
[----:B------:R-:W-:-:S02]  /*57b0*/  FADD.FTZ R9, R103, R4 ;  /* 0x0000000467097221 */ /* 0x000fc40000010000 */
[----:B------:R-:W-:Y:S02]  /*57c0*/  FADD.FTZ R4, R210, R3 ;  /* 0x00000003d2047221 */ /* 0x000fe40000010000 */
        /* <DEDUP_REMOVED lines=41> */
[----:B------:R-:W-:Y:S08]  /*5a60*/  HMMA.16816.F32.BF16 R76, R92, R82, R216 ;  /* 0x000000525c4c723c */ /* 0x000ff000000418d8 */
[C---:B------:R-:W-:Y:S08]  /*5a70*/  HMMA.16816.F32.BF16 R124, R96.reuse, R126, R40 ;  /* 0x0000007e607c723c */ /* 0x040ff00000041828 */
[C---:B------:R-:W-:Y:S08]  /*5a80*/  HMMA.16816.F32.BF16 R140, R96.reuse, R142, R36 ;  /* 0x0000008e608c723c */ /* 0x040ff00000041824 */
[C---:B------:R-:W-:Y:S08]  /*5a90*/  HMMA.16816.F32.BF16 R156, R96.reuse, R158, R48 ;  /* 0x0000009e609c723c */ /* 0x040ff00000041830 */
[C---:B------:R-:W-:Y:S08]  /*5aa0*/  HMMA.16816.F32.BF16 R64, R96.reuse, R66, R32 ;  /* 0x000000426040723c */ /* 0x040ff00000041820 */
[----:B------:R-:W-:Y:S08]  /*5ab0*/  HMMA.16816.F32.BF16 R80, R96, R82, R44 ;  /* 0x000000526050723c */ /* 0x000ff0000004182c */
[-C--:B------:R-:W-:Y:S08]  /*5ac0*/  HMMA.16816.F32.BF16 R92, R92, R6.reuse, R212 ;  /* 0x000000065c5c723c */ /* 0x080ff000000418d4 */
[----:B------:R-:W-:Y:S01]  /*5ad0*/  HMMA.16816.F32.BF16 R96, R96, R6, R20 ;  /* 0x000000066060723c */ /* 0x000fe20000041814 */
[----:B------:R-:W-:Y:S07]  /*5ae0*/  @!UPT UIADD3 URZ, URZ, URZ, URZ ;  /* 0x0000003f3f3ff290 */ /* 0x000fee000fffe03f */
[----:B------:R-:W-:Y:S11]  /*5af0*/  @!P0 BRA `(.L_x_52) ;  /* 0x00002e1000008947 */ /* 0x000ff60003800000 */
[----:B------:R-:W2:Y:S01]  /*5b00*/  LDL R31, [R1] ;  /* 0x00000000011f7983 */ /* 0x000ea20000100800 */
[----:B------:R-:W-:-:S02]  /*5b10*/  ISETP.GE.AND P4, PT, R252, c[0x0][0x1d4], PT ;  /* 0x00007500fc007a0c */ /* 0x000fc40003f86270 */
[----:B------:R-:W-:Y:S01]  /*5b20*/  ISETP.GE.AND P3, PT, R250, c[0x0][0x1d4], PT ;  /* 0x00007500fa007a0c */ /* 0x000fe20003f66270 */
[----:B------:R-:W1:Y:S02]  /*5b30*/  S2R R30, SR_TID.X ;  /* 0x00000000001e7919 */ /* 0x000e640000002100 */
[----:B-1----:R-:W-:Y:S02]  /*5b40*/  ISETP.GT.AND P0, PT, R30, 0x3f, PT ;  /* 0x0000003f1e00780c */ /* 0x002fe40003f04270 */
[----:B--2---:R-:W-:Y:S02]  /*5b50*/  ISETP.GE.AND P5, PT, R31, c[0x0][0x1d4], PT ;  /* 0x000075001f007a0c */ /* 0x004fe40003fa6270 */
.L_x_55:
[----:B------:R-:W-:Y:S04]  /*5b60*/  DEPBAR.LE SB0, 0x0 ;  /* 0x000080000000791a */ /* 0x000fe80000000000 */
[----:B------:R-:W-:Y:S01]  /*5b70*/  WARPSYNC 0xffffffff ;  /* 0xffffffff00007948 */ /* 0x000fe20003800000 */
[----:B------:R-:W-:Y:S01]  /*5b80*/  BAR.SYNC.DEFER_BLOCKING 0x0 ;  /* 0x0000000000007b1d */ /* 0x000fe20000010000 */
[----:B------:R-:W-:Y:S01]  /*5b90*/  SHF.R.S32.HI R0, RZ, 0x1f, R192 ;  /* 0x0000001fff007819 */ /* 0x000fe200000114c0 */
[----:B------:R-:W-:Y:S01]  /*5ba0*/  IMAD.WIDE.U32 R2, R192, c[0x0][0x208], RZ ;  /* 0x00008200c0027a25 */ /* 0x000fe200078e00ff */
[----:B------:R-:W-:Y:S02]  /*5bb0*/  MOV R29, c[0x0][0x208] ;  /* 0x00008200001d7a02 */ /* 0x000fe40000000f00 */
[----:B------:R-:W-:Y:S01]  /*5bc0*/  MOV R30, c[0x0][0x20c] ;  /* 0x00008300001e7a02 */ /* 0x000fe20000000f00 */
[----:B------:R-:W-:Y:S04]  /*5bd0*/  IMAD R0, R0, c[0x0][0x208], RZ ;  /* 0x0000820000007a24 */ /* 0x000fe800078e02ff */
[----:B------:R-:W-:Y:S05]  /*5be0*/  IMAD R0, R192, c[0x0][0x20c], R0 ;  /* 0x00008300c0007a24 */ /* 0x000fea00078e0200 */
[----:B------:R-:W-:Y:S01]  /*5bf0*/  IADD3 R0, R3, R0, RZ ;  /* 0x0000000003007210 */ /* 0x000fe20007ffe0ff */
[----:B------:R-:W-:Y:S01]  /*5c00*/  IMAD.WIDE.U32 R2, R2, 0x30, RZ ;  /* 0x0000003002027825 */ /* 0x000fe200078e00ff */
[----:B------:R-:W-:Y:S01]  /*5c10*/  LDSM.16.M88.4 R48, [R180] ;  /* 0x00000000b430783b */ /* 0x000fe20000000200 */
[----:B------:R-:W-:Y:S07]  /*5c20*/  BSSY B0, `(.L_x_53) ;  /* 0x0000118000007945 */ /* 0x000fee0003800000 */
[----:B------:R-:W1:Y:S08]  /*5c30*/  S2R R20, SR_TID.X ;  /* 0x0000000000147919 */ /* 0x000e700000002100 */
[----:B------:R-:W2:Y:S08]  /*5c40*/  LDSM.16.M88.4 R16, [R109] ;  /* 0x000000006d10783b */ /* 0x000eb00000000200 */
[----:B------:R-:W3:Y:S08]  /*5c50*/  LDSM.16.M88.4 R44, [R180+0x1000] ;  /* 0x00100000b42c783b */ /* 0x000ef00000000200 */
[----:B------:R-:W4:Y:S08]  /*5c60*/  LDSM.16.M88.4 R32, [R109+0x400] ;  /* 0x000400006d20783b */ /* 0x000f300000000200 */
[----:B------:R-:W5:Y:S08]  /*5c70*/  LDSM.16.M88.4 R100, [R109+0x800] ;  /* 0x000800006d64783b */ /* 0x000f700000000200 */
[----:B------:R-:W-:Y:S01]  /*5c80*/  LDSM.16.M88.4 R160, [R181] ;  /* 0x00000000b5a0783b */ /* 0x000fe20000000200 */
[-C--:B--2---:R-:W-:Y:S07]  /*5c90*/  HMMA.16816.F32.BF16 R4, R48, R16.reuse, RZ ;  /* 0x000000103004723c */ /* 0x084fee00000418ff */
[----:B------:R-:W2:Y:S01]  /*5ca0*/  LDSM.16.M88.4 R164, [R182] ;  /* 0x00000000b6a4783b */ /* 0x000ea20000000200 */
[----:B-1----:R-:W-:Y:S01]  /*5cb0*/  ISETP.GT.AND P6, PT, R20, 0x3f, PT ;  /* 0x0000003f1400780c */ /* 0x002fe20003fc4270 */
[----:B------:R-:W-:Y:S03]  /*5cc0*/  IMAD R20, R0, 0x30, RZ ;  /* 0x0000003000147824 */ /* 0x000fe600078e02ff */
[----:B------:R-:W-:Y:S01]  /*5cd0*/  IADD3 R0, P0, R248, R2, RZ ;  /* 0x00000002f8007210 */ /* 0x000fe20007f1e0ff */
[C---:B---3--:R-:W-:Y:S02]  /*5ce0*/  HMMA.16816.F32.BF16 R8, R44.reuse, R16, RZ ;  /* 0x000000102c08723c */ /* 0x048fe400000418ff */
[----:B------:R-:W1:Y:S01]  /*5cf0*/  LDSM.16.M88.4 R168, [R181+0x1000] ;  /* 0x00100000b5a8783b */ /* 0x000e620000000200 */
[----:B------:R-:W-:Y:S05]  /*5d00*/  IADD3 R3, R3, R20, RZ ;  /* 0x0000001403037210 */ /* 0x000fea0007ffe0ff */
[-C--:B------:R-:W-:Y:S01]  /*5d10*/  HMMA.16816.F32.BF16 R12, R44, R18.reuse, RZ ;  /* 0x000000122c0c723c */ /* 0x080fe200000418ff */
[----:B------:R-:W-:Y:S01]  /*5d20*/  @!P6 LEA R24, P1, R29, R2, 0x5 ;  /* 0x000000021d18e211 */ /* 0x000fe200078228ff */
[----:B------:R-:W3:Y:S02]  /*5d30*/  LDSM.16.M88.4 R172, [R190] ;  /* 0x00000000beac783b */ /* 0x000ee40000000200 */
[----:B------:R-:W-:Y:S02]  /*5d40*/  IADD3.X R28, R3, R247, RZ, P0, !PT ;  /* 0x000000f7031c7210 */ /* 0x000fe400007fe4ff */
[C---:B------:R-:W-:Y:S02]  /*5d50*/  LEA R2, P0, R0.reuse, c[0x0][0x1f8], 0x1 ;  /* 0x00007e0000027a11 */ /* 0x040fe400078008ff */
[C---:B------:R-:W-:Y:S02]  /*5d60*/  HMMA.16816.F32.BF16 R16, R48.reuse, R18, RZ ;  /* 0x000000123010723c */ /* 0x040fe400000418ff */
[----:B------:R-:W1:Y:S02]  /*5d70*/  LDSM.16.M88.4 R176, [R189] ;  /* 0x00000000bdb0783b */ /* 0x000e640000000200 */
[----:B------:R-:W-:Y:S02]  /*5d80*/  @!P6 LEA.HI.X R29, R29, R3, R30, 0x5, P1 ;  /* 0x000000031d1de211 */ /* 0x000fe400008f2c1e */
[----:B------:R-:W-:Y:S02]  /*5d90*/  LEA.HI.X R3, R0, c[0x0][0x1fc], R28, 0x1, P0 ;  /* 0x00007f0000037a11 */ /* 0x000fe400000f0c1c */
[-C--:B----4-:R-:W-:Y:S01]  /*5da0*/  HMMA.16816.F32.BF16 R20, R48, R32.reuse, RZ ;  /* 0x000000203014723c */ /* 0x090fe200000418ff */
[----:B------:R-:W-:Y:S01]  /*5db0*/  @!P6 IADD3 R37, P2, R24, R248, RZ ;  /* 0x000000f81825e210 */ /* 0x000fe20007f5e0ff */
[----:B------:R-:W4:Y:S03]  /*5dc0*/  LDL R218, [R1+0x8] ;  /* 0x0000080001da7983 */ /* 0x000f260000100800 */
[----:B------:R-:W-:Y:S01]  /*5dd0*/  @!P6 LEA R36, P0, R37, c[0x0][0x1f8], 0x1 ;  /* 0x00007e002524ea11 */ /* 0x000fe200078008ff */
[----:B------:R-:W-:Y:S01]  /*5de0*/  @!PT LDS RZ, [RZ] ;  /* 0x00000000fffff984 */ /* 0x000fe20000000800 */
[----:B------:R-:W-:Y:S01]  /*5df0*/  @!PT LDS RZ, [RZ] ;  /* 0x00000000fffff984 */ /* 0x000fe20000000800 */
[----:B------:R-:W-:Y:S01]  /*5e00*/  @!PT LDS RZ, [RZ] ;  /* 0x00000000fffff984 */ /* 0x000fe20000000800 */
[----:B------:R1:W-:Y:S01]  /*5e10*/  LDGSTS.E.BYPASS.LTC128B.128 [R191+0x1880], [R2.64], !P3 ;  /* 0x0188000002bf7fae */ /* 0x0003e2000d901d46 */
[----:B------:R-:W-:Y:S01]  /*5e20*/  @!P6 IADD3.X R0, R29, R247, RZ, P2, !PT ;  /* 0x000000f71d00e210 */ /* 0x000fe200017fe4ff */
[C---:B------:R-:W-:Y:S04]  /*5e30*/  HMMA.16816.F32.BF16 R24, R44.reuse, R32, RZ ;  /* 0x000000202c18723c */ /* 0x040fe800000418ff */
[----:B------:R-:W-:Y:S02]  /*5e40*/  @!P6 LEA.HI.X R37, R37, c[0x0][0x1fc], R0, 0x1, P0 ;  /* 0x00007f002525ea11 */ /* 0x000fe400000f0c00 */
[----:B------:R1:W-:Y:S02]  /*5e50*/  LDGSTS.E.BYPASS.LTC128B.128 [R191+0x2480], [R2.64+0x40], !P4 ;  /* 0x0248004002bf7fae */ /* 0x0003e4000e101d46 */
[-C--:B------:R-:W-:Y:S06]  /*5e60*/  HMMA.16816.F32.BF16 R28, R44, R34.reuse, RZ ;  /* 0x000000222c1c723c */ /* 0x080fec00000418ff */
[----:B------:R1:W-:Y:S02]  /*5e70*/  LDGSTS.E.BYPASS.LTC128B.128 [R191+0x3080], [R2.64+0x80], !P5 ;  /* 0x0308008002bf7fae */ /* 0x0003e4000e901d46 */
[C---:B------:R-:W-:Y:S06]  /*5e80*/  HMMA.16816.F32.BF16 R32, R48.reuse, R34, RZ ;  /* 0x000000223020723c */ /* 0x040fec00000418ff */
[----:B------:R5:W-:Y:S08]  /*5e90*/  @!P6 LDGSTS.E.BYPASS.LTC128B.128 [R191+0x2080], [R36.64], !P3 ;  /* 0x0208000024bfefae */ /* 0x000bf0000d901d46 */
[----:B------:R5:W-:Y:S08]  /*5ea0*/  @!P6 LDGSTS.E.BYPASS.LTC128B.128 [R191+0x2c80], [R36.64+0x40], !P4 ;  /* 0x02c8004024bfefae */ /* 0x000bf0000e101d46 */
[----:B------:R5:W-:Y:S08]  /*5eb0*/  @!P6 LDGSTS.E.BYPASS.LTC128B.128 [R191+0x3880], [R36.64+0x80], !P5 ;  /* 0x0388008024bfefae */ /* 0x000bf0000e901d46 */
[----:B------:R-:W0:Y:S01]  /*5ec0*/  LDGDEPBAR ;  /* 0x00000000000079af */ /* 0x000e220000000000 */
[-C--:B-----5:R-:W-:Y:S08]  /*5ed0*/  HMMA.16816.F32.BF16 R36, R48, R100.reuse, RZ ;  /* 0x000000643024723c */ /* 0x0a0ff000000418ff */
[C---:B------:R-:W-:Y:S08]  /*5ee0*/  HMMA.16816.F32.BF16 R40, R44.reuse, R100, RZ ;  /* 0x000000642c28723c */ /* 0x040ff000000418ff */
[-C--:B------:R-:W-:Y:S08]  /*5ef0*/  HMMA.16816.F32.BF16 R44, R44, R102.reuse, RZ ;  /* 0x000000662c2c723c */ /* 0x080ff000000418ff */
[----:B------:R-:W-:Y:S01]  /*5f00*/  HMMA.16816.F32.BF16 R48, R48, R102, RZ ;  /* 0x000000663030723c */ /* 0x000fe200000418ff */
[----:B------:R-:W-:Y:S07]  /*5f10*/  LDSM.16.M88.4 R100, [R180+0x2000] ;  /* 0x00200000b464783b */ /* 0x000fee0000000200 */
[-C--:B--2---:R-:W-:Y:S08]  /*5f20*/  HMMA.16816.F32.BF16 R4, R160, R164.reuse, R4 ;  /* 0x000000a4a004723c */ /* 0x084ff00000041804 */
[C---:B-1----:R-:W-:Y:S08]  /*5f30*/  HMMA.16816.F32.BF16 R8, R168.reuse, R164, R8 ;  /* 0x000000a4a808723c */ /* 0x042ff00000041808 */
[-C--:B------:R-:W-:Y:S08]  /*5f40*/  HMMA.16816.F32.BF16 R12, R168, R166.reuse, R12 ;  /* 0x000000a6a80c723c */ /* 0x080ff0000004180c */
[C---:B------:R-:W-:Y:S01]  /*5f50*/  HMMA.16816.F32.BF16 R16, R160.reuse, R166, R16 ;  /* 0x000000a6a010723c */ /* 0x040fe20000041810 */
[----:B------:R-:W1:Y:S07]  /*5f60*/  LDSM.16.M88.4 R164, [R109+0xc00] ;  /* 0x000c00006da4783b */ /* 0x000e6e0000000200 */
        /* <DEDUP_REMOVED lines=8> */
[----:B------:R-:W2:Y:S07]  /*5ff0*/  LDSM.16.M88.4 R168, [R180+0x3000] ;  /* 0x00300000b4a8783b */ /* 0x000eae0000000200 */
[----:B------:R-:W-:Y:S01]  /*6000*/  HMMA.16816.F32.BF16 R48, R160, R178, R48 ;  /* 0x000000b2a030723c */ /* 0x000fe20000041830 */
[----:B------:R-:W3:Y:S07]  /*6010*/  LDSM.16.M88.4 R160, [R109+0x1000] ;  /* 0x001000006da0783b */ /* 0x000eee0000000200 */
[-C--:B-1----:R-:W-:Y:S08]  /*6020*/  HMMA.16816.F32.BF16 R4, R100, R164.reuse, R4 ;  /* 0x000000a46404723c */ /* 0x082ff00000041804 */
[C---:B--2---:R-:W-:Y:S08]  /*6030*/  HMMA.16816.F32.BF16 R8, R168.reuse, R164, R8 ;  /* 0x000000a4a808723c */ /* 0x044ff00000041808 */
[-C--:B------:R-:W-:Y:S08]  /*6040*/  HMMA.16816.F32.BF16 R12, R168, R166.reuse, R12 ;  /* 0x000000a6a80c723c */ /* 0x080ff0000004180c */
[C---:B------:R-:W-:Y:S01]  /*6050*/  HMMA.16816.F32.BF16 R16, R100.reuse, R166, R16 ;  /* 0x000000a66410723c */ /* 0x040fe20000041810 */
[----:B------:R-:W-:Y:S07]  /*6060*/  LDSM.16.M88.4 R164, [R188] ;  /* 0x00000000bca4783b */ /* 0x000fee0000000200 */
[-C--:B---3--:R-:W-:Y:S08]  /*6070*/  HMMA.16816.F32.BF16 R20, R100, R160.reuse, R20 ;  /* 0x000000a06414723c */ /* 0x088ff00000041814 */
[C---:B------:R-:W-:Y:S08]  /*6080*/  HMMA.16816.F32.BF16 R24, R168.reuse, R160, R24 ;  /* 0x000000a0a818723c */ /* 0x040ff00000041818 */
[-C--:B------:R-:W-:Y:S08]  /*6090*/  HMMA.16816.F32.BF16 R28, R168, R162.reuse, R28 ;  /* 0x000000a2a81c723c */ /* 0x080ff0000004181c */
[C---:B------:R-:W-:Y:S01]  /*60a0*/  HMMA.16816.F32.BF16 R32, R100.reuse, R162, R32 ;  /* 0x000000a26420723c */ /* 0x040fe20000041820 */
[----:B------:R-:W1:Y:S07]  /*60b0*/  LDSM.16.M88.4 R160, [R181+0x2000] ;  /* 0x00200000b5a0783b */ /* 0x000e6e0000000200 */
[-C--:B------:R-:W-:Y:S08]  /*60c0*/  HMMA.16816.F32.BF16 R36, R100, R172.reuse, R36 ;  /* 0x000000ac6424723c */ /* 0x080ff00000041824 */
[C---:B------:R-:W-:Y:S08]  /*60d0*/  HMMA.16816.F32.BF16 R40, R168.reuse, R172, R40 ;  /* 0x000000aca828723c */ /* 0x040ff00000041828 */
[-C--:B------:R-:W-:Y:S01]  /*60e0*/  HMMA.16816.F32.BF16 R44, R168, R174.reuse, R44 ;  /* 0x000000aea82c723c */ /* 0x080fe2000004182c */
[----:B------:R-:W2:Y:S02]  /*60f0*/  LDSM.16.M88.4 R168, [R181+0x3000] ;  /* 0x00300000b5a8783b */ /* 0x000ea40000000200 */
[----:B----4-:R-:W-:Y:S05]  /*6100*/  ISETP.GT.AND P2, PT, R192, R218, PT ;  /* 0x000000dac000720c */ /* 0x010fea0003f44270 */
[----:B------:R-:W-:Y:S01]  /*6110*/  HMMA.16816.F32.BF16 R48, R100, R174, R48 ;  /* 0x000000ae6430723c */ /* 0x000fe20000041830 */
[----:B------:R-:W3:Y:S07]  /*6120*/  LDSM.16.M88.4 R100, [R187] ;  /* 0x00000000bb64783b */ /* 0x000eee0000000200 */
[-C--:B-1----:R-:W-:Y:S01]  /*6130*/  HMMA.16816.F32.BF16 R4, R160, R164.reuse, R4 ;  /* 0x000000a4a004723c */ /* 0x082fe20000041804 */
[----:B------:R-:W1:Y:S07]  /*6140*/  LDSM.16.M88.4 R172, [R186] ;  /* 0x00000000baac783b */ /* 0x000e6e0000000200 */
[C---:B--2---:R-:W-:Y:S08]  /*6150*/  HMMA.16816.F32.BF16 R8, R168.reuse, R164, R8 ;  /* 0x000000a4a808723c */ /* 0x044ff00000041808 */
[-C--:B------:R-:W-:Y:S08]  /*6160*/  HMMA.16816.F32.BF16 R12, R168, R166.reuse, R12 ;  /* 0x000000a6a80c723c */ /* 0x080ff0000004180c */
[C---:B------:R-:W-:Y:S01]  /*6170*/  HMMA.16816.F32.BF16 R16, R160.reuse, R166, R16 ;  /* 0x000000a6a010723c */ /* 0x040fe20000041810 */
[----:B------:R-:W-:Y:S07]  /*6180*/  LDSM.16.M88.4 R164, [R109+0x1800] ;  /* 0x001800006da4783b */ /* 0x000fee0000000200 */
[-C--:B---3--:R-:W-:Y:S08]  /*6190*/  HMMA.16816.F32.BF16 R20, R160, R100.reuse, R20 ;  /* 0x00000064a014723c */ /* 0x088ff00000041814 */
[C---:B------:R-:W-:Y:S08]  /*61a0*/  HMMA.16816.F32.BF16 R24, R168.reuse, R100, R24 ;  /* 0x00000064a818723c */ /* 0x040ff00000041818 */
[-C--:B------:R-:W-:Y:S08]  /*61b0*/  HMMA.16816.F32.BF16 R28, R168, R102.reuse, R28 ;  /* 0x00000066a81c723c */ /* 0x080ff0000004181c */
[C---:B------:R-:W-:Y:S01]  /*61c0*/  HMMA.16816.F32.BF16 R32, R160.reuse, R102, R32 ;  /* 0x00000066a020723c */ /* 0x040fe20000041820 */
[----:B------:R-:W2:Y:S07]  /*61d0*/  LDSM.16.M88.4 R100, [R180+0x4000] ;  /* 0x00400000b464783b */ /* 0x000eae0000000200 */
[-C--:B-1----:R-:W-:Y:S08]  /*61e0*/  HMMA.16816.F32.BF16 R36, R160, R172.reuse, R36 ;  /* 0x000000aca024723c */ /* 0x082ff00000041824 */
[C---:B------:R-:W-:Y:S08]  /*61f0*/  HMMA.16816.F32.BF16 R40, R168.reuse, R172, R40 ;  /* 0x000000aca828723c */ /* 0x040ff00000041828 */
[-C--:B------:R-:W-:Y:S01]  /*6200*/  HMMA.16816.F32.BF16 R44, R168, R174.reuse, R44 ;  /* 0x000000aea82c723c */ /* 0x080fe2000004182c */
[----:B------:R-:W1:Y:S07]  /*6210*/  LDSM.16.M88.4 R168, [R180+0x5000] ;  /* 0x00500000b4a8783b */ /* 0x000e6e0000000200 */
[----:B------:R-:W-:Y:S01]  /*6220*/  HMMA.16816.F32.BF16 R48, R160, R174, R48 ;  /* 0x000000aea030723c */ /* 0x000fe20000041830 */
[----:B------:R-:W3:Y:S07]  /*6230*/  LDSM.16.M88.4 R160, [R109+0x1c00] ;  /* 0x001c00006da0783b */ /* 0x000eee0000000200 */
[-C--:B--2---:R-:W-:Y:S01]  /*6240*/  HMMA.16816.F32.BF16 R4, R100, R164.reuse, R4 ;  /* 0x000000a46404723c */ /* 0x084fe20000041804 */
[----:B------:R-:W2:Y:S07]  /*6250*/  LDSM.16.M88.4 R172, [R109+0x2000] ;  /* 0x002000006dac783b */ /* 0x000eae0000000200 */
[C---:B-1----:R-:W-:Y:S08]  /*6260*/  HMMA.16816.F32.BF16 R8, R168.reuse, R164, R8 ;  /* 0x000000a4a808723c */ /* 0x042ff00000041808 */
        /* <DEDUP_REMOVED lines=8> */
[-C--:B--2---:R-:W-:Y:S08]  /*62f0*/  HMMA.16816.F32.BF16 R36, R100, R172.reuse, R36 ;  /* 0x000000ac6424723c */ /* 0x084ff00000041824 */
[C---:B------:R-:W-:Y:S08]  /*6300*/  HMMA.16816.F32.BF16 R40, R168.reuse, R172, R40 ;  /* 0x000000aca828723c */ /* 0x040ff00000041828 */
[-C--:B------:R-:W-:Y:S01]  /*6310*/  HMMA.16816.F32.BF16 R44, R168, R174.reuse, R44 ;  /* 0x000000aea82c723c */ /* 0x080fe2000004182c */
[----:B------:R-:W2:Y:S07]  /*6320*/  LDSM.16.M88.4 R168, [R181+0x5000] ;  /* 0x00500000b5a8783b */ /* 0x000eae0000000200 */
[----:B------:R-:W-:Y:S08]  /*6330*/  HMMA.16816.F32.BF16 R48, R100, R174, R48 ;  /* 0x000000ae6430723c */ /* 0x000ff00000041830 */
[-C--:B-1----:R-:W-:Y:S11]  /*6340*/  HMMA.16816.F32.BF16 R4, R160, R164.reuse, R4 ;  /* 0x000000a4a004723c */ /* 0x082ff60000041804 */
[----:B------:R-:W-:Y:S11]  /*6350*/  @!UPT UIADD3 URZ, URZ, URZ, URZ ;  /* 0x0000003f3f3ff290 */ /* 0x000ff6000fffe03f */
[----:B------:R-:W-:Y:S02]  /*6360*/  @!UPT UIADD3 URZ, URZ, URZ, URZ ;  /* 0x0000003f3f3ff290 */ /* 0x000fe4000fffe03f */
[----:B------:R-:W-:Y:S01]  /*6370*/  FMUL.FTZ R0, R4, c[0x0][0x320] ;  /* 0x0000c80004007a20 */ /* 0x000fe20000410000 */
[C---:B--2---:R-:W-:Y:S03]  /*6380*/  HMMA.16816.F32.BF16 R8, R168.reuse, R164, R8 ;  /* 0x000000a4a808723c */ /* 0x044fe60000041808 */
[----:B------:R1:W2:Y:S05]  /*6390*/  MUFU.TANH R173, R0 ;  /* 0x0000000000ad7308 */ /* 0x0002aa0000002400 */
[-C--:B------:R-:W-:Y:S08]  /*63a0*/  HMMA.16816.F32.BF16 R12, R168, R166.reuse, R12 ;  /* 0x000000a6a80c723c */ /* 0x080ff0000004180c */
[C---:B------:R-:W-:Y:S08]  /*63b0*/  HMMA.16816.F32.BF16 R16, R160.reuse, R166, R16 ;  /* 0x000000a6a010723c */ /* 0x040ff00000041810 */
[----:B------:R-:W-:Y:S04]  /*63c0*/  FMUL.FTZ R3, R10, c[0x0][0x320] ;  /* 0x0000c8000a037a20 */ /* 0x000fe80000410000 */
[----:B------:R3:W4:Y:S01]  /*63d0*/  MUFU.TANH R175, R3 ;  /* 0x0000000300af7308 */ /* 0x0007220000002400 */
[----:B-1----:R-:W-:Y:S02]  /*63e0*/  FMUL.FTZ R0, R5, c[0x0][0x320] ;  /* 0x0000c80005007a20 */ /* 0x002fe40000410000 */
[----:B------:R-:W-:Y:S07]  /*63f0*/  FMUL.FTZ R2, R11, c[0x0][0x320] ;  /* 0x0000c8000b027a20 */ /* 0x000fee0000410000 */
[----:B------:R1:W1:Y:S10]  /*6400*/  MUFU.TANH R172, R0 ;  /* 0x0000000000ac7308 */ /* 0x0002740000002400 */
[----:B------:R5:W2:Y:S01]  /*6410*/  MUFU.TANH R179, R2 ;  /* 0x0000000200b37308 */ /* 0x000aa20000002400 */
[----:B---3--:R-:W-:Y:S02]  /*6420*/  FMUL.FTZ R3, R18, c[0x0][0x320] ;  /* 0x0000c80012037a20 */ /* 0x008fe40000410000 */
[----:B-1----:R-:W-:Y:S07]  /*6430*/  FMUL.FTZ R0, R6, c[0x0][0x320] ;  /* 0x0000c80006007a20 */ /* 0x002fee0000410000 */
[----:B------:R1:W3:Y:S01]  /*6440*/  MUFU.TANH R174, R0 ;  /* 0x0000000000ae7308 */ /* 0x0002e20000002400 */
[----:B-----5:R-:W-:Y:S02]  /*6450*/  FMUL.FTZ R2, R19, c[0x0][0x320] ;  /* 0x0000c80013027a20 */ /* 0x020fe40000410000 */
[----:B-1----:R-:W-:Y:S02]  /*6460*/  FMUL.FTZ R0, R7, c[0x0][0x320] ;  /* 0x0000c80007007a20 */ /* 0x002fe40000410000 */
[----:B------:R-:W1:Y:S05]  /*6470*/  LDSM.16.M88.4 R4, [R184] ;  /* 0x00000000b804783b */ /* 0x000e6a0000000200 */
[----:B------:R5:W1:Y:S02]  /*6480*/  MUFU.TANH R176, R0 ;  /* 0x0000000000b07308 */ /* 0x000a640000002400 */
[----:B-----5:R-:W-:Y:S02]  /*6490*/  FMUL.FTZ R0, R8, c[0x0][0x320] ;  /* 0x0000c80008007a20 */ /* 0x020fe40000410000 */
[----:B------:R-:W-:Y:S06]  /*64a0*/  FMUL.FTZ R8, R17, c[0x0][0x320] ;  /* 0x0000c80011087a20 */ /* 0x000fec0000410000 */
[----:B------:R5:W2:Y:S01]  /*64b0*/  MUFU.TANH R178, R0 ;  /* 0x0000000000b27308 */ /* 0x000aa20000002400 */
[-C--:B-1----:R-:W-:Y:S08]  /*64c0*/  HMMA.16816.F32.BF16 R20, R160, R4.reuse, R20 ;  /* 0x00000004a014723c */ /* 0x082ff00000041814 */
[C---:B------:R-:W-:Y:S04]  /*64d0*/  HMMA.16816.F32.BF16 R24, R168.reuse, R4, R24 ;  /* 0x00000004a818723c */ /* 0x040fe80000041818 */
[----:B-----5:R-:W-:Y:S03]  /*64e0*/  FMUL.FTZ R0, R9, c[0x0][0x320] ;  /* 0x0000c80009007a20 */ /* 0x020fe60000410000 */
[----:B------:R-:W-:Y:S01]  /*64f0*/  MOV R4, R106 ;  /* 0x0000006a00047202 */ /* 0x000fe20000000f00 */
[-C--:B------:R-:W-:Y:S01]  /*6500*/  HMMA.16816.F32.BF16 R28, R168, R6.reuse, R28 ;  /* 0x00000006a81c723c */ /* 0x080fe2000004181c */
[----:B------:R1:W1:Y:S07]  /*6510*/  MUFU.TANH R177, R0 ;  /* 0x0000000000b17308 */ /* 0x00026e0000002400 */
[C---:B------:R-:W-:Y:S04]  /*6520*/  HMMA.16816.F32.BF16 R32, R160.reuse, R6, R32 ;  /* 0x00000006a020723c */ /* 0x040fe80000041820 */
[----:B-1----:R-:W-:Y:S02]  /*6530*/  FMUL.FTZ R0, R12, c[0x0][0x320] ;  /* 0x0000c8000c007a20 */ /* 0x002fe40000410000 */
[----:B------:R1:W1:Y:S10]  /*6540*/  MUFU.TANH R12, R3 ;  /* 0x00000003000c7308 */ /* 0x0002740000002400 */
[----:B------:R5:W2:Y:S01]  /*6550*/  MUFU.TANH R165, R0 ;  /* 0x0000000000a57308 */ /* 0x000aa20000002400 */
[----:B-1----:R-:W-:Y:S09]  /*6560*/  FMUL.FTZ R3, R26, c[0x0][0x320] ;  /* 0x0000c8001a037a20 */ /* 0x002ff20000410000 */
[----:B------:R-:W1:Y:S01]  /*6570*/  MUFU.TANH R208, R3 ;  /* 0x0000000300d07308 */ /* 0x000e620000002400 */
[----:B-----5:R-:W-:Y:S09]  /*6580*/  FMUL.FTZ R0, R13, c[0x0][0x320] ;  /* 0x0000c8000d007a20 */ /* 0x020ff20000410000 */
[----:B------:R5:W1:Y:S10]  /*6590*/  MUFU.TANH R13, R8 ;  /* 0x00000008000d7308 */ /* 0x000a740000002400 */
[----:B------:R1:W1:Y:S01]  /*65a0*/  MUFU.TANH R164, R0 ;  /* 0x0000000000a47308 */ /* 0x0002620000002400 */
[----:B-----5:R-:W5:Y:S01]  /*65b0*/  LDSM.16.M88.4 R8, [R183] ;  /* 0x00000000b708783b */ /* 0x020f620000000200 */
[----:B------:R-:W-:Y:S07]  /*65c0*/  DEPBAR.LE SB0, 0x0 ;  /* 0x000080000000791a */ /* 0x000fee0000000000 */
[----:B------:R-:W-:Y:S01]  /*65d0*/  BAR.SYNC.DEFER_BLOCKING 0x0 ;  /* 0x0000000000007b1d */ /* 0x000fe20000010000 */
[----:B-1----:R-:W-:Y:S05]  /*65e0*/  FMUL.FTZ R0, R14, c[0x0][0x320] ;  /* 0x0000c8000e007a20 */ /* 0x002fea0000410000 */
[----:B------:R1:W1:Y:S10]  /*65f0*/  MUFU.TANH R167, R0 ;  /* 0x0000000000a77308 */ /* 0x0002740000002400 */
[----:B------:R2:W2:Y:S01]  /*6600*/  MUFU.TANH R14, R2 ;  /* 0x00000002000e7308 */ /* 0x0004a20000002400 */
[----:B-1----:R-:W-:Y:S01]  /*6610*/  FMUL.FTZ R0, R15, c[0x0][0x320] ;  /* 0x0000c8000f007a20 */ /* 0x002fe20000410000 */
[-C--:B-----5:R-:W-:Y:S08]  /*6620*/  HMMA.16816.F32.BF16 R36, R160, R8.reuse, R36 ;  /* 0x00000008a024723c */ /* 0x0a0ff00000041824 */
[----:B------:R1:W1:Y:S01]  /*6630*/  MUFU.TANH R166, R0 ;  /* 0x0000000000a67308 */ /* 0x0002620000002400 */
[C---:B------:R-:W-:Y:S04]  /*6640*/  HMMA.16816.F32.BF16 R40, R168.reuse, R8, R40 ;  /* 0x00000008a828723c */ /* 0x040fe80000041828 */
[----:B--2---:R-:W-:Y:S05]  /*6650*/  FMUL.FTZ R2, R27, c[0x0][0x320] ;  /* 0x0000c8001b027a20 */ /* 0x004fea0000410000 */
[----:B------:R2:W2:Y:S01]  /*6660*/  MUFU.TANH R207, R2 ;  /* 0x0000000200cf7308 */ /* 0x0004a20000002400 */
[-C--:B------:R-:W-:Y:S08]  /*6670*/  HMMA.16816.F32.BF16 R44, R168, R10.reuse, R44 ;  /* 0x0000000aa82c723c */ /* 0x080ff0000004182c */
[----:B------:R-:W-:Y:S04]  /*6680*/  HMMA.16816.F32.BF16 R48, R160, R10, R48 ;  /* 0x0000000aa030723c */ /* 0x000fe80000041830 */
[----:B-1----:R-:W-:Y:S04]  /*6690*/  FMUL.FTZ R0, R16, c[0x0][0x320] ;  /* 0x0000c80010007a20 */ /* 0x002fe80000410000 */
[----:B------:R1:W1:Y:S11]  /*66a0*/  MUFU.TANH R15, R0 ;  /* 0x00000000000f7308 */ /* 0x0002760000002400 */
[----:B------:R-:W-:Y:S05]  /*66b0*/  @!UPT UIADD3 URZ, URZ, URZ, URZ ;  /* 0x0000003f3f3ff290 */ /* 0x000fea000fffe03f */
[----:B--2---:R-:W-:Y:S04]  /*66c0*/  FMUL.FTZ R2, R48, c[0x0][0x320] ;  /* 0x0000c80030027a20 */ /* 0x004fe80000410000 */
[----:B------:R2:W2:Y:S01]  /*66d0*/  MUFU.TANH R168, R2 ;  /* 0x0000000200a87308 */ /* 0x0004a20000002400 */
[----:B-1----:R-:W-:Y:S09]  /*66e0*/  FMUL.FTZ R0, R20, c[0x0][0x320] ;  /* 0x0000c80014007a20 */ /* 0x002ff20000410000 */
[----:B------:R1:W1:Y:S01]  /*66f0*/  MUFU.TANH R199, R0 ;  /* 0x0000000000c77308 */ /* 0x0002620000002400 */
[----:B--2---:R-:W-:Y:S01]  /*6700*/  MOV R2, R107 ;  /* 0x0000006b00027202 */ /* 0x004fe20000000f00 */
[----:B-1----:R-:W-:Y:S08]  /*6710*/  FMUL.FTZ R0, R21, c[0x0][0x320] ;  /* 0x0000c80015007a20 */ /* 0x002ff00000410000 */
[----:B------:R1:W2:Y:S02]  /*6720*/  MUFU.TANH R197, R0 ;  /* 0x0000000000c57308 */ /* 0x0002a40000002400 */
[----:B-1----:R-:W-:Y:S08]  /*6730*/  FMUL.FTZ R0, R22, c[0x0][0x320] ;  /* 0x0000c80016007a20 */ /* 0x002ff00000410000 */
[----:B------:R1:W1:Y:S02]  /*6740*/  MUFU.TANH R195, R0 ;  /* 0x0000000000c37308 */ /* 0x0002640000002400 */
        /* <DEDUP_REMOVED lines=52> */
[----:B-1----:R-:W-:Y:S01]  /*6a90*/  MOV R0, R108 ;  /* 0x0000006c00007202 */ /* 0x002fe20000000f00 */
[----:B------:R-:W-:-:S06]  /*6aa0*/  @!P2 BRA `(.L_x_54) ;  /* 0x000002f00000a947 */ /* 0x000fcc0003800000 */
[----:B--234-:R-:W1:Y:S02]  /*6ab0*/  S2R R219, SR_TID.X ;  /* 0x0000000000db7919 */ /* 0x01ce640000002100 */
[----:B-1----:R-:W-:Y:S04]  /*6ac0*/  SHF.R.S32.HI R218, RZ, 0x1f, R219 ;  /* 0x0000001fffda7819 */ /* 0x002fe800000114db */
[----:B------:R-:W-:Y:S04]  /*6ad0*/  LEA.HI R218, R218, R219, RZ, 0x2 ;  /* 0x000000dbdada7211 */ /* 0x000fe800078f10ff */
[----:B------:R-:W-:Y:S04]  /*6ae0*/  SHF.R.S32.HI R218, RZ, 0x2, R218 ;  /* 0x00000002ffda7819 */ /* 0x000fe800000114da */
[----:B------:R-:W-:Y:S04]  /*6af0*/  IADD3 R3, -R218, 0x30, RZ ;  /* 0x00000030da037810 */ /* 0x000fe80007ffe1ff */
[----:B------:R-:W-:Y:S11]  /*6b00*/  ISETP.GE.AND P0, PT, R3, 0x21, PT ;  /* 0x000000210300780c */ /* 0x000ff60003f06270 */
[----:B------:R-:W-:Y:S02]  /*6b10*/  @!UPT UIADD3 URZ, URZ, URZ, URZ ;  /* 0x0000003f3f3ff290 */ /* 0x000fe4000fffe03f */
[----:B------:R-:W-:Y:S01]  /*6b20*/  @P0 IMAD.MOV.U32 R7, RZ, RZ, c[0x0][0x1e0] ;  /* 0x00007800ff070624 */ /* 0x000fe200078e00ff */
[----:B------:R-:W-:Y:S01]  /*6b30*/  @P0 IADD3 R5, R192, -0x1, RZ ;  /* 0xffffffffc0050810 */ /* 0x000fe20007ffe0ff */
[----:B------:R-:W-:Y:S03]  /*6b40*/  @P0 IMAD.MOV.U32 R8, RZ, RZ, 0x5 ;  /* 0x00000005ff080424 */ /* 0x000fe600078e00ff */
[----:B------:R-:W-:Y:S02]  /*6b50*/  @P0 SHF.R.S32.HI R6, RZ, 0x1f, R5 ;  /* 0x0000001fff060819 */ /* 0x000fe40000011405 */
[C---:B------:R-:W-:Y:S01]  /*6b60*/  @P0 SHF.L.U64.HI R9, R7.reuse, R8, c[0x0][0x1e4] ;  /* 0x0000790007090619 */ /* 0x040fe20000010208 */
[----:B------:R-:W-:Y:S02]  /*6b70*/  @P0 IMAD.SHL.U32 R8, R7, 0x20, RZ ;  /* 0x0000002007080824 */ /* 0x000fe400078e00ff */
[----:B------:R-:W-:Y:S04]  /*6b80*/  @P0 IMAD R6, R6, c[0x0][0x1e0], RZ ;  /* 0x0000780006060a24 */ /* 0x000fe800078e02ff */
[C---:B------:R-:W-:Y:S02]  /*6b90*/  @P0 IMAD R10, R5.reuse, c[0x0][0x1e4], R6 ;  /* 0x00007900050a0a24 */ /* 0x040fe400078e0206 */
[----:B------:R-:W-:Y:S04]  /*6ba0*/  @P0 IMAD.WIDE.U32 R6, R5, c[0x0][0x1e0], RZ ;  /* 0x0000780005060a25 */ /* 0x000fe800078e00ff */
[----:B------:R-:W-:Y:S02]  /*6bb0*/  @P0 IMAD.IADD R5, R7, 0x1, R10 ;  /* 0x0000000107050824 */ /* 0x000fe400078e020a */
[----:B------:R-:W-:Y:S04]  /*6bc0*/  @P0 IMAD.WIDE.U32 R6, R6, 0x30, R8 ;  /* 0x0000003006060825 */ /* 0x000fe800078e0008 */
[----:B------:R-:W-:Y:S01]  /*6bd0*/  @P0 IMAD R8, R5, 0x30, RZ ;  /* 0x0000003005080824 */ /* 0x000fe200078e02ff */
[----:B------:R-:W-:Y:S04]  /*6be0*/  @P0 IADD3 R5, P1, R244, R6, RZ ;  /* 0x00000006f4050210 */ /* 0x000fe80007f3e0ff */
[----:B------:R-:W-:Y:S02]  /*6bf0*/  @P0 IADD3.X R10, R246, R8, R7, P1, !PT ;  /* 0x00000008f60a0210 */ /* 0x000fe40000ffe407 */
[----:B------:R-:W-:Y:S11]  /*6c00*/  ISETP.GE.AND P1, PT, R3, 0x1, PT ;  /* 0x000000010300780c */ /* 0x000ff60003f26270 */
[----:B------:R-:W-:Y:S02]  /*6c10*/  @!UPT UIADD3 URZ, URZ, URZ, URZ ;  /* 0x0000003f3f3ff290 */ /* 0x000fe4000fffe03f */
[----:B------:R-:W-:Y:S01]  /*6c20*/  @P1 IADD3 R3, R192, -0x1, RZ ;  /* 0xffffffffc0031810 */ /* 0x000fe20007ffe0ff */
[----:B------:R-:W-:Y:S03]  /*6c30*/  @P1 IMAD.MOV.U32 R7, RZ, RZ, R246 ;  /* 0x000000ffff071224 */ /* 0x000fe600078e00f6 */
[----:B------:R-:W-:Y:S01]  /*6c40*/  @P1 SHF.R.S32.HI R6, RZ, 0x1f, R3 ;  /* 0x0000001fff061819 */ /* 0x000fe20000011403 */
[C---:B------:R-:W-:Y:S04]  /*6c50*/  @P1 IMAD.WIDE.U32 R8, R3.reuse, c[0x0][0x1e0], RZ ;  /* 0x0000780003081a25 */ /* 0x040fe800078e00ff */
[----:B------:R-:W-:Y:S04]  /*6c60*/  @P1 IMAD R6, R6, c[0x0][0x1e0], RZ ;  /* 0x0000780006061a24 */ /* 0x000fe800078e02ff */
[----:B------:R-:W-:Y:S02]  /*6c70*/  @P1 IMAD R3, R3, c[0x0][0x1e4], R6 ;  /* 0x0000790003031a24 */ /* 0x000fe400078e0206 */
[----:B------:R-:W-:Y:S03]  /*6c80*/  @P1 IMAD.MOV.U32 R6, RZ, RZ, R244 ;  /* 0x000000ffff061224 */ /* 0x000fe600078e00f4 */
[----:B------:R-:W-:Y:S01]  /*6c90*/  @P1 IADD3 R3, R9, R3, RZ ;  /* 0x0000000309031210 */ /* 0x000fe20007ffe0ff */
[----:B------:R-:W-:Y:S04]  /*6ca0*/  @P1 IMAD.WIDE.U32 R6, R8, 0x30, R6 ;  /* 0x0000003008061825 */ /* 0x000fe800078e0006 */
[----:B------:R-:W-:Y:S01]  /*6cb0*/  @P1 IMAD R3, R3, 0x30, RZ ;  /* 0x0000003003031824 */ /* 0x000fe200078e02ff */
[C---:B------:R-:W-:Y:S04]  /*6cc0*/  @P1 LEA R8, P6, R6.reuse, c[0x0][0x1c8], 0x1 ;  /* 0x0000720006081a11 */ /* 0x040fe800078c08ff */
[----:B------:R-:W-:Y:S04]  /*6cd0*/  @P1 IADD3 R3, R7, R3, RZ ;  /* 0x0000000307031210 */ /* 0x000fe80007ffe0ff */
[----:B------:R-:W-:Y:S02]  /*6ce0*/  @P1 LEA.HI.X R9, R6, c[0x0][0x1cc], R3, 0x1, P6 ;  /* 0x0000730006091a11 */ /* 0x000fe400030f0c03 */
[C---:B------:R-:W-:Y:S03]  /*6cf0*/  @P0 LEA R6, P6, R5.reuse, c[0x0][0x1c8], 0x1 ;  /* 0x0000720005060a11 */ /* 0x040fe600078c08ff */
[----:B------:R-:W-:Y:S01]  /*6d00*/  @!PT LDS RZ, [RZ] ;  /* 0x00000000fffff984 */ /* 0x000fe20000000800 */
[----:B------:R-:W-:Y:S01]  /*6d10*/  @!PT LDS RZ, [RZ] ;  /* 0x00000000fffff984 */ /* 0x000fe20000000800 */
[----:B------:R-:W-:Y:S01]  /*6d20*/  @!PT LDS RZ, [RZ] ;  /* 0x00000000fffff984 */ /* 0x000fe20000000800 */
[----:B------:R1:W-:Y:S01]  /*6d30*/  @P1 LDGSTS.E.BYPASS.LTC128B.128 [R191+0x3c80], [R8.64], !P3 ;  /* 0x03c8000008bf1fae */ /* 0x0003e2000d901d46 */
[----:B------:R-:W-:Y:S03]  /*6d40*/  @P0 LEA.HI.X R7, R5, c[0x0][0x1cc], R10, 0x1, P6 ;  /* 0x0000730005070a11 */ /* 0x000fe600030f0c0a */
[----:B------:R1:W-:Y:S04]  /*6d50*/  @P1 LDGSTS.E.BYPASS.LTC128B.128 [R191+0x4880], [R8.64+0x40], !P4 ;  /* 0x0488004008bf1fae */ /* 0x0003e8000e101d46 */
[----:B------:R1:W-:Y:S04]  /*6d60*/  @P1 LDGSTS.E.BYPASS.LTC128B.128 [R191+0x5480], [R8.64+0x80], !P5 ;  /* 0x0548008008bf1fae */ /* 0x0003e8000e901d46 */
[----:B------:R1:W-:Y:S04]  /*6d70*/  @P0 LDGSTS.E.BYPASS.LTC128B.128 [R191+0x4480], [R6.64], !P3 ;  /* 0x0448000006bf0fae */ /* 0x0003e8000d901d46 */
[----:B------:R1:W-:Y:S04]  /*6d80*/  @P0 LDGSTS.E.BYPASS.LTC128B.128 [R191+0x5080], [R6.64+0x40], !P4 ;  /* 0x0508004006bf0fae */ /* 0x0003e8000e101d46 */
[----:B------:R1:W-:Y:S02]  /*6d90*/  @P0 LDGSTS.E.BYPASS.LTC128B.128 [R191+0x5c80], [R6.64+0x80], !P5 ;  /* 0x05c8008006bf0fae */ /* 0x0003e4000e901d46 */
.L_x_54:
[----:B--234-:R-:W-:Y:S05]  /*6da0*/  BSYNC B0 ;  /* 0x0000000000007941 */ /* 0x01cfea0003800000 */
.L_x_53:
[----:B------:R-:W-:Y:S01]  /*6db0*/  FMNMX.FTZ R3, R173, R108, !PT ;  /* 0x0000006cad037209 */ /* 0x000fe20007810000 */
[----:B------:R-:W-:Y:S01]  /*6dc0*/  LDSM.16.MT88.4 R20, [R110] ;  /* 0x000000006e14783b */ /* 0x000fe20000004200 */
[----:B------:R-:W-:Y:S02]  /*6dd0*/  FMNMX.FTZ R5, R174, R107, !PT ;  /* 0x0000006bae057209 */ /* 0x000fe40007810000 */
[----:B------:R-:W-:Y:S02]  /*6de0*/  FMNMX.FTZ R3, R172, R3, !PT ;  /* 0x00000003ac037209 */ /* 0x000fe40007810000 */
[----:B------:R-:W-:Y:S02]  /*6df0*/  FMNMX.FTZ R5, R176, R5, !PT ;  /* 0x00000005b0057209 */ /* 0x000fe40007810000 */
[----:B------:R-:W-:Y:S01]  /*6e00*/  FMNMX.FTZ R3, R15, R3, !PT ;  /* 0x000000030f037209 */ /* 0x000fe20007810000 */
[----:B------:R-:W-:Y:S01]  /*6e10*/  LDSM.16.MT88.4 R36, [R111] ;  /* 0x000000006f24783b */ /* 0x000fe20000004200 */
[----:B------:R-:W-:Y:S02]  /*6e20*/  FMNMX.FTZ R5, R12, R5, !PT ;  /* 0x000000050c057209 */ /* 0x000fe40007810000 */
[----:B------:R-:W-:Y:S02]  /*6e30*/  FMNMX.FTZ R3, R13, R3, !PT ;  /* 0x000000030d037209 */ /* 0x000fe40007810000 */
[----:B------:R-:W-:Y:S02]  /*6e40*/  FMNMX.FTZ R5, R14, R5, !PT ;  /* 0x000000050e057209 */ /* 0x000fe40007810000 */
[----:B------:R-:W-:Y:S01]  /*6e50*/  FMNMX.FTZ R3, R199, R3, !PT ;  /* 0x00000003c7037209 */ /* 0x000fe20007810000 */
[----:B------:R-:W0:Y:S01]  /*6e60*/  LDGDEPBAR ;  /* 0x00000000000079af */ /* 0x000e220000000000 */
[----:B------:R-:W-:Y:S02]  /*6e70*/  FMNMX.FTZ R5, R195, R5, !PT ;  /* 0x00000005c3057209 */ /* 0x000fe40007810000 */
        /* <DEDUP_REMOVED lines=14> */
[----:B-1----:R-:W-:Y:S01]  /*6f60*/  FMNMX.FTZ R6, R178, R106, !PT ;  /* 0x0000006ab2067209 */ /* 0x002fe20007810000 */
[----:B------:R-:W1:Y:S01]  /*6f70*/  SHFL.BFLY PT, R7, R3, 0x2, 0x1f ;  /* 0x0c401f0003077f89 */ /* 0x000e6200000e0000 */
[----:B------:R-:W-:Y:S02]  /*6f80*/  IADD3 R192, R192, -0x1, RZ ;  /* 0xffffffffc0c07810 */ /* 0x000fe40007ffe0ff */
[----:B------:R-:W-:Y:S04]  /*6f90*/  FMNMX.FTZ R6, R177, R6, !PT ;  /* 0x00000006b1067209 */ /* 0x000fe80007810000 */
[----:B------:R-:W-:Y:S01]  /*6fa0*/  FMNMX.FTZ R6, R165, R6, !PT ;  /* 0x00000006a5067209 */ /* 0x000fe20007810000 */
[----:B------:R-:W2:Y:S03]  /*6fb0*/  SHFL.BFLY PT, R8, R5, 0x2, 0x1f ;  /* 0x0c401f0005087f89 */ /* 0x000ea600000e0000 */
[----:B------:R-:W-:Y:S04]  /*6fc0*/  FMNMX.FTZ R6, R164, R6, !PT ;  /* 0x00000006a4067209 */ /* 0x000fe80007810000 */
[----:B------:R-:W-:Y:S04]  /*6fd0*/  FMNMX.FTZ R6, R213, R6, !PT ;  /* 0x00000006d5067209 */ /* 0x000fe80007810000 */
[----:B------:R-:W-:Y:S04]  /*6fe0*/  FMNMX.FTZ R6, R210, R6, !PT ;  /* 0x00000006d2067209 */ /* 0x000fe80007810000 */
[----:B------:R-:W-:Y:S04]  /*6ff0*/  FMNMX.FTZ R6, R214, R6, !PT ;  /* 0x00000006d6067209 */ /* 0x000fe80007810000 */
[----:B------:R-:W-:Y:S04]  /*7000*/  FMNMX.FTZ R6, R215, R6, !PT ;  /* 0x00000006d7067209 */ /* 0x000fe80007810000 */
[----:B------:R-:W-:Y:S02]  /*7010*/  FMNMX.FTZ R6, R203, R6, !PT ;  /* 0x00000006cb067209 */ /* 0x000fe40007810000 */
[----:B-1----:R-:W-:Y:S02]  /*7020*/  FMNMX.FTZ R3, R3, R7, !PT ;  /* 0x0000000703037209 */ /* 0x002fe40007810000 */
[----:B------:R-:W-:Y:S02]  /*7030*/  FMNMX.FTZ R7, R175, R105, !PT ;  /* 0x00000069af077209 */ /* 0x000fe40007810000 */
[----:B--2---:R-:W-:Y:S01]  /*7040*/  FMNMX.FTZ R5, R5, R8, !PT ;  /* 0x0000000805057209 */ /* 0x004fe20007810000 */
[----:B------:R-:W1:Y:S01]  /*7050*/  SHFL.BFLY PT, R10, R3, 0x1, 0x1f ;  /* 0x0c201f00030a7f89 */ /* 0x000e6200000e0000 */
[----:B------:R-:W-:Y:S02]  /*7060*/  FMNMX.FTZ R7, R179, R7, !PT ;  /* 0x00000007b3077209 */ /* 0x000fe40007810000 */
[----:B------:R-:W-:Y:S02]  /*7070*/  FMNMX.FTZ R6, R202, R6, !PT ;  /* 0x00000006ca067209 */ /* 0x000fe40007810000 */
[----:B------:R-:W-:Y:S02]  /*7080*/  FMNMX.FTZ R7, R167, R7, !PT ;  /* 0x00000007a7077209 */ /* 0x000fe40007810000 */
[----:B------:R-:W-:Y:S01]  /*7090*/  FMNMX.FTZ R6, R201, R6, !PT ;  /* 0x00000006c9067209 */ /* 0x000fe20007810000 */
[----:B------:R-:W2:Y:S01]  /*70a0*/  SHFL.BFLY PT, R8, R5, 0x1, 0x1f ;  /* 0x0c201f0005087f89 */ /* 0x000ea200000e0000 */
[----:B------:R-:W-:Y:S02]  /*70b0*/  FMNMX.FTZ R7, R166, R7, !PT ;  /* 0x00000007a6077209 */ /* 0x000fe40007810000 */
[----:B------:R-:W-:Y:S02]  /*70c0*/  FMNMX.FTZ R6, R171, R6, !PT ;  /* 0x00000006ab067209 */ /* 0x000fe40007810000 */
[----:B------:R-:W-:Y:S03]  /*70d0*/  FMNMX.FTZ R7, R208, R7, !PT ;  /* 0x00000007d0077209 */ /* 0x000fe60007810000 */
[----:B------:R-:W3:Y:S01]  /*70e0*/  SHFL.BFLY PT, R9, R6, 0x2, 0x1f ;  /* 0x0c401f0006097f89 */ /* 0x000ee200000e0000 */
[----:B------:R-:W-:Y:S02]  /*70f0*/  FMNMX.FTZ R7, R207, R7, !PT ;  /* 0x00000007cf077209 */ /* 0x000fe40007810000 */
[----:B-1----:R-:W-:Y:S02]  /*7100*/  FMNMX.FTZ R108, R3, R10, !PT ;  /* 0x0000000a036c7209 */ /* 0x002fe40007810000 */
[----:B------:R-:W-:Y:S03]  /*7110*/  FMNMX.FTZ R3, R217, R7, !PT ;  /* 0x00000007d9037209 */ /* 0x000fe60007810000 */
[----:B------:R-:W-:Y:S01]  /*7120*/  FADD.FTZ R0, -R108, R0 ;  /* 0x000000006c007221 */ /* 0x000fe20000010100 */
[----:B------:R-:W-:Y:S01]  /*7130*/  FMNMX.FTZ R3, R216, R3, !PT ;  /* 0x00000003d8037209 */ /* 0x000fe20007810000 */
[----:B------:R-:W-:Y:S01]  /*7140*/  FMUL.FTZ R161, R108, c[0x0][0x2d0] ;  /* 0x0000b4006ca17a20 */ /* 0x000fe20000410000 */
[----:B--2---:R-:W-:Y:S02]  /*7150*/  FMNMX.FTZ R107, R5, R8, !PT ;  /* 0x00000008056b7209 */ /* 0x004fe40007810000 */
[----:B------:R-:W-:Y:S01]  /*7160*/  FMNMX.FTZ R5, R211, R3, !PT ;  /* 0x00000003d3057209 */ /* 0x000fe20007810000 */
[----:B------:R-:W-:Y:S02]  /*7170*/  FMUL.FTZ R3, R0, c[0x0][0x2d0] ;  /* 0x0000b40000037a20 */ /* 0x000fe40000410000 */
[----:B------:R-:W-:Y:S01]  /*7180*/  FMUL.FTZ R162, R107, c[0x0][0x2d0] ;  /* 0x0000b4006ba27a20 */ /* 0x000fe20000410000 */
[----:B------:R-:W-:Y:S01]  /*7190*/  FMNMX.FTZ R0, R209, R5, !PT ;  /* 0x00000005d1007209 */ /* 0x000fe20007810000 */
[----:B------:R1:W2:Y:S01]  /*71a0*/  MUFU.EX2 R100, R3 ;  /* 0x0000000300647308 */ /* 0x0002a20000000800 */
[----:B---3--:R-:W-:Y:S01]  /*71b0*/  FMNMX.FTZ R6, R6, R9, !PT ;  /* 0x0000000906067209 */ /* 0x008fe20007810000 */
[----:B------:R-:W-:Y:S01]  /*71c0*/  FADD.FTZ R2, -R107, R2 ;  /* 0x000000026b027221 */ /* 0x000fe20000010100 */
[----:B------:R-:W-:Y:S03]  /*71d0*/  FMNMX.FTZ R0, R104, R0, !PT ;  /* 0x0000000068007209 */ /* 0x000fe60007810000 */
[----:B------:R-:W3:Y:S01]  /*71e0*/  SHFL.BFLY PT, R9, R6, 0x1, 0x1f ;  /* 0x0c201f0006097f89 */ /* 0x000ee200000e0000 */
[----:B------:R-:W-:Y:S01]  /*71f0*/  FMNMX.FTZ R0, R103, R0, !PT ;  /* 0x0000000067007209 */ /* 0x000fe20007810000 */
[----:B------:R-:W-:Y:S04]  /*7200*/  FMUL.FTZ R2, R2, c[0x0][0x2d0] ;  /* 0x0000b40002027a20 */ /* 0x000fe80000410000 */
[----:B------:R4:W5:Y:S02]  /*7210*/  MUFU.EX2 R102, R2 ;  /* 0x0000000200667308 */ /* 0x0009640000000800 */
[----:B-1----:R-:W1:Y:S01]  /*7220*/  SHFL.BFLY PT, R3, R0, 0x2, 0x1f ;  /* 0x0c401f0000037f89 */ /* 0x002e6200000e0000 */
[C---:B--2---:R-:W-:Y:S02]  /*7230*/  FMUL.FTZ R5, R100.reuse, R117 ;  /* 0x0000007564057220 */ /* 0x044fe40000410000 */
[C---:B------:R-:W-:Y:S02]  /*7240*/  FMUL.FTZ R17, R100.reuse, R125 ;  /* 0x0000007d64117220 */ /* 0x040fe40000410000 */
[----:B------:R-:W-:Y:S01]  /*7250*/  FMUL.FTZ R16, R100, R124 ;  /* 0x0000007c64107220 */ /* 0x000fe20000410000 */
[----:B---3--:R-:W-:Y:S01]  /*7260*/  FMNMX.FTZ R106, R6, R9, !PT ;  /* 0x00000009066a7209 */ /* 0x008fe20007810000 */
[C---:B------:R-:W-:Y:S02]  /*7270*/  FMUL.FTZ R33, R100.reuse, R141 ;  /* 0x0000008d64217220 */ /* 0x040fe40000410000 */
[----:B------:R-:W-:Y:S02]  /*7280*/  FMUL.FTZ R32, R100, R140 ;  /* 0x0000008c64207220 */ /* 0x000fe40000410000 */
[C---:B------:R-:W-:Y:S02]  /*7290*/  FMUL.FTZ R160, R106.reuse, c[0x0][0x2d0] ;  /* 0x0000b4006aa07a20 */ /* 0x040fe40000410000 */
[----:B----4-:R-:W-:Y:S02]  /*72a0*/  FADD.FTZ R2, -R106, R4 ;  /* 0x000000046a027221 */ /* 0x010fe40000010100 */
[--C-:B------:R-:W-:Y:S02]  /*72b0*/  FFMA.FTZ R4, R173, c[0x0][0x2d0], -R161.reuse ;  /* 0x0000b400ad047a23 */ /* 0x100fe400000108a1 */
[----:B------:R-:W-:Y:S02]  /*72c0*/  FMUL.FTZ R2, R2, c[0x0][0x2d0] ;  /* 0x0000b40002027a20 */ /* 0x000fe40000410000 */
[----:B------:R-:W-:Y:S01]  /*72d0*/  MUFU.EX2 R173, R4 ;  /* 0x0000000400ad7308 */ /* 0x000fe20000000800 */
[C---:B-----5:R-:W-:Y:S02]  /*72e0*/  FMUL.FTZ R6, R102.reuse, R118 ;  /* 0x0000007666067220 */ /* 0x060fe40000410000 */
[----:B------:R-:W-:Y:S01]  /*72f0*/  FMUL.FTZ R7, R102, R119 ;  /* 0x0000007766077220 */ /* 0x000fe20000410000 */
[----:B-1----:R-:W-:Y:S01]  /*7300*/  FMNMX.FTZ R0, R0, R3, !PT ;  /* 0x0000000300007209 */ /* 0x002fe20007810000 */
[--C-:B------:R-:W-:Y:S02]  /*7310*/  FFMA.FTZ R3, R176, c[0x0][0x2d0], -R162.reuse ;  /* 0x0000b400b0037a23 */ /* 0x100fe400000108a2 */
[C---:B------:R-:W-:Y:S03]  /*7320*/  FMUL.FTZ R18, R102.reuse, R126 ;  /* 0x0000007e66127220 */ /* 0x040fe60000410000 */
[----:B------:R1:W-:Y:S01]  /*7330*/  MUFU.EX2 R230, R3 ;  /* 0x0000000300e67308 */ /* 0x0003e20000000800 */
[C---:B------:R-:W-:Y:S02]  /*7340*/  FMUL.FTZ R19, R102.reuse, R127 ;  /* 0x0000007f66137220 */ /* 0x040fe40000410000 */
[C---:B------:R-:W-:Y:S02]  /*7350*/  FMUL.FTZ R34, R102.reuse, R142 ;  /* 0x0000008e66227220 */ /* 0x040fe40000410000 */
[----:B------:R-:W-:Y:S02]  /*7360*/  FMUL.FTZ R35, R102, R143 ;  /* 0x0000008f66237220 */ /* 0x000fe40000410000 */
[C---:B------:R-:W-:Y:S02]  /*7370*/  FMUL.FTZ R48, R100.reuse, R156 ;  /* 0x0000009c64307220 */ /* 0x040fe40000410000 */
[----:B------:R-:W-:Y:S01]  /*7380*/  FMUL.FTZ R49, R100, R157 ;  /* 0x0000009d64317220 */ /* 0x000fe20000410000 */
[----:B------:R2:W3:Y:S01]  /*7390*/  MUFU.EX2 R101, R2 ;  /* 0x0000000200657308 */ /* 0x0004e20000000800 */
[C---:B------:R-:W-:Y:S02]  /*73a0*/  FMUL.FTZ R50, R102.reuse, R158 ;  /* 0x0000009e66327220 */ /* 0x040fe40000410000 */
[----:B------:R-:W-:Y:S02]  /*73b0*/  FMUL.FTZ R51, R102, R159 ;  /* 0x0000009f66337220 */ /* 0x000fe40000410000 */
[----:B------:R-:W-:Y:S01]  /*73c0*/  LDSM.16.MT88.4 R156, [R110+0x1400] ;  /* 0x001400006e9c783b */ /* 0x000fe20000004200 */
[----:B------:R-:W-:Y:S02]  /*73d0*/  FFMA.FTZ R124, R198, c[0x0][0x2d0], -R162 ;  /* 0x0000b400c67c7a23 */ /* 0x000fe400000108a2 */
[----:B------:R-:W-:Y:S02]  /*73e0*/  FFMA.FTZ R140, R202, c[0x0][0x2d0], -R160 ;  /* 0x0000b400ca8c7a23 */ /* 0x000fe400000108a0 */
[----:B------:R4:W-:Y:S01]  /*73f0*/  MUFU.EX2 R218, R124 ;  /* 0x0000007c00da7308 */ /* 0x0009e20000000800 */
[C---:B------:R-:W-:Y:S02]  /*7400*/  FMUL.FTZ R52, R100.reuse, R52 ;  /* 0x0000003464347220 */ /* 0x040fe40000410000 */
[----:B------:R-:W-:Y:S02]  /*7410*/  FMUL.FTZ R53, R100, R53 ;  /* 0x0000003564357220 */ /* 0x000fe40000410000 */
[--C-:B-1----:R-:W-:Y:S02]  /*7420*/  FFMA.FTZ R3, R15, c[0x0][0x2d0], -R161.reuse ;  /* 0x0000b4000f037a23 */ /* 0x102fe400000108a1 */
[C---:B------:R-:W-:Y:S02]  /*7430*/  FMUL.FTZ R54, R102.reuse, R54 ;  /* 0x0000003666367220 */ /* 0x040fe40000410000 */
[----:B------:R-:W-:Y:S01]  /*7440*/  FMUL.FTZ R55, R102, R55 ;  /* 0x0000003766377220 */ /* 0x000fe20000410000 */
[----:B------:R1:W-:Y:S01]  /*7450*/  MUFU.EX2 R233, R3 ;  /* 0x0000000300e97308 */ /* 0x0003e20000000800 */
[C---:B------:R-:W-:Y:S02]  /*7460*/  FMUL.FTZ R64, R100.reuse, R64 ;  /* 0x0000004064407220 */ /* 0x040fe40000410000 */
[----:B------:R-:W-:Y:S02]  /*7470*/  FMUL.FTZ R65, R100, R65 ;  /* 0x0000004164417220 */ /* 0x000fe40000410000 */
[--C-:B--2---:R-:W-:Y:S02]  /*7480*/  FFMA.FTZ R2, R172, c[0x0][0x2d0], -R161.reuse ;  /* 0x0000b400ac027a23 */ /* 0x104fe400000108a1 */
[C---:B---3--:R-:W-:Y:S02]  /*7490*/  FMUL.FTZ R8, R101.reuse, R112 ;  /* 0x0000007065087220 */ /* 0x048fe40000410000 */
[C---:B------:R-:W-:Y:S01]  /*74a0*/  FMUL.FTZ R9, R101.reuse, R113 ;  /* 0x0000007165097220 */ /* 0x040fe20000410000 */
[----:B------:R2:W-:Y:S01]  /*74b0*/  MUFU.EX2 R231, R2 ;  /* 0x0000000200e77308 */ /* 0x0005e20000000800 */
[C---:B------:R-:W-:Y:S02]  /*74c0*/  FMUL.FTZ R24, R101.reuse, R132 ;  /* 0x0000008465187220 */ /* 0x040fe40000410000 */
[C---:B------:R-:W-:Y:S01]  /*74d0*/  FMUL.FTZ R25, R101.reuse, R133 ;  /* 0x0000008565197220 */ /* 0x040fe20000410000 */
[----:B----4-:R-:W-:Y:S01]  /*74e0*/  LDSM.16.MT88.4 R124, [R110+0x400] ;  /* 0x000400006e7c783b */ /* 0x010fe20000004200 */
[C---:B------:R-:W-:Y:S02]  /*74f0*/  FMUL.FTZ R28, R101.reuse, R136 ;  /* 0x00000088651c7220 */ /* 0x040fe40000410000 */
[C---:B------:R-:W-:Y:S02]  /*7500*/  FMUL.FTZ R29, R101.reuse, R137 ;  /* 0x00000089651d7220 */ /* 0x040fe40000410000 */
[C---:B------:R-:W-:Y:S02]  /*7510*/  FMUL.FTZ R40, R101.reuse, R148 ;  /* 0x0000009465287220 */ /* 0x040fe40000410000 */
[C---:B------:R-:W-:Y:S02]  /*7520*/  FMUL.FTZ R41, R101.reuse, R149 ;  /* 0x0000009565297220 */ /* 0x040fe40000410000 */
[----:B------:R-:W-:Y:S02]  /*7530*/  FMUL.FTZ R44, R101, R152 ;  /* 0x00000098652c7220 */ /* 0x000fe40000410000 */
[--C-:B-1----:R-:W-:Y:S02]  /*7540*/  FFMA.FTZ R3, R13, c[0x0][0x2d0], -R161.reuse ;  /* 0x0000b4000d037a23 */ /* 0x102fe400000108a1 */
[C---:B------:R-:W-:Y:S02]  /*7550*/  FMUL.FTZ R13, R101.reuse, R121 ;  /* 0x00000079650d7220 */ /* 0x040fe40000410000 */
[----:B------:R-:W1:Y:S01]  /*7560*/  MUFU.EX2 R240, R3 ;  /* 0x0000000300f07308 */ /* 0x000e620000000800 */
[C---:B------:R-:W-:Y:S02]  /*7570*/  FMUL.FTZ R45, R101.reuse, R153 ;  /* 0x00000099652d7220 */ /* 0x040fe40000410000 */
[C---:B------:R-:W-:Y:S02]  /*7580*/  FMUL.FTZ R56, R101.reuse, R56 ;  /* 0x0000003865387220 */ /* 0x040fe40000410000 */
[--C-:B--2---:R-:W-:Y:S02]  /*7590*/  FFMA.FTZ R2, R174, c[0x0][0x2d0], -R162.reuse ;  /* 0x0000b400ae027a23 */ /* 0x104fe400000108a2 */
[C---:B------:R-:W-:Y:S02]  /*75a0*/  FMUL.FTZ R57, R101.reuse, R57 ;  /* 0x0000003965397220 */ /* 0x040fe40000410000 */
[C---:B------:R-:W-:Y:S01]  /*75b0*/  FMUL.FTZ R60, R101.reuse, R60 ;  /* 0x0000003c653c7220 */ /* 0x040fe20000410000 */
[----:B------:R2:W3:Y:S01]  /*75c0*/  MUFU.EX2 R229, R2 ;  /* 0x0000000200e57308 */ /* 0x0004e20000000800 */
[C---:B------:R-:W-:Y:S02]  /*75d0*/  FMUL.FTZ R61, R101.reuse, R61 ;  /* 0x0000003d653d7220 */ /* 0x040fe40000410000 */
[C---:B------:R-:W-:Y:S02]  /*75e0*/  FMUL.FTZ R66, R102.reuse, R66 ;  /* 0x0000004266427220 */ /* 0x040fe40000410000 */
[----:B------:R-:W-:Y:S02]  /*75f0*/  FMUL.FTZ R67, R102, R67 ;  /* 0x0000004366437220 */ /* 0x000fe40000410000 */
[C---:B------:R-:W-:Y:S02]  /*7600*/  FMUL.FTZ R68, R100.reuse, R68 ;  /* 0x0000004464447220 */ /* 0x040fe40000410000 */
[----:B------:R-:W-:Y:S02]  /*7610*/  FMUL.FTZ R69, R100, R69 ;  /* 0x0000004564457220 */ /* 0x000fe40000410000 */
[C---:B------:R-:W-:Y:S02]  /*7620*/  FMUL.FTZ R70, R102.reuse, R70 ;  /* 0x0000004666467220 */ /* 0x040fe40000410000 */
[----:B------:R-:W-:Y:S01]  /*7630*/  FMUL.FTZ R71, R102, R71 ;  /* 0x0000004766477220 */ /* 0x000fe20000410000 */
[----:B-1----:R-:W-:Y:S01]  /*7640*/  F2FP.BF16.PACK_AB R118, R240, R233 ;  /* 0x000000e9f076723e */ /* 0x002fe200000010ff */
[----:B------:R-:W-:Y:S02]  /*7650*/  FFMA.FTZ R3, R12, c[0x0][0x2d0], -R162 ;  /* 0x0000b4000c037a23 */ /* 0x000fe400000108a2 */
[C---:B------:R-:W-:Y:S02]  /*7660*/  FMUL.FTZ R12, R101.reuse, R120 ;  /* 0x00000078650c7220 */ /* 0x040fe40000410000 */
[----:B------:R1:W-:Y:S01]  /*7670*/  MUFU.EX2 R239, R3 ;  /* 0x0000000300ef7308 */ /* 0x0003e20000000800 */
[C---:B------:R-:W-:Y:S02]  /*7680*/  FMUL.FTZ R72, R101.reuse, R72 ;  /* 0x0000004865487220 */ /* 0x040fe40000410000 */
[C---:B------:R-:W-:Y:S01]  /*7690*/  FMUL.FTZ R73, R101.reuse, R73 ;  /* 0x0000004965497220 */ /* 0x040fe20000410000 */
[----:B--2---:R-:W2:Y:S01]  /*76a0*/  SHFL.BFLY PT, R2, R0, 0x1, 0x1f ;  /* 0x0c201f0000027f89 */ /* 0x004ea200000e0000 */
[----:B---3--:R-:W-:Y:S01]  /*76b0*/  F2FP.BF16.PACK_AB R117, R230, R229 ;  /* 0x000000e5e675723e */ /* 0x008fe200000010ff */
[C---:B------:R-:W-:Y:S02]  /*76c0*/  FMUL.FTZ R76, R101.reuse, R76 ;  /* 0x0000004c654c7220 */ /* 0x040fe40000410000 */
[C---:B------:R-:W-:Y:S02]  /*76d0*/  FMUL.FTZ R77, R101.reuse, R77 ;  /* 0x0000004d654d7220 */ /* 0x040fe40000410000 */
[C---:B------:R-:W-:Y:S02]  /*76e0*/  FMUL.FTZ R80, R100.reuse, R80 ;  /* 0x0000005064507220 */ /* 0x040fe40000410000 */
[----:B------:R-:W-:Y:S02]  /*76f0*/  FMUL.FTZ R81, R100, R81 ;  /* 0x0000005164517220 */ /* 0x000fe40000410000 */
[C---:B------:R-:W-:Y:S02]  /*7700*/  FMUL.FTZ R82, R102.reuse, R82 ;  /* 0x0000005266527220 */ /* 0x040fe40000410000 */
[----:B------:R-:W-:Y:S02]  /*7710*/  FMUL.FTZ R83, R102, R83 ;  /* 0x0000005366537220 */ /* 0x000fe40000410000 */
[C---:B------:R-:W-:Y:S02]  /*7720*/  FMUL.FTZ R84, R100.reuse, R84 ;  /* 0x0000005464547220 */ /* 0x040fe40000410000 */
[----:B------:R-:W-:Y:S02]  /*7730*/  FMUL.FTZ R85, R100, R85 ;  /* 0x0000005564557220 */ /* 0x000fe40000410000 */
[----:B------:R-:W-:Y:S02]  /*7740*/  FMUL.FTZ R86, R102, R86 ;  /* 0x0000005666567220 */ /* 0x000fe40000410000 */
[----:B-1----:R-:W-:Y:S02]  /*7750*/  FFMA.FTZ R3, R178, c[0x0][0x2d0], -R160 ;  /* 0x0000b400b2037a23 */ /* 0x002fe400000108a0 */
[----:B------:R-:W-:Y:S02]  /*7760*/  FMUL.FTZ R87, R102, R87 ;  /* 0x0000005766577220 */ /* 0x000fe40000410000 */
[----:B------:R1:W-:Y:S01]  /*7770*/  MUFU.EX2 R226, R3 ;  /* 0x0000000300e27308 */ /* 0x0003e20000000800 */
[----:B--2---:R-:W-:Y:S01]  /*7780*/  FMNMX.FTZ R2, R0, R2, !PT ;  /* 0x0000000200027209 */ /* 0x004fe20007810000 */
[----:B------:R-:W-:Y:S02]  /*7790*/  FFMA.FTZ R0, R14, c[0x0][0x2d0], -R162 ;  /* 0x0000b4000e007a23 */ /* 0x000fe400000108a2 */
[C---:B------:R-:W-:Y:S02]  /*77a0*/  FMUL.FTZ R88, R101.reuse, R88 ;  /* 0x0000005865587220 */ /* 0x040fe40000410000 */
[C---:B------:R-:W-:Y:S02]  /*77b0*/  FMUL.FTZ R89, R101.reuse, R89 ;  /* 0x0000005965597220 */ /* 0x040fe40000410000 */
[C---:B------:R-:W-:Y:S02]  /*77c0*/  FMUL.FTZ R92, R101.reuse, R92 ;  /* 0x0000005c655c7220 */ /* 0x040fe40000410000 */
[----:B------:R2:W3:Y:S01]  /*77d0*/  MUFU.EX2 R238, R0 ;  /* 0x0000000000ee7308 */ /* 0x0004e20000000800 */
[----:B------:R-:W-:Y:S02]  /*77e0*/  FMUL.FTZ R93, R101, R93 ;  /* 0x0000005d655d7220 */ /* 0x000fe40000410000 */
[C---:B------:R-:W-:Y:S02]  /*77f0*/  FMUL.FTZ R96, R100.reuse, R96 ;  /* 0x0000006064607220 */ /* 0x040fe40000410000 */
[----:B------:R-:W-:Y:S02]  /*7800*/  FMUL.FTZ R97, R100, R97 ;  /* 0x0000006164617220 */ /* 0x000fe40000410000 */
[C---:B------:R-:W-:Y:S02]  /*7810*/  FMUL.FTZ R98, R102.reuse, R98 ;  /* 0x0000006266627220 */ /* 0x040fe40000410000 */
[----:B------:R-:W-:Y:S02]  /*7820*/  FMUL.FTZ R99, R102, R99 ;  /* 0x0000006366637220 */ /* 0x000fe40000410000 */
[--C-:B------:R-:W-:Y:S02]  /*7830*/  FFMA.FTZ R133, R212, c[0x0][0x2d0], -R161.reuse ;  /* 0x0000b400d4857a23 */ /* 0x100fe400000108a1 */
[----:B------:R-:W-:Y:S02]  /*7840*/  FFMA.FTZ R132, R205, c[0x0][0x2d0], -R161 ;  /* 0x0000b400cd847a23 */ /* 0x000fe400000108a1 */
[--C-:B-1----:R-:W-:Y:S01]  /*7850*/  FFMA.FTZ R3, R177, c[0x0][0x2d0], -R160.reuse ;  /* 0x0000b400b1037a23 */ /* 0x102fe200000108a0 */
[----:B------:R-:W-:Y:S01]  /*7860*/  MUFU.EX2 R174, R133 ;  /* 0x0000008500ae7308 */ /* 0x000fe20000000800 */
[--C-:B------:R-:W-:Y:S02]  /*7870*/  FFMA.FTZ R137, R203, c[0x0][0x2d0], -R160.reuse ;  /* 0x0000b400cb897a23 */ /* 0x100fe400000108a0 */
[----:B--2---:R-:W-:Y:S01]  /*7880*/  FADD.FTZ R0, -R2, R105 ;  /* 0x0000006902007221 */ /* 0x004fe20000010100 */
[----:B---3--:R-:W-:Y:S06]  /*7890*/  F2FP.BF16.PACK_AB R119, R238, R239 ;  /* 0x000000efee77723e */ /* 0x008fec00000010ff */
[----:B------:R1:W2:Y:S01]  /*78a0*/  MUFU.EX2 R228, R3 ;  /* 0x0000000300e47308 */ /* 0x0002a20000000800 */
[--C-:B------:R-:W-:Y:S02]  /*78b0*/  FFMA.FTZ R105, R199, c[0x0][0x2d0], -R161.reuse ;  /* 0x0000b400c7697a23 */ /* 0x100fe400000108a1 */
[----:B------:R-:W-:Y:S07]  /*78c0*/  FMUL.FTZ R0, R0, c[0x0][0x2d0] ;  /* 0x0000b40000007a20 */ /* 0x000fee0000410000 */
[----:B------:R3:W-:Y:S10]  /*78d0*/  MUFU.EX2 R224, R105 ;  /* 0x0000006900e07308 */ /* 0x0007f40000000800 */
[----:B------:R-:W4:Y:S01]  /*78e0*/  MUFU.EX2 R0, R0 ;  /* 0x0000000000007308 */ /* 0x000f220000000800 */
[--C-:B-1----:R-:W-:Y:S01]  /*78f0*/  FFMA.FTZ R3, R165, c[0x0][0x2d0], -R160.reuse ;  /* 0x0000b400a5037a23 */ /* 0x102fe200000108a0 */
[----:B--2---:R-:W-:Y:S08]  /*7900*/  F2FP.BF16.PACK_AB R112, R228, R226 ;  /* 0x000000e2e470723e */ /* 0x004ff000000010ff */
[----:B------:R1:W-:Y:S01]  /*7910*/  MUFU.EX2 R236, R3 ;  /* 0x0000000300ec7308 */ /* 0x0003e20000000800 */
[----:B---3--:R-:W-:Y:S09]  /*7920*/  FFMA.FTZ R105, R197, c[0x0][0x2d0], -R161 ;  /* 0x0000b400c5697a23 */ /* 0x008ff200000108a1 */
[----:B------:R2:W-:Y:S01]  /*7930*/  MUFU.EX2 R225, R105 ;  /* 0x0000006900e17308 */ /* 0x0005e20000000800 */
[C---:B----4-:R-:W-:Y:S02]  /*7940*/  FMUL.FTZ R10, R0.reuse, R114 ;  /* 0x00000072000a7220 */ /* 0x050fe40000410000 */
[C---:B------:R-:W-:Y:S02]  /*7950*/  FMUL.FTZ R11, R0.reuse, R115 ;  /* 0x00000073000b7220 */ /* 0x040fe40000410000 */
[C---:B------:R-:W-:Y:S02]  /*7960*/  FMUL.FTZ R14, R0.reuse, R122 ;  /* 0x0000007a000e7220 */ /* 0x040fe40000410000 */
[C---:B------:R-:W-:Y:S03]  /*7970*/  FMUL.FTZ R15, R0.reuse, R123 ;  /* 0x0000007b000f7220 */ /* 0x040fe60000410000 */
[----:B------:R-:W-:Y:S01]  /*7980*/  MUFU.EX2 R178, R132 ;  /* 0x0000008400b27308 */ /* 0x000fe20000000800 */
[----:B------:R-:W3:Y:S01]  /*7990*/  LDSM.16.MT88.4 R120, [R110+0xc00] ;  /* 0x000c00006e78783b */ /* 0x000ee20000004200 */
[----:B------:R-:W-:Y:S02]  /*79a0*/  FMUL.FTZ R26, R0, R134 ;  /* 0x00000086001a7220 */ /* 0x000fe40000410000 */
[----:B-1----:R-:W-:Y:S02]  /*79b0*/  FFMA.FTZ R3, R164, c[0x0][0x2d0], -R160 ;  /* 0x0000b400a4037a23 */ /* 0x002fe400000108a0 */
[C---:B------:R-:W-:Y:S02]  /*79c0*/  FMUL.FTZ R27, R0.reuse, R135 ;  /* 0x00000087001b7220 */ /* 0x040fe40000410000 */
[C---:B------:R-:W-:Y:S02]  /*79d0*/  FMUL.FTZ R30, R0.reuse, R138 ;  /* 0x0000008a001e7220 */ /* 0x040fe40000410000 */
[----:B------:R-:W1:Y:S01]  /*79e0*/  MUFU.EX2 R237, R3 ;  /* 0x0000000300ed7308 */ /* 0x000e620000000800 */
[C---:B------:R-:W-:Y:S02]  /*79f0*/  FMUL.FTZ R31, R0.reuse, R139 ;  /* 0x0000008b001f7220 */ /* 0x040fe40000410000 */
[--C-:B--2---:R-:W-:Y:S02]  /*7a00*/  FFMA.FTZ R105, R195, c[0x0][0x2d0], -R162.reuse ;  /* 0x0000b400c3697a23 */ /* 0x104fe400000108a2 */
[C---:B------:R-:W-:Y:S02]  /*7a10*/  FMUL.FTZ R42, R0.reuse, R150 ;  /* 0x00000096002a7220 */ /* 0x040fe40000410000 */
[C---:B------:R-:W-:Y:S02]  /*7a20*/  FMUL.FTZ R43, R0.reuse, R151 ;  /* 0x00000097002b7220 */ /* 0x040fe40000410000 */
[C---:B------:R-:W-:Y:S01]  /*7a30*/  FMUL.FTZ R46, R0.reuse, R154 ;  /* 0x0000009a002e7220 */ /* 0x040fe20000410000 */
[----:B------:R2:W-:Y:S01]  /*7a40*/  MUFU.EX2 R223, R105 ;  /* 0x0000006900df7308 */ /* 0x0005e20000000800 */
[C---:B------:R-:W-:Y:S02]  /*7a50*/  FMUL.FTZ R47, R0.reuse, R155 ;  /* 0x0000009b002f7220 */ /* 0x040fe40000410000 */
[C---:B------:R-:W-:Y:S02]  /*7a60*/  FMUL.FTZ R58, R0.reuse, R58 ;  /* 0x0000003a003a7220 */ /* 0x040fe40000410000 */
[C---:B------:R-:W-:Y:S02]  /*7a70*/  FMUL.FTZ R59, R0.reuse, R59 ;  /* 0x0000003b003b7220 */ /* 0x040fe40000410000 */
[C---:B------:R-:W-:Y:S02]  /*7a80*/  FMUL.FTZ R62, R0.reuse, R62 ;  /* 0x0000003e003e7220 */ /* 0x040fe40000410000 */
[C---:B------:R-:W-:Y:S02]  /*7a90*/  FMUL.FTZ R63, R0.reuse, R63 ;  /* 0x0000003f003f7220 */ /* 0x040fe40000410000 */
[C---:B------:R-:W-:Y:S02]  /*7aa0*/  FMUL.FTZ R74, R0.reuse, R74 ;  /* 0x0000004a004a7220 */ /* 0x040fe40000410000 */
[----:B------:R-:W-:Y:S01]  /*7ab0*/  FMUL.FTZ R75, R0, R75 ;  /* 0x0000004b004b7220 */ /* 0x000fe20000410000 */
[----:B-1----:R-:W-:Y:S01]  /*7ac0*/  F2FP.BF16.PACK_AB R114, R237, R236 ;  /* 0x000000eced72723e */ /* 0x002fe200000010ff */
[----:B------:R-:W-:Y:S02]  /*7ad0*/  FMUL.FTZ R3, R2, c[0x0][0x2d0] ;  /* 0x0000b40002037a20 */ /* 0x000fe40000410000 */
[C---:B------:R-:W-:Y:S02]  /*7ae0*/  FMUL.FTZ R78, R0.reuse, R78 ;  /* 0x0000004e004e7220 */ /* 0x040fe40000410000 */
[--C-:B------:R-:W-:Y:S02]  /*7af0*/  FFMA.FTZ R4, R175, c[0x0][0x2d0], -R3.reuse ;  /* 0x0000b400af047a23 */ /* 0x100fe40000010803 */
[----:B------:R-:W-:Y:S02]  /*7b00*/  FMUL.FTZ R79, R0, R79 ;  /* 0x0000004f004f7220 */ /* 0x000fe40000410000 */
[----:B------:R1:W4:Y:S01]  /*7b10*/  MUFU.EX2 R164, R4 ;  /* 0x0000000400a47308 */ /* 0x0003220000000800 */
[--C-:B--2---:R-:W-:Y:S02]  /*7b20*/  FFMA.FTZ R105, R200, c[0x0][0x2d0], -R162.reuse ;  /* 0x0000b400c8697a23 */ /* 0x104fe400000108a2 */
[C---:B------:R-:W-:Y:S02]  /*7b30*/  FMUL.FTZ R90, R0.reuse, R90 ;  /* 0x0000005a005a7220 */ /* 0x040fe40000410000 */
[C---:B------:R-:W-:Y:S02]  /*7b40*/  FMUL.FTZ R91, R0.reuse, R91 ;  /* 0x0000005b005b7220 */ /* 0x040fe40000410000 */
[C---:B------:R-:W-:Y:S02]  /*7b50*/  FMUL.FTZ R94, R0.reuse, R94 ;  /* 0x0000005e005e7220 */ /* 0x040fe40000410000 */
[----:B------:R-:W-:Y:S01]  /*7b60*/  FMUL.FTZ R95, R0, R95 ;  /* 0x0000005f005f7220 */ /* 0x000fe20000410000 */
[----:B------:R2:W-:Y:S01]  /*7b70*/  MUFU.EX2 R222, R105 ;  /* 0x0000006900de7308 */ /* 0x0005e20000000800 */
[----:B------:R-:W-:Y:S02]  /*7b80*/  FFMA.FTZ R134, R169, c[0x0][0x2d0], -R162 ;  /* 0x0000b400a9867a23 */ /* 0x000fe400000108a2 */
[--C-:B------:R-:W-:Y:S02]  /*7b90*/  FFMA.FTZ R139, R201, c[0x0][0x2d0], -R160.reuse ;  /* 0x0000b400c98b7a23 */ /* 0x100fe400000108a0 */
[----:B------:R-:W-:Y:S02]  /*7ba0*/  FFMA.FTZ R138, R171, c[0x0][0x2d0], -R160 ;  /* 0x0000b400ab8a7a23 */ /* 0x000fe400000108a0 */
[--C-:B------:R-:W-:Y:S02]  /*7bb0*/  FFMA.FTZ R136, R211, c[0x0][0x2d0], -R3.reuse ;  /* 0x0000b400d3887a23 */ /* 0x100fe40000010803 */
[--C-:B------:R-:W-:Y:S01]  /*7bc0*/  FFMA.FTZ R135, R209, c[0x0][0x2d0], -R3.reuse ;  /* 0x0000b400d1877a23 */ /* 0x100fe20000010803 */
[----:B------:R-:W-:Y:S01]  /*7bd0*/  MUFU.EX2 R171, R139 ;  /* 0x0000008b00ab7308 */ /* 0x000fe20000000800 */
[--C-:B------:R-:W-:Y:S02]  /*7be0*/  FFMA.FTZ R104, R104, c[0x0][0x2d0], -R3.reuse ;  /* 0x0000b40068687a23 */ /* 0x100fe40000010803 */
[----:B-1----:R-:W-:Y:S02]  /*7bf0*/  FFMA.FTZ R4, R179, c[0x0][0x2d0], -R3 ;  /* 0x0000b400b3047a23 */ /* 0x002fe40000010803 */
[----:B----4-:R-:W-:Y:S05]  /*7c00*/  FFMA.FTZ R0, R0, R243, R164 ;  /* 0x000000f300007223 */ /* 0x010fea00000100a4 */
[----:B------:R1:W4:Y:S01]  /*7c10*/  MUFU.EX2 R227, R4 ;  /* 0x0000000400e37308 */ /* 0x0003220000000800 */
[----:B--2---:R-:W-:Y:S09]  /*7c20*/  FFMA.FTZ R105, R193, c[0x0][0x2d0], -R161 ;  /* 0x0000b400c1697a23 */ /* 0x004ff200000108a1 */
[----:B------:R2:W-:Y:S10]  /*7c30*/  MUFU.EX2 R221, R105 ;  /* 0x0000006900dd7308 */ /* 0x0005f40000000800 */
[----:B------:R5:W-:Y:S01]  /*7c40*/  MUFU.EX2 R169, R104 ;  /* 0x0000006800a97308 */ /* 0x000be20000000800 */
[----:B-1----:R-:W-:Y:S01]  /*7c50*/  FFMA.FTZ R4, R167, c[0x0][0x2d0], -R3 ;  /* 0x0000b400a7047a23 */ /* 0x002fe20000010803 */
[C---:B----4-:R-:W-:Y:S01]  /*7c60*/  F2FP.BF16.PACK_AB R113, R227.reuse, R164 ;  /* 0x000000a4e371723e */ /* 0x050fe200000010ff */
[----:B------:R-:W-:Y:S07]  /*7c70*/  FADD.FTZ R0, R227, R0 ;  /* 0x00000000e3007221 */ /* 0x000fee0000010000 */
[----:B------:R1:W4:Y:S01]  /*7c80*/  MUFU.EX2 R234, R4 ;  /* 0x0000000400ea7308 */ /* 0x0003220000000800 */
[----:B--2---:R-:W-:Y:S09]  /*7c90*/  FFMA.FTZ R105, R194, c[0x0][0x2d0], -R161 ;  /* 0x0000b400c2697a23 */ /* 0x004ff200000108a1 */
[----:B------:R2:W-:Y:S01]  /*7ca0*/  MUFU.EX2 R220, R105 ;  /* 0x0000006900dc7308 */ /* 0x0005e20000000800 */
[----:B-----5:R-:W-:Y:S04]  /*7cb0*/  FFMA.FTZ R104, R101, R242, R226 ;  /* 0x000000f265687223 */ /* 0x020fe800000100e2 */
[----:B------:R-:W-:Y:S05]  /*7cc0*/  FADD.FTZ R104, R228, R104 ;  /* 0x00000068e4687221 */ /* 0x000fea0000010000 */
[----:B------:R-:W-:Y:S01]  /*7cd0*/  MUFU.EX2 R167, R137 ;  /* 0x0000008900a77308 */ /* 0x000fe20000000800 */
[----:B-1----:R-:W-:Y:S02]  /*7ce0*/  FFMA.FTZ R4, R166, c[0x0][0x2d0], -R3 ;  /* 0x0000b400a6047a23 */ /* 0x002fe40000010803 */
[----:B----4-:R-:W-:Y:S07]  /*7cf0*/  FADD.FTZ R0, R234, R0 ;  /* 0x00000000ea007221 */ /* 0x010fee0000010000 */
[----:B------:R1:W4:Y:S01]  /*7d00*/  MUFU.EX2 R235, R4 ;  /* 0x0000000400eb7308 */ /* 0x0003220000000800 */
[----:B--2---:R-:W-:Y:S09]  /*7d10*/  FFMA.FTZ R105, R196, c[0x0][0x2d0], -R162 ;  /* 0x0000b400c4697a23 */ /* 0x004ff200000108a2 */
[----:B------:R2:W-:Y:S10]  /*7d20*/  MUFU.EX2 R219, R105 ;  /* 0x0000006900db7308 */ /* 0x0005f40000000800 */
[----:B------:R-:W-:Y:S01]  /*7d30*/  MUFU.EX2 R166, R136 ;  /* 0x0000008800a67308 */ /* 0x000fe20000000800 */
[C---:B-1----:R-:W-:Y:S01]  /*7d40*/  FMUL.FTZ R4, R100.reuse, R116 ;  /* 0x0000007464047220 */ /* 0x042fe20000410000 */
[----:B------:R-:W-:Y:S01]  /*7d50*/  F2FP.BF16.PACK_AB R116, R231, R173 ;  /* 0x000000ade774723e */ /* 0x000fe200000010ff */
[C---:B----4-:R-:W-:Y:S01]  /*7d60*/  FADD.FTZ R0, R235.reuse, R0 ;  /* 0x00000000eb007221 */ /* 0x050fe20000010000 */
[----:B------:R-:W-:Y:S06]  /*7d70*/  F2FP.BF16.PACK_AB R115, R235, R234 ;  /* 0x000000eaeb73723e */ /* 0x000fec00000010ff */
[----:B------:R-:W-:Y:S01]  /*7d80*/  MUFU.EX2 R172, R138 ;  /* 0x0000008a00ac7308 */ /* 0x000fe20000000800 */
[-C--:B------:R-:W-:Y:S05]  /*7d90*/  HMMA.16816.F32.BF16 R4, R116, R20.reuse, R4 ;  /* 0x000000147404723c */ /* 0x080fea0000041804 */
[----:B--2---:R-:W-:Y:S03]  /*7da0*/  FFMA.FTZ R105, R213, c[0x0][0x2d0], -R160 ;  /* 0x0000b400d5697a23 */ /* 0x004fe600000108a0 */
[C---:B------:R-:W-:Y:S01]  /*7db0*/  HMMA.16816.F32.BF16 R8, R112.reuse, R20, R8 ;  /* 0x000000147008723c */ /* 0x040fe20000041808 */
[----:B------:R1:W-:Y:S06]  /*7dc0*/  MUFU.EX2 R200, R105 ;  /* 0x0000006900c87308 */ /* 0x0003ec0000000800 */
[C---:B------:R-:W-:Y:S01]  /*7dd0*/  FMUL.FTZ R20, R100.reuse, R128 ;  /* 0x0000008064147220 */ /* 0x040fe20000410000 */
[-C--:B------:R-:W-:Y:S04]  /*7de0*/  HMMA.16816.F32.BF16 R12, R112, R22.reuse, R12 ;  /* 0x00000016700c723c */ /* 0x080fe8000004180c */
[----:B------:R-:W-:Y:S02]  /*7df0*/  FMUL.FTZ R21, R100, R129 ;  /* 0x0000008164157220 */ /* 0x000fe40000410000 */
[--C-:B------:R-:W-:Y:S02]  /*7e00*/  FFMA.FTZ R129, R206, c[0x0][0x2d0], -R162.reuse ;  /* 0x0000b400ce817a23 */ /* 0x100fe400000108a2 */
[C---:B------:R-:W-:Y:S02]  /*7e10*/  HMMA.16816.F32.BF16 R16, R116.reuse, R22, R16 ;  /* 0x000000167410723c */ /* 0x040fe40000041810 */
[----:B------:R-:W-:Y:S02]  /*7e20*/  MUFU.EX2 R175, R129 ;  /* 0x0000008100af7308 */ /* 0x000fe40000000800 */
[----:B------:R-:W-:Y:S03]  /*7e30*/  FFMA.FTZ R128, R204, c[0x0][0x2d0], -R162 ;  /* 0x0000b400cc807a23 */ /* 0x000fe600000108a2 */
[C---:B------:R-:W-:Y:S02]  /*7e40*/  FMUL.FTZ R22, R102.reuse, R130 ;  /* 0x0000008266167220 */ /* 0x040fe40000410000 */
[----:B------:R-:W-:Y:S03]  /*7e50*/  FMUL.FTZ R23, R102, R131 ;  /* 0x0000008366177220 */ /* 0x000fe60000410000 */
[--C-:B-1----:R-:W-:Y:S01]  /*7e60*/  FFMA.FTZ R105, R210, c[0x0][0x2d0], -R160.reuse ;  /* 0x0000b400d2697a23 */ /* 0x102fe200000108a0 */
[----:B------:R-:W1:Y:S01]  /*7e70*/  MUFU.EX2 R176, R128 ;  /* 0x0000008000b07308 */ /* 0x000e620000000800 */
[--C-:B------:R-:W-:Y:S02]  /*7e80*/  FFMA.FTZ R131, R168, c[0x0][0x2d0], -R161.reuse ;  /* 0x0000b400a8837a23 */ /* 0x100fe400000108a1 */
[-C--:B------:R-:W-:Y:S03]  /*7e90*/  HMMA.16816.F32.BF16 R20, R116, R36.reuse, R20 ;  /* 0x000000247414723c */ /* 0x080fe60000041814 */
[----:B------:R-:W-:Y:S04]  /*7ea0*/  FFMA.FTZ R130, R163, c[0x0][0x2d0], -R161 ;  /* 0x0000b400a3827a23 */ /* 0x000fe800000108a1 */
[----:B------:R2:W-:Y:S01]  /*7eb0*/  MUFU.EX2 R210, R105 ;  /* 0x0000006900d27308 */ /* 0x0005e20000000800 */
[C---:B------:R-:W-:Y:S07]  /*7ec0*/  HMMA.16816.F32.BF16 R24, R112.reuse, R36, R24 ;  /* 0x000000247018723c */ /* 0x040fee0000041818 */
[C---:B------:R-:W-:Y:S01]  /*7ed0*/  FMUL.FTZ R36, R100.reuse, R144 ;  /* 0x0000009064247220 */ /* 0x040fe20000410000 */
[-C--:B------:R-:W-:Y:S01]  /*7ee0*/  HMMA.16816.F32.BF16 R28, R112, R38.reuse, R28 ;  /* 0x00000026701c723c */ /* 0x080fe2000004181c */
[----:B------:R-:W-:Y:S03]  /*7ef0*/  MUFU.EX2 R179, R131 ;  /* 0x0000008300b37308 */ /* 0x000fe60000000800 */
[----:B------:R-:W-:Y:S01]  /*7f00*/  FMUL.FTZ R37, R100, R145 ;  /* 0x0000009164257220 */ /* 0x000fe20000410000 */
[----:B-1----:R-:W-:Y:S01]  /*7f10*/  F2FP.BF16.PACK_AB R101, R176, R175 ;  /* 0x000000afb065723e */ /* 0x002fe200000010ff */
[----:B------:R-:W-:Y:S02]  /*7f20*/  FFMA.FTZ R100, R100, R232, R173 ;  /* 0x000000e864647223 */ /* 0x000fe400000100ad */
[C---:B------:R-:W-:Y:S03]  /*7f30*/  HMMA.16816.F32.BF16 R32, R116.reuse, R38, R32 ;  /* 0x000000267420723c */ /* 0x040fe60000041820 */
[----:B------:R-:W-:Y:S04]  /*7f40*/  MUFU.EX2 R193, R130 ;  /* 0x0000008200c17308 */ /* 0x000fe80000000800 */
[C---:B------:R-:W-:Y:S02]  /*7f50*/  FMUL.FTZ R38, R102.reuse, R146 ;  /* 0x0000009266267220 */ /* 0x040fe40000410000 */
[----:B------:R-:W-:Y:S03]  /*7f60*/  FMUL.FTZ R39, R102, R147 ;  /* 0x0000009366277220 */ /* 0x000fe60000410000 */
[--C-:B--2---:R-:W-:Y:S01]  /*7f70*/  FFMA.FTZ R105, R208, c[0x0][0x2d0], -R3.reuse ;  /* 0x0000b400d0697a23 */ /* 0x104fe20000010803 */
[----:B------:R-:W-:Y:S03]  /*7f80*/  MUFU.EX2 R173, R134 ;  /* 0x0000008600ad7308 */ /* 0x000fe60000000800 */
[-C--:B---3--:R-:W-:Y:S07]  /*7f90*/  HMMA.16816.F32.BF16 R36, R116, R120.reuse, R36 ;  /* 0x000000787424723c */ /* 0x088fee0000041824 */
[----:B------:R1:W-:Y:S01]  /*7fa0*/  MUFU.EX2 R198, R105 ;  /* 0x0000006900c67308 */ /* 0x0003e20000000800 */
[C---:B------:R-:W-:Y:S08]  /*7fb0*/  HMMA.16816.F32.BF16 R40, R112.reuse, R120, R40 ;  /* 0x000000787028723c */ /* 0x040ff00000041828 */
[-C--:B------:R-:W-:Y:S01]  /*7fc0*/  HMMA.16816.F32.BF16 R44, R112, R122.reuse, R44 ;  /* 0x0000007a702c723c */ /* 0x080fe2000004182c */
[----:B------:R-:W2:Y:S07]  /*7fd0*/  MUFU.EX2 R168, R135 ;  /* 0x0000008700a87308 */ /* 0x000eae0000000800 */
[C---:B------:R-:W-:Y:S01]  /*7fe0*/  HMMA.16816.F32.BF16 R48, R116.reuse, R122, R48 ;  /* 0x0000007a7430723c */ /* 0x040fe20000041830 */
[----:B------:R-:W3:Y:S03]  /*7ff0*/  LDSM.16.MT88.4 R120, [R111+0xc00] ;  /* 0x000c00006f78783b */ /* 0x000ee60000004200 */
[--C-:B-1----:R-:W-:Y:S04]  /*8000*/  FFMA.FTZ R105, R207, c[0x0][0x2d0], -R3.reuse ;  /* 0x0000b400cf697a23 */ /* 0x102fe80000010803 */
[----:B------:R1:W-:Y:S01]  /*8010*/  MUFU.EX2 R199, R105 ;  /* 0x0000006900c77308 */ /* 0x0003e20000000800 */
[----:B--2---:R-:W-:Y:S03]  /*8020*/  F2FP.BF16.PACK_AB R161, R168, R166 ;  /* 0x000000a6a8a1723e */ /* 0x004fe600000010ff */
[--C-:B-1----:R-:W-:Y:S06]  /*8030*/  FFMA.FTZ R105, R214, c[0x0][0x2d0], -R160.reuse ;  /* 0x0000b400d6697a23 */ /* 0x102fec00000108a0 */
[----:B------:R1:W-:Y:S01]  /*8040*/  MUFU.EX2 R196, R105 ;  /* 0x0000006900c47308 */ /* 0x0003e20000000800 */
[-C--:B---3--:R-:W-:Y:S08]  /*8050*/  HMMA.16816.F32.BF16 R52, R116, R120.reuse, R52 ;  /* 0x000000787434723c */ /* 0x088ff00000041834 */
[C---:B------:R-:W-:Y:S08]  /*8060*/  HMMA.16816.F32.BF16 R56, R112.reuse, R120, R56 ;  /* 0x000000787038723c */ /* 0x040ff00000041838 */
[-C--:B------:R-:W-:Y:S04]  /*8070*/  HMMA.16816.F32.BF16 R60, R112, R122.reuse, R60 ;  /* 0x0000007a703c723c */ /* 0x080fe8000004183c */
[----:B-1----:R-:W-:Y:S04]  /*8080*/  FFMA.FTZ R105, R215, c[0x0][0x2d0], -R160 ;  /* 0x0000b400d7697a23 */ /* 0x002fe800000108a0 */
[C---:B------:R-:W-:Y:S01]  /*8090*/  HMMA.16816.F32.BF16 R64, R116.reuse, R122, R64 ;  /* 0x0000007a7440723c */ /* 0x040fe20000041840 */
[----:B------:R-:W1:Y:S01]  /*80a0*/  LDSM.16.MT88.4 R120, [R110+0x1800] ;  /* 0x001800006e78783b */ /* 0x000e620000004200 */
[----:B------:R2:W-:Y:S02]  /*80b0*/  MUFU.EX2 R197, R105 ;  /* 0x0000006900c57308 */ /* 0x0005e40000000800 */
[--C-:B--2---:R-:W-:Y:S08]  /*80c0*/  FFMA.FTZ R105, R217, c[0x0][0x2d0], -R3.reuse ;  /* 0x0000b400d9697a23 */ /* 0x104ff00000010803 */
[----:B------:R2:W-:Y:S01]  /*80d0*/  MUFU.EX2 R195, R105 ;  /* 0x0000006900c37308 */ /* 0x0005e20000000800 */
[-C--:B-1----:R-:W-:Y:S08]  /*80e0*/  HMMA.16816.F32.BF16 R68, R116, R120.reuse, R68 ;  /* 0x000000787444723c */ /* 0x082ff00000041844 */
[C---:B------:R-:W-:Y:S04]  /*80f0*/  HMMA.16816.F32.BF16 R72, R112.reuse, R120, R72 ;  /* 0x000000787048723c */ /* 0x040fe80000041848 */
[--C-:B--2---:R-:W-:Y:S02]  /*8100*/  FFMA.FTZ R105, R216, c[0x0][0x2d0], -R3.reuse ;  /* 0x0000b400d8697a23 */ /* 0x104fe40000010803 */
[----:B------:R-:W-:Y:S02]  /*8110*/  FFMA.FTZ R3, R103, c[0x0][0x2d0], -R3 ;  /* 0x0000b40067037a23 */ /* 0x000fe40000010803 */
[-C--:B------:R-:W-:Y:S01]  /*8120*/  HMMA.16816.F32.BF16 R76, R112, R122.reuse, R76 ;  /* 0x0000007a704c723c */ /* 0x080fe2000004184c */
[----:B------:R1:W-:Y:S07]  /*8130*/  MUFU.EX2 R194, R105 ;  /* 0x0000006900c27308 */ /* 0x0003ee0000000800 */
[C---:B------:R-:W-:Y:S01]  /*8140*/  HMMA.16816.F32.BF16 R80, R116.reuse, R122, R80 ;  /* 0x0000007a7450723c */ /* 0x040fe20000041850 */
[----:B------:R-:W2:Y:S02]  /*8150*/  LDSM.16.MT88.4 R120, [R111+0x1800] ;  /* 0x001800006f78783b */ /* 0x000ea40000004200 */
[----:B------:R-:W3:Y:S01]  /*8160*/  MUFU.EX2 R165, R3 ;  /* 0x0000000300a57308 */ /* 0x000ee20000000800 */
[----:B-1----:R-:W-:Y:S01]  /*8170*/  FFMA.FTZ R105, R170, c[0x0][0x2d0], -R162 ;  /* 0x0000b400aa697a23 */ /* 0x002fe200000108a2 */
[----:B------:R-:W-:Y:S08]  /*8180*/  F2FP.BF16.PACK_AB R162, R172, R171 ;  /* 0x000000abaca2723e */ /* 0x000ff000000010ff */
[----:B------:R1:W4:Y:S01]  /*8190*/  MUFU.EX2 R170, R140 ;  /* 0x0000008c00aa7308 */ /* 0x0003220000000800 */
[----:B---3--:R-:W-:Y:S01]  /*81a0*/  F2FP.BF16.PACK_AB R163, R165, R169 ;  /* 0x000000a9a5a3723e */ /* 0x008fe200000010ff */
[----:B------:R-:W-:Y:S01]  /*81b0*/  FFMA.FTZ R3, R102, R241, R229 ;  /* 0x000000f166037223 */ /* 0x000fe200000100e5 */
[----:B------:R-:W-:Y:S07]  /*81c0*/  F2FP.BF16.PACK_AB R102, R193, R179 ;  /* 0x000000b3c166723e */ /* 0x000fee00000010ff */
[----:B------:R-:W3:Y:S01]  /*81d0*/  MUFU.EX2 R177, R105 ;  /* 0x0000006900b17308 */ /* 0x000ee20000000800 */
[----:B------:R-:W-:Y:S01]  /*81e0*/  FADD.FTZ R164, R230, R3 ;  /* 0x00000003e6a47221 */ /* 0x000fe20000010000 */
[-C--:B--2---:R-:W-:Y:S01]  /*81f0*/  HMMA.16816.F32.BF16 R84, R116, R120.reuse, R84 ;  /* 0x000000787454723c */ /* 0x084fe20000041854 */
[----:B-1----:R-:W-:Y:S02]  /*8200*/  LDSM.16.MT88.4 R140, [R111+0x800] ;  /* 0x000800006f8c783b */ /* 0x002fe40000004200 */
[----:B----4-:R-:W-:Y:S05]  /*8210*/  F2FP.BF16.PACK_AB R160, R170, R167 ;  /* 0x000000a7aaa0723e */ /* 0x010fea00000010ff */
[C---:B------:R-:W-:Y:S04]  /*8220*/  HMMA.16816.F32.BF16 R88, R112.reuse, R120, R88 ;  /* 0x000000787058723c */ /* 0x040fe80000041858 */
[----:B---3--:R-:W-:Y:S01]  /*8230*/  F2FP.BF16.PACK_AB R103, R173, R177 ;  /* 0x000000b1ad67723e */ /* 0x008fe200000010ff */
[----:B------:R-:W-:Y:S01]  /*8240*/  FADD.FTZ R105, R231, R100 ;  /* 0x00000064e7697221 */ /* 0x000fe20000010000 */
[----:B------:R-:W-:Y:S02]  /*8250*/  F2FP.BF16.PACK_AB R100, R178, R174 ;  /* 0x000000aeb264723e */ /* 0x000fe400000010ff */
[-C--:B------:R-:W-:Y:S04]  /*8260*/  HMMA.16816.F32.BF16 R92, R112, R122.reuse, R92 ;  /* 0x0000007a705c723c */ /* 0x080fe8000004185c */
[----:B------:R-:W-:Y:S01]  /*8270*/  FADD.FTZ R3, R233, R105 ;  /* 0x00000069e9037221 */ /* 0x000fe20000010000 */
[----:B------:R-:W-:Y:S02]  /*8280*/  MOV R105, R2 ;  /* 0x0000000200697202 */ /* 0x000fe40000000f00 */
[----:B------:R-:W-:Y:S01]  /*8290*/  F2FP.BF16.PACK_AB R112, R225, R224 ;  /* 0x000000e0e170723e */ /* 0x000fe200000010ff */
[----:B------:R-:W-:Y:S01]  /*82a0*/  HMMA.16816.F32.BF16 R96, R116, R122, R96 ;  /* 0x0000007a7460723c */ /* 0x000fe20000041860 */
[----:B------:R-:W1:Y:S03]  /*82b0*/  LDSM.16.MT88.4 R120, [R111+0x400] ;  /* 0x000400006f78783b */ /* 0x000e660000004200 */
[----:B------:R-:W-:Y:S01]  /*82c0*/  F2FP.BF16.PACK_AB R113, R222, R223 ;  /* 0x000000dfde71723e */ /* 0x000fe200000010ff */
[----:B------:R-:W-:Y:S01]  /*82d0*/  FADD.FTZ R3, R240, R3 ;  /* 0x00000003f0037221 */ /* 0x000fe20000010000 */
[----:B------:R-:W-:Y:S02]  /*82e0*/  F2FP.BF16.PACK_AB R114, R220, R221 ;  /* 0x000000dddc72723e */ /* 0x000fe400000010ff */
[----:B------:R-:W-:Y:S01]  /*82f0*/  F2FP.BF16.PACK_AB R115, R219, R218 ;  /* 0x000000dadb73723e */ /* 0x000fe200000010ff */
[----:B------:R-:W-:Y:S03]  /*8300*/  FADD.FTZ R3, R224, R3 ;  /* 0x00000003e0037221 */ /* 0x000fe60000010000 */
[----:B------:R-:W-:Y:S01]  /*8310*/  F2FP.BF16.PACK_AB R116, R210, R200 ;  /* 0x000000c8d274723e */ /* 0x000fe200000010ff */
[----:B------:R-:W-:Y:S01]  /*8320*/  FADD.FTZ R3, R225, R3 ;  /* 0x00000003e1037221 */ /* 0x000fe20000010000 */
[----:B------:R-:W-:Y:S01]  /*8330*/  F2FP.BF16.PACK_AB R117, R199, R198 ;  /* 0x000000c6c775723e */ /* 0x000fe200000010ff */
[-C--:B------:R-:W-:Y:S05]  /*8340*/  HMMA.16816.F32.BF16 R4, R112, R124.reuse, R4 ;  /* 0x0000007c7004723c */ /* 0x080fea0000041804 */
[----:B------:R-:W-:Y:S02]  /*8350*/  F2FP.BF16.PACK_AB R118, R197, R196 ;  /* 0x000000c4c576723e */ /* 0x000fe400000010ff */
[----:B------:R-:W-:Y:S07]  /*8360*/  F2FP.BF16.PACK_AB R119, R194, R195 ;  /* 0x000000c3c277723e */ /* 0x000fee00000010ff */
[C---:B------:R-:W-:Y:S08]  /*8370*/  HMMA.16816.F32.BF16 R8, R116.reuse, R124, R8 ;  /* 0x0000007c7408723c */ /* 0x040ff00000041808 */
[-C--:B------:R-:W-:Y:S08]  /*8380*/  HMMA.16816.F32.BF16 R12, R116, R126.reuse, R12 ;  /* 0x0000007e740c723c */ /* 0x080ff0000004180c */
[C---:B------:R-:W-:Y:S01]  /*8390*/  HMMA.16816.F32.BF16 R16, R112.reuse, R126, R16 ;  /* 0x0000007e7010723c */ /* 0x040fe20000041810 */
[----:B------:R-:W2:Y:S07]  /*83a0*/  LDSM.16.MT88.4 R124, [R110+0x1000] ;  /* 0x001000006e7c783b */ /* 0x000eae0000004200 */
[-C--:B-1----:R-:W-:Y:S08]  /*83b0*/  HMMA.16816.F32.BF16 R20, R112, R120.reuse, R20 ;  /* 0x000000787014723c */ /* 0x082ff00000041814 */
[C---:B------:R-:W-:Y:S08]  /*83c0*/  HMMA.16816.F32.BF16 R24, R116.reuse, R120, R24 ;  /* 0x000000787418723c */ /* 0x040ff00000041818 */
[-C--:B------:R-:W-:Y:S08]  /*83d0*/  HMMA.16816.F32.BF16 R28, R116, R122.reuse, R28 ;  /* 0x0000007a741c723c */ /* 0x080ff0000004181c */
[C---:B------:R-:W-:Y:S01]  /*83e0*/  HMMA.16816.F32.BF16 R32, R112.reuse, R122, R32 ;  /* 0x0000007a7020723c */ /* 0x040fe20000041820 */
[----:B------:R-:W1:Y:S07]  /*83f0*/  LDSM.16.MT88.4 R120, [R111+0x1000] ;  /* 0x001000006f78783b */ /* 0x000e6e0000004200 */
[-C--:B--2---:R-:W-:Y:S08]  /*8400*/  HMMA.16816.F32.BF16 R36, R112, R124.reuse, R36 ;  /* 0x0000007c7024723c */ /* 0x084ff00000041824 */
        /* <DEDUP_REMOVED lines=17> */
[----:B------:R-:W-:Y:S08]  /*8520*/  HMMA.16816.F32.BF16 R96, R112, R122, R96 ;  /* 0x0000007a7060723c */ /* 0x000ff00000041860 */
[-C--:B--2---:R-:W-:Y:S01]  /*8530*/  HMMA.16816.F32.BF16 R116, R100, R124.reuse, R4 ;  /* 0x0000007c6474723c */ /* 0x084fe20000041804 */
[----:B------:R-:W1:Y:S07]  /*8540*/  LDSM.16.MT88.4 R4, [R111+0x1400] ;  /* 0x001400006f04783b */ /* 0x000e6e0000004200 */
[C---:B------:R-:W-:Y:S01]  /*8550*/  HMMA.16816.F32.BF16 R112, R160.reuse, R124, R8 ;  /* 0x0000007ca070723c */ /* 0x040fe20000041808 */
[----:B------:R-:W2:Y:S07]  /*8560*/  LDSM.16.MT88.4 R8, [R110+0x2000] ;  /* 0x002000006e08783b */ /* 0x000eae0000004200 */
[-C--:B------:R-:W-:Y:S01]  /*8570*/  HMMA.16816.F32.BF16 R120, R160, R126.reuse, R12 ;  /* 0x0000007ea078723c */ /* 0x080fe2000004180c */
[----:B------:R-:W3:Y:S07]  /*8580*/  LDSM.16.MT88.4 R12, [R111+0x2000] ;  /* 0x002000006f0c783b */ /* 0x000eee0000004200 */
        /* <DEDUP_REMOVED lines=9> */
[-C--:B-1----:R-:W-:Y:S08]  /*8620*/  HMMA.16816.F32.BF16 R52, R100, R4.reuse, R52 ;  /* 0x000000046434723c */ /* 0x082ff00000041834 */
[C---:B------:R-:W-:Y:S07]  /*8630*/  HMMA.16816.F32.BF16 R56, R160.reuse, R4, R56 ;  /* 0x00000004a038723c */ /* 0x040fee0000041838 */
[----:B------:R-:W-:Y:S01]  /*8640*/  FADD.FTZ R5, R239, R164 ;  /* 0x000000a4ef057221 */ /* 0x000fe20000010000 */
[-C--:B------:R-:W-:Y:S04]  /*8650*/  HMMA.16816.F32.BF16 R60, R160, R6.reuse, R60 ;  /* 0x00000006a03c723c */ /* 0x080fe8000004183c */
[----:B------:R-:W-:Y:S02]  /*8660*/  FADD.FTZ R5, R238, R5 ;  /* 0x00000005ee057221 */ /* 0x000fe40000010000 */
[----:B------:R-:W-:Y:S02]  /*8670*/  FADD.FTZ R4, R198, R0 ;  /* 0x00000000c6047221 */ /* 0x000fe40000010000 */
[C---:B------:R-:W-:Y:S04]  /*8680*/  HMMA.16816.F32.BF16 R64, R100.reuse, R6, R64 ;  /* 0x000000066440723c */ /* 0x040fe80000041840 */
[----:B------:R-:W-:Y:S03]  /*8690*/  FADD.FTZ R5, R223, R5 ;  /* 0x00000005df057221 */ /* 0x000fe60000010000 */
[----:B------:R-:W-:Y:S01]  /*86a0*/  FADD.FTZ R6, R236, R104 ;  /* 0x00000068ec067221 */ /* 0x000fe20000010000 */
[-C--:B--2---:R-:W-:Y:S04]  /*86b0*/  HMMA.16816.F32.BF16 R68, R100, R8.reuse, R68 ;  /* 0x000000086444723c */ /* 0x084fe80000041844 */
[----:B------:R-:W-:Y:S02]  /*86c0*/  FADD.FTZ R6, R237, R6 ;  /* 0x00000006ed067221 */ /* 0x000fe40000010000 */
[----:B------:R-:W-:Y:S02]  /*86d0*/  FADD.FTZ R0, R222, R5 ;  /* 0x00000005de007221 */ /* 0x000fe40000010000 */
[C---:B------:R-:W-:Y:S04]  /*86e0*/  HMMA.16816.F32.BF16 R72, R160.reuse, R8, R72 ;  /* 0x00000008a048723c */ /* 0x040fe80000041848 */
[----:B------:R-:W-:Y:S02]  /*86f0*/  FADD.FTZ R6, R200, R6 ;  /* 0x00000006c8067221 */ /* 0x000fe40000010000 */
[----:B------:R-:W-:Y:S02]  /*8700*/  FADD.FTZ R7, R199, R4 ;  /* 0x00000004c7077221 */ /* 0x000fe40000010000 */
[----:B------:R-:W-:Y:S01]  /*8710*/  FADD.FTZ R8, R210, R6 ;  /* 0x00000006d2087221 */ /* 0x000fe20000010000 */
[-C--:B------:R-:W-:Y:S03]  /*8720*/  HMMA.16816.F32.BF16 R76, R160, R10.reuse, R76 ;  /* 0x0000000aa04c723c */ /* 0x080fe6000004184c */
[----:B------:R-:W-:Y:S02]  /*8730*/  FADD.FTZ R5, R221, R3 ;  /* 0x00000003dd057221 */ /* 0x000fe40000010000 */
[----:B------:R-:W-:Y:S02]  /*8740*/  FADD.FTZ R6, R218, R0 ;  /* 0x00000000da067221 */ /* 0x000fe40000010000 */
[----:B------:R-:W-:Y:S01]  /*8750*/  FADD.FTZ R4, R196, R8 ;  /* 0x00000008c4047221 */ /* 0x000fe20000010000 */
[C---:B------:R-:W-:Y:S04]  /*8760*/  HMMA.16816.F32.BF16 R80, R100.reuse, R10, R80 ;  /* 0x0000000a6450723c */ /* 0x040fe80000041850 */
[----:B------:R-:W-:Y:S02]  /*8770*/  FADD.FTZ R3, R195, R7 ;  /* 0x00000007c3037221 */ /* 0x000fe40000010000 */
[----:B------:R-:W-:Y:S02]  /*8780*/  FADD.FTZ R0, R220, R5 ;  /* 0x00000005dc007221 */ /* 0x000fe40000010000 */
[----:B------:R-:W-:Y:S01]  /*8790*/  FADD.FTZ R6, R219, R6 ;  /* 0x00000006db067221 */ /* 0x000fe20000010000 */
[-C--:B---3--:R-:W-:Y:S03]  /*87a0*/  HMMA.16816.F32.BF16 R84, R100, R12.reuse, R84 ;  /* 0x0000000c6454723c */ /* 0x088fe60000041854 */
[----:B------:R-:W-:Y:S02]  /*87b0*/  FADD.FTZ R4, R197, R4 ;  /* 0x00000004c5047221 */ /* 0x000fe40000010000 */
[----:B------:R-:W-:Y:S02]  /*87c0*/  FADD.FTZ R5, R194, R3 ;  /* 0x00000003c2057221 */ /* 0x000fe40000010000 */
[----:B------:R-:W-:Y:S01]  /*87d0*/  FADD.FTZ R3, R174, R0 ;  /* 0x00000000ae037221 */ /* 0x000fe20000010000 */
        /* <DEDUP_REMOVED lines=8> */
[----:B------:R-:W-:Y:S04]  /*8860*/  HMMA.16816.F32.BF16 R96, R100, R14, R96 ;  /* 0x0000000e6460723c */ /* 0x000fe80000041860 */
[----:B------:R-:W-:Y:S02]  /*8870*/  FADD.FTZ R5, R168, R5 ;  /* 0x00000005a8057221 */ /* 0x000fe40000010000 */
[----:B------:R-:W-:Y:S02]  /*8880*/  FADD.FTZ R6, R179, R6 ;  /* 0x00000006b3067221 */ /* 0x000fe40000010000 */
[----:B------:R-:W-:Y:S04]  /*8890*/  FADD.FTZ R4, R177, R3 ;  /* 0x00000003b1047221 */ /* 0x000fe80000010000 */
[----:B------:R-:W-:Y:S02]  /*88a0*/  FADD.FTZ R3, R171, R0 ;  /* 0x00000000ab037221 */ /* 0x000fe40000010000 */
[----:B------:R-:W-:Y:S02]  /*88b0*/  FADD.FTZ R0, R169, R5 ;  /* 0x00000005a9007221 */ /* 0x000fe40000010000 */
[----:B------:R-:W-:Y:S02]  /*88c0*/  FADD.FTZ R232, R193, R6 ;  /* 0x00000006c1e87221 */ /* 0x000fe40000010000 */
[----:B------:R-:W-:Y:S02]  /*88d0*/  FADD.FTZ R241, R173, R4 ;  /* 0x00000004adf17221 */ /* 0x000fe40000010000 */
[----:B------:R-:W-:Y:S02]  /*88e0*/  FADD.FTZ R242, R172, R3 ;  /* 0x00000003acf27221 */ /* 0x000fe40000010000 */
[----:B------:R-:W-:Y:S01]  /*88f0*/  FADD.FTZ R243, R165, R0 ;  /* 0x00000000a5f37221 */ /* 0x000fe20000010000 */
[----:B------:R-:W-:-:S05]  /*8900*/  @P2 BRA `(.L_x_55) ;  /* 0xffffd25000002947 */ /* 0x000fca000383ffff */
.L_x_52:
[----:B------:R-:W-:Y:S05]  /*8910*/  BRA.DIV ~URZ, `(.L_x_56) ;  /* 0x000058827f007947 */ /* 0x000fea000b800000 */
[----:B------:R-:W1:Y:S04]  /*8920*/  SHFL.BFLY PT, R3, R232, 0x2, 0x1f ;  /* 0x0c401f00e8037f89 */ /* 0x000e6800000e0000 */
[----:B------:R-:W2:Y:S04]  /*8930*/  SHFL.BFLY PT, R2, R241, 0x2, 0x1f ;  /* 0x0c401f00f1027f89 */ /* 0x000ea800000e0000 */
[----:B------:R-:W3:Y:S04]  /*8940*/  SHFL.BFLY PT, R0, R242, 0x2, 0x1f ;  /* 0x0c401f00f2007f89 */ /* 0x000ee800000e0000 */
[----:B------:R-:W4:Y:S01]  /*8950*/  SHFL.BFLY PT, R6, R243, 0x2, 0x1f ;  /* 0x0c401f00f3067f89 */ /* 0x000f2200000e0000 */
[----:B-1----:R-:W-:-:S02]  /*8960*/  FADD.FTZ R3, R3, R232 ;  /* 0x000000e803037221 */ /* 0x002fc40000010000 */
[----:B--2---:R-:W-:-:S03]  /*8970*/  FADD.FTZ R2, R2, R241 ;  /* 0x000000f102027221 */ /* 0x004fc60000010000 */
[----:B------:R-:W1:Y:S01]  /*8980*/  SHFL.BFLY PT, R5, R3, 0x1, 0x1f ;  /* 0x0c201f0003057f89 */ /* 0x000e6200000e0000 */
[----:B---3--:R-:W-:-:S03]  /*8990*/  FADD.FTZ R0, R0, R242 ;  /* 0x000000f200007221 */ /* 0x008fc60000010000 */
[----:B------:R-:W2:Y:S01]  /*89a0*/  SHFL.BFLY PT, R4, R2, 0x1, 0x1f ;  /* 0x0c201f0002047f89 */ /* 0x000ea200000e0000 */
[----:B----4-:R-:W-:-:S03]  /*89b0*/  FADD.FTZ R6, R6, R243 ;  /* 0x000000f306067221 */ /* 0x010fc60000010000 */
[----:B------:R-:W3:Y:S04]  /*89c0*/  SHFL.BFLY PT, R7, R0, 0x1, 0x1f ;  /* 0x0c201f0000077f89 */ /* 0x000ee800000e0000 */
[----:B------:R4:W4:Y:S01]  /*89d0*/  SHFL.BFLY PT, R8, R6, 0x1, 0x1f ;  /* 0x0c201f0006087f89 */ /* 0x00092200000e0000 */
[----:B-1----:R-:W-:Y:S02]  /*89e0*/  FADD.FTZ R5, R3, R5 ;  /* 0x0000000503057221 */ /* 0x002fe40000010000 */
[----:B--2---:R-:W-:Y:S02]  /*89f0*/  FADD.FTZ R4, R2, R4 ;  /* 0x0000000402047221 */ /* 0x004fe40000010000 */
[----:B---3--:R-:W-:Y:S02]  /*8a00*/  FADD.FTZ R7, R0, R7 ;  /* 0x0000000700077221 */ /* 0x008fe40000010000 */
.L_x_132:
[----:B------:R-:W-:Y:S01]  /*8a10*/  FSETP.NE.FTZ.AND P3, PT, R5, RZ, PT ;  /* 0x000000ff0500720b */ /* 0x000fe20003f75000 */
[----:B------:R-:W-:Y:S01]  /*8a20*/  CS2R R2, SRZ ;  /* 0x0000000000027805 */ /* 0x000fe2000001ff00 */
[----:B------:R-:W-:Y:S01]  /*8a30*/  MOV R0, RZ ;  /* 0x000000ff00007202 */ /* 0x000fe20000000f00 */
[----:B----4-:R-:W-:Y:S01]  /*8a40*/  FADD.FTZ R6, R8, R6 ;  /* 0x0000000608067221 */ /* 0x010fe20000010000 */
[----:B------:R-:W-:-:S02]  /*8a50*/  FSETP.NE.FTZ.AND P2, PT, R4, RZ, PT ;  /* 0x000000ff0400720b */ /* 0x000fc40003f55000 */
[----:B------:R-:W-:Y:S02]  /*8a60*/  FSETP.NE.FTZ.AND P1, PT, R7, RZ, PT ;  /* 0x000000ff0700720b */ /* 0x000fe40003f35000 */
[----:B------:R-:W-:Y:S02]  /*8a70*/  FSETP.NE.FTZ.AND P0, PT, R6, RZ, PT ;  /* 0x000000ff0600720b */ /* 0x000fe40003f15000 */
[----:B------:R-:W-:Y:S02]  /*8a80*/  MOV R25, 0xff800000 ;  /* 0xff80000000197802 */ /* 0x000fe40000000f00 */
[----:B------:R-:W-:Y:S01]  /*8a90*/  MOV R24, 0xff800000 ;  /* 0xff80000000187802 */ /* 0x000fe20000000f00 */
[----:B------:R-:W1:Y:S01]  /*8aa0*/  @P3 MUFU.RCP R0, R5 ;  /* 0x0000000500003308 */ /* 0x000e620000001000 */
[----:B------:R-:W-:Y:S02]  /*8ab0*/  MOV R23, 0xff800000 ;  /* 0xff80000000177802 */ /* 0x000fe40000000f00 */
[----:B------:R-:W-:-:S03]  /*8ac0*/  MOV R22, 0xff800000 ;  /* 0xff80000000167802 */ /* 0x000fc60000000f00 */
[----:B------:R-:W-:Y:S02]  /*8ad0*/  @P1 MOV R10, 0x3f317218 ;  /* 0x3f317218000a1802 */ /* 0x000fe40000000f00 */
[----:B------:R-:W-:Y:S01]  /*8ae0*/  @P2 MUFU.RCP R3, R4 ;  /* 0x0000000400032308 */ /* 0x000fe20000001000 */
[----:B-1----:R-:W-:-:S07]  /*8af0*/  FMUL.FTZ R102, R0, R116 ;  /* 0x0000007400667220 */ /* 0x002fce0000410000 */
[----:B------:R-:W1:Y:S01]  /*8b00*/  @P2 MUFU.LG2 R4, R4 ;  /* 0x0000000400042308 */ /* 0x000e620000000c00 */
[C---:B------:R-:W-:Y:S02]  /*8b10*/  FMUL.FTZ R103, R0.reuse, R117 ;  /* 0x0000007500677220 */ /* 0x040fe40000410000 */
[C---:B------:R-:W-:Y:S02]  /*8b20*/  FMUL.FTZ R116, R0.reuse, R124 ;  /* 0x0000007c00747220 */ /* 0x040fe40000410000 */
[C---:B------:R-:W-:Y:S02]  /*8b30*/  FMUL.FTZ R117, R0.reuse, R125 ;  /* 0x0000007d00757220 */ /* 0x040fe40000410000 */
[C---:B------:R-:W-:Y:S01]  /*8b40*/  FMUL.FTZ R124, R0.reuse, R128 ;  /* 0x00000080007c7220 */ /* 0x040fe20000410000 */
[----:B------:R-:W-:Y:S01]  /*8b50*/  @P1 MUFU.RCP R2, R7 ;  /* 0x0000000700021308 */ /* 0x000fe20000001000 */
        /* <DEDUP_REMOVED lines=19> */
[----:B------:R-:W-:Y:S02]  /*8c90*/  FMUL.FTZ R81, R0, R97 ;  /* 0x0000006100517220 */ /* 0x000fe40000410000 */
[----:B------:R2:W3:Y:S01]  /*8ca0*/  @P1 MUFU.LG2 R0, R7 ;  /* 0x0000000700001308 */ /* 0x0004e20000000c00 */
[----:B-1----:R-:W-:-:S02]  /*8cb0*/  @P2 FMUL.FTZ R8, R4, 0.69314718246459960938 ;  /* 0x3f31721804082820 */ /* 0x002fc40000410000 */
[C---:B------:R-:W-:Y:S02]  /*8cc0*/  FMUL.FTZ R164, R3.reuse, R126 ;  /* 0x0000007e03a47220 */ /* 0x040fe40000410000 */
[C---:B------:R-:W-:Y:S02]  /*8cd0*/  FMUL.FTZ R165, R3.reuse, R127 ;  /* 0x0000007f03a57220 */ /* 0x040fe40000410000 */
[C---:B------:R-:W-:Y:S02]  /*8ce0*/  FMUL.FTZ R96, R3.reuse, R142 ;  /* 0x0000008e03607220 */ /* 0x040fe40000410000 */
[C---:B------:R-:W-:Y:S02]  /*8cf0*/  FMUL.FTZ R97, R3.reuse, R143 ;  /* 0x0000008f03617220 */ /* 0x040fe40000410000 */
[C---:B------:R-:W-:Y:S02]  /*8d00*/  FMUL.FTZ R162, R3.reuse, R118 ;  /* 0x0000007603a27220 */ /* 0x040fe40000410000 */
[----:B------:R-:W-:-:S02]  /*8d10*/  FMUL.FTZ R163, R3, R119 ;  /* 0x0000007703a37220 */ /* 0x000fc40000410000 */
[C---:B------:R-:W-:Y:S01]  /*8d20*/  FMUL.FTZ R126, R3.reuse, R66 ;  /* 0x00000042037e7220 */ /* 0x040fe20000410000 */
[----:B--2---:R-:W-:Y:S01]  /*8d30*/  @P2 MOV R7, 0x3f317218 ;  /* 0x3f31721800072802 */ /* 0x004fe20000000f00 */
[C---:B------:R-:W-:Y:S02]  /*8d40*/  FMUL.FTZ R127, R3.reuse, R67 ;  /* 0x00000043037f7220 */ /* 0x040fe40000410000 */
[----:B------:R-:W-:Y:S02]  /*8d50*/  FMUL.FTZ R142, R3, R82 ;  /* 0x00000052038e7220 */ /* 0x000fe40000410000 */
[----:B------:R-:W-:Y:S02]  /*8d60*/  @P2 FMUL.FTZ R4, R7, c[0x0][0x2d0] ;  /* 0x0000b40007042a20 */ /* 0x000fe40000410000 */
[----:B---3--:R-:W-:Y:S01]  /*8d70*/  @P1 FMUL.FTZ R7, R0, 0.69314718246459960938 ;  /* 0x3f31721800071820 */ /* 0x008fe20000410000 */
[----:B------:R-:W-:Y:S01]  /*8d80*/  MOV R0, RZ ;  /* 0x000000ff00007202 */ /* 0x000fe20000000f00 */
[----:B------:R-:W-:-:S02]  /*8d90*/  FMUL.FTZ R143, R3, R83 ;  /* 0x00000053038f7220 */ /* 0x000fc40000410000 */
[C---:B------:R-:W-:Y:S02]  /*8da0*/  FMUL.FTZ R130, R3.reuse, R130 ;  /* 0x0000008203827220 */ /* 0x040fe40000410000 */
[C---:B------:R-:W-:Y:S01]  /*8db0*/  FMUL.FTZ R131, R3.reuse, R131 ;  /* 0x0000008303837220 */ /* 0x040fe20000410000 */
[----:B------:R-:W1:Y:S01]  /*8dc0*/  @P0 MUFU.RCP R0, R6 ;  /* 0x0000000600000308 */ /* 0x000e620000001000 */
        /* <DEDUP_REMOVED lines=11> */
[----:B------:R-:W-:Y:S01]  /*8e80*/  FMUL.FTZ R83, R3, R99 ;  /* 0x0000006303537220 */ /* 0x000fe20000410000 */
[----:B------:R-:W-:Y:S01]  /*8e90*/  @P3 MOV R3, 0x3f317218 ;  /* 0x3f31721800033802 */ /* 0x000fe20000000f00 */
        /* <DEDUP_REMOVED lines=23> */
[----:B------:R-:W-:Y:S02]  /*9010*/  FMUL.FTZ R27, R2, R93 ;  /* 0x0000005d021b7220 */ /* 0x000fe40000410000 */
[----:B------:R-:W2:Y:S01]  /*9020*/  @P0 MUFU.LG2 R2, R6 ;  /* 0x0000000600020308 */ /* 0x000ea20000000c00 */
[----:B------:R-:W-:Y:S02]  /*9030*/  @P3 FMUL.FTZ R9, R5, 0.69314718246459960938 ;  /* 0x3f31721805093820 */ /* 0x000fe40000410000 */
[----:B------:R-:W-:Y:S02]  /*9040*/  @P3 FMUL.FTZ R5, R3, c[0x0][0x2d0] ;  /* 0x0000b40003053a20 */ /* 0x000fe40000410000 */
[----:B------:R-:W-:Y:S02]  /*9050*/  @P1 FMUL.FTZ R3, R10, c[0x0][0x2d0] ;  /* 0x0000b4000a031a20 */ /* 0x000fe40000410000 */
[----:B------:R-:W-:Y:S01]  /*9060*/  @P2 FFMA.FTZ R24, R4, R107, R8 ;  /* 0x0000006b04182223 */ /* 0x000fe20000010008 */
[----:B------:R-:W-:Y:S01]  /*9070*/  MOV R4, 0x1 ;  /* 0x0000000100047802 */ /* 0x000fe20000000f00 */
[----:B------:R-:W-:Y:S01]  /*9080*/  @P1 FFMA.FTZ R25, R3, R106, R7 ;  /* 0x0000006a03191223 */ /* 0x000fe20000010007 */
[----:B------:R-:W-:Y:S01]  /*9090*/  @P0 MOV R3, 0x3f317218 ;  /* 0x3f31721800030802 */ /* 0x000fe20000000f00 */
[----:B-1----:R-:W-:-:S02]  /*90a0*/  FMUL.FTZ R72, R0, R62 ;  /* 0x0000003e00487220 */ /* 0x002fc40000410000 */
[----:B------:R-:W-:Y:S02]  /*90b0*/  FMUL.FTZ R73, R0, R63 ;  /* 0x0000003f00497220 */ /* 0x000fe40000410000 */
[----:B------:R-:W-:Y:S02]  /*90c0*/  @P0 FMUL.FTZ R3, R3, c[0x0][0x2d0] ;  /* 0x0000b40003030a20 */ /* 0x000fe40000410000 */
[----:B--2---:R-:W-:Y:S02]  /*90d0*/  @P0 FMUL.FTZ R2, R2, 0.69314718246459960938 ;  /* 0x3f31721802020820 */ /* 0x004fe40000410000 */
        /* <DEDUP_REMOVED lines=21> */
[----:B------:R-:W-:Y:S01]  /*9230*/  FMUL.FTZ R45, R0, R95 ;  /* 0x0000005f002d7220 */ /* 0x000fe20000410000 */
[----:B------:R-:W-:Y:S01]  /*9240*/  PRMT R0, R4, 0x7610, R0 ;  /* 0x0000761004007816 */ /* 0x000fe20000000000 */
[----:B------:R-:W-:Y:S02]  /*9250*/  @P3 FFMA.FTZ R23, R5, R108, R9 ;  /* 0x0000006c05173223 */ /* 0x000fe40000010009 */
[----:B------:R-:W-:Y:S02]  /*9260*/  @P0 FFMA.FTZ R22, R3, R105, R2 ;  /* 0x0000006903160223 */ /* 0x000fe40000010002 */
.L_x_37:
[----:B--2---:R2:W5:Y:S04]  /*9270*/  LDL R6, [R1+0x10] ;  /* 0x0000100001067983 */ /* 0x0045680000100800 */
[----:B------:R-:W3:Y:S01]  /*9280*/  S2R R2, SR_TID.X ;  /* 0x0000000000027919 */ /* 0x000ee20000002100 */
[----:B------:R-:W-:Y:S01]  /*9290*/  BSSY B0, `(.L_x_57) ;  /* 0x0000011000007945 */ /* 0x000fe20003800000 */
[----:B---3--:R-:W-:-:S13]  /*92a0*/  LOP3.LUT P0, RZ, R2, 0x7f, RZ, 0xc0, !PT ;  /* 0x0000007f02ff7812 */ /* 0x008fda000780c0ff */
[----:B------:R-:W-:Y:S05]  /*92b0*/  @P0 BRA `(.L_x_58) ;  /* 0x000000e000000947 */ /* 0x000fea0003800000 */
[----:B--2---:R-:W2:Y:S01]  /*92c0*/  S2R R4, SR_LANEID ;  /* 0x0000000000047919 */ /* 0x004ea20000000000 */
[----:B------:R-:W-:Y:S01]  /*92d0*/  VOTEU.ANY UR4, UPT, PT ;  /* 0x0000000000047886 */ /* 0x000fe200038e0100 */
[----:B-1----:R-:W-:Y:S01]  /*92e0*/  IMAD.MOV.U32 R5, RZ, RZ, c[0x0][0x564] ;  /* 0x00015900ff057624 */ /* 0x002fe200078e00ff */
[----:B------:R-:W2:Y:S08]  /*92f0*/  FLO.U32 R3, UR4 ;  /* 0x0000000400037d00 */ /* 0x000eb000080e0000 */
[----:B------:R-:W1:Y:S01]  /*9300*/  POPC R2, UR4 ;  /* 0x0000000400027d09 */ /* 0x000e620008000000 */
[----:B--2---:R-:W-:Y:S01]  /*9310*/  ISETP.EQ.U32.AND P0, PT, R3, R4, PT ;  /* 0x000000040300720c */ /* 0x004fe20003f02070 */
[----:B------:R-:W-:-:S12]  /*9320*/  IMAD.MOV.U32 R4, RZ, RZ, c[0x0][0x560] ;  /* 0x00015800ff047624 */ /* 0x000fd800078e00ff */
[----:B-1----:R1:W2:Y:S04]  /*9330*/  @P0 ATOMG.E.ADD.STRONG.GPU PT, R2, [R4.64], R2 ;  /* 0x00000002040209a8 */ /* 0x0022a800081ee1c6 */
[----:B-1----:R-:W1:Y:S04]  /*9340*/  S2R R4, SR_LTMASK ;  /* 0x0000000000047919 */ /* 0x002e680000003900 */
[----:B--2---:R1:W2:Y:S02]  /*9350*/  SHFL.IDX PT, R3, R2, R3, 0x1f ;  /* 0x00001f0302037589 */ /* 0x0042a400000e0000 */
[----:B-1----:R-:W-:-:S06]  /*9360*/  LOP3.LUT R2, R4, UR4, RZ, 0xc0, !PT ;  /* 0x0000000404027c12 */ /* 0x002fcc000f8ec0ff */
[----:B------:R-:W2:Y:S02]  /*9370*/  POPC R2, R2 ;  /* 0x0000000200027309 */ /* 0x000ea40000000000 */
[----:B--2--5:R-:W-:-:S05]  /*9380*/  IADD3 R6, R3, c[0x0][0xc], R2 ;  /* 0x0000030003067a10 */ /* 0x024fca0007ffe002 */
[----:B------:R1:W-:Y:S02]  /*9390*/  STL [R1+0x10], R6 ;  /* 0x0000100601007387 */ /* 0x0003e40000100800 */
.L_x_58:
[----:B--2---:R-:W-:Y:S05]  /*93a0*/  BSYNC B0 ;  /* 0x0000000000007941 */ /* 0x004fea0003800000 */
.L_x_57:
[----:B------:R-:W-:Y:S01]  /*93b0*/  PRMT R0, R0, 0x9910, RZ ;  /* 0x0000991000007816 */ /* 0x000fe200000000ff */
[----:B------:R-:W-:Y:S01]  /*93c0*/  BSSY B1, `(.L_x_59) ;  /* 0x00003aa000017945 */ /* 0x000fe20003800000 */
[----:B-----5:R-:W-:Y:S02]  /*93d0*/  IMAD.MOV.U32 R74, RZ, RZ, R6 ;  /* 0x000000ffff4a7224 */ /* 0x020fe400078e0006 */
[----:B------:R-:W-:-:S13]  /*93e0*/  ISETP.NE.AND P0, PT, R0, RZ, PT ;  /* 0x000000ff0000720c */ /* 0x000fda0003f05270 */
[----:B------:R-:W-:Y:S05]  /*93f0*/  @!P0 BRA `(.L_x_60) ;  /* 0x00002cd000008947 */ /* 0x000fea0003800000 */
[----:B------:R-:W2:Y:S04]  /*9400*/  LDL R10, [R1+0x2c] ;  /* 0x00002c00010a7983 */ /* 0x000ea80000100800 */
[----:B------:R-:W3:Y:S04]  /*9410*/  LDL R7, [R1+0x30] ;  /* 0x0000300001077983 */ /* 0x000ee80000100800 */
[----:B-1----:R-:W4:Y:S04]  /*9420*/  LDL R6, [R1+0x64] ;  /* 0x0000640001067983 */ /* 0x002f280000100800 */
[----:B------:R-:W4:Y:S04]  /*9430*/  LDL R12, [R1+0x60] ;  /* 0x00006000010c7983 */ /* 0x000f280000100800 */
[----:B------:R-:W4:Y:S04]  /*9440*/  LDL R9, [R1+0x4] ;  /* 0x0000040001097983 */ /* 0x000f280000100800 */
[----:B------:R-:W4:Y:S01]  /*9450*/  LDL R8, [R1+0x28] ;  /* 0x0000280001087983 */ /* 0x000f220000100800 */
[----:B------:R-:W-:Y:S01]  /*9460*/  WARPSYNC 0xffffffff ;  /* 0xffffffff00007948 */ /* 0x000fe20003800000 */
[----:B------:R-:W-:-:S02]  /*9470*/  F2FP.BF16.PACK_AB R0, R103, R102 ;  /* 0x000000666700723e */ /* 0x000fc400000010ff */
[----:B------:R-:W-:Y:S01]  /*9480*/  BAR.SYNC.DEFER_BLOCKING 0x1, 0x80 ;  /* 0x0042000000007b1d */ /* 0x000fe20000010000 */
[----:B------:R-:W-:Y:S02]  /*9490*/  F2FP.BF16.PACK_AB R3, R163, R162 ;  /* 0x000000a2a303723e */ /* 0x000fe400000010ff */
[----:B------:R-:W-:Y:S02]  /*94a0*/  F2FP.BF16.PACK_AB R2, R117, R116 ;  /* 0x000000747502723e */ /* 0x000fe400000010ff */
[----:B------:R-:W-:Y:S02]  /*94b0*/  F2FP.BF16.PACK_AB R4, R47, R46 ;  /* 0x0000002e2f04723e */ /* 0x000fe400000010ff */
[----:B------:R-:W-:Y:S02]  /*94c0*/  F2FP.BF16.PACK_AB R5, R73, R72 ;  /* 0x000000484905723e */ /* 0x000fe400000010ff */
[----:B------:R-:W-:-:S04]  /*94d0*/  ISETP.NE.U32.AND P0, PT, RZ, c[0x0][0x508], PT ;  /* 0x00014200ff007a0c */ /* 0x000fc80003f05070 */
[----:B------:R-:W-:Y:S02]  /*94e0*/  ISETP.NE.AND.EX P1, PT, RZ, c[0x0][0x50c], PT, P0 ;  /* 0x00014300ff007a0c */ /* 0x000fe40003f25300 */
[----:B------:R-:W-:-:S04]  /*94f0*/  ISETP.NE.U32.AND P2, PT, RZ, c[0x0][0x500], PT ;  /* 0x00014000ff007a0c */ /* 0x000fc80003f45070 */
[----:B------:R-:W-:Y:S01]  /*9500*/  ISETP.NE.AND.EX P2, PT, RZ, c[0x0][0x504], PT, P2 ;  /* 0x00014100ff007a0c */ /* 0x000fe20003f45320 */
[----:B------:R-:W-:Y:S01]  /*9510*/  IMAD.MOV.U32 R11, RZ, RZ, c[0x0][0x388] ;  /* 0x0000e200ff0b7624 */ /* 0x000fe200078e00ff */
[----:B--2---:R1:W-:Y:S04]  /*9520*/  STS [R10+0x80], R0 ;  /* 0x000080000a007388 */ /* 0x0043e80000000800 */
[----:B------:R2:W-:Y:S04]  /*9530*/  STS [R10+0x280], R3 ;  /* 0x000280030a007388 */ /* 0x0005e80000000800 */
[----:B---3--:R3:W-:Y:S01]  /*9540*/  STS [R7], R2 ;  /* 0x0000000207007388 */ /* 0x0087e20000000800 */
[----:B-1----:R-:W-:-:S02]  /*9550*/  F2FP.BF16.PACK_AB R0, R165, R164 ;  /* 0x000000a4a500723e */ /* 0x002fc400000010ff */
[----:B--2---:R-:W-:-:S03]  /*9560*/  F2FP.BF16.PACK_AB R3, R29, R28 ;  /* 0x0000001c1d03723e */ /* 0x004fc600000010ff */
[----:B------:R1:W-:Y:S01]  /*9570*/  STS [R7+0x200], R0 ;  /* 0x0002000007007388 */ /* 0x0003e20000000800 */
[----:B---3--:R-:W-:-:S03]  /*9580*/  F2FP.BF16.PACK_AB R2, R57, R56 ;  /* 0x000000383902723e */ /* 0x008fc600000010ff */
[----:B------:R2:W-:Y:S04]  /*9590*/  STS [R10+0x1080], R3 ;  /* 0x001080030a007388 */ /* 0x0005e80000000800 */
[----:B------:R3:W-:Y:S01]  /*95a0*/  STS [R10+0x1280], R2 ;  /* 0x001280020a007388 */ /* 0x0007e20000000800 */
[----:B-1----:R-:W-:Y:S02]  /*95b0*/  F2FP.BF16.PACK_AB R0, R31, R30 ;  /* 0x0000001e1f00723e */ /* 0x002fe400000010ff */
[----:B--2---:R-:W-:-:S03]  /*95c0*/  F2FP.BF16.PACK_AB R3, R125, R124 ;  /* 0x0000007c7d03723e */ /* 0x004fc600000010ff */
[----:B------:R1:W-:Y:S01]  /*95d0*/  STS [R7+0x1000], R0 ;  /* 0x0010000007007388 */ /* 0x0003e20000000800 */
[----:B---3--:R-:W-:-:S03]  /*95e0*/  F2FP.BF16.PACK_AB R2, R131, R130 ;  /* 0x000000828302723e */ /* 0x008fc600000010ff */
[----:B------:R2:W-:Y:S04]  /*95f0*/  STS [R7+0x1200], R4 ;  /* 0x0012000407007388 */ /* 0x0005e80000000800 */
[----:B----4-:R3:W-:Y:S04]  /*9600*/  STS [R6+0x80], R3 ;  /* 0x0000800306007388 */ /* 0x0107e80000000800 */
[----:B------:R4:W-:Y:S01]  /*9610*/  STS [R6+0x280], R2 ;  /* 0x0002800206007388 */ /* 0x0009e20000000800 */
[----:B-1----:R-:W-:Y:S02]  /*9620*/  F2FP.BF16.PACK_AB R0, R129, R128 ;  /* 0x000000808100723e */ /* 0x002fe400000010ff */
[----:B--2---:R-:W-:-:S03]  /*9630*/  F2FP.BF16.PACK_AB R4, R33, R32 ;  /* 0x000000202104723e */ /* 0x004fc600000010ff */
[----:B------:R1:W-:Y:S01]  /*9640*/  STS [R12], R0 ;  /* 0x000000000c007388 */ /* 0x0003e20000000800 */
[----:B---3--:R-:W-:Y:S02]  /*9650*/  F2FP.BF16.PACK_AB R3, R97, R96 ;  /* 0x000000606103723e */ /* 0x008fe400000010ff */
[----:B----4-:R-:W-:-:S03]  /*9660*/  F2FP.BF16.PACK_AB R2, R69, R68 ;  /* 0x000000444502723e */ /* 0x010fc600000010ff */
[----:B------:R2:W-:Y:S04]  /*9670*/  STS [R12+0x200], R3 ;  /* 0x000200030c007388 */ /* 0x0005e80000000800 */
[----:B------:R3:W-:Y:S04]  /*9680*/  STS [R6+0x1080], R4 ;  /* 0x0010800406007388 */ /* 0x0007e80000000800 */
[----:B------:R4:W-:Y:S01]  /*9690*/  STS [R6+0x1280], R2 ;  /* 0x0012800206007388 */ /* 0x0009e20000000800 */
[----:B-1----:R-:W-:-:S05]  /*96a0*/  F2FP.BF16.PACK_AB R0, R35, R34 ;  /* 0x000000222300723e */ /* 0x002fca00000010ff */
[----:B------:R1:W-:Y:S01]  /*96b0*/  STS [R12+0x1000], R0 ;  /* 0x001000000c007388 */ /* 0x0003e20000000800 */
[----:B--2---:R-:W-:Y:S02]  /*96c0*/  F2FP.BF16.PACK_AB R3, R141, R140 ;  /* 0x0000008c8d03723e */ /* 0x004fe400000010ff */
        /* <DEDUP_REMOVED lines=19> */
[----:B------:R3:W-:Y:S01]  /*9800*/  STS [R6+0x2080], R3 ;  /* 0x0020800306007388 */ /* 0x0007e20000000800 */
[----:B-1----:R-:W-:-:S03]  /*9810*/  F2FP.BF16.PACK_AB R0, R161, R160 ;  /* 0x000000a0a100723e */ /* 0x002fc600000010ff */
[----:B------:R1:W-:Y:S04]  /*9820*/  STS [R6+0x2280], R2 ;  /* 0x0022800206007388 */ /* 0x0003e80000000800 */
[----:B------:R4:W-:Y:S01]  /*9830*/  STS [R12+0x2000], R0 ;  /* 0x002000000c007388 */ /* 0x0009e20000000800 */
[----:B--2---:R-:W-:Y:S02]  /*9840*/  F2FP.BF16.PACK_AB R4, R39, R38 ;  /* 0x000000262704723e */ /* 0x004fe400000010ff */
[----:B---3--:R-:W-:Y:S02]  /*9850*/  F2FP.BF16.PACK_AB R3, R127, R126 ;  /* 0x0000007e7f03723e */ /* 0x008fe400000010ff */
[----:B-1----:R-:W-:-:S03]  /*9860*/  F2FP.BF16.PACK_AB R2, R59, R58 ;  /* 0x0000003a3b02723e */ /* 0x002fc600000010ff */
[----:B------:R1:W-:Y:S01]  /*9870*/  STS [R12+0x2200], R3 ;  /* 0x002200030c007388 */ /* 0x0003e20000000800 */
[----:B----4-:R-:W-:-:S03]  /*9880*/  F2FP.BF16.PACK_AB R0, R41, R40 ;  /* 0x000000282900723e */ /* 0x010fc600000010ff */
[----:B------:R2:W-:Y:S04]  /*9890*/  STS [R6+0x3080], R4 ;  /* 0x0030800406007388 */ /* 0x0005e80000000800 */
[----:B------:R3:W-:Y:S04]  /*98a0*/  STS [R6+0x3280], R2 ;  /* 0x0032800206007388 */ /* 0x0007e80000000800 */
[----:B------:R4:W-:Y:S04]  /*98b0*/  STS [R12+0x3000], R0 ;  /* 0x003000000c007388 */ /* 0x0009e80000000800 */
[----:B------:R-:W-:Y:S01]  /*98c0*/  STS [R12+0x3200], R5 ;  /* 0x003200050c007388 */ /* 0x000fe20000000800 */
[----:B-1----:R-:W-:-:S02]  /*98d0*/  F2FP.BF16.PACK_AB R3, R169, R168 ;  /* 0x000000a8a903723e */ /* 0x002fc400000010ff */
[----:B--2---:R-:W-:Y:S02]  /*98e0*/  F2FP.BF16.PACK_AB R4, R101, R100 ;  /* 0x000000646504723e */ /* 0x004fe400000010ff */
[----:B---3--:R-:W-:-:S03]  /*98f0*/  F2FP.BF16.PACK_AB R2, R167, R166 ;  /* 0x000000a6a702723e */ /* 0x008fc600000010ff */
[----:B------:R1:W-:Y:S01]  /*9900*/  STS [R10+0x4080], R4 ;  /* 0x004080040a007388 */ /* 0x0003e20000000800 */
[----:B----4-:R-:W-:-:S03]  /*9910*/  F2FP.BF16.PACK_AB R0, R143, R142 ;  /* 0x0000008e8f00723e */ /* 0x010fc600000010ff */
[----:B------:R2:W-:Y:S04]  /*9920*/  STS [R10+0x4280], R3 ;  /* 0x004280030a007388 */ /* 0x0005e80000000800 */
[----:B------:R3:W-:Y:S04]  /*9930*/  STS [R7+0x4000], R2 ;  /* 0x0040000207007388 */ /* 0x0007e80000000800 */
[----:B------:R4:W-:Y:S01]  /*9940*/  STS [R7+0x4200], R0 ;  /* 0x0042000007007388 */ /* 0x0009e20000000800 */
[----:B-1----:R-:W-:Y:S02]  /*9950*/  F2FP.BF16.PACK_AB R4, R67, R66 ;  /* 0x000000424304723e */ /* 0x002fe400000010ff */
[----:B--2---:R-:W-:-:S03]  /*9960*/  F2FP.BF16.PACK_AB R3, R71, R70 ;  /* 0x000000464703723e */ /* 0x004fc600000010ff */
[----:B------:R-:W-:Y:S01]  /*9970*/  STS [R10+0x5080], R4 ;  /* 0x005080040a007388 */ /* 0x000fe20000000800 */
[----:B---3--:R-:W-:-:S03]  /*9980*/  F2FP.BF16.PACK_AB R2, R53, R52 ;  /* 0x000000343502723e */ /* 0x008fc600000010ff */
[----:B------:R1:W-:Y:S01]  /*9990*/  STS [R10+0x5280], R3 ;  /* 0x005280030a007388 */ /* 0x0003e20000000800 */
[----:B----4-:R-:W-:-:S03]  /*99a0*/  F2FP.BF16.PACK_AB R0, R63, R62 ;  /* 0x0000003e3f00723e */ /* 0x010fc600000010ff */
[----:B------:R2:W-:Y:S04]  /*99b0*/  STS [R7+0x5000], R2 ;  /* 0x0050000207007388 */ /* 0x0005e80000000800 */
[----:B------:R3:W-:Y:S01]  /*99c0*/  STS [R7+0x5200], R0 ;  /* 0x0052000007007388 */ /* 0x0007e20000000800 */
[----:B-1----:R-:W-:-:S03]  /*99d0*/  F2FP.BF16.PACK_AB R3, R85, R84 ;  /* 0x000000545503723e */ /* 0x002fc600000010ff */
[----:B------:R-:W4:Y:S01]  /*99e0*/  LDL.LU R10, [R1+0x18] ;  /* 0x00001800010a7983 */ /* 0x000f220000300800 */
[----:B------:R-:W-:Y:S02]  /*99f0*/  @P1 LEA R4, P0, R9, c[0x0][0x508], 0x2 ;  /* 0x0001420009041a11 */ /* 0x000fe400078010ff */
[----:B--2---:R-:W-:Y:S01]  /*9a00*/  F2FP.BF16.PACK_AB R2, R87, R86 ;  /* 0x000000565702723e */ /* 0x004fe200000010ff */
[----:B------:R1:W-:Y:S01]  /*9a10*/  STS [R6+0x4080], R3 ;  /* 0x0040800306007388 */ /* 0x0003e20000000800 */
[----:B------:R-:W-:Y:S02]  /*9a20*/  @P1 LEA.HI.X R5, R9, c[0x0][0x50c], R8, 0x2, P0 ;  /* 0x0001430009051a11 */ /* 0x000fe400000f1408 */
[----:B---3--:R-:W-:Y:S01]  /*9a30*/  F2FP.BF16.PACK_AB R0, R81, R80 ;  /* 0x000000505100723e */ /* 0x008fe200000010ff */
[----:B------:R2:W-:Y:S04]  /*9a40*/  STS [R6+0x4280], R2 ;  /* 0x0042800206007388 */ /* 0x0005e80000000800 */
[----:B------:R3:W-:Y:S01]  /*9a50*/  STS [R12+0x4000], R0 ;  /* 0x004000000c007388 */ /* 0x0007e20000000800 */
[----:B-1----:R-:W-:-:S02]  /*9a60*/  F2FP.BF16.PACK_AB R3, R83, R82 ;  /* 0x000000525303723e */ /* 0x002fc400000010ff */
[----:B--2---:R-:W-:-:S03]  /*9a70*/  F2FP.BF16.PACK_AB R2, R43, R42 ;  /* 0x0000002a2b02723e */ /* 0x004fc600000010ff */
[----:B------:R1:W-:Y:S01]  /*9a80*/  STS [R12+0x4200], R3 ;  /* 0x004200030c007388 */ /* 0x0003e20000000800 */
[----:B---3--:R-:W-:-:S03]  /*9a90*/  F2FP.BF16.PACK_AB R0, R55, R54 ;  /* 0x000000363700723e */ /* 0x008fc600000010ff */
[----:B------:R2:W-:Y:S04]  /*9aa0*/  STS [R6+0x5080], R2 ;  /* 0x0050800206007388 */ /* 0x0005e80000000800 */
[----:B------:R3:W-:Y:S01]  /*9ab0*/  STS [R6+0x5280], R0 ;  /* 0x0052800006007388 */ /* 0x0007e20000000800 */
[----:B-1----:R-:W-:Y:S01]  /*9ac0*/  F2FP.BF16.PACK_AB R3, R27, R26 ;  /* 0x0000001a1b03723e */ /* 0x002fe200000010ff */
[----:B--2---:R-:W-:-:S04]  /*9ad0*/  IMAD.MOV.U32 R2, RZ, RZ, RZ ;  /* 0x000000ffff027224 */ /* 0x004fc800078e00ff */
[----:B------:R1:W-:Y:S01]  /*9ae0*/  STS [R12+0x5000], R3 ;  /* 0x005000030c007388 */ /* 0x0003e20000000800 */
[----:B---3--:R-:W-:Y:S01]  /*9af0*/  F2FP.BF16.PACK_AB R0, R45, R44 ;  /* 0x0000002c2d00723e */ /* 0x008fe200000010ff */
[----:B------:R-:W-:-:S04]  /*9b00*/  IMAD.MOV.U32 R6, RZ, RZ, 0x4 ;  /* 0x00000004ff067424 */ /* 0x000fc800078e00ff */
[----:B------:R2:W-:Y:S01]  /*9b10*/  STS [R12+0x5200], R0 ;  /* 0x005200000c007388 */ /* 0x0005e20000000800 */
[----:B------:R-:W-:-:S03]  /*9b20*/  IMAD.WIDE R6, R9, R6, c[0x0][0x500] ;  /* 0x0001400009067625 */ /* 0x000fc600078e0206 */
[----:B------:R-:W-:Y:S06]  /*9b30*/  BAR.SYNC.DEFER_BLOCKING 0x1, 0x80 ;  /* 0x0042000000007b1d */ /* 0x000fec0000010000 */
[----:B------:R2:W5:Y:S04]  /*9b40*/  @P1 LDG.E R11, [R4.64] ;  /* 0x00000006040b1981 */ /* 0x000568000c1e1900 */
[----:B------:R2:W5:Y:S01]  /*9b50*/  @P2 LDG.E R2, [R6.64] ;  /* 0x0000000606022981 */ /* 0x000562000c1e1900 */
[----:B----4-:R-:W-:-:S04]  /*9b60*/  ISETP.NE.AND P0, PT, R10, RZ, PT ;  /* 0x000000ff0a00720c */ /* 0x010fc80003f05270 */
[----:B-1----:R-:W-:Y:S01]  /*9b70*/  SEL R3, R10, c[0x0][0x3d4], P0 ;  /* 0x0000f5000a037a07 */ /* 0x002fe20000000000 */
[----:B------:R-:W-:Y:S05]  /*9b80*/  @P1 BRA `(.L_x_61) ;  /* 0x0000004000001947 */ /* 0x000fea0003800000 */
[----:B--2---:R-:W-:Y:S05]  /*9b90*/  @!P2 BRA `(.L_x_61) ;  /* 0x000000300000a947 */ /* 0x004fea0003800000 */
[----:B------:R1:W2:Y:S04]  /*9ba0*/  LDG.E R0, [R6.64] ;  /* 0x0000000606007981 */ /* 0x0002a8000c1e1900 */
[----:B-1----:R-:W2:Y:S02]  /*9bb0*/  LDG.E R6, [R6.64+0x4] ;  /* 0x0000040606067981 */ /* 0x002ea4000c1e1900 */
[----:B--2--5:R-:W-:Y:S02]  /*9bc0*/  IADD3 R11, -R0, R6, RZ ;  /* 0x00000006000b7210 */ /* 0x024fe40007ffe1ff */
.L_x_61:
[----:B--2---:R-:W2:Y:S04]  /*9bd0*/  LDL R4, [R1+0xb0] ;  /* 0x0000b00001047983 */ /* 0x004ea80000100800 */
[----:B------:R-:W2:Y:S04]  /*9be0*/  LDL R75, [R1+0x14] ;  /* 0x00001400014b7983 */ /* 0x000ea80000100800 */
[----:B------:R-:W3:Y:S04]  /*9bf0*/  LDL R77, [R1+0x20] ;  /* 0x00002000014d7983 */ /* 0x000ee80000100800 */
[----:B------:R-:W4:Y:S04]  /*9c00*/  LDL R13, [R1+0x74] ;  /* 0x00007400010d7983 */ /* 0x000f280000100800 */
[----:B------:R-:W3:Y:S04]  /*9c10*/  LDL R78, [R1+0xac] ;  /* 0x0000ac00014e7983 */ /* 0x000ee80000100800 */
[----:B------:R-:W4:Y:S01]  /*9c20*/  LDL.LU R76, [R1+0x24] ;  /* 0x00002400014c7983 */ /* 0x000f220000300800 */
[----:B------:R-:W-:Y:S01]  /*9c30*/  IMAD.MOV.U32 R0, RZ, RZ, 0x368 ;  /* 0x00000368ff007424 */ /* 0x000fe200078e00ff */
[----:B------:R-:W-:-:S04]  /*9c40*/  ISETP.GT.AND P2, PT, R3, 0x1, PT ;  /* 0x000000010300780c */ /* 0x000fc80003f44270 */
[----:B------:R-:W-:-:S04]  /*9c50*/  SEL R0, R0, 0x328, P2 ;  /* 0x0000032800007807 */ /* 0x000fc80001000000 */
[----:B------:R1:W1:Y:S08]  /*9c60*/  LDC.64 R6, c[0x0][R0+0x170] ;  /* 0x00005c0000067b82 */ /* 0x0002700000000a00 */
[----:B------:R1:W3:Y:S08]  /*9c70*/  LDC.64 R14, c[0x0][R0+0x168] ;  /* 0x00005a00000e7b82 */ /* 0x0002f00000000a00 */
[----:B------:R1:W2:Y:S08]  /*9c80*/  LDC.64 R18, c[0x0][R0+0x178] ;  /* 0x00005e0000127b82 */ /* 0x0002b00000000a00 */
[----:B------:R1:W2:Y:S01]  /*9c90*/  LDC.64 R20, c[0x0][R0+0x160] ;  /* 0x0000580000147b82 */ /* 0x0002a20000000a00 */
[----:B------:R-:W-:-:S04]  /*9ca0*/  ISETP.NE.U32.AND P0, PT, RZ, c[0x0][0x500], PT ;  /* 0x00014000ff007a0c */ /* 0x000fc80003f05070 */
[----:B------:R-:W-:Y:S01]  /*9cb0*/  ISETP.NE.AND.EX P0, PT, RZ, c[0x0][0x504], PT, P0 ;  /* 0x00014100ff007a0c */ /* 0x000fe20003f05300 */
[----:B-1----:R-:W-:-:S05]  /*9cc0*/  IMAD.MOV.U32 R0, RZ, RZ, c[0x0][0x4e8] ;  /* 0x00013a00ff007624 */ /* 0x002fca00078e00ff */
[----:B------:R-:W-:Y:S02]  /*9cd0*/  ISETP.NE.AND P5, PT, R0, 0x1, PT ;  /* 0x000000010000780c */ /* 0x000fe40003fa5270 */
[----:B------:R-:W-:-:S05]  /*9ce0*/  SEL R0, R9, RZ, !P0 ;  /* 0x000000ff09007207 */ /* 0x000fca0004000000 */
[----:B------:R-:W-:Y:S01]  /*9cf0*/  IMAD R3, R7, R0, RZ ;  /* 0x0000000007037224 */ /* 0x000fe200078e02ff */
[----:B------:R-:W1:Y:S01]  /*9d00*/  S2R R79, SR_TID.X ;  /* 0x00000000004f7919 */ /* 0x000e620000002100 */
[----:B-----5:R-:W-:Y:S02]  /*9d10*/  SHF.R.S32.HI R17, RZ, 0x1f, R2 ;  /* 0x0000001fff117819 */ /* 0x020fe40000011402 */
[----:B-1----:R-:W-:-:S04]  /*9d20*/  SHF.R.S32.HI R16, RZ, 0x1f, R79 ;  /* 0x0000001fff107819 */ /* 0x002fc8000001144f */
[----:B------:R-:W-:-:S04]  /*9d30*/  LEA.HI R16, R16, R79, RZ, 0x5 ;  /* 0x0000004f10107211 */ /* 0x000fc800078f28ff */
[----:B------:R-:W-:-:S05]  /*9d40*/  LOP3.LUT R16, R16, 0xffffffe0, RZ, 0xc0, !PT ;  /* 0xffffffe010107812 */ /* 0x000fca00078ec0ff */
[----:B------:R-:W-:Y:S02]  /*9d50*/  IMAD.IADD R16, R79, 0x1, -R16 ;  /* 0x000000014f107824 */ /* 0x000fe400078e0a10 */
[----:B--2---:R-:W-:Y:S01]  /*9d60*/  IMAD R10, R75, 0x80, R4 ;  /* 0x000000804b0a7824 */ /* 0x004fe200078e0204 */
[----:B------:R-:W-:-:S03]  /*9d70*/  SEL R4, R8, RZ, !P0 ;  /* 0x000000ff08047207 */ /* 0x000fc60004000000 */
[----:B------:R-:W-:-:S04]  /*9d80*/  @P5 IMAD.HI.U32 R8, R10, c[0x0][0x4ec], RZ ;  /* 0x00013b000a085a27 */ /* 0x000fc800078e00ff */
[C---:B------:R-:W-:Y:S02]  /*9d90*/  IMAD R12, R6.reuse, R4, R3 ;  /* 0x00000004060c7224 */ /* 0x040fe400078e0203 */
[----:B------:R-:W-:-:S04]  /*9da0*/  IMAD.WIDE.U32 R4, R6, R0, RZ ;  /* 0x0000000006047225 */ /* 0x000fc800078e00ff */
[----:B---3--:R-:W-:-:S04]  /*9db0*/  IMAD.WIDE.U32 R6, R14, R77, RZ ;  /* 0x0000004d0e067225 */ /* 0x008fc800078e00ff */
[----:B------:R-:W-:Y:S01]  /*9dc0*/  IMAD.MOV.U32 R3, RZ, RZ, R10 ;  /* 0x000000ffff037224 */ /* 0x000fe200078e000a */
[----:B------:R-:W-:Y:S01]  /*9dd0*/  @P5 SHF.R.U32.HI R3, RZ, c[0x0][0x4f0], R8 ;  /* 0x00013c00ff035a19 */ /* 0x000fe20000011608 */
[----:B------:R-:W-:Y:S01]  /*9de0*/  IMAD R9, R15, R77, RZ ;  /* 0x0000004d0f097224 */ /* 0x000fe200078e02ff */
[----:B----4-:R-:W-:Y:S01]  /*9df0*/  SEL R8, R13, RZ, P2 ;  /* 0x000000ff0d087207 */ /* 0x010fe20001000000 */
[----:B------:R-:W-:Y:S01]  /*9e00*/  IMAD.IADD R12, R5, 0x1, R12 ;  /* 0x00000001050c7824 */ /* 0x000fe200078e020c */
[----:B------:R-:W-:Y:S01]  /*9e10*/  IADD3 R13, P1, P0, R4, R6, R2 ;  /* 0x00000006040d7210 */ /* 0x000fe2000783e002 */
[----:B------:R-:W-:Y:S02]  /*9e20*/  IMAD.IADD R4, R7, 0x1, R9 ;  /* 0x0000000107047824 */ /* 0x000fe400078e0209 */
[----:B------:R-:W-:Y:S02]  /*9e30*/  IMAD R9, R19, R8, RZ ;  /* 0x0000000813097224 */ /* 0x000fe400078e02ff */
[----:B------:R-:W-:-:S02]  /*9e40*/  IMAD.MOV R5, RZ, RZ, -R3 ;  /* 0x000000ffff057224 */ /* 0x000fc400078e0a03 */
[----:B------:R-:W-:Y:S01]  /*9e50*/  IMAD.WIDE.U32 R6, R18, R8, RZ ;  /* 0x0000000812067225 */ /* 0x000fe200078e00ff */
[----:B------:R-:W-:-:S03]  /*9e60*/  IADD3.X R12, R12, R4, R17, P1, P0 ;  /* 0x000000040c0c7210 */ /* 0x000fc60000fe0411 */
[----:B------:R-:W-:Y:S01]  /*9e70*/  IMAD R4, R5, c[0x0][0x4e8], R10 ;  /* 0x00013a0005047a24 */ /* 0x000fe200078e020a */
[----:B------:R-:W-:Y:S01]  /*9e80*/  IADD3 R6, P1, P0, R3, R13, R6 ;  /* 0x0000000d03067210 */ /* 0x000fe2000783e006 */
[----:B------:R-:W-:Y:S01]  /*9e90*/  IMAD.IADD R9, R7, 0x1, R9 ;  /* 0x0000000107097824 */ /* 0x000fe200078e0209 */
[----:B------:R-:W-:Y:S01]  /*9ea0*/  SHF.R.S32.HI R5, RZ, 0x1f, R3 ;  /* 0x0000001fff057819 */ /* 0x000fe20000011403 */
[----:B------:R-:W-:Y:S01]  /*9eb0*/  IMAD R3, R21, R4, RZ ;  /* 0x0000000415037224 */ /* 0x000fe200078e02ff */
[----:B------:R-:W-:Y:S02]  /*9ec0*/  SHF.R.S32.HI R8, RZ, 0x1f, R4 ;  /* 0x0000001fff087819 */ /* 0x000fe40000011404 */
[----:B------:R-:W-:Y:S01]  /*9ed0*/  IADD3.X R7, R5, R12, R9, P1, P0 ;  /* 0x0000000c05077210 */ /* 0x000fe20000fe0409 */
[----:B------:R-:W-:Y:S02]  /*9ee0*/  IMAD.MOV.U32 R9, RZ, RZ, c[0x0][0x4a8] ;  /* 0x00012a00ff097624 */ /* 0x000fe400078e00ff */
[----:B------:R-:W-:-:S02]  /*9ef0*/  IMAD R3, R20, R8, R3 ;  /* 0x0000000814037224 */ /* 0x000fc400078e0203 */
[----:B------:R-:W-:Y:S01]  /*9f00*/  IMAD.WIDE.U32 R4, R20, R4, R6 ;  /* 0x0000000414047225 */ /* 0x000fe200078e0006 */
[----:B------:R-:W-:-:S03]  /*9f10*/  SEL R6, R9, c[0x0][0x450], P2 ;  /* 0x0001140009067a07 */ /* 0x000fc60001000000 */
[----:B------:R-:W-:Y:S02]  /*9f20*/  IMAD.MOV.U32 R7, RZ, RZ, c[0x0][0x4ac] ;  /* 0x00012b00ff077624 */ /* 0x000fe400078e00ff */
[----:B------:R-:W-:Y:S01]  /*9f30*/  IMAD.IADD R3, R5, 0x1, R3 ;  /* 0x0000000105037824 */ /* 0x000fe200078e0203 */
[----:B------:R-:W-:Y:S02]  /*9f40*/  LEA R5, P0, R4, R6, 0x2 ;  /* 0x0000000604057211 */ /* 0x000fe400078010ff */
[----:B------:R-:W-:-:S04]  /*9f50*/  SEL R7, R7, c[0x0][0x454], P2 ;  /* 0x0001150007077a07 */ /* 0x000fc80001000000 */
[----:B------:R-:W-:Y:S01]  /*9f60*/  LEA.HI.X R3, R4, R7, R3, 0x2, P0 ;  /* 0x0000000704037211 */ /* 0x000fe200000f1403 */
[----:B------:R-:W-:Y:S04]  /*9f70*/  SHFL.IDX PT, R14, R5, RZ, 0x1c1f ;  /* 0x001c1fff050e7589 */ /* 0x000fe800000e0000 */
[----:B------:R-:W1:Y:S04]  /*9f80*/  SHFL.IDX PT, R15, R3, RZ, 0x1c1f ;  /* 0x001c1fff030f7589 */ /* 0x000e6800000e0000 */
[----:B------:R-:W-:Y:S04]  /*9f90*/  SHFL.IDX PT, R12, R5, 0x1, 0x1c1f ;  /* 0x003c1f00050c7f89 */ /* 0x000fe800000e0000 */
[----:B------:R-:W2:Y:S04]  /*9fa0*/  SHFL.IDX PT, R13, R3, 0x1, 0x1c1f ;  /* 0x003c1f00030d7f89 */ /* 0x000ea800000e0000 */
[----:B------:R-:W-:Y:S04]  /*9fb0*/  SHFL.IDX PT, R9, R3, 0x2, 0x1c1f ;  /* 0x005c1f0003097f89 */ /* 0x000fe800000e0000 */
[----:B------:R3:W-:Y:S01]  /*9fc0*/  SHFL.IDX PT, R7, R3, 0x3, 0x1c1f ;  /* 0x007c1f0003077f89 */ /* 0x0007e200000e0000 */
[----:B------:R-:W-:Y:S01]  /*9fd0*/  IMAD R4, R11, c[0x0][0x4e8], RZ ;  /* 0x00013a000b047a24 */ /* 0x000fe200078e02ff */
[----:B------:R-:W-:-:S02]  /*9fe0*/  LOP3.LUT P0, RZ, R16, 0x3, RZ, 0xc0, !PT ;  /* 0x0000000310ff7812 */ /* 0x000fc4000780c0ff */
[----:B------:R-:W4:Y:S01]  /*9ff0*/  SHFL.IDX PT, R8, R5, 0x2, 0x1c1f ;  /* 0x005c1f0005087f89 */ /* 0x000f2200000e0000 */
[----:B---3--:R-:W-:-:S05]  /*a000*/  IMAD R3, R75, 0x80, R78 ;  /* 0x000000804b037824 */ /* 0x008fca00078e024e */
[C---:B------:R-:W-:Y:S02]  /*a010*/  IADD3 R16, R3.reuse, 0x8, RZ ;  /* 0x0000000803107810 */ /* 0x040fe40007ffe0ff */
[CC--:B------:R-:W-:Y:S02]  /*a020*/  ISETP.GE.OR P4, PT, R3.reuse, R4.reuse, P0 ;  /* 0x000000040300720c */ /* 0x0c0fe40000786670 */
[----:B------:R-:W-:Y:S02]  /*a030*/  IADD3 R11, R3, 0x40, RZ ;  /* 0x00000040030b7810 */ /* 0x000fe40007ffe0ff */
[-C--:B------:R-:W-:Y:S02]  /*a040*/  ISETP.GE.OR P3, PT, R16, R4.reuse, P0 ;  /* 0x000000041000720c */ /* 0x080fe40000766670 */
[CC--:B------:R-:W-:Y:S01]  /*a050*/  ISETP.GE.OR P1, PT, R11.reuse, R4.reuse, P0 ;  /* 0x000000040b00720c */ /* 0x0c0fe20000726670 */
[----:B------:R3:W3:Y:S06]  /*a060*/  SHFL.IDX PT, R6, R5, 0x3, 0x1c1f ;  /* 0x007c1f0005067f89 */ /* 0x0006ec00000e0000 */
[----:B-1----:R1:W-:Y:S04]  /*a070*/  @!P4 ST.E [R14.64], R23 ;  /* 0x000000170e00c985 */ /* 0x0023e8000c101906 */
[----:B--2---:R1:W-:Y:S01]  /*a080*/  @!P3 ST.E [R12.64], R24 ;  /* 0x000000180c00b985 */ /* 0x0043e2000c101906 */
[----:B------:R-:W-:-:S03]  /*a090*/  ISETP.GE.AND P3, PT, R11, R4, PT ;  /* 0x000000040b00720c */ /* 0x000fc60003f66270 */
[----:B----4-:R1:W-:Y:S01]  /*a0a0*/  @!P1 ST.E [R8.64], R25 ;  /* 0x0000001908009985 */ /* 0x0103e2000c101906 */
[----:B------:R-:W-:Y:S02]  /*a0b0*/  LOP3.LUT R76, R76, 0xfffffffd, RZ, 0xc0, !PT ;  /* 0xfffffffd4c4c7812 */ /* 0x000fe400078ec0ff */
[----:B---3--:R-:W-:-:S04]  /*a0c0*/  IADD3 R5, R3, 0x48, RZ ;  /* 0x0000004803057810 */ /* 0x008fc80007ffe0ff */
[----:B------:R-:W-:Y:S02]  /*a0d0*/  ISETP.GE.AND P1, PT, R5, R4, PT ;  /* 0x000000040500720c */ /* 0x000fe40003f26270 */
[----:B------:R-:W-:-:S04]  /*a0e0*/  LOP3.LUT R76, R76, 0xfffffffe, RZ, 0xc0, !PT ;  /* 0xfffffffe4c4c7812 */ /* 0x000fc800078ec0ff */
[----:B------:R-:W-:-:S07]  /*a0f0*/  @P3 LOP3.LUT R76, R76, 0x1, RZ, 0xfc, !PT ;  /* 0x000000014c4c3812 */ /* 0x000fce00078efcff */
[----:B------:R-:W-:-:S05]  /*a100*/  @P1 LOP3.LUT R76, R76, 0x2, RZ, 0xfc, !PT ;  /* 0x000000024c4c1812 */ /* 0x000fca00078efcff */
[----:B------:R1:W-:Y:S01]  /*a110*/  STL [R1+0x24], R76 ;  /* 0x0000244c01007387 */ /* 0x0003e20000100800 */
[-C--:B------:R-:W-:Y:S02]  /*a120*/  ISETP.GE.OR P0, PT, R5, R4.reuse, P0 ;  /* 0x000000040500720c */ /* 0x080fe40000706670 */
[----:B------:R-:W-:-:S11]  /*a130*/  ISETP.GE.AND P6, PT, R16, R4, PT ;  /* 0x000000041000720c */ /* 0x000fd60003fc6270 */
[----:B------:R1:W-:Y:S01]  /*a140*/  @!P0 ST.E [R6.64], R22 ;  /* 0x0000001606008985 */ /* 0x0003e2000c101906 */
[----:B------:R-:W-:Y:S01]  /*a150*/  ISETP.GE.AND P0, PT, R3, R4, PT ;  /* 0x000000040300720c */ /* 0x000fe20003f06270 */
[----:B------:R-:W-:Y:S05]  /*a160*/  @P2 BRA `(.L_x_62) ;  /* 0x0000093000002947 */ /* 0x000fea0003800000 */
[----:B------:R-:W2:Y:S04]  /*a170*/  LDL R18, [R1+0x78] ;  /* 0x0000780001127983 */ /* 0x000ea80000100800 */
[----:B------:R-:W3:Y:S01]  /*a180*/  S2R R79, SR_TID.X ;  /* 0x00000000004f7919 */ /* 0x000ee20000002100 */
[----:B------:R-:W-:Y:S02]  /*a190*/  IMAD R3, R17, c[0x0][0x3a0], RZ ;  /* 0x0000e80011037a24 */ /* 0x000fe400078e02ff */
[----:B-1----:R-:W-:-:S04]  /*a1a0*/  IMAD.WIDE.U32 R6, R2, c[0x0][0x3a0], RZ ;  /* 0x0000e80002067a25 */ /* 0x002fc800078e00ff */
[----:B------:R-:W-:Y:S01]  /*a1b0*/  IMAD R2, R2, c[0x0][0x3a4], R3 ;  /* 0x0000e90002027a24 */ /* 0x000fe200078e0203 */
[--C-:B---3--:R-:W-:Y:S02]  /*a1c0*/  SHF.R.S32.HI R78, RZ, 0x1f, R79.reuse ;  /* 0x0000001fff4e7819 */ /* 0x108fe4000001144f */
[----:B------:R-:W-:Y:S02]  /*a1d0*/  SHF.R.S32.HI R76, RZ, 0x1f, R79 ;  /* 0x0000001fff4c7819 */ /* 0x000fe4000001144f */
[-C--:B------:R-:W-:Y:S02]  /*a1e0*/  LEA.HI R78, R78, R79.reuse, RZ, 0x2 ;  /* 0x0000004f4e4e7211 */ /* 0x080fe400078f10ff */
[----:B------:R-:W-:Y:S02]  /*a1f0*/  LEA.HI R76, R76, R79, RZ, 0x2 ;  /* 0x0000004f4c4c7211 */ /* 0x000fe400078f10ff */
[----:B------:R-:W-:Y:S02]  /*a200*/  LOP3.LUT R78, R78, 0xfffffffc, RZ, 0xc0, !PT ;  /* 0xfffffffc4e4e7812 */ /* 0x000fe400078ec0ff */
[----:B------:R-:W-:-:S02]  /*a210*/  SHF.R.S32.HI R76, RZ, 0x2, R76 ;  /* 0x00000002ff4c7819 */ /* 0x000fc4000001144c */
[----:B------:R-:W-:Y:S01]  /*a220*/  IADD3 R78, -R78, R79, RZ ;  /* 0x0000004f4e4e7210 */ /* 0x000fe20007ffe1ff */
[----:B------:R-:W-:-:S03]  /*a230*/  IMAD.IADD R3, R7, 0x1, R2 ;  /* 0x0000000107037824 */ /* 0x000fc600078e0202 */
[----:B------:R-:W-:Y:S01]  /*a240*/  LEA R5, R78, R76, 0x5 ;  /* 0x0000004c4e057211 */ /* 0x000fe200078e28ff */
[----:B------:R-:W-:-:S03]  /*a250*/  IMAD.MOV.U32 R2, RZ, RZ, R6 ;  /* 0x000000ffff027224 */ /* 0x000fc600078e0006 */
[----:B------:R-:W-:Y:S01]  /*a260*/  LEA R5, R75, R5, 0x7 ;  /* 0x000000054b057211 */ /* 0x000fe200078e38ff */
[----:B------:R-:W-:Y:S01]  /*a270*/  IMAD.WIDE.U32 R6, R77, c[0x0][0x3e8], R2 ;  /* 0x0000fa004d067a25 */ /* 0x000fe200078e0002 */
[----:B------:R-:W-:-:S03]  /*a280*/  SHF.R.S32.HI R3, RZ, 0x1f, R0 ;  /* 0x0000001fff037819 */ /* 0x000fc60000011400 */
[----:B------:R-:W-:Y:S01]  /*a290*/  @P5 IMAD.HI.U32 R9, R5, c[0x0][0x4ec], RZ ;  /* 0x00013b0005095a27 */ /* 0x000fe200078e00ff */
[----:B------:R-:W-:-:S03]  /*a2a0*/  MOV R2, R5 ;  /* 0x0000000500027202 */ /* 0x000fc60000000f00 */
[----:B------:R-:W-:Y:S01]  /*a2b0*/  IMAD R7, R77, c[0x0][0x3ec], R7 ;  /* 0x0000fb004d077a24 */ /* 0x000fe200078e0207 */
[----:B------:R-:W-:Y:S01]  /*a2c0*/  @P5 SHF.R.U32.HI R2, RZ, c[0x0][0x4f0], R9 ;  /* 0x00013c00ff025a19 */ /* 0x000fe20000011609 */
[----:B------:R-:W-:Y:S02]  /*a2d0*/  IMAD R8, R3, c[0x0][0x3f0], RZ ;  /* 0x0000fc0003087a24 */ /* 0x000fe400078e02ff */
[----:B------:R-:W-:-:S04]  /*a2e0*/  IMAD.WIDE.U32 R6, R0, c[0x0][0x3f0], R6 ;  /* 0x0000fc0000067a25 */ /* 0x000fc800078e0006 */
[----:B------:R-:W-:Y:S01]  /*a2f0*/  IMAD R9, R0, c[0x0][0x3f4], R8 ;  /* 0x0000fd0000097a24 */ /* 0x000fe200078e0208 */
[----:B------:R-:W-:Y:S02]  /*a300*/  SHF.R.S32.HI R8, RZ, 0x1f, R2 ;  /* 0x0000001fff087819 */ /* 0x000fe40000011402 */
[----:B------:R-:W-:Y:S02]  /*a310*/  IADD3 R0, -R2, RZ, RZ ;  /* 0x000000ff02007210 */ /* 0x000fe40007ffe1ff */
[----:B------:R-:W-:-:S03]  /*a320*/  IADD3 R7, R7, R9, RZ ;  /* 0x0000000907077210 */ /* 0x000fc60007ffe0ff */
[----:B------:R-:W-:-:S05]  /*a330*/  IMAD R0, R0, c[0x0][0x4e8], R5 ;  /* 0x00013a0000007a24 */ /* 0x000fca00078e0205 */
[----:B------:R-:W-:-:S05]  /*a340*/  SHF.R.S32.HI R5, RZ, 0x1f, R0 ;  /* 0x0000001fff057819 */ /* 0x000fca0000011400 */
[----:B------:R-:W-:Y:S01]  /*a350*/  IMAD R5, R5, c[0x0][0x3d8], RZ ;  /* 0x0000f60005057a24 */ /* 0x000fe200078e02ff */
[----:B------:R-:W-:Y:S01]  /*a360*/  LEA R11, R75, R76, 0x7 ;  /* 0x0000004c4b0b7211 */ /* 0x000fe200078e38ff */
[----:B--2---:R-:W-:-:S05]  /*a370*/  IMAD.SHL.U32 R3, R18, 0x2, RZ ;  /* 0x0000000212037824 */ /* 0x004fca00078e00ff */
[----:B------:R-:W1:Y:S04]  /*a380*/  LDS.128 R24, [R3+0x80] ;  /* 0x0000800003187984 */ /* 0x000e680000000c00 */
[----:B------:R-:W2:Y:S04]  /*a390*/  LDS.128 R36, [R3+0x880] ;  /* 0x0008800003247984 */ /* 0x000ea80000000c00 */
[----:B------:R-:W3:Y:S04]  /*a3a0*/  LDS.128 R48, [R3+0x1080] ;  /* 0x0010800003307984 */ /* 0x000ee80000000c00 */
[----:B------:R-:W4:Y:S04]  /*a3b0*/  LDS.128 R60, [R3+0x1880] ;  /* 0x00188000033c7984 */ /* 0x000f280000000c00 */
[----:B------:R-:W1:Y:S04]  /*a3c0*/  LDS.128 R20, [R3+0x2080] ;  /* 0x0020800003147984 */ /* 0x000e680000000c00 */
[----:B------:R-:W1:Y:S04]  /*a3d0*/  LDS.128 R32, [R3+0x2880] ;  /* 0x0028800003207984 */ /* 0x000e680000000c00 */
[----:B------:R-:W1:Y:S04]  /*a3e0*/  LDS.128 R44, [R3+0x3080] ;  /* 0x00308000032c7984 */ /* 0x000e680000000c00 */
[----:B------:R-:W1:Y:S04]  /*a3f0*/  LDS.128 R56, [R3+0x3880] ;  /* 0x0038800003387984 */ /* 0x000e680000000c00 */
[----:B------:R-:W1:Y:S04]  /*a400*/  LDS.128 R16, [R3+0x4080] ;  /* 0x0040800003107984 */ /* 0x000e680000000c00 */
[----:B------:R-:W1:Y:S04]  /*a410*/  LDS.128 R28, [R3+0x4880] ;  /* 0x00488000031c7984 */ /* 0x000e680000000c00 */
[----:B------:R-:W1:Y:S04]  /*a420*/  LDS.128 R40, [R3+0x5080] ;  /* 0x0050800003287984 */ /* 0x000e680000000c00 */
[----:B------:R5:W1:Y:S02]  /*a430*/  LDS.128 R52, [R3+0x5880] ;  /* 0x0058800003347984 */ /* 0x000a640000000c00 */
[----:B-----5:R-:W-:-:S04]  /*a440*/  IMAD R3, R8, c[0x0][0x3e0], RZ ;  /* 0x0000f80008037a24 */ /* 0x020fc800078e02ff */
[C---:B------:R-:W-:Y:S02]  /*a450*/  IMAD R8, R2.reuse, c[0x0][0x3e4], R3 ;  /* 0x0000f90002087a24 */ /* 0x040fe400078e0203 */
[----:B------:R-:W-:-:S04]  /*a460*/  IMAD.WIDE.U32 R2, R2, c[0x0][0x3e0], R6 ;  /* 0x0000f80002027a25 */ /* 0x000fc800078e0006 */
[----:B------:R-:W-:-:S04]  /*a470*/  IMAD.IADD R3, R3, 0x1, R8 ;  /* 0x0000000103037824 */ /* 0x000fc800078e0208 */
[----:B------:R-:W-:-:S04]  /*a480*/  IMAD.WIDE.U32 R2, R0, c[0x0][0x3d8], R2 ;  /* 0x0000f60000027a25 */ /* 0x000fc800078e0002 */
[----:B------:R-:W-:Y:S01]  /*a490*/  IMAD R0, R0, c[0x0][0x3dc], R5 ;  /* 0x0000f70000007a24 */ /* 0x000fe200078e0205 */
[----:B------:R-:W-:-:S04]  /*a4a0*/  LEA R13, P0, R2, c[0x0][0x380], 0x1 ;  /* 0x0000e000020d7a11 */ /* 0x000fc800078008ff */
[----:B------:R-:W-:-:S04]  /*a4b0*/  IADD3 R0, R3, R0, RZ ;  /* 0x0000000003007210 */ /* 0x000fc80007ffe0ff */
[----:B------:R-:W-:Y:S01]  /*a4c0*/  LEA.HI.X R12, R2, c[0x0][0x384], R0, 0x1, P0 ;  /* 0x0000e100020c7a11 */ /* 0x000fe200000f0c00 */
[----:B------:R-:W-:Y:S05]  /*a4d0*/  BRA.DIV ~URZ, `(.L_x_63) ;  /* 0x00003f527f007947 */ /* 0x000fea000b800000 */
[----:B-1234-:R1:W2:Y:S02]  /*a4e0*/  SHFL.IDX PT, R10, R12, RZ, 0x1c1f ;  /* 0x001c1fff0c0a7589 */ /* 0x01e2a400000e0000 */
.L_x_133:
[----:B------:R-:W-:Y:S05]  /*a4f0*/  BRA.DIV ~URZ, `(.L_x_64) ;  /* 0x00003fa27f007947 */ /* 0x000fea000b800000 */
[----:B------:R3:W4:Y:S02]  /*a500*/  SHFL.IDX PT, R0, R13, RZ, 0x1c1f ;  /* 0x001c1fff0d007589 */ /* 0x00072400000e0000 */
.L_x_134:
[----:B------:R-:W-:Y:S01]  /*a510*/  ISETP.GE.AND P0, PT, R11, R4, PT ;  /* 0x000000040b00720c */ /* 0x000fe20003f06270 */
[----:B------:R-:W-:-:S12]  /*a520*/  BSSY B0, `(.L_x_65) ;  /* 0x0000011000007945 */ /* 0x000fd80003800000 */
[----:B------:R-:W-:Y:S05]  /*a530*/  @P0 BRA `(.L_x_66) ;  /* 0x000000f000000947 */ /* 0x000fea0003800000 */
[----:B------:R-:W5:Y:S04]  /*a540*/  LDL R5, [R1] ;  /* 0x0000000001057983 */ /* 0x000f680000100800 */
[----:B---3--:R-:W3:Y:S04]  /*a550*/  LDL R15, [R1+0x6c] ;  /* 0x00006c00010f7983 */ /* 0x008ee80000100800 */
[----:B----4-:R-:W4:Y:S01]  /*a560*/  LDL R14, [R1+0x68] ;  /* 0x00006800010e7983 */ /* 0x010f220000100800 */
[----:B------:R-:W-:Y:S02]  /*a570*/  ISETP.GE.AND P2, PT, R250, c[0x0][0x3c8], PT ;  /* 0x0000f200fa007a0c */ /* 0x000fe40003f46270 */
[----:B------:R-:W-:-:S11]  /*a580*/  ISETP.GE.AND P1, PT, R252, c[0x0][0x3c8], PT ;  /* 0x0000f200fc007a0c */ /* 0x000fd60003f26270 */
[-C--:B------:R-:W-:Y:S02]  /*a590*/  @!P2 LEA R8, P5, R250, R0.reuse, 0x1 ;  /* 0x00000000fa08a211 */ /* 0x080fe400078a08ff */
[----:B------:R-:W-:Y:S02]  /*a5a0*/  @!P1 LEA R6, P4, R252, R0, 0x1 ;  /* 0x00000000fc069211 */ /* 0x000fe400078808ff */
[----:B--2---:R-:W-:-:S05]  /*a5b0*/  @!P2 LEA.HI.X R9, R250, R10, R251, 0x1, P5 ;  /* 0x0000000afa09a211 */ /* 0x004fca00028f0cfb */
[----:B------:R2:W-:Y:S01]  /*a5c0*/  @!P2 ST.E.128 [R8.64], R24 ;  /* 0x000000180800a985 */ /* 0x0005e2000c101d06 */
[----:B-----5:R-:W-:Y:S02]  /*a5d0*/  ISETP.GE.AND P0, PT, R5, c[0x0][0x3c8], PT ;  /* 0x0000f20005007a0c */ /* 0x020fe40003f06270 */
[----:B---3--:R-:W-:-:S11]  /*a5e0*/  @!P1 LEA.HI.X R7, R252, R10, R15, 0x1, P4 ;  /* 0x0000000afc079211 */ /* 0x008fd600020f0c0f */
[----:B------:R-:W-:-:S04]  /*a5f0*/  @!P0 LEA R2, P3, R5, R0, 0x1 ;  /* 0x0000000005028211 */ /* 0x000fc800078608ff */
[----:B----4-:R-:W-:Y:S01]  /*a600*/  @!P0 LEA.HI.X R3, R5, R10, R14, 0x1, P3 ;  /* 0x0000000a05038211 */ /* 0x010fe200018f0c0e */
[----:B------:R2:W-:Y:S04]  /*a610*/  @!P1 ST.E.128 [R6.64], R20 ;  /* 0x0000001406009985 */ /* 0x0005e8000c101d06 */
[----:B------:R2:W-:Y:S04]  /*a620*/  @!P0 ST.E.128 [R2.64], R16 ;  /* 0x0000001002008985 */ /* 0x0005e8000c101d06 */
.L_x_66:
[----:B------:R-:W-:Y:S05]  /*a630*/  BSYNC B0 ;  /* 0x0000000000007941 */ /* 0x000fea0003800000 */
.L_x_65:
[----:B------:R-:W-:Y:S05]  /*a640*/  BRA.DIV ~URZ, `(.L_x_67) ;  /* 0x00003eb27f007947 */ /* 0x000fea000b800000 */
[----:B--2---:R2:W1:Y:S04]  /*a650*/  SHFL.IDX PT, R10, R12, 0x1, 0x1c1f ;  /* 0x003c1f000c0a7f89 */ /* 0x00446800000e0000 */
[----:B----4-:R2:W4:Y:S02]  /*a660*/  SHFL.IDX PT, R0, R13, 0x1, 0x1c1f ;  /* 0x003c1f000d007f89 */ /* 0x01052400000e0000 */
.L_x_135:
[----:B------:R-:W-:Y:S01]  /*a670*/  IADD3 R2, R11, 0x20, RZ ;  /* 0x000000200b027810 */ /* 0x000fe20007ffe0ff */
[----:B------:R-:W-:Y:S03]  /*a680*/  BSSY B0, `(.L_x_68) ;  /* 0x0000012000007945 */ /* 0x000fe60003800000 */
[----:B------:R-:W-:-:S13]  /*a690*/  ISETP.GE.AND P0, PT, R2, R4, PT ;  /* 0x000000040200720c */ /* 0x000fda0003f06270 */
[----:B------:R-:W-:Y:S05]  /*a6a0*/  @P0 BRA `(.L_x_69) ;  /* 0x000000f000000947 */ /* 0x000fea0003800000 */
[----:B------:R-:W5:Y:S04]  /*a6b0*/  LDL R5, [R1] ;  /* 0x0000000001057983 */ /* 0x000f680000100800 */
[----:B--2---:R-:W2:Y:S04]  /*a6c0*/  LDL R15, [R1+0x6c] ;  /* 0x00006c00010f7983 */ /* 0x004ea80000100800 */
[----:B---3--:R-:W3:Y:S01]  /*a6d0*/  LDL R14, [R1+0x68] ;  /* 0x00006800010e7983 */ /* 0x008ee20000100800 */
[----:B------:R-:W-:Y:S02]  /*a6e0*/  ISETP.GE.AND P2, PT, R250, c[0x0][0x3c8], PT ;  /* 0x0000f200fa007a0c */ /* 0x000fe40003f46270 */
[----:B------:R-:W-:-:S11]  /*a6f0*/  ISETP.GE.AND P1, PT, R252, c[0x0][0x3c8], PT ;  /* 0x0000f200fc007a0c */ /* 0x000fd60003f26270 */
[-C--:B----4-:R-:W-:Y:S02]  /*a700*/  @!P2 LEA R8, P5, R250, R0.reuse, 0x1 ;  /* 0x00000000fa08a211 */ /* 0x090fe400078a08ff */
[----:B------:R-:W-:Y:S02]  /*a710*/  @!P1 LEA R6, P4, R252, R0, 0x1 ;  /* 0x00000000fc069211 */ /* 0x000fe400078808ff */
[----:B-1----:R-:W-:-:S05]  /*a720*/  @!P2 LEA.HI.X R9, R250, R10, R251, 0x1, P5 ;  /* 0x0000000afa09a211 */ /* 0x002fca00028f0cfb */
[----:B------:R1:W-:Y:S01]  /*a730*/  @!P2 ST.E.128 [R8.64], R36 ;  /* 0x000000240800a985 */ /* 0x0003e2000c101d06 */
[----:B-----5:R-:W-:Y:S02]  /*a740*/  ISETP.GE.AND P0, PT, R5, c[0x0][0x3c8], PT ;  /* 0x0000f20005007a0c */ /* 0x020fe40003f06270 */
[----:B--2---:R-:W-:-:S11]  /*a750*/  @!P1 LEA.HI.X R7, R252, R10, R15, 0x1, P4 ;  /* 0x0000000afc079211 */ /* 0x004fd600020f0c0f */
[----:B------:R-:W-:-:S04]  /*a760*/  @!P0 LEA R2, P3, R5, R0, 0x1 ;  /* 0x0000000005028211 */ /* 0x000fc800078608ff */
[----:B---3--:R-:W-:Y:S01]  /*a770*/  @!P0 LEA.HI.X R3, R5, R10, R14, 0x1, P3 ;  /* 0x0000000a05038211 */ /* 0x008fe200018f0c0e */
[----:B------:R1:W-:Y:S04]  /*a780*/  @!P1 ST.E.128 [R6.64], R32 ;  /* 0x0000002006009985 */ /* 0x0003e8000c101d06 */
[----:B------:R1:W-:Y:S04]  /*a790*/  @!P0 ST.E.128 [R2.64], R28 ;  /* 0x0000001c02008985 */ /* 0x0003e8000c101d06 */
.L_x_69:
[----:B------:R-:W-:Y:S05]  /*a7a0*/  BSYNC B0 ;  /* 0x0000000000007941 */ /* 0x000fea0003800000 */
.L_x_68:
[----:B------:R-:W-:Y:S05]  /*a7b0*/  BRA.DIV ~URZ, `(.L_x_70) ;  /* 0x00003e027f007947 */ /* 0x000fea000b800000 */
[----:B-1----:R1:W2:Y:S02]  /*a7c0*/  SHFL.IDX PT, R10, R12, 0x2, 0x1c1f ;  /* 0x005c1f000c0a7f89 */ /* 0x0022a400000e0000 */
.L_x_136:
[----:B------:R-:W-:Y:S05]  /*a7d0*/  BRA.DIV ~URZ, `(.L_x_71) ;  /* 0x00003e527f007947 */ /* 0x000fea000b800000 */
[----:B----4-:R4:W1:Y:S02]  /*a7e0*/  SHFL.IDX PT, R0, R13, 0x2, 0x1c1f ;  /* 0x005c1f000d007f89 */ /* 0x01086400000e0000 */
.L_x_137:
[----:B------:R-:W-:Y:S01]  /*a7f0*/  IADD3 R2, R11, 0x40, RZ ;  /* 0x000000400b027810 */ /* 0x000fe20007ffe0ff */
[----:B------:R-:W-:Y:S03]  /*a800*/  BSSY B0, `(.L_x_72) ;  /* 0x0000012000007945 */ /* 0x000fe60003800000 */
[----:B------:R-:W-:-:S13]  /*a810*/  ISETP.GE.AND P0, PT, R2, R4, PT ;  /* 0x000000040200720c */ /* 0x000fda0003f06270 */
[----:B------:R-:W-:Y:S05]  /*a820*/  @P0 BRA `(.L_x_73) ;  /* 0x000000f000000947 */ /* 0x000fea0003800000 */
[----:B------:R-:W5:Y:S04]  /*a830*/  LDL R5, [R1] ;  /* 0x0000000001057983 */ /* 0x000f680000100800 */
[----:B---3--:R-:W3:Y:S04]  /*a840*/  LDL R15, [R1+0x6c] ;  /* 0x00006c00010f7983 */ /* 0x008ee80000100800 */
[----:B----4-:R-:W4:Y:S01]  /*a850*/  LDL R14, [R1+0x68] ;  /* 0x00006800010e7983 */ /* 0x010f220000100800 */
[----:B------:R-:W-:Y:S02]  /*a860*/  ISETP.GE.AND P2, PT, R250, c[0x0][0x3c8], PT ;  /* 0x0000f200fa007a0c */ /* 0x000fe40003f46270 */
[----:B------:R-:W-:-:S11]  /*a870*/  ISETP.GE.AND P1, PT, R252, c[0x0][0x3c8], PT ;  /* 0x0000f200fc007a0c */ /* 0x000fd60003f26270 */
[-C--:B-1----:R-:W-:Y:S02]  /*a880*/  @!P2 LEA R8, P5, R250, R0.reuse, 0x1 ;  /* 0x00000000fa08a211 */ /* 0x082fe400078a08ff */
        /* <DEDUP_REMOVED lines=9> */
.L_x_73:
[----:B------:R-:W-:Y:S05]  /*a920*/  BSYNC B0 ;  /* 0x0000000000007941 */ /* 0x000fea0003800000 */
.L_x_72:
[----:B------:R-:W-:Y:S05]  /*a930*/  BRA.DIV ~URZ, `(.L_x_74) ;  /* 0x00003d527f007947 */ /* 0x000fea000b800000 */
[----:B-1----:R1:W3:Y:S04]  /*a940*/  SHFL.IDX PT, R6, R12, 0x3, 0x1c1f ;  /* 0x007c1f000c067f89 */ /* 0x0022e800000e0000 */
[----:B------:R1:W4:Y:S02]  /*a950*/  SHFL.IDX PT, R0, R13, 0x3, 0x1c1f ;  /* 0x007c1f000d007f89 */ /* 0x00032400000e0000 */
.L_x_138:
[----:B------:R-:W-:-:S04]  /*a960*/  IADD3 R2, R11, 0x60, RZ ;  /* 0x000000600b027810 */ /* 0x000fc80007ffe0ff */
[----:B------:R-:W-:-:S13]  /*a970*/  ISETP.GE.AND P0, PT, R2, R4, PT ;  /* 0x000000040200720c */ /* 0x000fda0003f06270 */
[----:B------:R-:W-:Y:S05]  /*a980*/  @P0 BRA `(.L_x_75) ;  /* 0x000024d000000947 */ /* 0x000fea0003800000 */
[----:B------:R-:W5:Y:S04]  /*a990*/  LDL R8, [R1+0x6c] ;  /* 0x00006c0001087983 */ /* 0x000f680000100800 */
[----:B----4-:R-:W4:Y:S01]  /*a9a0*/  LDL R7, [R1] ;  /* 0x0000000001077983 */ /* 0x010f220000100800 */
[----:B------:R-:W-:Y:S02]  /*a9b0*/  ISETP.GE.AND P1, PT, R250, c[0x0][0x3c8], PT ;  /* 0x0000f200fa007a0c */ /* 0x000fe40003f26270 */
[----:B------:R-:W-:-:S11]  /*a9c0*/  ISETP.GE.AND P0, PT, R252, c[0x0][0x3c8], PT ;  /* 0x0000f200fc007a0c */ /* 0x000fd60003f06270 */
[-C--:B------:R-:W-:Y:S02]  /*a9d0*/  @!P1 LEA R4, P3, R250, R0.reuse, 0x1 ;  /* 0x00000000fa049211 */ /* 0x080fe400078608ff */
[----:B------:R-:W-:Y:S02]  /*a9e0*/  @!P0 LEA R2, P2, R252, R0, 0x1 ;  /* 0x00000000fc028211 */ /* 0x000fe400078408ff */
[----:B---3--:R-:W-:-:S05]  /*a9f0*/  @!P1 LEA.HI.X R5, R250, R6, R251, 0x1, P3 ;  /* 0x00000006fa059211 */ /* 0x008fca00018f0cfb */
[----:B------:R3:W-:Y:S01]  /*aa00*/  @!P1 ST.E.128 [R4.64], R60 ;  /* 0x0000003c04009985 */ /* 0x0007e2000c101d06 */
[----:B-----5:R-:W-:-:S05]  /*aa10*/  @!P0 LEA.HI.X R3, R252, R6, R8, 0x1, P2 ;  /* 0x00000006fc038211 */ /* 0x020fca00010f0c08 */
[----:B------:R3:W-:Y:S01]  /*aa20*/  @!P0 ST.E.128 [R2.64], R56 ;  /* 0x0000003802008985 */ /* 0x0007e2000c101d06 */
[----:B----4-:R-:W-:-:S13]  /*aa30*/  ISETP.GE.AND P0, PT, R7, c[0x0][0x3c8], PT ;  /* 0x0000f20007007a0c */ /* 0x010fda0003f06270 */
[----:B------:R-:W-:Y:S05]  /*aa40*/  @P0 BRA `(.L_x_75) ;  /* 0x0000241000000947 */ /* 0x000fea0003800000 */
[----:B------:R-:W4:Y:S01]  /*aa50*/  LDL R8, [R1+0x68] ;  /* 0x0000680001087983 */ /* 0x000f220000100800 */
[----:B---3--:R-:W-:-:S04]  /*aa60*/  LEA R2, P0, R7, R0, 0x1 ;  /* 0x0000000007027211 */ /* 0x008fc800078008ff */
[----:B----4-:R-:W-:-:S05]  /*aa70*/  LEA.HI.X R3, R7, R6, R8, 0x1, P0 ;  /* 0x0000000607037211 */ /* 0x010fca00000f0c08 */
[----:B------:R3:W-:Y:S01]  /*aa80*/  ST.E.128 [R2.64], R52 ;  /* 0x0000003402007985 */ /* 0x0007e2000c101d06 */
[----:B------:R-:W-:Y:S05]  /*aa90*/  BRA `(.L_x_75) ;  /* 0x000023c000007947 */ /* 0x000fea0003800000 */
.L_x_62:
[----:B-1----:R-:W2:Y:S04]  /*aaa0*/  LDL.LU R7, [R1+0x20] ;  /* 0x0000200001077983 */ /* 0x002ea80000300800 */
[----:B------:R-:W3:Y:S01]  /*aab0*/  LDL.LU R6, [R1+0x74] ;  /* 0x0000740001067983 */ /* 0x000ee20000300800 */
[----:B------:R-:W-:Y:S02]  /*aac0*/  IMAD R3, R17, c[0x0][0x408], RZ ;  /* 0x0001020011037a24 */ /* 0x000fe400078e02ff */
[----:B------:R-:W-:-:S04]  /*aad0*/  IMAD.WIDE.U32 R4, R2, c[0x0][0x408], RZ ;  /* 0x0001020002047a25 */ /* 0x000fc800078e00ff */
[----:B------:R-:W-:-:S05]  /*aae0*/  IMAD R2, R2, c[0x0][0x40c], R3 ;  /* 0x0001030002027a24 */ /* 0x000fca00078e0203 */
[----:B------:R-:W-:Y:S02]  /*aaf0*/  IADD3 R3, R5, R2, RZ ;  /* 0x0000000205037210 */ /* 0x000fe40007ffe0ff */
[----:B------:R-:W-:Y:S02]  /*ab00*/  MOV R2, R4 ;  /* 0x0000000400027202 */ /* 0x000fe40000000f00 */
[----:B------:R-:W-:-:S05]  /*ab10*/  SHF.R.S32.HI R5, RZ, 0x1f, R0 ;  /* 0x0000001fff057819 */ /* 0x000fca0000011400 */
[----:B------:R-:W-:Y:S02]  /*ab20*/  IMAD R4, R5, c[0x0][0x440], RZ ;  /* 0x0001100005047a24 */ /* 0x000fe400078e02ff */
[----:B------:R-:W-:-:S04]  /*ab30*/  @P5 IMAD.HI.U32 R5, R10, c[0x0][0x4ec], RZ ;  /* 0x00013b000a055a27 */ /* 0x000fc800078e00ff */
[----:B------:R-:W-:Y:S02]  /*ab40*/  IMAD R4, R0, c[0x0][0x444], R4 ;  /* 0x0001110000047a24 */ /* 0x000fe400078e0204 */
[----:B--2---:R-:W-:-:S04]  /*ab50*/  IMAD.WIDE.U32 R2, R7, c[0x0][0x438], R2 ;  /* 0x00010e0007027a25 */ /* 0x004fc800078e0002 */
[----:B------:R-:W-:-:S04]  /*ab60*/  IMAD R3, R7, c[0x0][0x43c], R3 ;  /* 0x00010f0007037a24 */ /* 0x000fc800078e0203 */
[----:B------:R-:W-:Y:S01]  /*ab70*/  IMAD.WIDE.U32 R2, R0, c[0x0][0x440], R2 ;  /* 0x0001100000027a25 */ /* 0x000fe200078e0002 */
[----:B------:R-:W-:Y:S02]  /*ab80*/  MOV R0, R10 ;  /* 0x0000000a00007202 */ /* 0x000fe40000000f00 */
[----:B------:R-:W-:Y:S02]  /*ab90*/  @P5 SHF.R.U32.HI R0, RZ, c[0x0][0x4f0], R5 ;  /* 0x00013c00ff005a19 */ /* 0x000fe40000011605 */
[----:B------:R-:W-:Y:S02]  /*aba0*/  IADD3 R3, R3, R4, RZ ;  /* 0x0000000403037210 */ /* 0x000fe40007ffe0ff */
[----:B------:R-:W-:Y:S02]  /*abb0*/  SHF.R.S32.HI R5, RZ, 0x1f, R0 ;  /* 0x0000001fff057819 */ /* 0x000fe40000011400 */
[----:B------:R-:W-:Y:S01]  /*abc0*/  IADD3 R4, -R0, RZ, RZ ;  /* 0x000000ff00047210 */ /* 0x000fe20007ffe1ff */
[----:B---3--:R-:W-:-:S04]  /*abd0*/  IMAD.WIDE.U32 R2, R6, c[0x0][0x448], R2 ;  /* 0x0001120006027a25 */ /* 0x008fc800078e0002 */
[----:B------:R-:W-:Y:S02]  /*abe0*/  IMAD R5, R5, c[0x0][0x430], RZ ;  /* 0x00010c0005057a24 */ /* 0x000fe400078e02ff */
[----:B------:R-:W-:Y:S02]  /*abf0*/  IMAD R3, R6, c[0x0][0x44c], R3 ;  /* 0x0001130006037a24 */ /* 0x000fe400078e0203 */
[----:B------:R-:W-:Y:S02]  /*ac00*/  IMAD R4, R4, c[0x0][0x4e8], R10 ;  /* 0x00013a0004047a24 */ /* 0x000fe400078e020a */
[C---:B------:R-:W-:Y:S02]  /*ac10*/  IMAD R5, R0.reuse, c[0x0][0x434], R5 ;  /* 0x00010d0000057a24 */ /* 0x040fe400078e0205 */
[----:B------:R-:W-:Y:S01]  /*ac20*/  IMAD.WIDE.U32 R2, R0, c[0x0][0x430], R2 ;  /* 0x00010c0000027a25 */ /* 0x000fe200078e0002 */
[----:B------:R-:W-:-:S04]  /*ac30*/  SHF.R.S32.HI R0, RZ, 0x1f, R4 ;  /* 0x0000001fff007819 */ /* 0x000fc80000011404 */
[----:B------:R-:W-:Y:S01]  /*ac40*/  IADD3 R3, R3, R5, RZ ;  /* 0x0000000503037210 */ /* 0x000fe20007ffe0ff */
[----:B------:R-:W-:-:S04]  /*ac50*/  IMAD R0, R0, c[0x0][0x428], RZ ;  /* 0x00010a0000007a24 */ /* 0x000fc800078e02ff */
[----:B------:R-:W-:-:S04]  /*ac60*/  IMAD.WIDE.U32 R2, R4, c[0x0][0x428], R2 ;  /* 0x00010a0004027a25 */ /* 0x000fc800078e0002 */
[----:B------:R-:W-:Y:S01]  /*ac70*/  IMAD R4, R4, c[0x0][0x42c], R0 ;  /* 0x00010b0004047a24 */ /* 0x000fe200078e0200 */
[----:B------:R-:W-:-:S04]  /*ac80*/  LEA R13, P1, R2, c[0x0][0x400], 0x2 ;  /* 0x00010000020d7a11 */ /* 0x000fc800078210ff */
[----:B------:R-:W-:-:S04]  /*ac90*/  IADD3 R4, R3, R4, RZ ;  /* 0x0000000403047210 */ /* 0x000fc80007ffe0ff */
[----:B------:R-:W-:Y:S01]  /*aca0*/  LEA.HI.X R12, R2, c[0x0][0x404], R4, 0x2, P1 ;  /* 0x00010100020c7a11 */ /* 0x000fe200008f1404 */
[----:B------:R-:W-:Y:S05]  /*acb0*/  BRA.DIV ~URZ, `(.L_x_76) ;  /* 0x00003a927f007947 */ /* 0x000fea000b800000 */
[----:B------:R1:W2:Y:S02]  /*acc0*/  SHFL.IDX PT, R4, R12, RZ, 0x1c1f ;  /* 0x001c1fff0c047589 */ /* 0x0002a400000e0000 */
.L_x_139:
[----:B------:R-:W-:Y:S05]  /*acd0*/  BRA.DIV ~URZ, `(.L_x_77) ;  /* 0x00003ae27f007947 */ /* 0x000fea000b800000 */
[----:B------:R3:W4:Y:S02]  /*ace0*/  SHFL.IDX PT, R0, R13, RZ, 0x1c1f ;  /* 0x001c1fff0d007589 */ /* 0x00072400000e0000 */
.L_x_140:
[----:B------:R-:W-:Y:S01]  /*acf0*/  BSSY B0, `(.L_x_78) ;  /* 0x000004a000007945 */ /* 0x000fe20003800000 */
[----:B------:R-:W-:Y:S05]  /*ad00*/  @P0 BRA `(.L_x_79) ;  /* 0x0000048000000947 */ /* 0x000fea0003800000 */
[----:B------:R-:W5:Y:S04]  /*ad10*/  LDL R5, [R1+0x70] ;  /* 0x0000700001057983 */ /* 0x000f680000100800 */
[----:B---3--:R-:W3:Y:S04]  /*ad20*/  LDL R16, [R1+0x5c] ;  /* 0x00005c0001107983 */ /* 0x008ee80000100800 */
[----:B----4-:R-:W4:Y:S04]  /*ad30*/  LDL R10, [R1+0x58] ;  /* 0x00005800010a7983 */ /* 0x010f280000100800 */
[----:B--2---:R-:W2:Y:S04]  /*ad40*/  LDL R18, [R1+0xa4] ;  /* 0x0000a40001127983 */ /* 0x004ea80000100800 */
[----:B------:R-:W2:Y:S04]  /*ad50*/  LDL R14, [R1+0xa0] ;  /* 0x0000a000010e7983 */ /* 0x000ea80000100800 */
        /* <DEDUP_REMOVED lines=12> */
[----:B------:R-:W2:Y:S01]  /*ae20*/  LDL R11, [R1+0x38] ;  /* 0x00003800010b7983 */ /* 0x000ea20000100800 */
[----:B-----5:R-:W-:-:S02]  /*ae30*/  ISETP.GE.AND P0, PT, R5, c[0x0][0x3c8], PT ;  /* 0x0000f20005007a0c */ /* 0x020fc40003f06270 */
[----:B---3--:R-:W-:Y:S02]  /*ae40*/  ISETP.GE.AND P1, PT, R16, c[0x0][0x3c8], PT ;  /* 0x0000f20010007a0c */ /* 0x008fe40003f26270 */
[----:B----4-:R-:W-:-:S09]  /*ae50*/  ISETP.GE.AND P3, PT, R10, c[0x0][0x3c8], PT ;  /* 0x0000f2000a007a0c */ /* 0x010fd20003f66270 */
[----:B------:R-:W-:Y:S02]  /*ae60*/  @!P0 IMAD.MOV.U32 R2, RZ, RZ, R0 ;  /* 0x000000ffff028224 */ /* 0x000fe400078e0000 */
[----:B------:R-:W-:-:S04]  /*ae70*/  @!P0 IMAD.MOV.U32 R3, RZ, RZ, R4 ;  /* 0x000000ffff038224 */ /* 0x000fc800078e0004 */
[----:B------:R-:W-:Y:S01]  /*ae80*/  @!P0 IMAD.WIDE R6, R5, 0x4, R2 ;  /* 0x0000000405068825 */ /* 0x000fe200078e0202 */
[C---:B------:R-:W-:Y:S01]  /*ae90*/  @!P1 LEA R2, P2, R16.reuse, R0, 0x2 ;  /* 0x0000000010029211 */ /* 0x040fe200078410ff */
[----:B------:R-:W3:Y:S03]  /*aea0*/  LDL R5, [R1+0x34] ;  /* 0x0000340001057983 */ /* 0x000ee60000100800 */
[----:B--2---:R-:W-:Y:S02]  /*aeb0*/  @!P1 LEA.HI.X R3, R16, R4, R18, 0x2, P2 ;  /* 0x0000000410039211 */ /* 0x004fe400010f1412 */
[----:B------:R-:W2:Y:S04]  /*aec0*/  LDL R18, [R1+0x88] ;  /* 0x0000880001127983 */ /* 0x000ea80000100800 */
[----:B------:R4:W-:Y:S04]  /*aed0*/  @!P0 ST.E.64 [R6.64], R102 ;  /* 0x0000006606008985 */ /* 0x0009e8000c101b06 */
[----:B------:R-:W5:Y:S01]  /*aee0*/  LDL R16, [R1+0x84] ;  /* 0x0000840001107983 */ /* 0x000f620000100800 */
[----:B----4-:R-:W-:-:S04]  /*aef0*/  @!P3 LEA R6, P0, R10, R0, 0x2 ;  /* 0x000000000a06b211 */ /* 0x010fc800078010ff */
[----:B------:R-:W-:Y:S02]  /*af00*/  @!P3 LEA.HI.X R7, R10, R4, R14, 0x2, P0 ;  /* 0x000000040a07b211 */ /* 0x000fe400000f140e */
[----:B------:R-:W4:Y:S04]  /*af10*/  LDL R14, [R1+0x80] ;  /* 0x00008000010e7983 */ /* 0x000f280000100800 */
[----:B------:R-:W4:Y:S01]  /*af20*/  LDL R10, [R1+0x7c] ;  /* 0x00007c00010a7983 */ /* 0x000f220000100800 */
[----:B------:R-:W-:-:S03]  /*af30*/  ISETP.GE.AND P4, PT, R25, c[0x0][0x3c8], PT ;  /* 0x0000f20019007a0c */ /* 0x000fc60003f86270 */
[----:B------:R1:W-:Y:S01]  /*af40*/  @!P1 ST.E.64 [R2.64], R116 ;  /* 0x0000007402009985 */ /* 0x0003e2000c101b06 */
[----:B------:R-:W-:Y:S02]  /*af50*/  ISETP.GE.AND P1, PT, R23, c[0x0][0x3c8], PT ;  /* 0x0000f20017007a0c */ /* 0x000fe40003f26270 */
[----:B------:R-:W-:Y:S01]  /*af60*/  ISETP.GE.AND P2, PT, R8, c[0x0][0x3c8], PT ;  /* 0x0000f20008007a0c */ /* 0x000fe20003f46270 */
[----:B------:R1:W-:Y:S06]  /*af70*/  @!P3 ST.E.64 [R6.64], R124 ;  /* 0x0000007c0600b985 */ /* 0x0003ec000c101b06 */
[----:B-1----:R-:W-:-:S04]  /*af80*/  @!P4 LEA R2, P0, R25, R0, 0x2 ;  /* 0x000000001902c211 */ /* 0x002fc800078010ff */
[----:B------:R-:W-:Y:S02]  /*af90*/  @!P4 LEA.HI.X R3, R25, R4, R75, 0x2, P0 ;  /* 0x000000041903c211 */ /* 0x000fe400000f144b */
[----:B------:R-:W-:-:S03]  /*afa0*/  @!P1 LEA R6, P0, R23, R0, 0x2 ;  /* 0x0000000017069211 */ /* 0x000fc600078010ff */
[----:B------:R1:W-:Y:S01]  /*afb0*/  @!P4 ST.E.64 [R2.64], R128 ;  /* 0x000000800200c985 */ /* 0x0003e2000c101b06 */
[----:B------:R-:W-:Y:S02]  /*afc0*/  ISETP.GE.AND P4, PT, R21, c[0x0][0x3c8], PT ;  /* 0x0000f20015007a0c */ /* 0x000fe40003f86270 */
[----:B------:R-:W-:-:S05]  /*afd0*/  @!P1 LEA.HI.X R7, R23, R4, R24, 0x2, P0 ;  /* 0x0000000417079211 */ /* 0x000fca00000f1418 */
[----:B------:R1:W-:Y:S01]  /*afe0*/  @!P1 ST.E.64 [R6.64], R140 ;  /* 0x0000008c06009985 */ /* 0x0003e2000c101b06 */
[----:B------:R-:W-:Y:S02]  /*aff0*/  ISETP.GE.AND P1, PT, R19, c[0x0][0x3c8], PT ;  /* 0x0000f20013007a0c */ /* 0x000fe40003f26270 */
[----:B------:R-:W-:Y:S02]  /*b000*/  ISETP.GE.AND P3, PT, R17, c[0x0][0x3c8], PT ;  /* 0x0000f20011007a0c */ /* 0x000fe40003f66270 */
[----:B-1----:R-:W-:-:S04]  /*b010*/  @!P2 LEA R2, P0, R8, R0, 0x2 ;  /* 0x000000000802a211 */ /* 0x002fc800078010ff */
[----:B------:R-:W-:Y:S02]  /*b020*/  @!P2 LEA.HI.X R3, R8, R4, R9, 0x2, P0 ;  /* 0x000000040803a211 */ /* 0x000fe400000f1409 */
[----:B------:R-:W-:-:S04]  /*b030*/  @!P4 LEA R8, P0, R21, R0, 0x2 ;  /* 0x000000001508c211 */ /* 0x000fc800078010ff */
[----:B------:R-:W-:Y:S01]  /*b040*/  @!P4 LEA.HI.X R9, R21, R4, R22, 0x2, P0 ;  /* 0x000000041509c211 */ /* 0x000fe200000f1416 */
[----:B------:R1:W-:Y:S01]  /*b050*/  @!P2 ST.E.64 [R2.64], R144 ;  /* 0x000000900200a985 */ /* 0x0003e2000c101b06 */
[----:B------:R-:W-:-:S03]  /*b060*/  @!P1 LEA R6, P0, R19, R0, 0x2 ;  /* 0x0000000013069211 */ /* 0x000fc600078010ff */
[----:B------:R2:W-:Y:S01]  /*b070*/  @!P4 ST.E.64 [R8.64], R156 ;  /* 0x0000009c0800c985 */ /* 0x0005e2000c101b06 */
[----:B------:R-:W-:Y:S02]  /*b080*/  ISETP.GE.AND P4, PT, R15, c[0x0][0x3c8], PT ;  /* 0x0000f2000f007a0c */ /* 0x000fe40003f86270 */
[----:B------:R-:W-:Y:S02]  /*b090*/  @!P1 LEA.HI.X R7, R19, R4, R20, 0x2, P0 ;  /* 0x0000000413079211 */ /* 0x000fe400000f1414 */
[----:B------:R-:W-:-:S03]  /*b0a0*/  ISETP.GE.AND P2, PT, R11, c[0x0][0x3c8], PT ;  /* 0x0000f2000b007a0c */ /* 0x000fc60003f46270 */
[----:B------:R2:W-:Y:S01]  /*b0b0*/  @!P1 ST.E.64 [R6.64], R160 ;  /* 0x000000a006009985 */ /* 0x0005e2000c101b06 */
[----:B-1----:R-:W-:Y:S02]  /*b0c0*/  @!P3 LEA R2, P0, R17, R0, 0x2 ;  /* 0x000000001102b211 */ /* 0x002fe400078010ff */
[----:B---3--:R-:W-:Y:S02]  /*b0d0*/  ISETP.GE.AND P1, PT, R5, c[0x0][0x3c8], PT ;  /* 0x0000f20005007a0c */ /* 0x008fe40003f26270 */
[----:B--2---:R-:W-:Y:S02]  /*b0e0*/  @!P3 LEA.HI.X R3, R17, R4, R18, 0x2, P0 ;  /* 0x000000041103b211 */ /* 0x004fe400000f1412 */
[----:B------:R-:W-:-:S04]  /*b0f0*/  @!P4 LEA R8, P0, R15, R0, 0x2 ;  /* 0x000000000f08c211 */ /* 0x000fc800078010ff */
[----:B-----5:R-:W-:Y:S02]  /*b100*/  @!P4 LEA.HI.X R9, R15, R4, R16, 0x2, P0 ;  /* 0x000000040f09c211 */ /* 0x020fe400000f1410 */
[C---:B------:R-:W-:Y:S01]  /*b110*/  @!P2 LEA R6, P0, R11.reuse, R0, 0x2 ;  /* 0x000000000b06a211 */ /* 0x040fe200078010ff */
[----:B------:R1:W-:Y:S04]  /*b120*/  @!P3 ST.E.64 [R2.64], R100 ;  /* 0x000000640200b985 */ /* 0x0003e8000c101b06 */
[----:B------:R2:W-:Y:S01]  /*b130*/  @!P4 ST.E.64 [R8.64], R166 ;  /* 0x000000a60800c985 */ /* 0x0005e2000c101b06 */
[----:B----4-:R-:W-:Y:S02]  /*b140*/  @!P2 LEA.HI.X R7, R11, R4, R14, 0x2, P0 ;  /* 0x000000040b07a211 */ /* 0x010fe400000f140e */
[----:B-1----:R-:W-:-:S04]  /*b150*/  @!P1 LEA R2, P0, R5, R0, 0x2 ;  /* 0x0000000005029211 */ /* 0x002fc800078010ff */
[----:B------:R-:W-:Y:S01]  /*b160*/  @!P1 LEA.HI.X R3, R5, R4, R10, 0x2, P0 ;  /* 0x0000000405039211 */ /* 0x000fe200000f140a */
[----:B------:R2:W-:Y:S04]  /*b170*/  @!P2 ST.E.64 [R6.64], R84 ;  /* 0x000000540600a985 */ /* 0x0005e8000c101b06 */
[----:B------:R2:W-:Y:S04]  /*b180*/  @!P1 ST.E.64 [R2.64], R80 ;  /* 0x0000005002009985 */ /* 0x0005e8000c101b06 */
.L_x_79:
[----:B------:R-:W-:Y:S05]  /*b190*/  BSYNC B0 ;  /* 0x0000000000007941 */ /* 0x000fea0003800000 */
.L_x_78:
[----:B------:R-:W-:Y:S05]  /*b1a0*/  BRA.DIV ~URZ, `(.L_x_80) ;  /* 0x000036727f007947 */ /* 0x000fea000b800000 */
[----:B--2---:R2:W1:Y:S04]  /*b1b0*/  SHFL.IDX PT, R4, R12, 0x1, 0x1c1f ;  /* 0x003c1f000c047f89 */ /* 0x00446800000e0000 */
[----:B----4-:R2:W4:Y:S02]  /*b1c0*/  SHFL.IDX PT, R0, R13, 0x1, 0x1c1f ;  /* 0x003c1f000d007f89 */ /* 0x01052400000e0000 */
.L_x_141:
[----:B------:R-:W-:Y:S01]  /*b1d0*/  BSSY B0, `(.L_x_81) ;  /* 0x000004a000007945 */ /* 0x000fe20003800000 */
[----:B------:R-:W-:Y:S05]  /*b1e0*/  @P6 BRA `(.L_x_82) ;  /* 0x0000048000006947 */ /* 0x000fea0003800000 */
[----:B------:R-:W5:Y:S04]  /*b1f0*/  LDL R5, [R1+0x70] ;  /* 0x0000700001057983 */ /* 0x000f680000100800 */
[----:B--2---:R-:W2:Y:S04]  /*b200*/  LDL R9, [R1+0x5c] ;  /* 0x00005c0001097983 */ /* 0x004ea80000100800 */
[----:B---3--:R-:W3:Y:S04]  /*b210*/  LDL R14, [R1+0xa4] ;  /* 0x0000a400010e7983 */ /* 0x008ee80000100800 */
[----:B----4-:R-:W4:Y:S04]  /*b220*/  LDL R76, [R1+0x58] ;  /* 0x00005800014c7983 */ /* 0x010f280000100800 */
[----:B------:R-:W3:Y:S04]  /*b230*/  LDL R25, [R1+0x54] ;  /* 0x0000540001197983 */ /* 0x000ee80000100800 */
[----:B------:R-:W3:Y:S04]  /*b240*/  LDL R23, [R1+0x50] ;  /* 0x0000500001177983 */ /* 0x000ee80000100800 */
[----:B------:R-:W4:Y:S04]  /*b250*/  LDL R21, [R1+0x4c] ;  /* 0x00004c0001157983 */ /* 0x000f280000100800 */
        /* <DEDUP_REMOVED lines=12> */
[----:B------:R-:W4:Y:S01]  /*b320*/  LDL R16, [R1+0x80] ;  /* 0x0000800001107983 */ /* 0x000f220000100800 */
[----:B-----5:R-:W-:-:S02]  /*b330*/  ISETP.GE.AND P1, PT, R5, c[0x0][0x3c8], PT ;  /* 0x0000f20005007a0c */ /* 0x020fc40003f26270 */
[----:B--2---:R-:W-:-:S11]  /*b340*/  ISETP.GE.AND P0, PT, R9, c[0x0][0x3c8], PT ;  /* 0x0000f20009007a0c */ /* 0x004fd60003f06270 */
[----:B------:R-:W-:Y:S02]  /*b350*/  @!P1 IMAD.MOV.U32 R6, RZ, RZ, R0 ;  /* 0x000000ffff069224 */ /* 0x000fe400078e0000 */
[----:B-1----:R-:W-:Y:S01]  /*b360*/  @!P1 IMAD.MOV.U32 R7, RZ, RZ, R4 ;  /* 0x000000ffff079224 */ /* 0x002fe200078e0004 */
[----:B------:R-:W-:-:S03]  /*b370*/  @!P0 LEA R2, P2, R9, R0, 0x2 ;  /* 0x0000000009028211 */ /* 0x000fc600078410ff */
[----:B------:R-:W-:Y:S02]  /*b380*/  @!P1 IMAD.WIDE R6, R5, 0x4, R6 ;  /* 0x0000000405069825 */ /* 0x000fe400078e0206 */
[----:B------:R-:W2:Y:S01]  /*b390*/  LDL R5, [R1+0x34] ;  /* 0x0000340001057983 */ /* 0x000ea20000100800 */
[----:B---3--:R-:W-:-:S03]  /*b3a0*/  @!P0 LEA.HI.X R3, R9, R4, R14, 0x2, P2 ;  /* 0x0000000409038211 */ /* 0x008fc600010f140e */
[----:B------:R-:W3:Y:S04]  /*b3b0*/  LDL R9, [R1+0x88] ;  /* 0x0000880001097983 */ /* 0x000ee80000100800 */
[----:B------:R-:W5:Y:S01]  /*b3c0*/  LDL R14, [R1+0x7c] ;  /* 0x00007c00010e7983 */ /* 0x000f620000100800 */
[----:B----4-:R-:W-:Y:S02]  /*b3d0*/  ISETP.GE.AND P3, PT, R76, c[0x0][0x3c8], PT ;  /* 0x0000f2004c007a0c */ /* 0x010fe40003f66270 */
[----:B------:R-:W-:Y:S02]  /*b3e0*/  ISETP.GE.AND P4, PT, R25, c[0x0][0x3c8], PT ;  /* 0x0000f20019007a0c */ /* 0x000fe40003f86270 */
[----:B------:R-:W-:Y:S01]  /*b3f0*/  ISETP.GE.AND P2, PT, R23, c[0x0][0x3c8], PT ;  /* 0x0000f20017007a0c */ /* 0x000fe20003f46270 */
[----:B------:R1:W-:Y:S01]  /*b400*/  @!P1 ST.E.64 [R6.64], R162 ;  /* 0x000000a206009985 */ /* 0x0003e2000c101b06 */
[----:B------:R-:W-:-:S03]  /*b410*/  ISETP.GE.AND P1, PT, R21, c[0x0][0x3c8], PT ;  /* 0x0000f20015007a0c */ /* 0x000fc60003f26270 */
[----:B------:R4:W-:Y:S04]  /*b420*/  @!P0 ST.E.64 [R2.64], R164 ;  /* 0x000000a402008985 */ /* 0x0009e8000c101b06 */
[CC--:B-1----:R-:W-:Y:S02]  /*b430*/  @!P3 LEA R6, P5, R76.reuse, R0.reuse, 0x2 ;  /* 0x000000004c06b211 */ /* 0x0c2fe400078a10ff */
[C---:B----4-:R-:W-:Y:S02]  /*b440*/  @!P4 LEA R2, P0, R25.reuse, R0, 0x2 ;  /* 0x000000001902c211 */ /* 0x050fe400078010ff */
[-C--:B------:R-:W-:Y:S02]  /*b450*/  @!P3 LEA.HI.X R7, R76, R4.reuse, R77, 0x2, P5 ;  /* 0x000000044c07b211 */ /* 0x080fe400028f144d */
[----:B------:R-:W-:-:S02]  /*b460*/  @!P4 LEA.HI.X R3, R25, R4, R75, 0x2, P0 ;  /* 0x000000041903c211 */ /* 0x000fc400000f144b */
[----:B------:R-:W-:Y:S01]  /*b470*/  ISETP.GE.AND P0, PT, R19, c[0x0][0x3c8], PT ;  /* 0x0000f20013007a0c */ /* 0x000fe20003f06270 */
[----:B------:R1:W-:Y:S04]  /*b480*/  @!P3 ST.E.64 [R6.64], R130 ;  /* 0x000000820600b985 */ /* 0x0003e8000c101b06 */
[----:B------:R4:W-:Y:S01]  /*b490*/  @!P4 ST.E.64 [R2.64], R96 ;  /* 0x000000600200c985 */ /* 0x0009e2000c101b06 */
[----:B------:R-:W-:Y:S02]  /*b4a0*/  ISETP.GE.AND P4, PT, R10, c[0x0][0x3c8], PT ;  /* 0x0000f2000a007a0c */ /* 0x000fe40003f86270 */
[----:B------:R-:W-:Y:S02]  /*b4b0*/  ISETP.GE.AND P5, PT, R8, c[0x0][0x3c8], PT ;  /* 0x0000f20008007a0c */ /* 0x000fe40003fa6270 */
[----:B-1----:R-:W-:-:S04]  /*b4c0*/  @!P2 LEA R6, P3, R23, R0, 0x2 ;  /* 0x000000001706a211 */ /* 0x002fc800078610ff */
[----:B------:R-:W-:Y:S02]  /*b4d0*/  @!P2 LEA.HI.X R7, R23, R4, R24, 0x2, P3 ;  /* 0x000000041707a211 */ /* 0x000fe400018f1418 */
[----:B----4-:R-:W-:-:S03]  /*b4e0*/  @!P1 LEA R2, P3, R21, R0, 0x2 ;  /* 0x0000000015029211 */ /* 0x010fc600078610ff */
[----:B------:R1:W-:Y:S01]  /*b4f0*/  @!P2 ST.E.64 [R6.64], R146 ;  /* 0x000000920600a985 */ /* 0x0003e2000c101b06 */
[----:B------:R-:W-:Y:S02]  /*b500*/  @!P1 LEA.HI.X R3, R21, R4, R22, 0x2, P3 ;  /* 0x0000000415039211 */ /* 0x000fe400018f1416 */
[----:B------:R-:W-:-:S03]  /*b510*/  ISETP.GE.AND P3, PT, R17, c[0x0][0x3c8], PT ;  /* 0x0000f20011007a0c */ /* 0x000fc60003f66270 */
[----:B------:R4:W-:Y:S01]  /*b520*/  @!P1 ST.E.64 [R2.64], R158 ;  /* 0x0000009e02009985 */ /* 0x0009e2000c101b06 */
[----:B-1----:R-:W-:-:S04]  /*b530*/  @!P0 LEA R6, P2, R19, R0, 0x2 ;  /* 0x0000000013068211 */ /* 0x002fc800078410ff */
[----:B------:R-:W-:Y:S02]  /*b540*/  @!P0 LEA.HI.X R7, R19, R4, R20, 0x2, P2 ;  /* 0x0000000413078211 */ /* 0x000fe400010f1414 */
[C---:B----4-:R-:W-:Y:S02]  /*b550*/  @!P4 LEA R2, P1, R10.reuse, R0, 0x2 ;  /* 0x000000000a02c211 */ /* 0x050fe400078210ff */
[----:B------:R-:W-:Y:S01]  /*b560*/  ISETP.GE.AND P2, PT, R15, c[0x0][0x3c8], PT ;  /* 0x0000f2000f007a0c */ /* 0x000fe20003f46270 */
[----:B------:R1:W-:Y:S01]  /*b570*/  @!P0 ST.E.64 [R6.64], R118 ;  /* 0x0000007606008985 */ /* 0x0003e2000c101b06 */
[----:B------:R-:W-:Y:S02]  /*b580*/  @!P4 LEA.HI.X R3, R10, R4, R11, 0x2, P1 ;  /* 0x000000040a03c211 */ /* 0x000fe400008f140b */
[----:B------:R-:W-:-:S03]  /*b590*/  @!P5 LEA R10, P0, R8, R0, 0x2 ;  /* 0x00000000080ad211 */ /* 0x000fc600078010ff */
[----:B------:R4:W-:Y:S01]  /*b5a0*/  @!P4 ST.E.64 [R2.64], R126 ;  /* 0x0000007e0200c985 */ /* 0x0009e2000c101b06 */
[----:B--2---:R-:W-:Y:S02]  /*b5b0*/  ISETP.GE.AND P1, PT, R5, c[0x0][0x3c8], PT ;  /* 0x0000f20005007a0c */ /* 0x004fe40003f26270 */
[----:B---3--:R-:W-:Y:S02]  /*b5c0*/  @!P5 LEA.HI.X R11, R8, R4, R9, 0x2, P0 ;  /* 0x00000004080bd211 */ /* 0x008fe400000f1409 */
[----:B------:R-:W-:-:S04]  /*b5d0*/  @!P3 LEA R8, P0, R17, R0, 0x2 ;  /* 0x000000001108b211 */ /* 0x000fc800078010ff */
[----:B------:R-:W-:Y:S02]  /*b5e0*/  @!P3 LEA.HI.X R9, R17, R4, R18, 0x2, P0 ;  /* 0x000000041109b211 */ /* 0x000fe400000f1412 */
[----:B-1----:R-:W-:-:S04]  /*b5f0*/  @!P2 LEA R6, P0, R15, R0, 0x2 ;  /* 0x000000000f06a211 */ /* 0x002fc800078010ff */
[----:B------:R-:W-:Y:S02]  /*b600*/  @!P2 LEA.HI.X R7, R15, R4, R16, 0x2, P0 ;  /* 0x000000040f07a211 */ /* 0x000fe400000f1410 */
[C---:B----4-:R-:W-:Y:S01]  /*b610*/  @!P1 LEA R2, P0, R5.reuse, R0, 0x2 ;  /* 0x0000000005029211 */ /* 0x050fe200078010ff */
[----:B------:R1:W-:Y:S03]  /*b620*/  @!P5 ST.E.64 [R10.64], R168 ;  /* 0x000000a80a00d985 */ /* 0x0003e6000c101b06 */
[----:B-----5:R-:W-:Y:S01]  /*b630*/  @!P1 LEA.HI.X R3, R5, R4, R14, 0x2, P0 ;  /* 0x0000000405039211 */ /* 0x020fe200000f140e */
[----:B------:R1:W-:Y:S04]  /*b640*/  @!P3 ST.E.64 [R8.64], R142 ;  /* 0x0000008e0800b985 */ /* 0x0003e8000c101b06 */
[----:B------:R1:W-:Y:S04]  /*b650*/  @!P2 ST.E.64 [R6.64], R86 ;  /* 0x000000560600a985 */ /* 0x0003e8000c101b06 */
[----:B------:R1:W-:Y:S02]  /*b660*/  @!P1 ST.E.64 [R2.64], R82 ;  /* 0x0000005202009985 */ /* 0x0003e4000c101b06 */
.L_x_82:
[----:B------:R-:W-:Y:S05]  /*b670*/  BSYNC B0 ;  /* 0x0000000000007941 */ /* 0x000fea0003800000 */
.L_x_81:
[----:B------:R-:W-:Y:S05]  /*b680*/  BRA.DIV ~URZ, `(.L_x_83) ;  /* 0x000032527f007947 */ /* 0x000fea000b800000 */
[----:B-1----:R1:W2:Y:S02]  /*b690*/  SHFL.IDX PT, R4, R12, 0x2, 0x1c1f ;  /* 0x005c1f000c047f89 */ /* 0x0022a400000e0000 */
.L_x_142:
[----:B------:R-:W-:Y:S05]  /*b6a0*/  BRA.DIV ~URZ, `(.L_x_84) ;  /* 0x000032a27f007947 */ /* 0x000fea000b800000 */
[----:B----4-:R4:W1:Y:S02]  /*b6b0*/  SHFL.IDX PT, R0, R13, 0x2, 0x1c1f ;  /* 0x005c1f000d007f89 */ /* 0x01086400000e0000 */
.L_x_143:
[----:B------:R-:W5:Y:S01]  /*b6c0*/  LDL R2, [R1+0x24] ;  /* 0x0000240001027983 */ /* 0x000f620000100800 */
[----:B------:R-:W-:Y:S01]  /*b6d0*/  BSSY B0, `(.L_x_85) ;  /* 0x000004b000007945 */ /* 0x000fe20003800000 */
[----:B-----5:R-:W-:-:S13]  /*b6e0*/  LOP3.LUT P0, RZ, R2, 0x1, RZ, 0xc0, !PT ;  /* 0x0000000102ff7812 */ /* 0x020fda000780c0ff */
        /* <DEDUP_REMOVED lines=22> */
[----:B---3--:R-:W-:-:S11]  /*b850*/  ISETP.GE.AND P0, PT, R16, c[0x0][0x3c8], PT ;  /* 0x0000f20010007a0c */ /* 0x008fd60003f06270 */
[----:B-1----:R-:W-:-:S04]  /*b860*/  @!P2 LEA R2, P1, R11, R0, 0x2 ;  /* 0x000000000b02a211 */ /* 0x002fc800078210ff */
[----:B----4-:R-:W-:Y:S02]  /*b870*/  @!P2 LEA.HI.X R3, R11, R4, R14, 0x2, P1 ;  /* 0x000000040b03a211 */ /* 0x010fe400008f140e */
[----:B------:R-:W3:Y:S01]  /*b880*/  LDL R11, [R1+0x8c] ;  /* 0x00008c00010b7983 */ /* 0x000ee20000100800 */
[----:B------:R-:W-:Y:S02]  /*b890*/  @!P0 IMAD.MOV.U32 R6, RZ, RZ, R0 ;  /* 0x000000ffff068224 */ /* 0x000fe400078e0000 */
[----:B------:R-:W-:Y:S01]  /*b8a0*/  @!P0 IMAD.MOV.U32 R7, RZ, RZ, R4 ;  /* 0x000000ffff078224 */ /* 0x000fe200078e0004 */
[----:B------:R-:W4:Y:S03]  /*b8b0*/  LDL R14, [R1+0x7c] ;  /* 0x00007c00010e7983 */ /* 0x000f260000100800 */
[----:B------:R-:W-:Y:S02]  /*b8c0*/  @!P0 IMAD.WIDE R6, R16, 0x4, R6 ;  /* 0x0000000410068825 */ /* 0x000fe400078e0206 */
[----:B------:R-:W5:Y:S01]  /*b8d0*/  LDL R16, [R1+0x80] ;  /* 0x0000800001107983 */ /* 0x000f620000100800 */
[----:B--2---:R-:W-:-:S02]  /*b8e0*/  ISETP.GE.AND P4, PT, R76, c[0x0][0x3c8], PT ;  /* 0x0000f2004c007a0c */ /* 0x004fc40003f86270 */
[----:B------:R-:W-:Y:S01]  /*b8f0*/  ISETP.GE.AND P3, PT, R8, c[0x0][0x3c8], PT ;  /* 0x0000f20008007a0c */ /* 0x000fe20003f66270 */
[----:B------:R1:W-:Y:S01]  /*b900*/  @!P0 ST.E.64 [R6.64], R28 ;  /* 0x0000001c06008985 */ /* 0x0003e2000c101b06 */
[----:B------:R-:W-:Y:S02]  /*b910*/  ISETP.GE.AND P1, PT, R25, c[0x0][0x3c8], PT ;  /* 0x0000f20019007a0c */ /* 0x000fe40003f26270 */
[----:B------:R-:W-:Y:S01]  /*b920*/  ISETP.GE.AND P0, PT, R23, c[0x0][0x3c8], PT ;  /* 0x0000f20017007a0c */ /* 0x000fe20003f06270 */
[----:B------:R2:W-:Y:S01]  /*b930*/  @!P2 ST.E.64 [R2.64], R30 ;  /* 0x0000001e0200a985 */ /* 0x0005e2000c101b06 */
[----:B------:R-:W-:-:S05]  /*b940*/  ISETP.GE.AND P6, PT, R21, c[0x0][0x3c8], PT ;  /* 0x0000f20015007a0c */ /* 0x000fca0003fc6270 */
[-C--:B-1----:R-:W-:Y:S02]  /*b950*/  @!P4 LEA R6, P5, R76, R0.reuse, 0x2 ;  /* 0x000000004c06c211 */ /* 0x082fe400078a10ff */
[----:B--2---:R-:W-:Y:S02]  /*b960*/  @!P3 LEA R2, P2, R8, R0, 0x2 ;  /* 0x000000000802b211 */ /* 0x004fe400078410ff */
[-C--:B------:R-:W-:Y:S02]  /*b970*/  @!P4 LEA.HI.X R7, R76, R4.reuse, R77, 0x2, P5 ;  /* 0x000000044c07c211 */ /* 0x080fe400028f144d */
[----:B------:R-:W-:-:S03]  /*b980*/  @!P3 LEA.HI.X R3, R8, R4, R9, 0x2, P2 ;  /* 0x000000040803b211 */ /* 0x000fc600010f1409 */
[----:B------:R-:W-:Y:S01]  /*b990*/  @!P4 ST.E.64 [R6.64], R32 ;  /* 0x000000200600c985 */ /* 0x000fe2000c101b06 */
[----:B------:R-:W-:Y:S02]  /*b9a0*/  ISETP.GE.AND P4, PT, R10, c[0x0][0x3c8], PT ;  /* 0x0000f2000a007a0c */ /* 0x000fe40003f86270 */
[C---:B------:R-:W-:Y:S01]  /*b9b0*/  @!P1 LEA R8, P5, R25.reuse, R0, 0x2 ;  /* 0x0000000019089211 */ /* 0x040fe200078a10ff */
[----:B------:R1:W-:Y:S03]  /*b9c0*/  @!P3 ST.E.64 [R2.64], R34 ;  /* 0x000000220200b985 */ /* 0x0003e6000c101b06 */
[----:B------:R-:W-:Y:S02]  /*b9d0*/  @!P1 LEA.HI.X R9, R25, R4, R75, 0x2, P5 ;  /* 0x0000000419099211 */ /* 0x000fe400028f144b */
[----:B------:R-:W-:-:S03]  /*b9e0*/  ISETP.GE.AND P3, PT, R19, c[0x0][0x3c8], PT ;  /* 0x0000f20013007a0c */ /* 0x000fc60003f66270 */
[----:B------:R-:W-:Y:S01]  /*b9f0*/  @!P1 ST.E.64 [R8.64], R50 ;  /* 0x0000003208009985 */ /* 0x000fe2000c101b06 */
[----:B------:R-:W-:Y:S02]  /*ba00*/  ISETP.GE.AND P1, PT, R15, c[0x0][0x3c8], PT ;  /* 0x0000f2000f007a0c */ /* 0x000fe40003f26270 */
[-C--:B-1----:R-:W-:Y:S02]  /*ba10*/  @!P0 LEA R2, P2, R23, R0.reuse, 0x2 ;  /* 0x0000000017028211 */ /* 0x082fe400078410ff */
[----:B------:R-:W-:Y:S02]  /*ba20*/  @!P6 LEA R6, P5, R21, R0, 0x2 ;  /* 0x000000001506e211 */ /* 0x000fe400078a10ff */
[-C--:B------:R-:W-:Y:S02]  /*ba30*/  @!P0 LEA.HI.X R3, R23, R4.reuse, R24, 0x2, P2 ;  /* 0x0000000417038211 */ /* 0x080fe400010f1418 */
[----:B------:R-:W-:Y:S02]  /*ba40*/  ISETP.GE.AND P2, PT, R17, c[0x0][0x3c8], PT ;  /* 0x0000f20011007a0c */ /* 0x000fe40003f46270 */
[----:B------:R-:W-:Y:S01]  /*ba50*/  @!P6 LEA.HI.X R7, R21, R4, R22, 0x2, P5 ;  /* 0x000000041507e211 */ /* 0x000fe200028f1416 */
[----:B------:R1:W-:Y:S01]  /*ba60*/  @!P0 ST.E.64 [R2.64], R36 ;  /* 0x0000002402008985 */ /* 0x0003e2000c101b06 */
[----:B------:R-:W-:-:S03]  /*ba70*/  ISETP.GE.AND P0, PT, R5, c[0x0][0x3c8], PT ;  /* 0x0000f20005007a0c */ /* 0x000fc60003f06270 */
[----:B------:R2:W-:Y:S01]  /*ba80*/  @!P6 ST.E.64 [R6.64], R38 ;  /* 0x000000260600e985 */ /* 0x0005e2000c101b06 */
[----:B-1----:R-:W-:-:S04]  /*ba90*/  @!P4 LEA R2, P5, R10, R0, 0x2 ;  /* 0x000000000a02c211 */ /* 0x002fc800078a10ff */
[----:B---3--:R-:W-:Y:S02]  /*baa0*/  @!P4 LEA.HI.X R3, R10, R4, R11, 0x2, P5 ;  /* 0x000000040a03c211 */ /* 0x008fe400028f140b */
[----:B------:R-:W-:-:S03]  /*bab0*/  @!P3 LEA R10, P5, R19, R0, 0x2 ;  /* 0x00000000130ab211 */ /* 0x000fc600078a10ff */
[----:B------:R1:W-:Y:S01]  /*bac0*/  @!P4 ST.E.64 [R2.64], R40 ;  /* 0x000000280200c985 */ /* 0x0003e2000c101b06 */
[----:B------:R-:W-:Y:S02]  /*bad0*/  @!P2 LEA R8, P4, R17, R0, 0x2 ;  /* 0x000000001108a211 */ /* 0x000fe400078810ff */
[----:B------:R-:W-:Y:S02]  /*bae0*/  @!P3 LEA.HI.X R11, R19, R4, R20, 0x2, P5 ;  /* 0x00000004130bb211 */ /* 0x000fe400028f1414 */
[----:B--2---:R-:W-:Y:S02]  /*baf0*/  @!P1 LEA R6, P5, R15, R0, 0x2 ;  /* 0x000000000f069211 */ /* 0x004fe400078a10ff */
[-C--:B------:R-:W-:Y:S02]  /*bb00*/  @!P2 LEA.HI.X R9, R17, R4.reuse, R18, 0x2, P4 ;  /* 0x000000041109a211 */ /* 0x080fe400020f1412 */
[----:B-----5:R-:W-:Y:S01]  /*bb10*/  @!P1 LEA.HI.X R7, R15, R4, R16, 0x2, P5 ;  /* 0x000000040f079211 */ /* 0x020fe200028f1410 */
[----:B------:R2:W-:Y:S04]  /*bb20*/  @!P3 ST.E.64 [R10.64], R66 ;  /* 0x000000420a00b985 */ /* 0x0005e8000c101b06 */
[----:B------:R2:W-:Y:S04]  /*bb30*/  @!P2 ST.E.64 [R8.64], R52 ;  /* 0x000000340800a985 */ /* 0x0005e8000c101b06 */
[----:B------:R2:W-:Y:S01]  /*bb40*/  @!P1 ST.E.64 [R6.64], R42 ;  /* 0x0000002a06009985 */ /* 0x0005e2000c101b06 */
[----:B-1----:R-:W-:-:S04]  /*bb50*/  @!P0 LEA R2, P4, R5, R0, 0x2 ;  /* 0x0000000005028211 */ /* 0x002fc800078810ff */
[----:B----4-:R-:W-:-:S05]  /*bb60*/  @!P0 LEA.HI.X R3, R5, R4, R14, 0x2, P4 ;  /* 0x0000000405038211 */ /* 0x010fca00020f140e */
[----:B------:R2:W-:Y:S04]  /*bb70*/  @!P0 ST.E.64 [R2.64], R26 ;  /* 0x0000001a02008985 */ /* 0x0005e8000c101b06 */
.L_x_86:
[----:B------:R-:W-:Y:S05]  /*bb80*/  BSYNC B0 ;  /* 0x0000000000007941 */ /* 0x000fea0003800000 */
.L_x_85:
[----:B------:R-:W-:Y:S05]  /*bb90*/  BRA.DIV ~URZ, `(.L_x_87) ;  /* 0x00002e127f007947 */ /* 0x000fea000b800000 */
[----:B--2---:R2:W3:Y:S04]  /*bba0*/  SHFL.IDX PT, R4, R12, 0x3, 0x1c1f ;  /* 0x007c1f000c047f89 */ /* 0x0044e800000e0000 */
[----:B-1----:R2:W1:Y:S02]  /*bbb0*/  SHFL.IDX PT, R0, R13, 0x3, 0x1c1f ;  /* 0x007c1f000d007f89 */ /* 0x00246400000e0000 */
.L_x_144:
[----:B------:R-:W5:Y:S02]  /*bbc0*/  LDL R2, [R1+0x24] ;  /* 0x0000240001027983 */ /* 0x000f640000100800 */
[----:B-----5:R-:W-:-:S13]  /*bbd0*/  LOP3.LUT P0, RZ, R2, 0x2, RZ, 0xc0, !PT ;  /* 0x0000000202ff7812 */ /* 0x020fda000780c0ff */
[----:B------:R-:W-:Y:S05]  /*bbe0*/  @P0 BRA `(.L_x_75) ;  /* 0x0000127000000947 */ /* 0x000fea0003800000 */
[----:B--234-:R-:W2:Y:S04]  /*bbf0*/  LDL R13, [R1+0x70] ;  /* 0x00007000010d7983 */ /* 0x01cea80000100800 */
[----:B------:R-:W3:Y:S04]  /*bc00*/  LDL R8, [R1+0x5c] ;  /* 0x00005c0001087983 */ /* 0x000ee80000100800 */
[----:B------:R-:W4:Y:S04]  /*bc10*/  LDL R5, [R1+0x58] ;  /* 0x0000580001057983 */ /* 0x000f280000100800 */
[----:B------:R-:W5:Y:S04]  /*bc20*/  LDL R9, [R1+0xa4] ;  /* 0x0000a40001097983 */ /* 0x000f680000100800 */
        /* <DEDUP_REMOVED lines=15> */
[----:B------:R-:W5:Y:S01]  /*bd20*/  LDL R15, [R1+0x84] ;  /* 0x00008400010f7983 */ /* 0x000f620000100800 */
[----:B--2---:R-:W-:-:S02]  /*bd30*/  ISETP.GE.AND P4, PT, R13, c[0x0][0x3c8], PT ;  /* 0x0000f2000d007a0c */ /* 0x004fc40003f86270 */
[----:B---3--:R-:W-:Y:S02]  /*bd40*/  ISETP.GE.AND P3, PT, R8, c[0x0][0x3c8], PT ;  /* 0x0000f20008007a0c */ /* 0x008fe40003f66270 */
[----:B----4-:R-:W-:-:S09]  /*bd50*/  ISETP.GE.AND P2, PT, R5, c[0x0][0x3c8], PT ;  /* 0x0000f20005007a0c */ /* 0x010fd20003f46270 */
[----:B-1----:R-:W-:Y:S02]  /*bd60*/  @!P4 IMAD.MOV.U32 R6, RZ, RZ, R0 ;  /* 0x000000ffff06c224 */ /* 0x002fe400078e0000 */
[----:B------:R-:W-:Y:S01]  /*bd70*/  @!P4 IMAD.MOV.U32 R7, RZ, RZ, R4 ;  /* 0x000000ffff07c224 */ /* 0x000fe200078e0004 */
[----:B------:R-:W-:-:S03]  /*bd80*/  @!P3 LEA R2, P5, R8, R0, 0x2 ;  /* 0x000000000802b211 */ /* 0x000fc600078a10ff */
[----:B------:R-:W-:Y:S01]  /*bd90*/  @!P4 IMAD.WIDE R6, R13, 0x4, R6 ;  /* 0x000000040d06c825 */ /* 0x000fe200078e0206 */
[----:B-----5:R-:W-:Y:S01]  /*bda0*/  @!P3 LEA.HI.X R3, R8, R4, R9, 0x2, P5 ;  /* 0x000000040803b211 */ /* 0x020fe200028f1409 */
[----:B------:R-:W2:Y:S04]  /*bdb0*/  LDL R13, [R1+0x80] ;  /* 0x00008000010d7983 */ /* 0x000ea80000100800 */
[----:B------:R1:W-:Y:S04]  /*bdc0*/  @!P4 ST.E.64 [R6.64], R56 ;  /* 0x000000380600c985 */ /* 0x0003e8000c101b06 */
[----:B------:R3:W-:Y:S01]  /*bdd0*/  @!P3 ST.E.64 [R2.64], R46 ;  /* 0x0000002e0200b985 */ /* 0x0007e2000c101b06 */
[----:B------:R-:W-:-:S04]  /*bde0*/  @!P2 LEA R8, P3, R5, R0, 0x2 ;  /* 0x000000000508a211 */ /* 0x000fc800078610ff */
[----:B------:R-:W-:Y:S02]  /*bdf0*/  @!P2 LEA.HI.X R9, R5, R4, R26, 0x2, P3 ;  /* 0x000000040509a211 */ /* 0x000fe400018f141a */
[----:B------:R-:W4:Y:S01]  /*be00*/  LDL R5, [R1+0x34] ;  /* 0x0000340001057983 */ /* 0x000f220000100800 */
[----:B------:R-:W-:Y:S02]  /*be10*/  ISETP.GE.AND P1, PT, R24, c[0x0][0x3c8], PT ;  /* 0x0000f20018007a0c */ /* 0x000fe40003f26270 */
[----:B------:R-:W-:-:S11]  /*be20*/  ISETP.GE.AND P0, PT, R22, c[0x0][0x3c8], PT ;  /* 0x0000f20016007a0c */ /* 0x000fd60003f06270 */
[-C--:B-1----:R-:W-:Y:S02]  /*be30*/  @!P1 LEA R6, P4, R24, R0.reuse, 0x2 ;  /* 0x0000000018069211 */ /* 0x082fe400078810ff */
[----:B------:R-:W-:Y:S02]  /*be40*/  ISETP.GE.AND P5, PT, R20, c[0x0][0x3c8], PT ;  /* 0x0000f20014007a0c */ /* 0x000fe40003fa6270 */
[----:B---3--:R-:W-:-:S09]  /*be50*/  @!P0 LEA R2, P6, R22, R0, 0x2 ;  /* 0x0000000016028211 */ /* 0x008fd200078c10ff */
[----:B------:R-:W-:-:S04]  /*be60*/  P2R R3, PR, RZ, 0x10 ;  /* 0x00000010ff037803 */ /* 0x000fc80000000000 */
[----:B------:R-:W-:Y:S02]  /*be70*/  ISETP.NE.AND P3, PT, R3, RZ, PT ;  /* 0x000000ff0300720c */ /* 0x000fe40003f65270 */
[----:B------:R-:W-:Y:S02]  /*be80*/  ISETP.GE.AND P4, PT, R10, c[0x0][0x3c8], PT ;  /* 0x0000f2000a007a0c */ /* 0x000fe40003f86270 */
[-C--:B------:R-:W-:Y:S02]  /*be90*/  @!P1 LEA.HI.X R7, R24, R4.reuse, R25, 0x2, P3 ;  /* 0x0000000418079211 */ /* 0x080fe400018f1419 */
[----:B------:R-:W-:Y:S01]  /*bea0*/  @!P0 LEA.HI.X R3, R22, R4, R23, 0x2, P6 ;  /* 0x0000000416038211 */ /* 0x000fe200030f1417 */
[----:B------:R-:W-:Y:S01]  /*beb0*/  @!P2 ST.E.64 [R8.64], R68 ;  /* 0x000000440800a985 */ /* 0x000fe2000c101b06 */
[----:B------:R-:W-:-:S03]  /*bec0*/  ISETP.GE.AND P3, PT, R18, c[0x0][0x3c8], PT ;  /* 0x0000f20012007a0c */ /* 0x000fc60003f66270 */
[----:B------:R1:W-:Y:S04]  /*bed0*/  @!P1 ST.E.64 [R6.64], R64 ;  /* 0x0000004006009985 */ /* 0x0003e8000c101b06 */
[----:B------:R3:W-:Y:S01]  /*bee0*/  @!P0 ST.E.64 [R2.64], R48 ;  /* 0x0000003002008985 */ /* 0x0007e2000c101b06 */
[----:B------:R-:W-:Y:S02]  /*bef0*/  ISETP.GE.AND P2, PT, R16, c[0x0][0x3c8], PT ;  /* 0x0000f20010007a0c */ /* 0x000fe40003f46270 */
[----:B------:R-:W-:Y:S02]  /*bf00*/  ISETP.GE.AND P1, PT, R14, c[0x0][0x3c8], PT ;  /* 0x0000f2000e007a0c */ /* 0x000fe40003f26270 */
[----:B-1----:R-:W-:-:S04]  /*bf10*/  @!P5 LEA R6, P0, R20, R0, 0x2 ;  /* 0x000000001406d211 */ /* 0x002fc800078010ff */
[----:B------:R-:W-:Y:S02]  /*bf20*/  @!P5 LEA.HI.X R7, R20, R4, R21, 0x2, P0 ;  /* 0x000000041407d211 */ /* 0x000fe400000f1415 */
[----:B---3--:R-:W-:-:S03]  /*bf30*/  @!P4 LEA R2, P6, R10, R0, 0x2 ;  /* 0x000000000a02c211 */ /* 0x008fc600078c10ff */
[----:B------:R-:W-:Y:S01]  /*bf40*/  @!P5 ST.E.64 [R6.64], R60 ;  /* 0x0000003c0600d985 */ /* 0x000fe2000c101b06 */
[----:B------:R-:W-:Y:S02]  /*bf50*/  @!P4 LEA.HI.X R3, R10, R4, R11, 0x2, P6 ;  /* 0x000000040a03c211 */ /* 0x000fe400030f140b */
[-C--:B------:R-:W-:Y:S02]  /*bf60*/  @!P3 LEA R10, P5, R18, R0.reuse, 0x2 ;  /* 0x00000000120ab211 */ /* 0x080fe400078a10ff */
[----:B------:R-:W-:Y:S01]  /*bf70*/  ISETP.GE.AND P0, PT, R12, c[0x0][0x3c8], PT ;  /* 0x0000f2000c007a0c */ /* 0x000fe20003f06270 */
[----:B------:R1:W-:Y:S01]  /*bf80*/  @!P4 ST.E.64 [R2.64], R58 ;  /* 0x0000003a0200c985 */ /* 0x0003e2000c101b06 */
[----:B------:R-:W-:-:S04]  /*bf90*/  @!P2 LEA R8, P6, R16, R0, 0x2 ;  /* 0x000000001008a211 */ /* 0x000fc800078c10ff */
[----:B------:R-:W-:-:S05]  /*bfa0*/  @!P2 LEA.HI.X R9, R16, R4, R17, 0x2, P6 ;  /* 0x000000041009a211 */ /* 0x000fca00030f1411 */
[----:B-1----:R-:W-:-:S04]  /*bfb0*/  P2R R2, PR, RZ, 0x20 ;  /* 0x00000020ff027803 */ /* 0x002fc80000000000 */
[----:B------:R-:W-:Y:S02]  /*bfc0*/  ISETP.NE.AND P4, PT, R2, RZ, PT ;  /* 0x000000ff0200720c */ /* 0x000fe40003f85270 */
[----:B------:R-:W-:Y:S02]  /*bfd0*/  @!P1 LEA R6, P5, R14, R0, 0x2 ;  /* 0x000000000e069211 */ /* 0x000fe400078a10ff */
[----:B------:R-:W-:Y:S02]  /*bfe0*/  @!P3 LEA.HI.X R11, R18, R4, R19, 0x2, P4 ;  /* 0x00000004120bb211 */ /* 0x000fe400020f1413 */
[----:B------:R-:W-:Y:S02]  /*bff0*/  @!P0 LEA R2, P4, R12, R0, 0x2 ;  /* 0x000000000c028211 */ /* 0x000fe400078810ff */
[-C--:B------:R-:W-:Y:S01]  /*c000*/  @!P1 LEA.HI.X R7, R14, R4.reuse, R15, 0x2, P5 ;  /* 0x000000040e079211 */ /* 0x080fe200028f140f */
[----:B------:R1:W-:Y:S04]  /*c010*/  @!P3 ST.E.64 [R10.64], R72 ;  /* 0x000000480a00b985 */ /* 0x0003e8000c101b06 */
[----:B------:R1:W-:Y:S04]  /*c020*/  @!P2 ST.E.64 [R8.64], R70 ;  /* 0x000000460800a985 */ /* 0x0003e8000c101b06 */
[----:B------:R1:W-:Y:S01]  /*c030*/  @!P1 ST.E.64 [R6.64], R62 ;  /* 0x0000003e06009985 */ /* 0x0003e2000c101b06 */
[----:B--2---:R-:W-:-:S05]  /*c040*/  @!P0 LEA.HI.X R3, R12, R4, R13, 0x2, P4 ;  /* 0x000000040c038211 */ /* 0x004fca00020f140d */
[----:B------:R1:W-:Y:S01]  /*c050*/  @!P0 ST.E.64 [R2.64], R54 ;  /* 0x0000003602008985 */ /* 0x0003e2000c101b06 */
[----:B----4-:R-:W-:-:S13]  /*c060*/  ISETP.GE.AND P0, PT, R5, c[0x0][0x3c8], PT ;  /* 0x0000f20005007a0c */ /* 0x010fda0003f06270 */
[----:B------:R-:W-:Y:S05]  /*c070*/  @P0 BRA `(.L_x_75) ;  /* 0x00000de000000947 */ /* 0x000fea0003800000 */
[----:B------:R-:W2:Y:S01]  /*c080*/  LDL R12, [R1+0x7c] ;  /* 0x00007c00010c7983 */ /* 0x000ea20000100800 */
[----:B-1----:R-:W-:-:S04]  /*c090*/  LEA R2, P0, R5, R0, 0x2 ;  /* 0x0000000005027211 */ /* 0x002fc800078010ff */
[----:B--2---:R-:W-:-:S05]  /*c0a0*/  LEA.HI.X R3, R5, R4, R12, 0x2, P0 ;  /* 0x0000000405037211 */ /* 0x004fca00000f140c */
[----:B------:R1:W-:Y:S01]  /*c0b0*/  ST.E.64 [R2.64], R44 ;  /* 0x0000002c02007985 */ /* 0x0003e2000c101b06 */
[----:B------:R-:W-:Y:S05]  /*c0c0*/  BRA `(.L_x_75) ;  /* 0x00000d9000007947 */ /* 0x000fea0003800000 */
.L_x_60:
[----:B------:R-:W2:Y:S04]  /*c0d0*/  LDL.LU R8, [R1+0x18] ;  /* 0x0000180001087983 */ /* 0x000ea80000300800 */
[----:B------:R-:W3:Y:S04]  /*c0e0*/  LDL R7, [R1+0x4] ;  /* 0x0000040001077983 */ /* 0x000ee80000100800 */
[----:B-1----:R-:W4:Y:S01]  /*c0f0*/  LDL R6, [R1+0x28] ;  /* 0x0000280001067983 */ /* 0x002f220000100800 */
[----:B------:R-:W-:Y:S01]  /*c100*/  ISETP.NE.U32.AND P0, PT, RZ, c[0x0][0x508], PT ;  /* 0x00014200ff007a0c */ /* 0x000fe20003f05070 */
[----:B------:R-:W-:Y:S01]  /*c110*/  IMAD.MOV.U32 R4, RZ, RZ, 0x4 ;  /* 0x00000004ff047424 */ /* 0x000fe200078e00ff */
[----:B------:R-:W-:Y:S01]  /*c120*/  ISETP.NE.U32.AND P2, PT, RZ, c[0x0][0x500], PT ;  /* 0x00014000ff007a0c */ /* 0x000fe20003f45070 */
[----:B------:R-:W-:Y:S01]  /*c130*/  IMAD.MOV.U32 R0, RZ, RZ, RZ ;  /* 0x000000ffff007224 */ /* 0x000fe200078e00ff */
[----:B------:R-:W-:Y:S01]  /*c140*/  ISETP.NE.AND.EX P1, PT, RZ, c[0x0][0x50c], PT, P0 ;  /* 0x00014300ff007a0c */ /* 0x000fe20003f25300 */
[----:B------:R-:W-:Y:S01]  /*c150*/  IMAD.MOV.U32 R19, RZ, RZ, c[0x0][0x388] ;  /* 0x0000e200ff137624 */ /* 0x000fe200078e00ff */
[----:B------:R-:W-:-:S11]  /*c160*/  ISETP.NE.AND.EX P2, PT, RZ, c[0x0][0x504], PT, P2 ;  /* 0x00014100ff007a0c */ /* 0x000fd60003f45320 */
[C---:B---3--:R-:W-:Y:S01]  /*c170*/  @P1 LEA R2, P0, R7.reuse, c[0x0][0x508], 0x2 ;  /* 0x0001420007021a11 */ /* 0x048fe200078010ff */
[----:B------:R-:W-:-:S03]  /*c180*/  IMAD.WIDE R4, R7, R4, c[0x0][0x500] ;  /* 0x0001400007047625 */ /* 0x000fc600078e0204 */
[----:B----4-:R-:W-:Y:S02]  /*c190*/  @P1 LEA.HI.X R3, R7, c[0x0][0x50c], R6, 0x2, P0 ;  /* 0x0001430007031a11 */ /* 0x010fe400000f1406 */
[----:B------:R1:W5:Y:S04]  /*c1a0*/  @P2 LDG.E R0, [R4.64] ;  /* 0x0000000604002981 */ /* 0x000368000c1e1900 */
[----:B------:R1:W5:Y:S01]  /*c1b0*/  @P1 LDG.E R19, [R2.64] ;  /* 0x0000000602131981 */ /* 0x000362000c1e1900 */
[----:B--2---:R-:W-:-:S04]  /*c1c0*/  ISETP.NE.AND P0, PT, R8, RZ, PT ;  /* 0x000000ff0800720c */ /* 0x004fc80003f05270 */
[----:B------:R-:W-:Y:S01]  /*c1d0*/  SEL R18, R8, c[0x0][0x3d4], P0 ;  /* 0x0000f50008127a07 */ /* 0x000fe20000000000 */
[----:B------:R-:W-:Y:S05]  /*c1e0*/  @P1 BRA `(.L_x_88) ;  /* 0x0000004000001947 */ /* 0x000fea0003800000 */
[----:B------:R-:W-:Y:S05]  /*c1f0*/  @!P2 BRA `(.L_x_88) ;  /* 0x000000300000a947 */ /* 0x000fea0003800000 */
[----:B-1----:R1:W2:Y:S04]  /*c200*/  LDG.E R2, [R4.64] ;  /* 0x0000000604027981 */ /* 0x0022a8000c1e1900 */
[----:B-1----:R-:W2:Y:S02]  /*c210*/  LDG.E R4, [R4.64+0x4] ;  /* 0x0000040604047981 */ /* 0x002ea4000c1e1900 */
[----:B--2--5:R-:W-:Y:S02]  /*c220*/  IADD3 R19, -R2, R4, RZ ;  /* 0x0000000402137210 */ /* 0x024fe40007ffe1ff */
.L_x_88:
[----:B-1----:R-:W1:Y:S01]  /*c230*/  S2R R4, SR_TID.X ;  /* 0x0000000000047919 */ /* 0x002e620000002100 */
[----:B------:R-:W-:Y:S01]  /*c240*/  BSSY B0, `(.L_x_89) ;  /* 0x0000038000007945 */ /* 0x000fe20003800000 */
[----:B------:R-:W-:Y:S02]  /*c250*/  SEL R12, R7, RZ, !P2 ;  /* 0x000000ff070c7207 */ /* 0x000fe40005000000 */
[----:B------:R-:W-:-:S02]  /*c260*/  SEL R20, R6, RZ, !P2 ;  /* 0x000000ff06147207 */ /* 0x000fc40005000000 */
[----:B-----5:R-:W-:Y:S02]  /*c270*/  SHF.R.S32.HI R17, RZ, 0x1f, R0 ;  /* 0x0000001fff117819 */ /* 0x020fe40000011400 */
[----:B-1----:R-:W-:-:S13]  /*c280*/  ISETP.GT.AND P0, PT, R4, 0x7f, PT ;  /* 0x0000007f0400780c */ /* 0x002fda0003f04270 */
[----:B------:R-:W-:Y:S05]  /*c290*/  @P0 BRA `(.L_x_90) ;  /* 0x0000032000000947 */ /* 0x000fea0003800000 */
[----:B------:R-:W2:Y:S01]  /*c2a0*/  LDL R3, [R1+0x14] ;  /* 0x0000140001037983 */ /* 0x000ea20000100800 */
[----:B------:R-:W-:Y:S01]  /*c2b0*/  IMAD R2, R19, c[0x0][0x4e8], RZ ;  /* 0x00013a0013027a24 */ /* 0x000fe200078e02ff */
[----:B--2---:R-:W-:-:S04]  /*c2c0*/  LEA R13, R3, R4, 0x7 ;  /* 0x00000004030d7211 */ /* 0x004fc800078e38ff */
[----:B------:R-:W-:-:S13]  /*c2d0*/  ISETP.GE.AND P0, PT, R13, R2, PT ;  /* 0x000000020d00720c */ /* 0x000fda0003f06270 */
[----:B------:R-:W-:Y:S05]  /*c2e0*/  @P0 BRA `(.L_x_90) ;  /* 0x000002d000000947 */ /* 0x000fea0003800000 */
[----:B------:R-:W2:Y:S04]  /*c2f0*/  LDL R4, [R1+0x20] ;  /* 0x0000200001047983 */ /* 0x000ea80000100800 */
[----:B------:R-:W3:Y:S01]  /*c300*/  LDL.LU R21, [R1+0x74] ;  /* 0x0000740001157983 */ /* 0x000ee20000300800 */
[----:B------:R-:W-:Y:S01]  /*c310*/  IMAD.MOV.U32 R2, RZ, RZ, 0x368 ;  /* 0x00000368ff027424 */ /* 0x000fe200078e00ff */
[----:B------:R-:W-:-:S04]  /*c320*/  ISETP.GT.AND P2, PT, R18, 0x1, PT ;  /* 0x000000011200780c */ /* 0x000fc80003f44270 */
[----:B------:R-:W-:-:S04]  /*c330*/  SEL R2, R2, 0x328, P2 ;  /* 0x0000032802027807 */ /* 0x000fc80001000000 */
[----:B------:R1:W4:Y:S08]  /*c340*/  LDC.64 R8, c[0x0][R2+0x170] ;  /* 0x00005c0002087b82 */ /* 0x0003300000000a00 */
[----:B------:R1:W2:Y:S08]  /*c350*/  LDC.64 R6, c[0x0][R2+0x168] ;  /* 0x00005a0002067b82 */ /* 0x0002b00000000a00 */
[----:B------:R1:W5:Y:S08]  /*c360*/  LDC.64 R14, c[0x0][R2+0x178] ;  /* 0x00005e00020e7b82 */ /* 0x0003700000000a00 */
[----:B------:R1:W2:Y:S02]  /*c370*/  LDC.64 R10, c[0x0][R2+0x160] ;  /* 0x00005800020a7b82 */ /* 0x0002a40000000a00 */
[----:B-1----:R-:W-:-:S02]  /*c380*/  IMAD.MOV.U32 R2, RZ, RZ, c[0x0][0x4e8] ;  /* 0x00013a00ff027624 */ /* 0x002fc400078e00ff */
[----:B----4-:R-:W-:-:S03]  /*c390*/  IMAD R3, R9, R12, RZ ;  /* 0x0000000c09037224 */ /* 0x010fc600078e02ff */
[----:B------:R-:W-:Y:S02]  /*c3a0*/  ISETP.NE.AND P0, PT, R2, 0x1, PT ;  /* 0x000000010200780c */ /* 0x000fe40003f05270 */
[----:B------:R-:W-:-:S11]  /*c3b0*/  MOV R2, R13 ;  /* 0x0000000d00027202 */ /* 0x000fd60000000f00 */
[----:B------:R-:W-:-:S05]  /*c3c0*/  @P0 IMAD.HI.U32 R16, R13, c[0x0][0x4ec], RZ ;  /* 0x00013b000d100a27 */ /* 0x000fca00078e00ff */
[----:B------:R-:W-:Y:S01]  /*c3d0*/  @P0 SHF.R.U32.HI R2, RZ, c[0x0][0x4f0], R16 ;  /* 0x00013c00ff020a19 */ /* 0x000fe20000011610 */
[-C--:B--2---:R-:W-:Y:S02]  /*c3e0*/  IMAD R9, R7, R4.reuse, RZ ;  /* 0x0000000407097224 */ /* 0x084fe400078e02ff */
[----:B------:R-:W-:-:S04]  /*c3f0*/  IMAD.WIDE.U32 R6, R6, R4, RZ ;  /* 0x0000000406067225 */ /* 0x000fc800078e00ff */
[----:B------:R-:W-:-:S04]  /*c400*/  IMAD.WIDE.U32 R4, R8, R12, RZ ;  /* 0x0000000c08047225 */ /* 0x000fc800078e00ff */
[----:B------:R-:W-:Y:S01]  /*c410*/  IMAD R8, R8, R20, R3 ;  /* 0x0000001408087224 */ /* 0x000fe200078e0203 */
[----:B---3--:R-:W-:Y:S01]  /*c420*/  SEL R3, R21, RZ, P2 ;  /* 0x000000ff15037207 */ /* 0x008fe20001000000 */
[----:B------:R-:W-:Y:S01]  /*c430*/  IMAD.IADD R9, R7, 0x1, R9 ;  /* 0x0000000107097824 */ /* 0x000fe200078e0209 */
[----:B------:R-:W-:Y:S01]  /*c440*/  IADD3 R16, P1, P0, R4, R6, R0 ;  /* 0x0000000604107210 */ /* 0x000fe2000783e000 */
[----:B------:R-:W-:Y:S01]  /*c450*/  IMAD.MOV R6, RZ, RZ, -R2 ;  /* 0x000000ffff067224 */ /* 0x000fe200078e0a02 */
[----:B------:R-:W-:Y:S01]  /*c460*/  IADD3 R7, R5, R8, RZ ;  /* 0x0000000805077210 */ /* 0x000fe20007ffe0ff */
[-C--:B-----5:R-:W-:Y:S02]  /*c470*/  IMAD R8, R15, R3.reuse, RZ ;  /* 0x000000030f087224 */ /* 0x0a0fe400078e02ff */
[----:B------:R-:W-:Y:S01]  /*c480*/  IMAD.WIDE.U32 R4, R14, R3, RZ ;  /* 0x000000030e047225 */ /* 0x000fe200078e00ff */
[----:B------:R-:W-:-:S03]  /*c490*/  IADD3.X R9, R7, R9, R17, P1, P0 ;  /* 0x0000000907097210 */ /* 0x000fc60000fe0411 */
[----:B------:R-:W-:Y:S01]  /*c4a0*/  IMAD R3, R6, c[0x0][0x4e8], R13 ;  /* 0x00013a0006037a24 */ /* 0x000fe200078e020d */
[----:B------:R-:W-:Y:S02]  /*c4b0*/  IADD3 R7, R5, R8, RZ ;  /* 0x0000000805077210 */ /* 0x000fe40007ffe0ff */
[----:B------:R-:W-:Y:S02]  /*c4c0*/  IADD3 R4, P1, P0, R2, R16, R4 ;  /* 0x0000001002047210 */ /* 0x000fe4000783e004 */
[----:B------:R-:W-:Y:S01]  /*c4d0*/  SHF.R.S32.HI R5, RZ, 0x1f, R2 ;  /* 0x0000001fff057819 */ /* 0x000fe20000011402 */
[----:B------:R-:W-:Y:S01]  /*c4e0*/  IMAD R2, R11, R3, RZ ;  /* 0x000000030b027224 */ /* 0x000fe200078e02ff */
[----:B------:R-:W-:Y:S02]  /*c4f0*/  SHF.R.S32.HI R6, RZ, 0x1f, R3 ;  /* 0x0000001fff067819 */ /* 0x000fe40000011403 */
[----:B------:R-:W-:Y:S01]  /*c500*/  IADD3.X R5, R5, R9, R7, P1, P0 ;  /* 0x0000000905057210 */ /* 0x000fe20000fe0407 */
[----:B------:R-:W-:-:S02]  /*c510*/  IMAD.MOV.U32 R7, RZ, RZ, c[0x0][0x4a8] ;  /* 0x00012a00ff077624 */ /* 0x000fc400078e00ff */
[C---:B------:R-:W-:Y:S02]  /*c520*/  IMAD R6, R10.reuse, R6, R2 ;  /* 0x000000060a067224 */ /* 0x040fe400078e0202 */
[----:B------:R-:W-:Y:S01]  /*c530*/  IMAD.WIDE.U32 R2, R10, R3, R4 ;  /* 0x000000030a027225 */ /* 0x000fe200078e0004 */
[----:B------:R-:W-:Y:S02]  /*c540*/  MOV R5, c[0x0][0x4ac] ;  /* 0x00012b0000057a02 */ /* 0x000fe40000000f00 */
[----:B------:R-:W-:Y:S01]  /*c550*/  SEL R4, R7, c[0x0][0x450], P2 ;  /* 0x0001140007047a07 */ /* 0x000fe20001000000 */
[----:B------:R-:W-:Y:S01]  /*c560*/  IMAD.IADD R3, R3, 0x1, R6 ;  /* 0x0000000103037824 */ /* 0x000fe200078e0206 */
[----:B------:R-:W-:Y:S02]  /*c570*/  SEL R5, R5, c[0x0][0x454], P2 ;  /* 0x0001150005057a07 */ /* 0x000fe40001000000 */
[----:B------:R-:W-:-:S04]  /*c580*/  LEA R4, P0, R2, R4, 0x2 ;  /* 0x0000000402047211 */ /* 0x000fc800078010ff */
[----:B------:R-:W-:Y:S02]  /*c590*/  LEA.HI.X R5, R2, R5, R3, 0x2, P0 ;  /* 0x0000000502057211 */ /* 0x000fe400000f1403 */
[----:B------:R-:W-:-:S05]  /*c5a0*/  MOV R2, 0xff800000 ;  /* 0xff80000000027802 */ /* 0x000fca0000000f00 */
[----:B------:R1:W-:Y:S02]  /*c5b0*/  STG.E [R4.64], R2 ;  /* 0x0000000204007986 */ /* 0x0003e4000c101906 */
.L_x_90:
[----:B------:R-:W-:Y:S05]  /*c5c0*/  BSYNC B0 ;  /* 0x0000000000007941 */ /* 0x000fea0003800000 */
.L_x_89:
[----:B------:R-:W-:-:S13]  /*c5d0*/  ISETP.GT.AND P0, PT, R18, 0x1, PT ;  /* 0x000000011200780c */ /* 0x000fda0003f04270 */
[----:B------:R-:W-:Y:S05]  /*c5e0*/  @P0 BRA `(.L_x_75) ;  /* 0x0000087000000947 */ /* 0x000fea0003800000 */
[----:B-1----:R-:W2:Y:S04]  /*c5f0*/  LDL.LU R2, [R1+0x14] ;  /* 0x0000140001027983 */ /* 0x002ea80000300800 */
[----:B------:R-:W3:Y:S01]  /*c600*/  LDL.LU R7, [R1+0x20] ;  /* 0x0000200001077983 */ /* 0x000ee20000300800 */
[----:B------:R-:W-:-:S03]  /*c610*/  IMAD R4, R17, c[0x0][0x3a0], RZ ;  /* 0x0000e80011047a24 */ /* 0x000fc600078e02ff */
[----:B------:R-:W1:Y:S02]  /*c620*/  S2R R3, SR_TID.X ;  /* 0x0000000000037919 */ /* 0x000e640000002100 */
[--C-:B-1----:R-:W-:Y:S02]  /*c630*/  SHF.R.S32.HI R5, RZ, 0x1f, R3.reuse ;  /* 0x0000001fff057819 */ /* 0x102fe40000011403 */
[----:B------:R-:W-:Y:S02]  /*c640*/  SHF.R.S32.HI R9, RZ, 0x1f, R3 ;  /* 0x0000001fff097819 */ /* 0x000fe40000011403 */
[-C--:B------:R-:W-:Y:S02]  /*c650*/  LEA.HI R5, R5, R3.reuse, RZ, 0x2 ;  /* 0x0000000305057211 */ /* 0x080fe400078f10ff */
[----:B------:R-:W-:Y:S02]  /*c660*/  LEA.HI R9, R9, R3, RZ, 0x2 ;  /* 0x0000000309097211 */ /* 0x000fe400078f10ff */
[----:B------:R-:W-:-:S02]  /*c670*/  LOP3.LUT R5, R5, 0xfffffffc, RZ, 0xc0, !PT ;  /* 0xfffffffc05057812 */ /* 0x000fc400078ec0ff */
[----:B------:R-:W-:-:S03]  /*c680*/  SHF.R.S32.HI R9, RZ, 0x2, R9 ;  /* 0x00000002ff097819 */ /* 0x000fc60000011409 */
[----:B------:R-:W-:Y:S01]  /*c690*/  IMAD.IADD R5, R3, 0x1, -R5 ;  /* 0x0000000103057824 */ /* 0x000fe200078e0a05 */
[----:B--2---:R-:W-:Y:S02]  /*c6a0*/  MOV R8, R2 ;  /* 0x0000000200087202 */ /* 0x004fe40000000f00 */
[----:B------:R-:W-:Y:S02]  /*c6b0*/  MOV R2, c[0x0][0x4e8] ;  /* 0x00013a0000027a02 */ /* 0x000fe40000000f00 */
[----:B------:R-:W-:Y:S02]  /*c6c0*/  LEA R11, R8, R9, 0x7 ;  /* 0x00000009080b7211 */ /* 0x000fe400078e38ff */
[----:B------:R-:W-:Y:S01]  /*c6d0*/  ISETP.NE.AND P0, PT, R2, 0x1, PT ;  /* 0x000000010200780c */ /* 0x000fe20003f05270 */
[----:B------:R-:W-:-:S04]  /*c6e0*/  IMAD.WIDE.U32 R2, R0, c[0x0][0x3a0], RZ ;  /* 0x0000e80000027a25 */ /* 0x000fc800078e00ff */
[----:B------:R-:W-:Y:S01]  /*c6f0*/  IMAD R0, R0, c[0x0][0x3a4], R4 ;  /* 0x0000e90000007a24 */ /* 0x000fe200078e0204 */
[----:B------:R-:W-:Y:S01]  /*c700*/  LEA R4, R5, R9, 0x5 ;  /* 0x0000000905047211 */ /* 0x000fe200078e28ff */
[----:B------:R-:W-:-:S03]  /*c710*/  IMAD R5, R20, c[0x0][0x3f0], RZ ;  /* 0x0000fc0014057a24 */ /* 0x000fc600078e02ff */
[----:B------:R-:W-:Y:S01]  /*c720*/  IADD3 R3, R3, R0, RZ ;  /* 0x0000000003037210 */ /* 0x000fe20007ffe0ff */
[----:B------:R-:W-:-:S04]  /*c730*/  IMAD R4, R8, 0x80, R4 ;  /* 0x0000008008047824 */ /* 0x000fc800078e0204 */
[----:B------:R-:W-:-:S04]  /*c740*/  @P0 IMAD.HI.U32 R6, R4, c[0x0][0x4ec], RZ ;  /* 0x00013b0004060a27 */ /* 0x000fc800078e00ff */
[----:B---3--:R-:W-:-:S04]  /*c750*/  IMAD.WIDE.U32 R2, R7, c[0x0][0x3e8], R2 ;  /* 0x0000fa0007027a25 */ /* 0x008fc800078e0002 */
[----:B------:R-:W-:Y:S01]  /*c760*/  IMAD.MOV.U32 R0, RZ, RZ, R4 ;  /* 0x000000ffff007224 */ /* 0x000fe200078e0004 */
[----:B------:R-:W-:Y:S01]  /*c770*/  @P0 SHF.R.U32.HI R0, RZ, c[0x0][0x4f0], R6 ;  /* 0x00013c00ff000a19 */ /* 0x000fe20000011606 */
[----:B------:R-:W-:Y:S02]  /*c780*/  IMAD R3, R7, c[0x0][0x3ec], R3 ;  /* 0x0000fb0007037a24 */ /* 0x000fe400078e0203 */
[C---:B------:R-:W-:Y:S01]  /*c790*/  IMAD R7, R12.reuse, c[0x0][0x3f4], R5 ;  /* 0x0000fd000c077a24 */ /* 0x040fe200078e0205 */
[----:B------:R-:W-:Y:S01]  /*c7a0*/  SHF.R.S32.HI R6, RZ, 0x1f, R0 ;  /* 0x0000001fff067819 */ /* 0x000fe20000011400 */
[----:B------:R-:W-:Y:S01]  /*c7b0*/  IMAD.WIDE.U32 R2, R12, c[0x0][0x3f0], R2 ;  /* 0x0000fc000c027a25 */ /* 0x000fe200078e0002 */
[----:B------:R-:W-:-:S03]  /*c7c0*/  IADD3 R5, -R0, RZ, RZ ;  /* 0x000000ff00057210 */ /* 0x000fc60007ffe1ff */
[----:B------:R-:W-:Y:S01]  /*c7d0*/  IMAD R6, R6, c[0x0][0x3e0], RZ ;  /* 0x0000f80006067a24 */ /* 0x000fe200078e02ff */
[----:B------:R-:W-:Y:S01]  /*c7e0*/  IADD3 R3, R3, R7, RZ ;  /* 0x0000000703037210 */ /* 0x000fe20007ffe0ff */
[----:B------:R-:W-:Y:S02]  /*c7f0*/  IMAD R4, R5, c[0x0][0x4e8], R4 ;  /* 0x00013a0005047a24 */ /* 0x000fe400078e0204 */
[C---:B------:R-:W-:Y:S02]  /*c800*/  IMAD R6, R0.reuse, c[0x0][0x3e4], R6 ;  /* 0x0000f90000067a24 */ /* 0x040fe400078e0206 */
[----:B------:R-:W-:Y:S01]  /*c810*/  IMAD.WIDE.U32 R2, R0, c[0x0][0x3e0], R2 ;  /* 0x0000f80000027a25 */ /* 0x000fe200078e0002 */
[----:B------:R-:W-:-:S03]  /*c820*/  SHF.R.S32.HI R0, RZ, 0x1f, R4 ;  /* 0x0000001fff007819 */ /* 0x000fc60000011404 */
[----:B------:R-:W-:Y:S02]  /*c830*/  IMAD.IADD R3, R3, 0x1, R6 ;  /* 0x0000000103037824 */ /* 0x000fe400078e0206 */
[----:B------:R-:W-:Y:S02]  /*c840*/  IMAD R0, R0, c[0x0][0x3d8], RZ ;  /* 0x0000f60000007a24 */ /* 0x000fe400078e02ff */
[----:B------:R-:W-:-:S04]  /*c850*/  IMAD.WIDE.U32 R2, R4, c[0x0][0x3d8], R2 ;  /* 0x0000f60004027a25 */ /* 0x000fc800078e0002 */
[----:B------:R-:W-:Y:S01]  /*c860*/  IMAD R4, R4, c[0x0][0x3dc], R0 ;  /* 0x0000f70004047a24 */ /* 0x000fe200078e0200 */
[----:B------:R-:W-:-:S04]  /*c870*/  LEA R12, P0, R2, c[0x0][0x380], 0x1 ;  /* 0x0000e000020c7a11 */ /* 0x000fc800078008ff */
[----:B------:R-:W-:-:S04]  /*c880*/  IADD3 R4, R3, R4, RZ ;  /* 0x0000000403047210 */ /* 0x000fc80007ffe0ff */
[----:B------:R-:W-:Y:S01]  /*c890*/  LEA.HI.X R9, R2, c[0x0][0x384], R4, 0x1, P0 ;  /* 0x0000e10002097a11 */ /* 0x000fe200000f0c04 */
[----:B------:R-:W-:Y:S05]  /*c8a0*/  BRA.DIV ~URZ, `(.L_x_91) ;  /* 0x000021c27f007947 */ /* 0x000fea000b800000 */
[----:B------:R1:W2:Y:S02]  /*c8b0*/  SHFL.IDX PT, R8, R9, RZ, 0x1c1f ;  /* 0x001c1fff09087589 */ /* 0x0002a400000e0000 */
.L_x_145:
[----:B------:R-:W-:Y:S05]  /*c8c0*/  BRA.DIV ~URZ, `(.L_x_92) ;  /* 0x000022127f007947 */ /* 0x000fea000b800000 */
[----:B------:R3:W4:Y:S02]  /*c8d0*/  SHFL.IDX PT, R0, R12, RZ, 0x1c1f ;  /* 0x001c1fff0c007589 */ /* 0x00072400000e0000 */
.L_x_146:
[----:B------:R-:W-:Y:S01]  /*c8e0*/  IMAD R10, R19, c[0x0][0x4e8], RZ ;  /* 0x00013a00130a7a24 */ /* 0x000fe200078e02ff */
[----:B------:R-:W-:Y:S04]  /*c8f0*/  BSSY B0, `(.L_x_93) ;  /* 0x0000012000007945 */ /* 0x000fe80003800000 */
[----:B------:R-:W-:-:S13]  /*c900*/  ISETP.GE.AND P0, PT, R11, R10, PT ;  /* 0x0000000a0b00720c */ /* 0x000fda0003f06270 */
        /* <DEDUP_REMOVED lines=9> */
[----:B------:R2:W-:Y:S01]  /*c9a0*/  @!P2 ST.E.128 [R6.64], RZ ;  /* 0x000000ff0600a985 */ /* 0x0005e2000c101d06 */
[----:B-----5:R-:W-:Y:S02]  /*c9b0*/  ISETP.GE.AND P0, PT, R13, c[0x0][0x3c8], PT ;  /* 0x0000f2000d007a0c */ /* 0x020fe40003f06270 */
[----:B---3--:R-:W-:-:S11]  /*c9c0*/  @!P1 LEA.HI.X R5, R252, R8, R15, 0x1, P4 ;  /* 0x00000008fc059211 */ /* 0x008fd600020f0c0f */
[----:B------:R-:W-:-:S04]  /*c9d0*/  @!P0 LEA R2, P3, R13, R0, 0x1 ;  /* 0x000000000d028211 */ /* 0x000fc800078608ff */
[----:B----4-:R-:W-:Y:S01]  /*c9e0*/  @!P0 LEA.HI.X R3, R13, R8, R14, 0x1, P3 ;  /* 0x000000080d038211 */ /* 0x010fe200018f0c0e */
[----:B------:R2:W-:Y:S04]  /*c9f0*/  @!P1 ST.E.128 [R4.64], RZ ;  /* 0x000000ff04009985 */ /* 0x0005e8000c101d06 */
[----:B------:R2:W-:Y:S04]  /*ca00*/  @!P0 ST.E.128 [R2.64], RZ ;  /* 0x000000ff02008985 */ /* 0x0005e8000c101d06 */
.L_x_94:
[----:B------:R-:W-:Y:S05]  /*ca10*/  BSYNC B0 ;  /* 0x0000000000007941 */ /* 0x000fea0003800000 */
.L_x_93:
[----:B------:R-:W-:Y:S05]  /*ca20*/  BRA.DIV ~URZ, `(.L_x_95) ;  /* 0x000021127f007947 */ /* 0x000fea000b800000 */
[----:B--2---:R2:W1:Y:S04]  /*ca30*/  SHFL.IDX PT, R8, R9, 0x1, 0x1c1f ;  /* 0x003c1f0009087f89 */ /* 0x00446800000e0000 */
[----:B----4-:R2:W4:Y:S02]  /*ca40*/  SHFL.IDX PT, R0, R12, 0x1, 0x1c1f ;  /* 0x003c1f000c007f89 */ /* 0x01052400000e0000 */
.L_x_147:
        /* <DEDUP_REMOVED lines=12> */
[----:B------:R1:W-:Y:S01]  /*cb10*/  @!P2 ST.E.128 [R6.64], RZ ;  /* 0x000000ff0600a985 */ /* 0x0003e2000c101d06 */
[----:B-----5:R-:W-:Y:S02]  /*cb20*/  ISETP.GE.AND P0, PT, R13, c[0x0][0x3c8], PT ;  /* 0x0000f2000d007a0c */ /* 0x020fe40003f06270 */
[----:B--2---:R-:W-:-:S11]  /*cb30*/  @!P1 LEA.HI.X R5, R252, R8, R15, 0x1, P4 ;  /* 0x00000008fc059211 */ /* 0x004fd600020f0c0f */
[----:B------:R-:W-:-:S04]  /*cb40*/  @!P0 LEA R2, P3, R13, R0, 0x1 ;  /* 0x000000000d028211 */ /* 0x000fc800078608ff */
[----:B---3--:R-:W-:Y:S01]  /*cb50*/  @!P0 LEA.HI.X R3, R13, R8, R14, 0x1, P3 ;  /* 0x000000080d038211 */ /* 0x008fe200018f0c0e */
[----:B------:R1:W-:Y:S04]  /*cb60*/  @!P1 ST.E.128 [R4.64], RZ ;  /* 0x000000ff04009985 */ /* 0x0003e8000c101d06 */
[----:B------:R1:W-:Y:S04]  /*cb70*/  @!P0 ST.E.128 [R2.64], RZ ;  /* 0x000000ff02008985 */ /* 0x0003e8000c101d06 */
.L_x_97:
[----:B------:R-:W-:Y:S05]  /*cb80*/  BSYNC B0 ;  /* 0x0000000000007941 */ /* 0x000fea0003800000 */
.L_x_96:
[----:B------:R-:W-:Y:S05]  /*cb90*/  BRA.DIV ~URZ, `(.L_x_98) ;  /* 0x000020627f007947 */ /* 0x000fea000b800000 */
[----:B-1----:R1:W2:Y:S02]  /*cba0*/  SHFL.IDX PT, R8, R9, 0x2, 0x1c1f ;  /* 0x005c1f0009087f89 */ /* 0x0022a400000e0000 */
.L_x_148:
[----:B------:R-:W-:Y:S05]  /*cbb0*/  BRA.DIV ~URZ, `(.L_x_99) ;  /* 0x000020b27f007947 */ /* 0x000fea000b800000 */
[----:B----4-:R4:W1:Y:S02]  /*cbc0*/  SHFL.IDX PT, R0, R12, 0x2, 0x1c1f ;  /* 0x005c1f000c007f89 */ /* 0x01086400000e0000 */
.L_x_149:
        /* <DEDUP_REMOVED lines=19> */
.L_x_101:
[----:B------:R-:W-:Y:S05]  /*cd00*/  BSYNC B0 ;  /* 0x0000000000007941 */ /* 0x000fea0003800000 */
.L_x_100:
[----:B------:R-:W-:Y:S05]  /*cd10*/  BRA.DIV ~URZ, `(.L_x_102) ;  /* 0x00001fb27f007947 */ /* 0x000fea000b800000 */
[----:B--2---:R2:W3:Y:S04]  /*cd20*/  SHFL.IDX PT, R8, R9, 0x3, 0x1c1f ;  /* 0x007c1f0009087f89 */ /* 0x0044e800000e0000 */
[----:B-1----:R2:W1:Y:S02]  /*cd30*/  SHFL.IDX PT, R0, R12, 0x3, 0x1c1f ;  /* 0x007c1f000c007f89 */ /* 0x00246400000e0000 */
.L_x_150:
[----:B------:R-:W-:-:S04]  /*cd40*/  IADD3 R2, R11, 0x60, RZ ;  /* 0x000000600b027810 */ /* 0x000fc80007ffe0ff */
[----:B------:R-:W-:-:S13]  /*cd50*/  ISETP.GE.AND P0, PT, R2, R10, PT ;  /* 0x0000000a0200720c */ /* 0x000fda0003f06270 */
[----:B------:R-:W-:Y:S05]  /*cd60*/  @P0 BRA `(.L_x_75) ;  /* 0x000000f000000947 */ /* 0x000fea0003800000 */
[----:B--2---:R-:W2:Y:S04]  /*cd70*/  LDL R9, [R1] ;  /* 0x0000000001097983 */ /* 0x004ea80000100800 */
[----:B------:R-:W5:Y:S04]  /*cd80*/  LDL R13, [R1+0x6c] ;  /* 0x00006c00010d7983 */ /* 0x000f680000100800 */
[----:B---34-:R-:W3:Y:S01]  /*cd90*/  LDL R12, [R1+0x68] ;  /* 0x00006800010c7983 */ /* 0x018ee20000100800 */
[----:B------:R-:W-:Y:S02]  /*cda0*/  ISETP.GE.AND P2, PT, R250, c[0x0][0x3c8], PT ;  /* 0x0000f200fa007a0c */ /* 0x000fe40003f46270 */
[----:B------:R-:W-:-:S11]  /*cdb0*/  ISETP.GE.AND P1, PT, R252, c[0x0][0x3c8], PT ;  /* 0x0000f200fc007a0c */ /* 0x000fd60003f26270 */
[-C--:B-1----:R-:W-:Y:S02]  /*cdc0*/  @!P2 LEA R6, P5, R250, R0.reuse, 0x1 ;  /* 0x00000000fa06a211 */ /* 0x082fe400078a08ff */
[----:B------:R-:W-:Y:S02]  /*cdd0*/  @!P1 LEA R4, P4, R252, R0, 0x1 ;  /* 0x00000000fc049211 */ /* 0x000fe400078808ff */
[----:B------:R-:W-:-:S05]  /*cde0*/  @!P2 LEA.HI.X R7, R250, R8, R251, 0x1, P5 ;  /* 0x00000008fa07a211 */ /* 0x000fca00028f0cfb */
[----:B------:R1:W-:Y:S01]  /*cdf0*/  @!P2 ST.E.128 [R6.64], RZ ;  /* 0x000000ff0600a985 */ /* 0x0003e2000c101d06 */
[----:B--2---:R-:W-:Y:S02]  /*ce00*/  ISETP.GE.AND P0, PT, R9, c[0x0][0x3c8], PT ;  /* 0x0000f20009007a0c */ /* 0x004fe40003f06270 */
[----:B-----5:R-:W-:-:S11]  /*ce10*/  @!P1 LEA.HI.X R5, R252, R8, R13, 0x1, P4 ;  /* 0x00000008fc059211 */ /* 0x020fd600020f0c0d */
[----:B------:R-:W-:-:S04]  /*ce20*/  @!P0 LEA R2, P3, R9, R0, 0x1 ;  /* 0x0000000009028211 */ /* 0x000fc800078608ff */
[----:B---3--:R-:W-:Y:S01]  /*ce30*/  @!P0 LEA.HI.X R3, R9, R8, R12, 0x1, P3 ;  /* 0x0000000809038211 */ /* 0x008fe200018f0c0c */
[----:B------:R1:W-:Y:S04]  /*ce40*/  @!P1 ST.E.128 [R4.64], RZ ;  /* 0x000000ff04009985 */ /* 0x0003e8000c101d06 */
[----:B------:R1:W-:Y:S04]  /*ce50*/  @!P0 ST.E.128 [R2.64], RZ ;  /* 0x000000ff02008985 */ /* 0x0003e8000c101d06 */
.L_x_75:
[----:B------:R-:W-:Y:S05]  /*ce60*/  BSYNC B1 ;  /* 0x0000000000017941 */ /* 0x000fea0003800000 */
.L_x_59:
[----:B-1--4-:R-:W4:Y:S02]  /*ce70*/  LDL R0, [R1+0xa8] ;  /* 0x0000a80001007983 */ /* 0x012f240000100800 */
[----:B----4-:R-:W-:-:S13]  /*ce80*/  ISETP.NE.AND P0, PT, R0, RZ, PT ;  /* 0x000000ff0000720c */ /* 0x010fda0003f05270 */
[----:B------:R-:W-:Y:S01]  /*ce90*/  @P0 WARPSYNC 0xffffffff ;  /* 0xffffffff00000948 */ /* 0x000fe20003800000 */
[----:B------:R-:W-:Y:S06]  /*cea0*/  @P0 BAR.SYNC.DEFER_BLOCKING 0x5, 0x80 ;  /* 0x0142000000000b1d */ /* 0x000fec0000010000 */
[----:B---3--:R-:W1:Y:S04]  /*ceb0*/  @P0 LDS.128 R4, [0xc080] ;  /* 0x00c08000ff040984 */ /* 0x008e680000000c00 */
[----:B-1----:R1:W-:Y:S04]  /*cec0*/  @P0 STL.64 [R1+0x10], R4 ;  /* 0x0000100401000387 */ /* 0x0023e80000100a00 */
[----:B------:R1:W-:Y:S04]  /*ced0*/  @P0 STL.64 [R1+0x18], R6 ;  /* 0x0000180601000387 */ /* 0x0003e80000100a00 */
[----:B------:R-:W-:Y:S06]  /*cee0*/  @P0 BAR.ARV 0x4, 0x80 ;  /* 0x0102000000000b1d */ /* 0x000fec0000002000 */
[----:B------:R-:W-:Y:S05]  /*cef0*/  @P0 BRA `(.L_x_103) ;  /* 0x00000b9000000947 */ /* 0x000fea0003800000 */
[----:B------:R-:W3:Y:S01]  /*cf00*/  S2R R0, SR_TID.X ;  /* 0x0000000000007919 */ /* 0x000ee20000002100 */
[----:B-1----:R-:W-:Y:S01]  /*cf10*/  IMAD.MOV.U32 R7, RZ, RZ, RZ ;  /* 0x000000ffff077224 */ /* 0x002fe200078e00ff */
[----:B---3--:R-:W-:-:S04]  /*cf20*/  LOP3.LUT R14, R0, 0x1f, RZ, 0xc0, !PT ;  /* 0x0000001f000e7812 */ /* 0x008fc800078ec0ff */
[----:B------:R-:W-:Y:S01]  /*cf30*/  ISETP.NE.AND P6, PT, R14, 0x1f, PT ;  /* 0x0000001f0e00780c */ /* 0x000fe20003fc5270 */
[----:B------:R-:W-:Y:S10]  /*cf40*/  BRA.DIV ~URZ, `(.L_x_104) ;  /* 0x00001e427f007947 */ /* 0x000ff4000b800000 */
[----:B--2---:R1:W2:Y:S02]  /*cf50*/  SHFL.IDX PT, R9, R74, RZ, 0x1f ;  /* 0x00001fff4a097589 */ /* 0x0042a400000e0000 */
.L_x_151:
[----:B------:R-:W-:Y:S05]  /*cf60*/  BRA.DIV ~URZ, `(.L_x_105) ;  /* 0x00001e927f007947 */ /* 0x000fea000b800000 */
[----:B------:R3:W4:Y:S02]  /*cf70*/  SHFL.IDX PT, R8, R74, 0x1, 0x1f ;  /* 0x00201f004a087f89 */ /* 0x00072400000e0000 */
.L_x_152:
[----:B------:R-:W5:Y:S01]  /*cf80*/  LDL R0, [R1+0x1c] ;  /* 0x00001c0001007983 */ /* 0x000f620000100800 */
[----:B------:R-:W-:Y:S02]  /*cf90*/  IMAD.MOV.U32 R6, RZ, RZ, RZ ;  /* 0x000000ffff067224 */ /* 0x000fe400078e00ff */
[----:B-----5:R-:W-:-:S05]  /*cfa0*/  IMAD.IADD R0, R0, 0x1, R14 ;  /* 0x0000000100007824 */ /* 0x020fca00078e020e */
[----:B------:R-:W-:-:S13]  /*cfb0*/  ISETP.GE.OR P0, PT, R0, c[0x0][0x53c], !P6 ;  /* 0x00014f0000007a0c */ /* 0x000fda0007706670 */
[----:B------:R-:W-:Y:S01]  /*cfc0*/  @!P0 IMAD.MOV.U32 R2, RZ, RZ, 0x4 ;  /* 0x00000004ff028424 */ /* 0x000fe200078e00ff */
[----:B------:R-:W-:-:S03]  /*cfd0*/  @!P0 MOV R3, 0x4 ;  /* 0x0000000400038802 */ /* 0x000fc60000000f00 */
[----:B------:R-:W-:-:S04]  /*cfe0*/  @!P0 IMAD.WIDE R4, R0, R2, c[0x0][0x580] ;  /* 0x0001600000048625 */ /* 0x000fc800078e0202 */
[----:B------:R-:W-:Y:S01]  /*cff0*/  @!P0 IMAD.WIDE R2, R0, R3, c[0x0][0x578] ;  /* 0x00015e0000028625 */ /* 0x000fe200078e0203 */
[----:B------:R-:W5:Y:S04]  /*d000*/  @!P0 LDG.E R6, [R4.64] ;  /* 0x0000000604068981 */ /* 0x000f68000c1e1900 */
[----:B------:R-:W5:Y:S01]  /*d010*/  @!P0 LDG.E R7, [R2.64] ;  /* 0x0000000602078981 */ /* 0x000f62000c1e1900 */
[C---:B------:R-:W-:Y:S02]  /*d020*/  ISETP.GE.U32.AND P4, PT, R14.reuse, 0x10, PT ;  /* 0x000000100e00780c */ /* 0x040fe40003f86070 */
[C---:B------:R-:W-:Y:S02]  /*d030*/  ISETP.GE.U32.AND P3, PT, R14.reuse, 0x8, PT ;  /* 0x000000080e00780c */ /* 0x040fe40003f66070 */
[----:B------:R-:W-:-:S02]  /*d040*/  ISETP.GE.U32.AND P2, PT, R14, 0x4, PT ;  /* 0x000000040e00780c */ /* 0x000fc40003f46070 */
[C---:B------:R-:W-:Y:S02]  /*d050*/  ISETP.GE.U32.AND P1, PT, R14.reuse, 0x2, PT ;  /* 0x000000020e00780c */ /* 0x040fe40003f26070 */
[----:B------:R-:W-:Y:S02]  /*d060*/  ISETP.NE.AND P5, PT, R14, RZ, PT ;  /* 0x000000ff0e00720c */ /* 0x000fe40003fa5270 */
[----:B------:R-:W-:Y:S01]  /*d070*/  MOV R13, RZ ;  /* 0x000000ff000d7202 */ /* 0x000fe20000000f00 */
[----:B-----5:R-:W-:Y:S01]  /*d080*/  IMAD R0, R7, R6, RZ ;  /* 0x0000000607007224 */ /* 0x020fe200078e02ff */
[----:B------:R-:W-:Y:S07]  /*d090*/  BRA.DIV ~URZ, `(.L_x_106) ;  /* 0x00001dd27f007947 */ /* 0x000fee000b800000 */
[----:B------:R1:W3:Y:S02]  /*d0a0*/  SHFL.UP PT, R4, R0, 0x1, RZ ;  /* 0x0420000000047989 */ /* 0x0002e400000e00ff */
.L_x_153:
[----:B---3--:R-:W-:-:S04]  /*d0b0*/  SEL R4, R4, RZ, P5 ;  /* 0x000000ff04047207 */ /* 0x008fc80002800000 */
        /* <DEDUP_REMOVED lines=14> */
[----:B------:R1:W3:Y:S02]  /*d1a0*/  SHFL.IDX PT, R0, R4, 0x1f, 0x1f ;  /* 0x03e01f0004007f89 */ /* 0x0002e400000e0000 */
.L_x_154:
[----:B---3--:R-:W-:Y:S01]  /*d1b0*/  IMAD R0, R0, c[0x0][0x538], RZ ;  /* 0x00014e0000007a24 */ /* 0x008fe200078e02ff */
[----:B------:R-:W-:Y:S04]  /*d1c0*/  BSSY B1, `(.L_x_108) ;  /* 0x0000083000017945 */ /* 0x000fe80003800000 */
[----:B----4-:R-:W-:-:S04]  /*d1d0*/  IADD3 R8, R0, R8, RZ ;  /* 0x0000000800087210 */ /* 0x010fc80007ffe0ff */
[----:B--2---:R-:W-:-:S13]  /*d1e0*/  ISETP.GT.AND P0, PT, R8, R9, PT ;  /* 0x000000090800720c */ /* 0x004fda0003f04270 */
[----:B------:R-:W-:Y:S05]  /*d1f0*/  @P0 BRA `(.L_x_109) ;  /* 0x0000025000000947 */ /* 0x000fea0003800000 */
.L_x_113:
[----:B------:R-:W2:Y:S02]  /*d200*/  LDL.LU R0, [R1+0x1c] ;  /* 0x00001c0001007983 */ /* 0x000ea40000300800 */
[----:B--2---:R-:W-:-:S04]  /*d210*/  IADD3 R0, R0, 0x1f, RZ ;  /* 0x0000001f00007810 */ /* 0x004fc80007ffe0ff */
[----:B------:R-:W-:-:S13]  /*d220*/  ISETP.GE.AND P0, PT, R0, c[0x0][0x53c], PT ;  /* 0x00014f0000007a0c */ /* 0x000fda0003f06270 */
[----:B------:R-:W-:Y:S05]  /*d230*/  @P0 BRA `(.L_x_110) ;  /* 0x0000076000000947 */ /* 0x000fea0003800000 */
[----:B------:R2:W-:Y:S01]  /*d240*/  STL [R1+0x1c], R0 ;  /* 0x00001c0001007387 */ /* 0x0005e20000100800 */
[----:B------:R-:W-:Y:S01]  /*d250*/  CS2R R6, SRZ ;  /* 0x0000000000067805 */ /* 0x000fe2000001ff00 */
[----:B--2---:R-:W-:-:S04]  /*d260*/  IADD3 R0, R0, R14, RZ ;  /* 0x0000000e00007210 */ /* 0x004fc80007ffe0ff */
[----:B------:R-:W-:-:S13]  /*d270*/  ISETP.GE.OR P0, PT, R0, c[0x0][0x53c], !P6 ;  /* 0x00014f0000007a0c */ /* 0x000fda0007706670 */
[----:B------:R-:W-:Y:S02]  /*d280*/  @!P0 MOV R2, 0x4 ;  /* 0x0000000400028802 */ /* 0x000fe40000000f00 */
[----:B------:R-:W-:-:S03]  /*d290*/  @!P0 MOV R3, 0x4 ;  /* 0x0000000400038802 */ /* 0x000fc60000000f00 */
[----:B-1----:R-:W-:-:S04]  /*d2a0*/  @!P0 IMAD.WIDE R4, R0, R2, c[0x0][0x580] ;  /* 0x0001600000048625 */ /* 0x002fc800078e0202 */
[----:B------:R-:W-:Y:S01]  /*d2b0*/  @!P0 IMAD.WIDE R2, R0, R3, c[0x0][0x578] ;  /* 0x00015e0000028625 */ /* 0x000fe200078e0203 */
[----:B------:R-:W2:Y:S04]  /*d2c0*/  @!P0 LDG.E R6, [R4.64] ;  /* 0x0000000604068981 */ /* 0x000ea8000c1e1900 */
[----:B------:R-:W2:Y:S02]  /*d2d0*/  @!P0 LDG.E R7, [R2.64] ;  /* 0x0000000602078981 */ /* 0x000ea4000c1e1900 */
[----:B--2---:R-:W-:Y:S01]  /*d2e0*/  IMAD R0, R7, R6, RZ ;  /* 0x0000000607007224 */ /* 0x004fe200078e02ff */
[----:B------:R-:W-:Y:S05]  /*d2f0*/  BRA.DIV ~URZ, `(.L_x_111) ;  /* 0x00001d527f007947 */ /* 0x000fea000b800000 */
[----:B------:R1:W2:Y:S02]  /*d300*/  SHFL.UP PT, R2, R0, 0x1, RZ ;  /* 0x0420000000027989 */ /* 0x0002a400000e00ff */
.L_x_155:
        /* <DEDUP_REMOVED lines=16> */
.L_x_156:
[----:B--2---:R-:W-:-:S05]  /*d410*/  IMAD R0, R0, c[0x0][0x538], RZ ;  /* 0x00014e0000007a24 */ /* 0x004fca00078e02ff */
[----:B------:R-:W-:-:S04]  /*d420*/  IADD3 R8, R0, R8, RZ ;  /* 0x0000000800087210 */ /* 0x000fc80007ffe0ff */
[----:B------:R-:W-:-:S13]  /*d430*/  ISETP.GT.AND P0, PT, R8, R9, PT ;  /* 0x000000090800720c */ /* 0x000fda0003f04270 */
[----:B-1----:R-:W-:Y:S05]  /*d440*/  @!P0 BRA `(.L_x_113) ;  /* 0xfffffdb000008947 */ /* 0x002fea000383ffff */
.L_x_109:
[----:B------:R-:W-:-:S05]  /*d450*/  IADD3 R11, -R0, R8, RZ ;  /* 0x00000008000b7210 */ /* 0x000fca0007ffe1ff */
[----:B------:R-:W-:-:S05]  /*d460*/  IMAD R0, R4, c[0x0][0x538], R11 ;  /* 0x00014e0004007a24 */ /* 0x000fca00078e020b */
[----:B------:R-:W-:Y:S01]  /*d470*/  ISETP.GT.AND P0, PT, R0, R9, PT ;  /* 0x000000090000720c */ /* 0x000fe20003f04270 */
[----:B------:R-:W-:-:S12]  /*d480*/  BRA.DIV ~URZ, `(.L_x_114) ;  /* 0x00001db27f007947 */ /* 0x000fd8000b800000 */
[----:B------:R-:W-:-:S04]  /*d490*/  VOTE.ANY R10, PT, !P0 ;  /* 0x00000000000a7806 */ /* 0x000fc800040e0100 */
.L_x_157:
[----:B------:R2:W3:Y:S01]  /*d4a0*/  POPC R12, R10 ;  /* 0x0000000a000c7309 */ /* 0x0004e20000000000 */
[----:B------:R-:W-:Y:S05]  /*d4b0*/  BRA.DIV ~URZ, `(.L_x_115) ;  /* 0x00001dd27f007947 */ /* 0x000fea000b800000 */
[----:B---3--:R3:W4:Y:S04]  /*d4c0*/  SHFL.IDX PT, R8, R6, R12, 0x1f ;  /* 0x00001f0c06087589 */ /* 0x00872800000e0000 */
[----:B------:R3:W1:Y:S02]  /*d4d0*/  SHFL.IDX PT, R7, R7, R12, 0x1f ;  /* 0x00001f0c07077589 */ /* 0x00066400000e0000 */
.L_x_158:
[----:B------:R-:W-:Y:S01]  /*d4e0*/  ISETP.NE.AND P0, PT, R10, RZ, PT ;  /* 0x000000ff0a00720c */ /* 0x000fe20003f05270 */
[----:B------:R-:W-:-:S12]  /*d4f0*/  BSSY B0, `(.L_x_116) ;  /* 0x0000005000007945 */ /* 0x000fd80003800000 */
[----:B------:R-:W-:Y:S05]  /*d500*/  @!P0 BRA `(.L_x_117) ;  /* 0x0000003000008947 */ /* 0x000fea0003800000 */
[----:B------:R-:W-:Y:S01]  /*d510*/  IADD3 R3, R12, -0x1, RZ ;  /* 0xffffffff0c037810 */ /* 0x000fe20007ffe0ff */
[----:B------:R-:W-:Y:S05]  /*d520*/  BRA.DIV ~URZ, `(.L_x_118) ;  /* 0x00001e327f007947 */ /* 0x000fea000b800000 */
[----:B------:R2:W3:Y:S02]  /*d530*/  SHFL.IDX PT, R13, R4, R3, 0x1f ;  /* 0x00001f03040d7589 */ /* 0x0004e400000e0000 */
.L_x_117:
[----:B------:R-:W-:Y:S05]  /*d540*/  BSYNC B0 ;  /* 0x0000000000007941 */ /* 0x000fea0003800000 */
.L_x_116:
[----:B---3--:R-:W-:Y:S01]  /*d550*/  IMAD R6, R13, c[0x0][0x538], R11 ;  /* 0x00014e000d067a24 */ /* 0x008fe200078e020b */
[----:B----4-:R-:W-:Y:S02]  /*d560*/  IABS R2, R8 ;  /* 0x0000000800027213 */ /* 0x010fe40000000000 */
[----:B-1----:R-:W-:Y:S01]  /*d570*/  IABS R0, R7 ;  /* 0x0000000700007213 */ /* 0x002fe20000000000 */
[----:B--2---:R-:W-:Y:S01]  /*d580*/  IMAD.IADD R10, R9, 0x1, -R6 ;  /* 0x00000001090a7824 */ /* 0x004fe200078e0a06 */
[----:B------:R1:W-:Y:S01]  /*d590*/  STL [R1+0x10], R6 ;  /* 0x0000100601007387 */ /* 0x0003e20000100800 */
[----:B------:R-:W2:Y:S03]  /*d5a0*/  I2F.RP R4, R2 ;  /* 0x0000000200047306 */ /* 0x000ea60000209400 */
[----:B------:R-:W3:Y:S05]  /*d5b0*/  LDL.LU R13, [R1+0x1c] ;  /* 0x00001c00010d7983 */ /* 0x000eea0000300800 */
[----:B--2---:R-:W2:Y:S02]  /*d5c0*/  MUFU.RCP R4, R4 ;  /* 0x0000000400047308 */ /* 0x004ea40000001000 */
[----:B--2---:R-:W-:-:S06]  /*d5d0*/  IADD3 R4, R4, 0xffffffe, RZ ;  /* 0x0ffffffe04047810 */ /* 0x004fcc0007ffe0ff */
[----:B------:R-:W2:Y:S01]  /*d5e0*/  F2I.FTZ.U32.TRUNC.NTZ R5, R4 ;  /* 0x0000000400057305 */ /* 0x000ea2000021f000 */
[----:B-1----:R-:W-:Y:S01]  /*d5f0*/  IMAD.MOV.U32 R6, RZ, RZ, R0 ;  /* 0x000000ffff067224 */ /* 0x002fe200078e0000 */
[----:B------:R-:W-:Y:S02]  /*d600*/  IABS R0, R8 ;  /* 0x0000000800007213 */ /* 0x000fe40000000000 */
[----:B------:R-:W-:-:S04]  /*d610*/  IABS R9, R10 ;  /* 0x0000000a00097213 */ /* 0x000fc80000000000 */
[----:B------:R-:W1:Y:S01]  /*d620*/  I2F.RP R11, R6 ;  /* 0x00000006000b7306 */ /* 0x000e620000209400 */
[----:B--2---:R-:W-:Y:S01]  /*d630*/  IMAD.MOV R3, RZ, RZ, -R5 ;  /* 0x000000ffff037224 */ /* 0x004fe200078e0a05 */
[----:B------:R-:W-:-:S03]  /*d640*/  MOV R4, RZ ;  /* 0x000000ff00047202 */ /* 0x000fc60000000f00 */
[----:B------:R-:W-:Y:S02]  /*d650*/  IMAD R3, R3, R2, RZ ;  /* 0x0000000203037224 */ /* 0x000fe400078e02ff */
[----:B------:R-:W-:Y:S02]  /*d660*/  IMAD.MOV R0, RZ, RZ, -R0 ;  /* 0x000000ffff007224 */ /* 0x000fe400078e0a00 */
[----:B------:R-:W-:-:S04]  /*d670*/  IMAD.HI.U32 R5, R5, R3, R4 ;  /* 0x0000000305057227 */ /* 0x000fc800078e0004 */
[----:B------:R-:W-:Y:S02]  /*d680*/  IMAD.MOV.U32 R3, RZ, RZ, R9 ;  /* 0x000000ffff037224 */ /* 0x000fe400078e0009 */
[----:B------:R-:W-:Y:S02]  /*d690*/  IMAD.MOV.U32 R4, RZ, RZ, R0 ;  /* 0x000000ffff047224 */ /* 0x000fe400078e0000 */
[----:B------:R-:W-:-:S04]  /*d6a0*/  IMAD.HI.U32 R0, R5, R3, RZ ;  /* 0x0000000305007227 */ /* 0x000fc800078e00ff */
[----:B------:R-:W-:Y:S02]  /*d6b0*/  IMAD R3, R0, R4, R3 ;  /* 0x0000000400037224 */ /* 0x000fe400078e0203 */
[----:B-1----:R-:W1:Y:S03]  /*d6c0*/  MUFU.RCP R4, R11 ;  /* 0x0000000b00047308 */ /* 0x002e660000001000 */
[----:B------:R-:W-:-:S13]  /*d6d0*/  ISETP.GT.U32.AND P0, PT, R2, R3, PT ;  /* 0x000000030200720c */ /* 0x000fda0003f04070 */
[-C--:B------:R-:W-:Y:S02]  /*d6e0*/  @!P0 IADD3 R3, R3, -R2.reuse, RZ ;  /* 0x8000000203038210 */ /* 0x080fe40007ffe0ff */
[----:B-1----:R-:W-:Y:S02]  /*d6f0*/  IADD3 R4, R4, 0xffffffe, RZ ;  /* 0x0ffffffe04047810 */ /* 0x002fe40007ffe0ff */
[----:B------:R-:W-:Y:S02]  /*d700*/  ISETP.GE.U32.AND P2, PT, R3, R2, PT ;  /* 0x000000020300720c */ /* 0x000fe40003f46070 */
[----:B------:R-:W1:Y:S01]  /*d710*/  F2I.FTZ.U32.TRUNC.NTZ R3, R4 ;  /* 0x0000000400037305 */ /* 0x000e62000021f000 */
[----:B------:R-:W-:Y:S02]  /*d720*/  LOP3.LUT R2, R10, R8, RZ, 0x3c, !PT ;  /* 0x000000080a027212 */ /* 0x000fe400078e3cff */
[----:B------:R-:W-:Y:S02]  /*d730*/  @!P0 IADD3 R0, R0, 0x1, RZ ;  /* 0x0000000100008810 */ /* 0x000fe40007ffe0ff */
[----:B------:R-:W-:-:S02]  /*d740*/  ISETP.GE.AND P1, PT, R2, RZ, PT ;  /* 0x000000ff0200720c */ /* 0x000fc40003f26270 */
[----:B------:R-:W-:-:S04]  /*d750*/  ISETP.NE.AND P0, PT, R8, RZ, PT ;  /* 0x000000ff0800720c */ /* 0x000fc80003f05270 */
[----:B------:R-:W-:Y:S01]  /*d760*/  @P2 IADD3 R0, R0, 0x1, RZ ;  /* 0x0000000100002810 */ /* 0x000fe20007ffe0ff */
[----:B-1----:R-:W-:-:S06]  /*d770*/  IMAD.MOV R2, RZ, RZ, -R3 ;  /* 0x000000ffff027224 */ /* 0x002fcc00078e0a03 */
[----:B------:R-:W-:Y:S02]  /*d780*/  @!P1 IMAD.MOV R0, RZ, RZ, -R0 ;  /* 0x000000ffff009224 */ /* 0x000fe400078e0a00 */
[----:B------:R-:W-:Y:S01]  /*d790*/  IMAD.MOV.U32 R4, RZ, RZ, R2 ;  /* 0x000000ffff047224 */ /* 0x000fe200078e0002 */
[----:B------:R-:W-:Y:S02]  /*d7a0*/  IABS R2, R7 ;  /* 0x0000000700027213 */ /* 0x000fe40000000000 */
[----:B------:R-:W-:Y:S01]  /*d7b0*/  @!P0 LOP3.LUT R0, RZ, R8, RZ, 0x33, !PT ;  /* 0x00000008ff008212 */ /* 0x000fe200078e33ff */
[----:B------:R-:W-:Y:S01]  /*d7c0*/  IMAD R4, R4, R6, RZ ;  /* 0x0000000604047224 */ /* 0x000fe200078e02ff */
[----:B------:R-:W-:Y:S01]  /*d7d0*/  IADD3 R5, RZ, -R2, RZ ;  /* 0x80000002ff057210 */ /* 0x000fe20007ffe0ff */
[----:B------:R-:W-:Y:S01]  /*d7e0*/  IMAD.MOV.U32 R2, RZ, RZ, RZ ;  /* 0x000000ffff027224 */ /* 0x000fe200078e00ff */
[----:B------:R-:W-:-:S03]  /*d7f0*/  IABS R9, R0 ;  /* 0x0000000000097213 */ /* 0x000fc60000000000 */
[----:B------:R-:W-:Y:S01]  /*d800*/  IMAD.HI.U32 R2, R3, R4, R2 ;  /* 0x0000000403027227 */ /* 0x000fe200078e0002 */
[----:B------:R-:W-:-:S03]  /*d810*/  MOV R4, R5 ;  /* 0x0000000500047202 */ /* 0x000fc60000000f00 */
[----:B------:R-:W-:-:S04]  /*d820*/  IMAD.MOV.U32 R3, RZ, RZ, R9 ;  /* 0x000000ffff037224 */ /* 0x000fc800078e0009 */
[----:B------:R-:W-:-:S04]  /*d830*/  IMAD.HI.U32 R2, R2, R3, RZ ;  /* 0x0000000302027227 */ /* 0x000fc800078e00ff */
[----:B------:R-:W-:-:S05]  /*d840*/  IMAD R3, R2, R4, R3 ;  /* 0x0000000402037224 */ /* 0x000fca00078e0203 */
[----:B------:R-:W-:-:S13]  /*d850*/  ISETP.GT.U32.AND P0, PT, R6, R3, PT ;  /* 0x000000030600720c */ /* 0x000fda0003f04070 */
[----:B------:R-:W-:-:S05]  /*d860*/  @!P0 IMAD.IADD R3, R3, 0x1, -R6 ;  /* 0x0000000103038824 */ /* 0x000fca00078e0a06 */
[----:B------:R-:W-:Y:S02]  /*d870*/  ISETP.GE.U32.AND P2, PT, R3, R6, PT ;  /* 0x000000060300720c */ /* 0x000fe40003f46070 */
[----:B------:R-:W-:Y:S02]  /*d880*/  LOP3.LUT R3, R0, R7, RZ, 0x3c, !PT ;  /* 0x0000000700037212 */ /* 0x000fe400078e3cff */
[----:B------:R-:W-:Y:S02]  /*d890*/  @!P0 IADD3 R2, R2, 0x1, RZ ;  /* 0x0000000102028810 */ /* 0x000fe40007ffe0ff */
[----:B------:R-:W-:Y:S02]  /*d8a0*/  ISETP.GE.AND P1, PT, R3, RZ, PT ;  /* 0x000000ff0300720c */ /* 0x000fe40003f26270 */
[----:B------:R-:W-:-:S05]  /*d8b0*/  ISETP.NE.AND P0, PT, R7, RZ, PT ;  /* 0x000000ff0700720c */ /* 0x000fca0003f05270 */
[----:B------:R-:W-:-:S06]  /*d8c0*/  @P2 IADD3 R2, R2, 0x1, RZ ;  /* 0x0000000102022810 */ /* 0x000fcc0007ffe0ff */
[----:B------:R-:W-:Y:S02]  /*d8d0*/  @!P1 IMAD.MOV R2, RZ, RZ, -R2 ;  /* 0x000000ffff029224 */ /* 0x000fe400078e0a02 */
[----:B------:R-:W-:-:S04]  /*d8e0*/  @!P0 LOP3.LUT R2, RZ, R7, RZ, 0x33, !PT ;  /* 0x00000007ff028212 */ /* 0x000fc800078e33ff */
[----:B------:R-:W-:Y:S01]  /*d8f0*/  IADD3 R3, -R2, RZ, RZ ;  /* 0x000000ff02037210 */ /* 0x000fe20007ffe1ff */
[----:B------:R-:W-:Y:S02]  /*d900*/  IMAD R4, R0, R8, RZ ;  /* 0x0000000800047224 */ /* 0x000fe400078e02ff */
[C---:B------:R-:W-:Y:S02]  /*d910*/  IMAD R2, R7.reuse, 0x1000000, R2 ;  /* 0x0100000007027824 */ /* 0x040fe400078e0202 */
[----:B------:R-:W-:Y:S01]  /*d920*/  IMAD R0, R7, R3, R0 ;  /* 0x0000000307007224 */ /* 0x000fe200078e0200 */
[----:B------:R-:W-:-:S03]  /*d930*/  IADD3 R3, R10, -R4, RZ ;  /* 0x800000040a037210 */ /* 0x000fc60007ffe0ff */
[----:B------:R-:W-:-:S05]  /*d940*/  IMAD R0, R0, 0x10000, R2 ;  /* 0x0001000000007824 */ /* 0x000fca00078e0202 */
[----:B------:R1:W-:Y:S01]  /*d950*/  STL [R1+0x18], R0 ;  /* 0x0000180001007387 */ /* 0x0003e20000100800 */
[----:B---3--:R-:W-:-:S05]  /*d960*/  IMAD.IADD R13, R12, 0x1, R13 ;  /* 0x000000010c0d7824 */ /* 0x008fca00078e020d */
[----:B------:R1:W-:Y:S04]  /*d970*/  STL [R1+0x1c], R13 ;  /* 0x00001c0d01007387 */ /* 0x0003e80000100800 */
[----:B------:R1:W-:Y:S01]  /*d980*/  STL [R1+0x14], R3 ;  /* 0x0000140301007387 */ /* 0x0003e20000100800 */
[----:B------:R-:W-:Y:S05]  /*d990*/  BRA `(.L_x_119) ;  /* 0x0000005000007947 */ /* 0x000fea0003800000 */
.L_x_110:
[----:B------:R-:W-:Y:S01]  /*d9a0*/  MOV R0, c[0x0][0x53c] ;  /* 0x00014f0000007a02 */ /* 0x000fe20000000f00 */
[----:B------:R2:W-:Y:S04]  /*d9b0*/  STL [R1+0x10], R9 ;  /* 0x0000100901007387 */ /* 0x0005e80000100800 */
[----:B------:R2:W-:Y:S04]  /*d9c0*/  STL [R1+0x14], RZ ;  /* 0x000014ff01007387 */ /* 0x0005e80000100800 */
[----:B------:R2:W-:Y:S04]  /*d9d0*/  STL [R1+0x18], RZ ;  /* 0x000018ff01007387 */ /* 0x0005e80000100800 */
[----:B------:R2:W-:Y:S02]  /*d9e0*/  STL [R1+0x1c], R0 ;  /* 0x00001c0001007387 */ /* 0x0005e40000100800 */
.L_x_119:
[----:B------:R-:W-:Y:S05]  /*d9f0*/  BSYNC B1 ;  /* 0x0000000000017941 */ /* 0x000fea0003800000 */
.L_x_108:
[----:B-1----:R-:W3:Y:S04]  /*da00*/  LDL R4, [R1+0x10] ;  /* 0x0000100001047983 */ /* 0x002ee80000100800 */
[----:B------:R-:W3:Y:S04]  /*da10*/  LDL R5, [R1+0x14] ;  /* 0x0000140001057983 */ /* 0x000ee80000100800 */
[----:B------:R-:W3:Y:S04]  /*da20*/  LDL R6, [R1+0x18] ;  /* 0x0000180001067983 */ /* 0x000ee80000100800 */
[----:B------:R-:W3:Y:S01]  /*da30*/  LDL R7, [R1+0x1c] ;  /* 0x00001c0001077983 */ /* 0x000ee20000100800 */
[----:B------:R-:W-:Y:S03]  /*da40*/  WARPSYNC 0xffffffff ;  /* 0xffffffff00007948 */ /* 0x000fe60003800000 */
[----:B------:R-:W-:Y:S01]  /*da50*/  BAR.SYNC.DEFER_BLOCKING 0x4, 0x80 ;  /* 0x0102000000007b1d */ /* 0x000fe20000010000 */
[----:B------:R-:W-:-:S13]  /*da60*/  ISETP.NE.AND P0, PT, R14, RZ, PT ;  /* 0x000000ff0e00720c */ /* 0x000fda0003f05270 */
[----:B---3--:R1:W-:Y:S04]  /*da70*/  @!P0 STS.128 [0xc080], R4 ;  /* 0x00c08004ff008388 */ /* 0x0083e80000000c00 */
[----:B------:R-:W-:Y:S06]  /*da80*/  BAR.ARV 0x5, 0x80 ;  /* 0x0142000000007b1d */ /* 0x000fec0000002000 */
.L_x_103:
[----:B--2---:R-:W2:Y:S02]  /*da90*/  LDL R0, [R1+0x1c] ;  /* 0x00001c0001007983 */ /* 0x004ea40000100800 */
[----:B--2---:R-:W-:-:S13]  /*daa0*/  ISETP.GE.AND P0, PT, R0, c[0x0][0x53c], PT ;  /* 0x00014f0000007a0c */ /* 0x004fda0003f06270 */
[----:B-1----:R-:W-:Y:S01]  /*dab0*/  @P0 CALL.REL.NOINC `(.L_x_120) ;  /* 0x0000001000000944 */ /* 0x002fe20003c00000 */
[----:B------:R-:W-:Y:S05]  /*dac0*/  BRA `(.L_x_121) ;  /* 0xffff3d1000007947 */ /* 0x000fea000383ffff */
.L_x_120:
[----:B------:R-:W-:Y:S05]  /*dad0*/  EXIT ;  /* 0x000000000000794d */ /* 0x000fea0003800000 */
.L_x_23:
[----:B------:R-:W-:Y:S01]  /*dae0*/  IMAD.MOV.U32 R0, RZ, RZ, R5 ;  /* 0x000000ffff007224 */ /* 0x000fe200078e0005 */
[----:B------:R-:W-:Y:S02]  /*daf0*/  MOV R2, 0x1 ;  /* 0x0000000100027802 */ /* 0x000fe40000000f00 */
[----:B------:R-:W-:Y:S02]  /*db00*/  MOV R3, 0xdb20 ;  /* 0x0000db2000037802 */ /* 0x000fe40000000f00 */
[----:B------:R-:W-:Y:S05]  /*db10*/  CALL.REL.NOINC `($__internal_2_$__cuda_sm70_shflsync_up_p) ;  /* 0x0000193000007944 */ /* 0x000fea0003c00000 */
[----:B------:R-:W-:Y:S01]  /*db20*/  MOV R0, R4 ;  /* 0x0000000400007202 */ /* 0x000fe20000000f00 */
[----:B------:R-:W-:Y:S05]  /*db30*/  BRA `(.L_x_122) ;  /* 0xffff293000007947 */ /* 0x000fea000383ffff */
.L_x_24:
[----:B------:R-:W-:Y:S01]  /*db40*/  IMAD.MOV.U32 R0, RZ, RZ, R5 ;  /* 0x000000ffff007224 */ /* 0x000fe200078e0005 */
[----:B------:R-:W-:Y:S02]  /*db50*/  MOV R2, 0x2 ;  /* 0x0000000200027802 */ /* 0x000fe40000000f00 */
[----:B------:R-:W-:Y:S02]  /*db60*/  MOV R3, 0xdb80 ;  /* 0x0000db8000037802 */ /* 0x000fe40000000f00 */
[----:B------:R-:W-:Y:S05]  /*db70*/  CALL.REL.NOINC `($__internal_2_$__cuda_sm70_shflsync_up_p) ;  /* 0x000018d000007944 */ /* 0x000fea0003c00000 */
[----:B------:R-:W-:Y:S01]  /*db80*/  SEL R0, R4, RZ, P4 ;  /* 0x000000ff04007207 */ /* 0x000fe20002000000 */
[----:B------:R-:W-:Y:S01]  /*db90*/  IMAD.MOV.U32 R2, RZ, RZ, 0x4 ;  /* 0x00000004ff027424 */ /* 0x000fe200078e00ff */
[----:B------:R-:W-:-:S03]  /*dba0*/  MOV R3, 0xdbd0 ;  /* 0x0000dbd000037802 */ /* 0x000fc60000000f00 */
[----:B------:R-:W-:Y:S02]  /*dbb0*/  IMAD.IADD R0, R5, 0x1, R0 ;  /* 0x0000000105007824 */ /* 0x000fe400078e0200 */
        /* <DEDUP_REMOVED lines=14> */
[----:B------:R-:W-:Y:S01]  /*dca0*/  IMAD.IADD R4, R0, 0x1, R4 ;  /* 0x0000000100047824 */ /* 0x000fe200078e0204 */
[----:B------:R-:W-:-:S03]  /*dcb0*/  MOV R0, 0x1f ;  /* 0x0000001f00007802 */ /* 0x000fc60000000f00 */
[----:B------:R-:W-:Y:S02]  /*dcc0*/  IMAD.MOV.U32 R5, RZ, RZ, R4 ;  /* 0x000000ffff057224 */ /* 0x000fe400078e0004 */
[----:B------:R-:W-:Y:S05]  /*dcd0*/  CALL.REL.NOINC `($__internal_1_$__cuda_sm70_shflsync_idx_p) ;  /* 0x0000172000007944 */ /* 0x000fea0003c00000 */
[----:B------:R-:W-:Y:S05]  /*dce0*/  BRA `(.L_x_123) ;  /* 0xffff288000007947 */ /* 0x000fea000383ffff */
.L_x_26:
[----:B------:R-:W-:Y:S02]  /*dcf0*/  SEL R0, RZ, 0x1, P0 ;  /* 0x00000001ff007807 */ /* 0x000fe40000000000 */
[----:B------:R-:W-:Y:S02]  /*dd00*/  MOV R2, 0xdd20 ;  /* 0x0000dd2000027802 */ /* 0x000fe40000000f00 */
[----:B------:R-:W-:Y:S05]  /*dd10*/  CALL.REL.NOINC `($__internal_3_$__cuda_sm70_votesync_ballot) ;  /* 0x000017a000007944 */ /* 0x000fea0003c00000 */
[----:B------:R-:W-:Y:S01]  /*dd20*/  MOV R6, R0 ;  /* 0x0000000000067202 */ /* 0x000fe20000000f00 */
[----:B------:R-:W-:Y:S05]  /*dd30*/  BRA `(.L_x_124) ;  /* 0xffff28c000007947 */ /* 0x000fea000383ffff */
.L_x_27:
[----:B------:R-:W-:Y:S01]  /*dd40*/  IMAD.MOV.U32 R5, RZ, RZ, R8 ;  /* 0x000000ffff057224 */ /* 0x000fe200078e0008 */
[----:B--2---:R-:W-:Y:S01]  /*dd50*/  MOV R3, R13 ;  /* 0x0000000d00037202 */ /* 0x004fe20000000f00 */
[----:B------:R-:W-:Y:S01]  /*dd60*/  IMAD.MOV.U32 R0, RZ, RZ, 0x1f ;  /* 0x0000001fff007424 */ /* 0x000fe200078e00ff */
[----:B------:R-:W-:Y:S02]  /*dd70*/  MOV R2, 0xdd90 ;  /* 0x0000dd9000027802 */ /* 0x000fe40000000f00 */
[----:B-1----:R-:W-:Y:S05]  /*dd80*/  CALL.REL.NOINC `($__internal_1_$__cuda_sm70_shflsync_idx_p) ;  /* 0x0000167000007944 */ /* 0x002fea0003c00000 */
[----:B------:R-:W-:Y:S01]  /*dd90*/  IMAD.MOV.U32 R11, RZ, RZ, R0 ;  /* 0x000000ffff0b7224 */ /* 0x000fe200078e0000 */
[----:B------:R-:W-:Y:S01]  /*dda0*/  MOV R5, R7 ;  /* 0x0000000700057202 */ /* 0x000fe20000000f00 */
[----:B------:R-:W-:Y:S01]  /*ddb0*/  IMAD.MOV.U32 R7, RZ, RZ, RZ ;  /* 0x000000ffff077224 */ /* 0x000fe200078e00ff */
[----:B------:R-:W-:Y:S01]  /*ddc0*/  MOV R3, R13 ;  /* 0x0000000d00037202 */ /* 0x000fe20000000f00 */
[----:B------:R-:W-:Y:S01]  /*ddd0*/  IMAD.MOV.U32 R0, RZ, RZ, 0x1f ;  /* 0x0000001fff007424 */ /* 0x000fe200078e00ff */
[----:B------:R-:W-:-:S02]  /*dde0*/  MOV R2, 0xde00 ;  /* 0x0000de0000027802 */ /* 0x000fc40000000f00 */
[----:B------:R-:W-:Y:S05]  /*ddf0*/  CALL.REL.NOINC `($__internal_1_$__cuda_sm70_shflsync_idx_p) ;  /* 0x0000160000007944 */ /* 0x000fea0003c00000 */
[----:B------:R-:W-:Y:S01]  /*de00*/  MOV R10, R0 ;  /* 0x00000000000a7202 */ /* 0x000fe20000000f00 */
[----:B------:R-:W-:Y:S05]  /*de10*/  BRA `(.L_x_125) ;  /* 0xffff283000007947 */ /* 0x000fea000383ffff */
.L_x_30:
[----:B------:R-:W-:Y:S01]  /*de20*/  IMAD.MOV.U32 R5, RZ, RZ, R4 ;  /* 0x000000ffff057224 */ /* 0x000fe200078e0004 */
[----:B------:R-:W-:-:S02]  /*de30*/  MOV R0, 0x1f ;  /* 0x0000001f00007802 */ /* 0x000fc40000000f00 */
[----:B------:R-:W-:Y:S02]  /*de40*/  MOV R2, 0xde60 ;  /* 0x0000de6000027802 */ /* 0x000fe40000000f00 */
[----:B-1----:R-:W-:Y:S05]  /*de50*/  CALL.REL.NOINC `($__internal_1_$__cuda_sm70_shflsync_idx_p) ;  /* 0x000015a000007944 */ /* 0x002fea0003c00000 */
[----:B------:R-:W-:Y:S01]  /*de60*/  MOV R7, R0 ;  /* 0x0000000000077202 */ /* 0x000fe20000000f00 */
[----:B------:R-:W-:Y:S05]  /*de70*/  BRA `(.L_x_29) ;  /* 0xffff283000007947 */ /* 0x000fea000383ffff */
.L_x_38:
[----:B------:R-:W-:Y:S01]  /*de80*/  IMAD.MOV.U32 R5, RZ, RZ, R10 ;  /* 0x000000ffff057224 */ /* 0x000fe200078e000a */
[----:B------:R-:W-:Y:S01]  /*de90*/  MOV R3, RZ ;  /* 0x000000ff00037202 */ /* 0x000fe20000000f00 */
[----:B------:R-:W-:Y:S01]  /*dea0*/  IMAD.MOV.U32 R0, RZ, RZ, 0x1c1f ;  /* 0x00001c1fff007424 */ /* 0x000fe200078e00ff */
[----:B------:R-:W-:Y:S02]  /*deb0*/  MOV R2, 0xded0 ;  /* 0x0000ded000027802 */ /* 0x000fe40000000f00 */
[----:B------:R-:W-:Y:S05]  /*dec0*/  CALL.REL.NOINC `($__internal_1_$__cuda_sm70_shflsync_idx_p) ;  /* 0x0000153000007944 */ /* 0x000fea0003c00000 */
[----:B------:R-:W-:Y:S01]  /*ded0*/  MOV R8, R0 ;  /* 0x0000000000087202 */ /* 0x000fe20000000f00 */
[----:B------:R-:W-:Y:S05]  /*dee0*/  BRA `(.L_x_126) ;  /* 0xffff491000007947 */ /* 0x000fea000383ffff */
.L_x_39:
[----:B------:R-:W-:Y:S01]  /*def0*/  IMAD.MOV.U32 R5, RZ, RZ, R12 ;  /* 0x000000ffff057224 */ /* 0x000fe200078e000c */
[----:B------:R-:W-:Y:S01]  /*df00*/  MOV R3, RZ ;  /* 0x000000ff00037202 */ /* 0x000fe20000000f00 */
[----:B------:R-:W-:Y:S01]  /*df10*/  IMAD.MOV.U32 R0, RZ, RZ, 0x1c1f ;  /* 0x00001c1fff007424 */ /* 0x000fe200078e00ff */
[----:B------:R-:W-:Y:S02]  /*df20*/  MOV R2, 0xdf40 ;  /* 0x0000df4000027802 */ /* 0x000fe40000000f00 */
[----:B-12---:R-:W-:Y:S05]  /*df30*/  CALL.REL.NOINC `($__internal_1_$__cuda_sm70_shflsync_idx_p) ;  /* 0x000014c000007944 */ /* 0x006fea0003c00000 */
[----:B------:R-:W-:Y:S05]  /*df40*/  BRA `(.L_x_127) ;  /* 0xffff48d000007947 */ /* 0x000fea000383ffff */
.L_x_42:
[----:B--2---:R-:W-:Y:S01]  /*df50*/  IMAD.MOV.U32 R5, RZ, RZ, R10 ;  /* 0x000000ffff057224 */ /* 0x004fe200078e000a */
[----:B------:R-:W-:Y:S01]  /*df60*/  MOV R3, 0x1 ;  /* 0x0000000100037802 */ /* 0x000fe20000000f00 */
[----:B----4-:R-:W-:Y:S01]  /*df70*/  IMAD.MOV.U32 R0, RZ, RZ, 0x1c1f ;  /* 0x00001c1fff007424 */ /* 0x010fe200078e00ff */
[----:B------:R-:W-:-:S02]  /*df80*/  MOV R2, 0xdfa0 ;  /* 0x0000dfa000027802 */ /* 0x000fc40000000f00 */
[----:B-1-3--:R-:W-:Y:S05]  /*df90*/  CALL.REL.NOINC `($__internal_1_$__cuda_sm70_shflsync_idx_p) ;  /* 0x0000146000007944 */ /* 0x00afea0003c00000 */
[----:B------:R-:W-:Y:S01]  /*dfa0*/  IMAD.MOV.U32 R8, RZ, RZ, R0 ;  /* 0x000000ffff087224 */ /* 0x000fe200078e0000 */
[----:B------:R-:W-:Y:S01]  /*dfb0*/  MOV R3, 0x1 ;  /* 0x0000000100037802 */ /* 0x000fe20000000f00 */
[----:B------:R-:W-:Y:S01]  /*dfc0*/  IMAD.MOV.U32 R5, RZ, RZ, R12 ;  /* 0x000000ffff057224 */ /* 0x000fe200078e000c */
[----:B------:R-:W-:-:S02]  /*dfd0*/  MOV R0, 0x1c1f ;  /* 0x00001c1f00007802 */ /* 0x000fc40000000f00 */
[----:B------:R-:W-:Y:S02]  /*dfe0*/  MOV R2, 0xe000 ;  /* 0x0000e00000027802 */ /* 0x000fe40000000f00 */
[----:B------:R-:W-:Y:S05]  /*dff0*/  CALL.REL.NOINC `($__internal_1_$__cuda_sm70_shflsync_idx_p) ;  /* 0x0000140000007944 */ /* 0x000fea0003c00000 */
[----:B------:R-:W-:Y:S05]  /*e000*/  BRA `(.L_x_128) ;  /* 0xffff49a000007947 */ /* 0x000fea000383ffff */
.L_x_45:
[----:B-1----:R-:W-:Y:S01]  /*e010*/  IMAD.MOV.U32 R5, RZ, RZ, R10 ;  /* 0x000000ffff057224 */ /* 0x002fe200078e000a */
[----:B------:R-:W-:Y:S01]  /*e020*/  MOV R3, 0x2 ;  /* 0x0000000200037802 */ /* 0x000fe20000000f00 */
[----:B----4-:R-:W-:Y:S01]  /*e030*/  IMAD.MOV.U32 R0, RZ, RZ, 0x1c1f ;  /* 0x00001c1fff007424 */ /* 0x010fe200078e00ff */
[----:B------:R-:W-:Y:S02]  /*e040*/  MOV R2, 0xe060 ;  /* 0x0000e06000027802 */ /* 0x000fe40000000f00 */
[----:B--23--:R-:W-:Y:S05]  /*e050*/  CALL.REL.NOINC `($__internal_1_$__cuda_sm70_shflsync_idx_p) ;  /* 0x000013a000007944 */ /* 0x00cfea0003c00000 */
[----:B------:R-:W-:Y:S01]  /*e060*/  MOV R8, R0 ;  /* 0x0000000000087202 */ /* 0x000fe20000000f00 */
[----:B------:R-:W-:Y:S05]  /*e070*/  BRA `(.L_x_129) ;  /* 0xffff4ab000007947 */ /* 0x000fea000383ffff */
.L_x_46:
[----:B------:R-:W-:Y:S01]  /*e080*/  IMAD.MOV.U32 R5, RZ, RZ, R12 ;  /* 0x000000ffff057224 */ /* 0x000fe200078e000c */
[----:B------:R-:W-:Y:S01]  /*e090*/  MOV R3, 0x2 ;  /* 0x0000000200037802 */ /* 0x000fe20000000f00 */
[----:B----4-:R-:W-:Y:S01]  /*e0a0*/  IMAD.MOV.U32 R0, RZ, RZ, 0x1c1f ;  /* 0x00001c1fff007424 */ /* 0x010fe200078e00ff */
[----:B------:R-:W-:Y:S02]  /*e0b0*/  MOV R2, 0xe0d0 ;  /* 0x0000e0d000027802 */ /* 0x000fe40000000f00 */
[----:B-123--:R-:W-:Y:S05]  /*e0c0*/  CALL.REL.NOINC `($__internal_1_$__cuda_sm70_shflsync_idx_p) ;  /* 0x0000133000007944 */ /* 0x00efea0003c00000 */
[----:B------:R-:W-:Y:S05]  /*e0d0*/  BRA `(.L_x_130) ;  /* 0xffff4a7000007947 */ /* 0x000fea000383ffff */
.L_x_49:
[----:B-1----:R-:W-:Y:S01]  /*e0e0*/  IMAD.MOV.U32 R5, RZ, RZ, R10 ;  /* 0x000000ffff057224 */ /* 0x002fe200078e000a */
[----:B------:R-:W-:Y:S01]  /*e0f0*/  MOV R3, 0x3 ;  /* 0x0000000300037802 */ /* 0x000fe20000000f00 */
[----:B------:R-:W-:Y:S01]  /*e100*/  IMAD.MOV.U32 R0, RZ, RZ, 0x1c1f ;  /* 0x00001c1fff007424 */ /* 0x000fe200078e00ff */
[----:B------:R-:W-:-:S02]  /*e110*/  MOV R2, 0xe130 ;  /* 0x0000e13000027802 */ /* 0x000fc40000000f00 */
[----:B--234-:R-:W-:Y:S05]  /*e120*/  CALL.REL.NOINC `($__internal_1_$__cuda_sm70_shflsync_idx_p) ;  /* 0x000012d000007944 */ /* 0x01cfea0003c00000 */
[----:B------:R-:W-:Y:S01]  /*e130*/  IMAD.MOV.U32 R8, RZ, RZ, R0 ;  /* 0x000000ffff087224 */ /* 0x000fe200078e0000 */
[----:B------:R-:W-:Y:S01]  /*e140*/  MOV R3, 0x3 ;  /* 0x0000000300037802 */ /* 0x000fe20000000f00 */
[----:B------:R-:W-:Y:S01]  /*e150*/  IMAD.MOV.U32 R5, RZ, RZ, R12 ;  /* 0x000000ffff057224 */ /* 0x000fe200078e000c */
[----:B------:R-:W-:-:S02]  /*e160*/  MOV R0, 0x1c1f ;  /* 0x00001c1f00007802 */ /* 0x000fc40000000f00 */
[----:B------:R-:W-:Y:S02]  /*e170*/  MOV R2, 0xe190 ;  /* 0x0000e19000027802 */ /* 0x000fe40000000f00 */
[----:B------:R-:W-:Y:S05]  /*e180*/  CALL.REL.NOINC `($__internal_1_$__cuda_sm70_shflsync_idx_p) ;  /* 0x0000127000007944 */ /* 0x000fea0003c00000 */
[----:B------:R-:W-:Y:S05]  /*e190*/  BRA `(.L_x_131) ;  /* 0xffff4b4000007947 */ /* 0x000fea000383ffff */
.L_x_56:
[----:B------:R-:W-:Y:S01]  /*e1a0*/  IMAD.MOV.U32 R0, RZ, RZ, R232 ;  /* 0x000000ffff007224 */ /* 0x000fe200078e00e8 */
[----:B------:R-:W-:Y:S01]  /*e1b0*/  MOV R10, 0x1f ;  /* 0x0000001f000a7802 */ /* 0x000fe20000000f00 */
[----:B------:R-:W-:Y:S01]  /*e1c0*/  IMAD.MOV.U32 R3, RZ, RZ, 0x2 ;  /* 0x00000002ff037424 */ /* 0x000fe200078e00ff */
[----:B------:R-:W-:Y:S02]  /*e1d0*/  MOV R9, 0xffffffff ;  /* 0xffffffff00097802 */ /* 0x000fe40000000f00 */
[----:B------:R-:W-:Y:S02]  /*e1e0*/  MOV R2, 0xe200 ;  /* 0x0000e20000027802 */ /* 0x000fe40000000f00 */
[----:B------:R-:W-:Y:S05]  /*e1f0*/  CALL.REL.NOINC `($__internal_0_$__cuda_sm70_shflsync_bfly_p) ;  /* 0x000011c000007944 */ /* 0x000fea0003c00000 */
[----:B------:R-:W-:Y:S01]  /*e200*/  FADD.FTZ R0, R232, R8 ;  /* 0x00000008e8007221 */ /* 0x000fe20000010000 */
[----:B------:R-:W-:Y:S02]  /*e210*/  MOV R3, 0x1 ;  /* 0x0000000100037802 */ /* 0x000fe40000000f00 */
[----:B------:R-:W-:Y:S02]  /*e220*/  MOV R2, 0xe240 ;  /* 0x0000e24000027802 */ /* 0x000fe40000000f00 */
[----:B------:R-:W-:Y:S05]  /*e230*/  CALL.REL.NOINC `($__internal_0_$__cuda_sm70_shflsync_bfly_p) ;  /* 0x0000118000007944 */ /* 0x000fea0003c00000 */
[----:B------:R-:W-:Y:S01]  /*e240*/  FADD.FTZ R5, R0, R8 ;  /* 0x0000000800057221 */ /* 0x000fe20000010000 */
[----:B------:R-:W-:Y:S02]  /*e250*/  MOV R0, R241 ;  /* 0x000000f100007202 */ /* 0x000fe40000000f00 */
[----:B------:R-:W-:-:S02]  /*e260*/  MOV R3, 0x2 ;  /* 0x0000000200037802 */ /* 0x000fc40000000f00 */
[----:B------:R-:W-:Y:S02]  /*e270*/  MOV R2, 0xe290 ;  /* 0x0000e29000027802 */ /* 0x000fe40000000f00 */
[----:B------:R-:W-:Y:S05]  /*e280*/  CALL.REL.NOINC `($__internal_0_$__cuda_sm70_shflsync_bfly_p) ;  /* 0x0000113000007944 */ /* 0x000fea0003c00000 */
[----:B------:R-:W-:Y:S01]  /*e290*/  FADD.FTZ R4, R241, R8 ;  /* 0x00000008f1047221 */ /* 0x000fe20000010000 */
[----:B------:R-:W-:Y:S02]  /*e2a0*/  MOV R3, 0x1 ;  /* 0x0000000100037802 */ /* 0x000fe40000000f00 */
[----:B------:R-:W-:Y:S02]  /*e2b0*/  MOV R2, 0xe2e0 ;  /* 0x0000e2e000027802 */ /* 0x000fe40000000f00 */
[----:B------:R-:W-:Y:S02]  /*e2c0*/  MOV R0, R4 ;  /* 0x0000000400007202 */ /* 0x000fe40000000f00 */
[----:B------:R-:W-:Y:S05]  /*e2d0*/  CALL.REL.NOINC `($__internal_0_$__cuda_sm70_shflsync_bfly_p) ;  /* 0x000010e000007944 */ /* 0x000fea0003c00000 */
[----:B------:R-:W-:Y:S01]  /*e2e0*/  FADD.FTZ R4, R4, R8 ;  /* 0x0000000804047221 */ /* 0x000fe20000010000 */
[----:B------:R-:W-:Y:S02]  /*e2f0*/  MOV R0, R242 ;  /* 0x000000f200007202 */ /* 0x000fe40000000f00 */
[----:B------:R-:W-:Y:S02]  /*e300*/  MOV R3, 0x2 ;  /* 0x0000000200037802 */ /* 0x000fe40000000f00 */
[----:B------:R-:W-:-:S02]  /*e310*/  MOV R2, 0xe330 ;  /* 0x0000e33000027802 */ /* 0x000fc40000000f00 */
[----:B------:R-:W-:Y:S05]  /*e320*/  CALL.REL.NOINC `($__internal_0_$__cuda_sm70_shflsync_bfly_p) ;  /* 0x0000109000007944 */ /* 0x000fea0003c00000 */
[----:B------:R-:W-:Y:S01]  /*e330*/  FADD.FTZ R7, R242, R8 ;  /* 0x00000008f2077221 */ /* 0x000fe20000010000 */
[----:B------:R-:W-:-:S02]  /*e340*/  MOV R3, 0x1 ;  /* 0x0000000100037802 */ /* 0x000fc40000000f00 */
[----:B------:R-:W-:Y:S02]  /*e350*/  MOV R2, 0xe380 ;  /* 0x0000e38000027802 */ /* 0x000fe40000000f00 */
[----:B------:R-:W-:Y:S02]  /*e360*/  MOV R0, R7 ;  /* 0x0000000700007202 */ /* 0x000fe40000000f00 */
[----:B------:R-:W-:Y:S05]  /*e370*/  CALL.REL.NOINC `($__internal_0_$__cuda_sm70_shflsync_bfly_p) ;  /* 0x0000104000007944 */ /* 0x000fea0003c00000 */
[----:B------:R-:W-:Y:S01]  /*e380*/  FADD.FTZ R7, R7, R8 ;  /* 0x0000000807077221 */ /* 0x000fe20000010000 */
[----:B------:R-:W-:Y:S02]  /*e390*/  MOV R0, R243 ;  /* 0x000000f300007202 */ /* 0x000fe40000000f00 */
[----:B------:R-:W-:Y:S02]  /*e3a0*/  MOV R3, 0x2 ;  /* 0x0000000200037802 */ /* 0x000fe40000000f00 */
[----:B------:R-:W-:Y:S02]  /*e3b0*/  MOV R2, 0xe3d0 ;  /* 0x0000e3d000027802 */ /* 0x000fe40000000f00 */
[----:B------:R-:W-:Y:S05]  /*e3c0*/  CALL.REL.NOINC `($__internal_0_$__cuda_sm70_shflsync_bfly_p) ;  /* 0x00000ff000007944 */ /* 0x000fea0003c00000 */
[----:B------:R-:W-:Y:S01]  /*e3d0*/  FADD.FTZ R6, R243, R8 ;  /* 0x00000008f3067221 */ /* 0x000fe20000010000 */
[----:B------:R-:W-:Y:S02]  /*e3e0*/  MOV R3, 0x1 ;  /* 0x0000000100037802 */ /* 0x000fe40000000f00 */
[----:B------:R-:W-:-:S02]  /*e3f0*/  MOV R2, 0xe420 ;  /* 0x0000e42000027802 */ /* 0x000fc40000000f00 */
[----:B------:R-:W-:Y:S02]  /*e400*/  MOV R0, R6 ;  /* 0x0000000600007202 */ /* 0x000fe40000000f00 */
[----:B------:R-:W-:Y:S05]  /*e410*/  CALL.REL.NOINC `($__internal_0_$__cuda_sm70_shflsync_bfly_p) ;  /* 0x00000fa000007944 */ /* 0x000fea0003c00000 */
[----:B------:R-:W-:Y:S05]  /*e420*/  BRA `(.L_x_132) ;  /* 0xffffa5e000007947 */ /* 0x000fea000383ffff */
.L_x_63:
[----:B-1234-:R-:W-:Y:S01]  /*e430*/  IMAD.MOV.U32 R5, RZ, RZ, R12 ;  /* 0x000000ffff057224 */ /* 0x01efe200078e000c */
[----:B------:R-:W-:Y:S01]  /*e440*/  MOV R3, RZ ;  /* 0x000000ff00037202 */ /* 0x000fe20000000f00 */
[----:B------:R-:W-:Y:S01]  /*e450*/  IMAD.MOV.U32 R0, RZ, RZ, 0x1c1f ;  /* 0x00001c1fff007424 */ /* 0x000fe200078e00ff */
[----:B------:R-:W-:Y:S02]  /*e460*/  MOV R2, 0xe480 ;  /* 0x0000e48000027802 */ /* 0x000fe40000000f00 */
[----:B------:R-:W-:Y:S05]  /*e470*/  CALL.REL.NOINC `($__internal_1_$__cuda_sm70_shflsync_idx_p) ;  /* 0x00000f8000007944 */ /* 0x000fea0003c00000 */
[----:B------:R-:W-:Y:S01]  /*e480*/  MOV R10, R0 ;  /* 0x00000000000a7202 */ /* 0x000fe20000000f00 */
[----:B------:R-:W-:Y:S05]  /*e490*/  BRA `(.L_x_133) ;  /* 0xffffc05000007947 */ /* 0x000fea000383ffff */
.L_x_64:
[----:B------:R-:W-:Y:S01]  /*e4a0*/  IMAD.MOV.U32 R5, RZ, RZ, R13 ;  /* 0x000000ffff057224 */ /* 0x000fe200078e000d */
[----:B------:R-:W-:Y:S01]  /*e4b0*/  MOV R3, RZ ;  /* 0x000000ff00037202 */ /* 0x000fe20000000f00 */
[----:B------:R-:W-:Y:S01]  /*e4c0*/  IMAD.MOV.U32 R0, RZ, RZ, 0x1c1f ;  /* 0x00001c1fff007424 */ /* 0x000fe200078e00ff */
[----:B------:R-:W-:Y:S02]  /*e4d0*/  MOV R2, 0xe4f0 ;  /* 0x0000e4f000027802 */ /* 0x000fe40000000f00 */
[----:B-12---:R-:W-:Y:S05]  /*e4e0*/  CALL.REL.NOINC `($__internal_1_$__cuda_sm70_shflsync_idx_p) ;  /* 0x00000f1000007944 */ /* 0x006fea0003c00000 */
[----:B------:R-:W-:Y:S05]  /*e4f0*/  BRA `(.L_x_134) ;  /* 0xffffc01000007947 */ /* 0x000fea000383ffff */
.L_x_67:
[----:B------:R-:W-:Y:S01]  /*e500*/  IMAD.MOV.U32 R5, RZ, RZ, R12 ;  /* 0x000000ffff057224 */ /* 0x000fe200078e000c */
[----:B--2---:R-:W-:Y:S01]  /*e510*/  MOV R3, 0x1 ;  /* 0x0000000100037802 */ /* 0x004fe20000000f00 */
        /* <DEDUP_REMOVED lines=10> */
.L_x_70:
[----:B------:R-:W-:Y:S01]  /*e5c0*/  IMAD.MOV.U32 R5, RZ, RZ, R12 ;  /* 0x000000ffff057224 */ /* 0x000fe200078e000c */
[----:B-1----:R-:W-:Y:S01]  /*e5d0*/  MOV R3, 0x2 ;  /* 0x0000000200037802 */ /* 0x002fe20000000f00 */
[----:B----4-:R-:W-:Y:S01]  /*e5e0*/  IMAD.MOV.U32 R0, RZ, RZ, 0x1c1f ;  /* 0x00001c1fff007424 */ /* 0x010fe200078e00ff */
[----:B------:R-:W-:Y:S02]  /*e5f0*/  MOV R2, 0xe610 ;  /* 0x0000e61000027802 */ /* 0x000fe40000000f00 */
[----:B--23--:R-:W-:Y:S05]  /*e600*/  CALL.REL.NOINC `($__internal_1_$__cuda_sm70_shflsync_idx_p) ;  /* 0x00000df000007944 */ /* 0x00cfea0003c00000 */
[----:B------:R-:W-:Y:S01]  /*e610*/  MOV R10, R0 ;  /* 0x00000000000a7202 */ /* 0x000fe20000000f00 */
[----:B------:R-:W-:Y:S05]  /*e620*/  BRA `(.L_x_136) ;  /* 0xffffc1a000007947 */ /* 0x000fea000383ffff */
.L_x_71:
[----:B------:R-:W-:Y:S01]  /*e630*/  IMAD.MOV.U32 R5, RZ, RZ, R13 ;  /* 0x000000ffff057224 */ /* 0x000fe200078e000d */
[----:B------:R-:W-:Y:S01]  /*e640*/  MOV R3, 0x2 ;  /* 0x0000000200037802 */ /* 0x000fe20000000f00 */
[----:B----4-:R-:W-:Y:S01]  /*e650*/  IMAD.MOV.U32 R0, RZ, RZ, 0x1c1f ;  /* 0x00001c1fff007424 */ /* 0x010fe200078e00ff */
[----:B------:R-:W-:Y:S02]  /*e660*/  MOV R2, 0xe680 ;  /* 0x0000e68000027802 */ /* 0x000fe40000000f00 */
[----:B-123--:R-:W-:Y:S05]  /*e670*/  CALL.REL.NOINC `($__internal_1_$__cuda_sm70_shflsync_idx_p) ;  /* 0x00000d8000007944 */ /* 0x00efea0003c00000 */
[----:B------:R-:W-:Y:S05]  /*e680*/  BRA `(.L_x_137) ;  /* 0xffffc16000007947 */ /* 0x000fea000383ffff */
.L_x_74:
[----:B------:R-:W-:Y:S01]  /*e690*/  IMAD.MOV.U32 R5, RZ, RZ, R12 ;  /* 0x000000ffff057224 */ /* 0x000fe200078e000c */
[----:B-1----:R-:W-:Y:S01]  /*e6a0*/  MOV R3, 0x3 ;  /* 0x0000000300037802 */ /* 0x002fe20000000f00 */
        /* <DEDUP_REMOVED lines=10> */
.L_x_76:
[----:B------:R-:W-:Y:S01]  /*e750*/  IMAD.MOV.U32 R5, RZ, RZ, R12 ;  /* 0x000000ffff057224 */ /* 0x000fe200078e000c */
[----:B------:R-:W-:Y:S01]  /*e760*/  MOV R3, RZ ;  /* 0x000000ff00037202 */ /* 0x000fe20000000f00 */
[----:B------:R-:W-:Y:S01]  /*e770*/  IMAD.MOV.U32 R0, RZ, RZ, 0x1c1f ;  /* 0x00001c1fff007424 */ /* 0x000fe200078e00ff */
[----:B------:R-:W-:Y:S02]  /*e780*/  MOV R2, 0xe7a0 ;  /* 0x0000e7a000027802 */ /* 0x000fe40000000f00 */
[----:B------:R-:W-:Y:S05]  /*e790*/  CALL.REL.NOINC `($__internal_1_$__cuda_sm70_shflsync_idx_p) ;  /* 0x00000c6000007944 */ /* 0x000fea0003c00000 */
[----:B------:R-:W-:Y:S01]  /*e7a0*/  MOV R4, R0 ;  /* 0x0000000000047202 */ /* 0x000fe20000000f00 */
[----:B------:R-:W-:Y:S05]  /*e7b0*/  BRA `(.L_x_139) ;  /* 0xffffc51000007947 */ /* 0x000fea000383ffff */
.L_x_77:
[----:B------:R-:W-:Y:S01]  /*e7c0*/  IMAD.MOV.U32 R5, RZ, RZ, R13 ;  /* 0x000000ffff057224 */ /* 0x000fe200078e000d */
[----:B------:R-:W-:Y:S01]  /*e7d0*/  MOV R3, RZ ;  /* 0x000000ff00037202 */ /* 0x000fe20000000f00 */
[----:B------:R-:W-:Y:S01]  /*e7e0*/  IMAD.MOV.U32 R0, RZ, RZ, 0x1c1f ;  /* 0x00001c1fff007424 */ /* 0x000fe200078e00ff */
[----:B------:R-:W-:Y:S02]  /*e7f0*/  MOV R2, 0xe810 ;  /* 0x0000e81000027802 */ /* 0x000fe40000000f00 */
[----:B-12---:R-:W-:Y:S05]  /*e800*/  CALL.REL.NOINC `($__internal_1_$__cuda_sm70_shflsync_idx_p) ;  /* 0x00000bf000007944 */ /* 0x006fea0003c00000 */
[----:B------:R-:W-:Y:S05]  /*e810*/  BRA `(.L_x_140) ;  /* 0xffffc4d000007947 */ /* 0x000fea000383ffff */
.L_x_80:
        /* <DEDUP_REMOVED lines=12> */
.L_x_83:
[----:B------:R-:W-:Y:S01]  /*e8e0*/  IMAD.MOV.U32 R5, RZ, RZ, R12 ;  /* 0x000000ffff057224 */ /* 0x000fe200078e000c */
[----:B-1----:R-:W-:Y:S01]  /*e8f0*/  MOV R3, 0x2 ;  /* 0x0000000200037802 */ /* 0x002fe20000000f00 */
[----:B----4-:R-:W-:Y:S01]  /*e900*/  IMAD.MOV.U32 R0, RZ, RZ, 0x1c1f ;  /* 0x00001c1fff007424 */ /* 0x010fe200078e00ff */
[----:B------:R-:W-:Y:S02]  /*e910*/  MOV R2, 0xe930 ;  /* 0x0000e93000027802 */ /* 0x000fe40000000f00 */
[----:B--23--:R-:W-:Y:S05]  /*e920*/  CALL.REL.NOINC `($__internal_1_$__cuda_sm70_shflsync_idx_p) ;  /* 0x00000ad000007944 */ /* 0x00cfea0003c00000 */
[----:B------:R-:W-:Y:S01]  /*e930*/  MOV R4, R0 ;  /* 0x0000000000047202 */ /* 0x000fe20000000f00 */
[----:B------:R-:W-:Y:S05]  /*e940*/  BRA `(.L_x_142) ;  /* 0xffffcd5000007947 */ /* 0x000fea000383ffff */
.L_x_84:
[----:B------:R-:W-:Y:S01]  /*e950*/  IMAD.MOV.U32 R5, RZ, RZ, R13 ;  /* 0x000000ffff057224 */ /* 0x000fe200078e000d */
[----:B------:R-:W-:Y:S01]  /*e960*/  MOV R3, 0x2 ;  /* 0x0000000200037802 */ /* 0x000fe20000000f00 */
[----:B----4-:R-:W-:Y:S01]  /*e970*/  IMAD.MOV.U32 R0, RZ, RZ, 0x1c1f ;  /* 0x00001c1fff007424 */ /* 0x010fe200078e00ff */
[----:B------:R-:W-:Y:S02]  /*e980*/  MOV R2, 0xe9a0 ;  /* 0x0000e9a000027802 */ /* 0x000fe40000000f00 */
[----:B-123--:R-:W-:Y:S05]  /*e990*/  CALL.REL.NOINC `($__internal_1_$__cuda_sm70_shflsync_idx_p) ;  /* 0x00000a6000007944 */ /* 0x00efea0003c00000 */
[----:B------:R-:W-:Y:S05]  /*e9a0*/  BRA `(.L_x_143) ;  /* 0xffffcd1000007947 */ /* 0x000fea000383ffff */
.L_x_87:
[----:B------:R-:W-:Y:S01]  /*e9b0*/  IMAD.MOV.U32 R5, RZ, RZ, R12 ;  /* 0x000000ffff057224 */ /* 0x000fe200078e000c */
[----:B--2---:R-:W-:Y:S01]  /*e9c0*/  MOV R3, 0x3 ;  /* 0x0000000300037802 */ /* 0x004fe20000000f00 */
[----:B-1----:R-:W-:Y:S01]  /*e9d0*/  IMAD.MOV.U32 R0, RZ, RZ, 0x1c1f ;  /* 0x00001c1fff007424 */ /* 0x002fe200078e00ff */
[----:B------:R-:W-:-:S02]  /*e9e0*/  MOV R2, 0xea00 ;  /* 0x0000ea0000027802 */ /* 0x000fc40000000f00 */
[----:B---34-:R-:W-:Y:S05]  /*e9f0*/  CALL.REL.NOINC `($__internal_1_$__cuda_sm70_shflsync_idx_p) ;  /* 0x00000a0000007944 */ /* 0x018fea0003c00000 */
[----:B------:R-:W-:Y:S01]  /*ea00*/  IMAD.MOV.U32 R4, RZ, RZ, R0 ;  /* 0x000000ffff047224 */ /* 0x000fe200078e0000 */
[----:B------:R-:W-:Y:S01]  /*ea10*/  MOV R3, 0x3 ;  /* 0x0000000300037802 */ /* 0x000fe20000000f00 */
[----:B------:R-:W-:Y:S01]  /*ea20*/  IMAD.MOV.U32 R5, RZ, RZ, R13 ;  /* 0x000000ffff057224 */ /* 0x000fe200078e000d */
[----:B------:R-:W-:-:S02]  /*ea30*/  MOV R0, 0x1c1f ;  /* 0x00001c1f00007802 */ /* 0x000fc40000000f00 */
[----:B------:R-:W-:Y:S02]  /*ea40*/  MOV R2, 0xea60 ;  /* 0x0000ea6000027802 */ /* 0x000fe40000000f00 */
[----:B------:R-:W-:Y:S05]  /*ea50*/  CALL.REL.NOINC `($__internal_1_$__cuda_sm70_shflsync_idx_p) ;  /* 0x000009a000007944 */ /* 0x000fea0003c00000 */
[----:B------:R-:W-:Y:S05]  /*ea60*/  BRA `(.L_x_144) ;  /* 0xffffd15000007947 */ /* 0x000fea000383ffff */
.L_x_91:
[----:B------:R-:W-:Y:S01]  /*ea70*/  IMAD.MOV.U32 R5, RZ, RZ, R9 ;  /* 0x000000ffff057224 */ /* 0x000fe200078e0009 */
[----:B------:R-:W-:Y:S01]  /*ea80*/  MOV R3, RZ ;  /* 0x000000ff00037202 */ /* 0x000fe20000000f00 */
[----:B------:R-:W-:Y:S01]  /*ea90*/  IMAD.MOV.U32 R0, RZ, RZ, 0x1c1f ;  /* 0x00001c1fff007424 */ /* 0x000fe200078e00ff */
[----:B------:R-:W-:Y:S02]  /*eaa0*/  MOV R2, 0xeac0 ;  /* 0x0000eac000027802 */ /* 0x000fe40000000f00 */
[----:B------:R-:W-:Y:S05]  /*eab0*/  CALL.REL.NOINC `($__internal_1_$__cuda_sm70_shflsync_idx_p) ;  /* 0x0000094000007944 */ /* 0x000fea0003c00000 */
[----:B------:R-:W-:Y:S01]  /*eac0*/  MOV R8, R0 ;  /* 0x0000000000087202 */ /* 0x000fe20000000f00 */
[----:B------:R-:W-:Y:S05]  /*ead0*/  BRA `(.L_x_145) ;  /* 0xffffdde000007947 */ /* 0x000fea000383ffff */
.L_x_92:
[----:B------:R-:W-:Y:S01]  /*eae0*/  IMAD.MOV.U32 R5, RZ, RZ, R12 ;  /* 0x000000ffff057224 */ /* 0x000fe200078e000c */
[----:B------:R-:W-:Y:S01]  /*eaf0*/  MOV R3, RZ ;  /* 0x000000ff00037202 */ /* 0x000fe20000000f00 */
[----:B------:R-:W-:Y:S01]  /*eb00*/  IMAD.MOV.U32 R0, RZ, RZ, 0x1c1f ;  /* 0x00001c1fff007424 */ /* 0x000fe200078e00ff */
[----:B------:R-:W-:Y:S02]  /*eb10*/  MOV R2, 0xeb30 ;  /* 0x0000eb3000027802 */ /* 0x000fe40000000f00 */
[----:B-12---:R-:W-:Y:S05]  /*eb20*/  CALL.REL.NOINC `($__internal_1_$__cuda_sm70_shflsync_idx_p) ;  /* 0x000008d000007944 */ /* 0x006fea0003c00000 */
[----:B------:R-:W-:Y:S05]  /*eb30*/  BRA `(.L_x_146) ;  /* 0xffffdda000007947 */ /* 0x000fea000383ffff */
.L_x_95:
        /* <DEDUP_REMOVED lines=12> */
.L_x_98:
[----:B-1----:R-:W-:Y:S01]  /*ec00*/  IMAD.MOV.U32 R5, RZ, RZ, R9 ;  /* 0x000000ffff057224 */ /* 0x002fe200078e0009 */
[----:B------:R-:W-:Y:S01]  /*ec10*/  MOV R3, 0x2 ;  /* 0x0000000200037802 */ /* 0x000fe20000000f00 */
[----:B----4-:R-:W-:Y:S01]  /*ec20*/  IMAD.MOV.U32 R0, RZ, RZ, 0x1c1f ;  /* 0x00001c1fff007424 */ /* 0x010fe200078e00ff */
[----:B------:R-:W-:Y:S02]  /*ec30*/  MOV R2, 0xec50 ;  /* 0x0000ec5000027802 */ /* 0x000fe40000000f00 */
[----:B--23--:R-:W-:Y:S05]  /*ec40*/  CALL.REL.NOINC `($__internal_1_$__cuda_sm70_shflsync_idx_p) ;  /* 0x000007b000007944 */ /* 0x00cfea0003c00000 */
[----:B------:R-:W-:Y:S01]  /*ec50*/  MOV R8, R0 ;  /* 0x0000000000087202 */ /* 0x000fe20000000f00 */
[----:B------:R-:W-:Y:S05]  /*ec60*/  BRA `(.L_x_148) ;  /* 0xffffdf4000007947 */ /* 0x000fea000383ffff */
.L_x_99:
[----:B------:R-:W-:Y:S01]  /*ec70*/  IMAD.MOV.U32 R5, RZ, RZ, R12 ;  /* 0x000000ffff057224 */ /* 0x000fe200078e000c */
[----:B------:R-:W-:Y:S01]  /*ec80*/  MOV R3, 0x2 ;  /* 0x0000000200037802 */ /* 0x000fe20000000f00 */
[----:B----4-:R-:W-:Y:S01]  /*ec90*/  IMAD.MOV.U32 R0, RZ, RZ, 0x1c1f ;  /* 0x00001c1fff007424 */ /* 0x010fe200078e00ff */
[----:B------:R-:W-:Y:S02]  /*eca0*/  MOV R2, 0xecc0 ;  /* 0x0000ecc000027802 */ /* 0x000fe40000000f00 */
[----:B-123--:R-:W-:Y:S05]  /*ecb0*/  CALL.REL.NOINC `($__internal_1_$__cuda_sm70_shflsync_idx_p) ;  /* 0x0000074000007944 */ /* 0x00efea0003c00000 */
[----:B------:R-:W-:Y:S05]  /*ecc0*/  BRA `(.L_x_149) ;  /* 0xffffdf0000007947 */ /* 0x000fea000383ffff */
.L_x_102:
        /* <DEDUP_REMOVED lines=12> */
.L_x_104:
[----:B------:R-:W-:Y:S01]  /*ed90*/  IMAD.MOV.U32 R5, RZ, RZ, R74 ;  /* 0x000000ffff057224 */ /* 0x000fe200078e004a */
[----:B------:R-:W-:Y:S01]  /*eda0*/  MOV R3, RZ ;  /* 0x000000ff00037202 */ /* 0x000fe20000000f00 */
[----:B------:R-:W-:Y:S01]  /*edb0*/  IMAD.MOV.U32 R0, RZ, RZ, 0x1f ;  /* 0x0000001fff007424 */ /* 0x000fe200078e00ff */
[----:B------:R-:W-:Y:S02]  /*edc0*/  MOV R2, 0xede0 ;  /* 0x0000ede000027802 */ /* 0x000fe40000000f00 */
[----:B--2---:R-:W-:Y:S05]  /*edd0*/  CALL.REL.NOINC `($__internal_1_$__cuda_sm70_shflsync_idx_p) ;  /* 0x0000062000007944 */ /* 0x004fea0003c00000 */
[----:B------:R-:W-:Y:S01]  /*ede0*/  MOV R9, R0 ;  /* 0x0000000000097202 */ /* 0x000fe20000000f00 */
[----:B------:R-:W-:Y:S05]  /*edf0*/  BRA `(.L_x_151) ;  /* 0xffffe16000007947 */ /* 0x000fea000383ffff */
.L_x_105:
[----:B------:R-:W-:Y:S01]  /*ee00*/  IMAD.MOV.U32 R5, RZ, RZ, R74 ;  /* 0x000000ffff057224 */ /* 0x000fe200078e004a */
[----:B------:R-:W-:Y:S01]  /*ee10*/  MOV R3, 0x1 ;  /* 0x0000000100037802 */ /* 0x000fe20000000f00 */
[----:B------:R-:W-:Y:S01]  /*ee20*/  IMAD.MOV.U32 R0, RZ, RZ, 0x1f ;  /* 0x0000001fff007424 */ /* 0x000fe200078e00ff */
[----:B------:R-:W-:Y:S02]  /*ee30*/  MOV R2, 0xee50 ;  /* 0x0000ee5000027802 */ /* 0x000fe40000000f00 */
[----:B-12---:R-:W-:Y:S05]  /*ee40*/  CALL.REL.NOINC `($__internal_1_$__cuda_sm70_shflsync_idx_p) ;  /* 0x000005b000007944 */ /* 0x006fea0003c00000 */
[----:B------:R-:W-:Y:S01]  /*ee50*/  MOV R8, R0 ;  /* 0x0000000000087202 */ /* 0x000fe20000000f00 */
[----:B------:R-:W-:Y:S05]  /*ee60*/  BRA `(.L_x_152) ;  /* 0xffffe11000007947 */ /* 0x000fea000383ffff */
.L_x_106:
[----:B------:R-:W-:Y:S02]  /*ee70*/  MOV R2, 0x1 ;  /* 0x0000000100027802 */ /* 0x000fe40000000f00 */
[----:B------:R-:W-:-:S02]  /*ee80*/  MOV R3, 0xeea0 ;  /* 0x0000eea000037802 */ /* 0x000fc40000000f00 */
[----:B-1234-:R-:W-:Y:S05]  /*ee90*/  CALL.REL.NOINC `($__internal_2_$__cuda_sm70_shflsync_up_p) ;  /* 0x000005b000007944 */ /* 0x01efea0003c00000 */
[----:B------:R-:W-:Y:S05]  /*eea0*/  BRA `(.L_x_153) ;  /* 0xffffe20000007947 */ /* 0x000fea000383ffff */
.L_x_107:
[----:B------:R-:W-:Y:S02]  /*eeb0*/  MOV R2, 0x2 ;  /* 0x0000000200027802 */ /* 0x000fe40000000f00 */
[----:B------:R-:W-:-:S02]  /*eec0*/  MOV R3, 0xeee0 ;  /* 0x0000eee000037802 */ /* 0x000fc40000000f00 */
[----:B--2-4-:R-:W-:Y:S05]  /*eed0*/  CALL.REL.NOINC `($__internal_2_$__cuda_sm70_shflsync_up_p) ;  /* 0x0000057000007944 */ /* 0x014fea0003c00000 */
        /* <DEDUP_REMOVED lines=23> */
.L_x_111:
[----:B------:R-:W-:Y:S02]  /*f050*/  MOV R2, 0x1 ;  /* 0x0000000100027802 */ /* 0x000fe40000000f00 */
[----:B------:R-:W-:Y:S02]  /*f060*/  MOV R3, 0xf080 ;  /* 0x0000f08000037802 */ /* 0x000fe40000000f00 */
[----:B------:R-:W-:Y:S05]  /*f070*/  CALL.REL.NOINC `($__internal_2_$__cuda_sm70_shflsync_up_p) ;  /* 0x000003d000007944 */ /* 0x000fea0003c00000 */
[----:B------:R-:W-:Y:S01]  /*f080*/  MOV R2, R4 ;  /* 0x0000000400027202 */ /* 0x000fe20000000f00 */
[----:B------:R-:W-:Y:S05]  /*f090*/  BRA `(.L_x_155) ;  /* 0xffffe27000007947 */ /* 0x000fea000383ffff */
.L_x_112:
        /* <DEDUP_REMOVED lines=26> */
.L_x_114:
[----:B------:R-:W-:Y:S02]  /*f240*/  SEL R0, RZ, 0x1, P0 ;  /* 0x00000001ff007807 */ /* 0x000fe40000000000 */
[----:B------:R-:W-:Y:S02]  /*f250*/  MOV R2, 0xf270 ;  /* 0x0000f27000027802 */ /* 0x000fe40000000f00 */
[----:B-1----:R-:W-:Y:S05]  /*f260*/  CALL.REL.NOINC `($__internal_3_$__cuda_sm70_votesync_ballot) ;  /* 0x0000025000007944 */ /* 0x002fea0003c00000 */
[----:B------:R-:W-:Y:S01]  /*f270*/  MOV R10, R0 ;  /* 0x00000000000a7202 */ /* 0x000fe20000000f00 */
[----:B------:R-:W-:Y:S05]  /*f280*/  BRA `(.L_x_157) ;  /* 0xffffe21000007947 */ /* 0x000fea000383ffff */
.L_x_115:
[----:B------:R-:W-:Y:S01]  /*f290*/  IMAD.MOV.U32 R5, RZ, RZ, R6 ;  /* 0x000000ffff057224 */ /* 0x000fe200078e0006 */
[----:B---3--:R-:W-:Y:S01]  /*f2a0*/  MOV R3, R12 ;  /* 0x0000000c00037202 */ /* 0x008fe20000000f00 */
[----:B------:R-:W-:Y:S01]  /*f2b0*/  IMAD.MOV.U32 R0, RZ, RZ, 0x1f ;  /* 0x0000001fff007424 */ /* 0x000fe200078e00ff */
[----:B------:R-:W-:Y:S02]  /*f2c0*/  MOV R2, 0xf2e0 ;  /* 0x0000f2e000027802 */ /* 0x000fe40000000f00 */
[----:B-12---:R-:W-:Y:S05]  /*f2d0*/  CALL.REL.NOINC `($__internal_1_$__cuda_sm70_shflsync_idx_p) ;  /* 0x0000012000007944 */ /* 0x006fea0003c00000 */
[----:B------:R-:W-:Y:S01]  /*f2e0*/  IMAD.MOV.U32 R8, RZ, RZ, R0 ;  /* 0x000000ffff087224 */ /* 0x000fe200078e0000 */
[----:B------:R-:W-:Y:S01]  /*f2f0*/  MOV R3, R12 ;  /* 0x0000000c00037202 */ /* 0x000fe20000000f00 */
[----:B------:R-:W-:Y:S01]  /*f300*/  IMAD.MOV.U32 R5, RZ, RZ, R7 ;  /* 0x000000ffff057224 */ /* 0x000fe200078e0007 */
[----:B------:R-:W-:Y:S02]  /*f310*/  MOV R0, 0x1f ;  /* 0x0000001f00007802 */ /* 0x000fe40000000f00 */
[----:B------:R-:W-:-:S02]  /*f320*/  MOV R2, 0xf340 ;  /* 0x0000f34000027802 */ /* 0x000fc40000000f00 */
[----:B------:R-:W-:Y:S05]  /*f330*/  CALL.REL.NOINC `($__internal_1_$__cuda_sm70_shflsync_idx_p) ;  /* 0x000000c000007944 */ /* 0x000fea0003c00000 */
[----:B------:R-:W-:Y:S01]  /*f340*/  MOV R7, R0 ;  /* 0x0000000000077202 */ /* 0x000fe20000000f00 */
[----:B------:R-:W-:Y:S05]  /*f350*/  BRA `(.L_x_158) ;  /* 0xffffe18000007947 */ /* 0x000fea000383ffff */
.L_x_118:
[----:B------:R-:W-:Y:S01]  /*f360*/  IMAD.MOV.U32 R5, RZ, RZ, R4 ;  /* 0x000000ffff057224 */ /* 0x000fe200078e0004 */
[----:B------:R-:W-:-:S02]  /*f370*/  MOV R0, 0x1f ;  /* 0x0000001f00007802 */ /* 0x000fc40000000f00 */
[----:B------:R-:W-:Y:S02]  /*f380*/  MOV R2, 0xf3a0 ;  /* 0x0000f3a000027802 */ /* 0x000fe40000000f00 */
[----:B-1234-:R-:W-:Y:S05]  /*f390*/  CALL.REL.NOINC `($__internal_1_$__cuda_sm70_shflsync_idx_p) ;  /* 0x0000006000007944 */ /* 0x01efea0003c00000 */
[----:B------:R-:W-:Y:S01]  /*f3a0*/  MOV R13, R0 ;  /* 0x00000000000d7202 */ /* 0x000fe20000000f00 */
[----:B------:R-:W-:Y:S05]  /*f3b0*/  BRA `(.L_x_117) ;  /* 0xffffe18000007947 */ /* 0x000fea000383ffff */
        .weak           $__internal_0_$__cuda_sm70_shflsync_bfly_p
        .type           $__internal_0_$__cuda_sm70_shflsync_bfly_p,@function
        .size           $__internal_0_$__cuda_sm70_shflsync_bfly_p,($__internal_1_$__cuda_sm70_shflsync_idx_p - $__internal_0_$__cuda_sm70_shflsync_bfly_p)
$__internal_0_$__cuda_sm70_shflsync_bfly_p:
[----:B------:R-:W-:Y:S04]  /*f3c0*/  WARPSYNC R9 ;  /* 0x0000000900007348 */ /* 0x000fe80003800000 */
[----:B------:R1:W2:Y:S02]  /*f3d0*/  SHFL.BFLY PT, R8, R0, R3, R10 ;  /* 0x0c00000300087389 */ /* 0x0002a400000e000a */
[----:B-1----:R-:W-:-:S04]  /*f3e0*/  MOV R3, 0x0 ;  /* 0x0000000000037802 */ /* 0x002fc80000000f00 */
[----:B--2---:R-:W-:Y:S05]  /*f3f0*/  RET.REL.NODEC R2 `(_ZN7cutlass13device_kernelIN5flash19enable_sm80_to_sm89INS1_16FlashAttnFwdSm80INS1_25CollectiveMainloopFwdSm80ILi4ELi1ELb0EN4cute5tupleIJNS5_1CILi128EEENS7_ILi48EEENS7_ILi96EEEEEELi96ENS_10bfloat16_tEfNS_4arch4Sm80ELb0ELb0ELb1ELb1ELb0ELb0ELb1ELb1EEENS1_21CollectiveEpilogueFwdINS6_IJS8_SA_S9_EEENS6_IJNS7_ILi1EEESI_SI_EEESC_SE_Li128ELb1ELb1ELb1ELb0EEENS1_36VarlenDynamicPersistentTileSchedulerILi128ELi48ELi128ELi128ELb1ELb1ELb0ELb0ELb1ELb1EEEEEEEEEvNT_6ParamsE) ;  /* 0xffff0c0002007950 */ /* 0x004fea0003c3ffff */
        .weak           $__internal_1_$__cuda_sm70_shflsync_idx_p
        .type           $__internal_1_$__cuda_sm70_shflsync_idx_p,@function
        .size           $__internal_1_$__cuda_sm70_shflsync_idx_p,($__internal_2_$__cuda_sm70_shflsync_up_p - $__internal_1_$__cuda_sm70_shflsync_idx_p)
$__internal_1_$__cuda_sm70_shflsync_idx_p:
[----:B------:R-:W-:-:S04]  /*f400*/  MOV R15, 0xffffffff ;  /* 0xffffffff000f7802 */ /* 0x000fc80000000f00 */
[----:B------:R-:W-:Y:S04]  /*f410*/  WARPSYNC R15 ;  /* 0x0000000f00007348 */ /* 0x000fe80003800000 */
[----:B------:R1:W2:Y:S02]  /*f420*/  SHFL.IDX PT, R0, R5, R3, R0 ;  /* 0x0000000305007389 */ /* 0x0002a400000e0000 */
[----:B-1----:R-:W-:-:S04]  /*f430*/  MOV R3, 0x0 ;  /* 0x0000000000037802 */ /* 0x002fc80000000f00 */
[----:B--2---:R-:W-:Y:S05]  /*f440*/  RET.REL.NODEC R2 `(_ZN7cutlass13device_kernelIN5flash19enable_sm80_to_sm89INS1_16FlashAttnFwdSm80INS1_25CollectiveMainloopFwdSm80ILi4ELi1ELb0EN4cute5tupleIJNS5_1CILi128EEENS7_ILi48EEENS7_ILi96EEEEEELi96ENS_10bfloat16_tEfNS_4arch4Sm80ELb0ELb0ELb1ELb1ELb0ELb0ELb1ELb1EEENS1_21CollectiveEpilogueFwdINS6_IJS8_SA_S9_EEENS6_IJNS7_ILi1EEESI_SI_EEESC_SE_Li128ELb1ELb1ELb1ELb0EEENS1_36VarlenDynamicPersistentTileSchedulerILi128ELi48ELi128ELi128ELb1ELb1ELb0ELb0ELb1ELb1EEEEEEEEEvNT_6ParamsE) ;  /* 0xffff0bb002007950 */ /* 0x004fea0003c3ffff */
        .weak           $__internal_2_$__cuda_sm70_shflsync_up_p
        .type           $__internal_2_$__cuda_sm70_shflsync_up_p,@function
        .size           $__internal_2_$__cuda_sm70_shflsync_up_p,($__internal_3_$__cuda_sm70_votesync_ballot - $__internal_2_$__cuda_sm70_shflsync_up_p)
$__internal_2_$__cuda_sm70_shflsync_up_p:
[----:B------:R-:W-:Y:S02]  /*f450*/  IMAD.MOV.U32 R4, RZ, RZ, RZ ;  /* 0x000000ffff047224 */ /* 0x000fe400078e00ff */
[----:B------:R-:W-:-:S04]  /*f460*/  IMAD.MOV.U32 R10, RZ, RZ, -0x1 ;  /* 0xffffffffff0a7424 */ /* 0x000fc800078e00ff */
[----:B------:R-:W-:Y:S04]  /*f470*/  WARPSYNC R10 ;  /* 0x0000000a00007348 */ /* 0x000fe80003800000 */
[----:B------:R1:W2:Y:S02]  /*f480*/  SHFL.UP PT, R4, R0, R2, R4 ;  /* 0x0400000200047389 */ /* 0x0002a400000e0004 */
[----:B-1----:R-:W-:Y:S02]  /*f490*/  MOV R2, R3 ;  /* 0x0000000300027202 */ /* 0x002fe40000000f00 */
[----:B------:R-:W-:-:S04]  /*f4a0*/  MOV R3, 0x0 ;  /* 0x0000000000037802 */ /* 0x000fc80000000f00 */
[----:B--2---:R-:W-:Y:S05]  /*f4b0*/  RET.REL.NODEC R2 `(_ZN7cutlass13device_kernelIN5flash19enable_sm80_to_sm89INS1_16FlashAttnFwdSm80INS1_25CollectiveMainloopFwdSm80ILi4ELi1ELb0EN4cute5tupleIJNS5_1CILi128EEENS7_ILi48EEENS7_ILi96EEEEEELi96ENS_10bfloat16_tEfNS_4arch4Sm80ELb0ELb0ELb1ELb1ELb0ELb0ELb1ELb1EEENS1_21CollectiveEpilogueFwdINS6_IJS8_SA_S9_EEENS6_IJNS7_ILi1EEESI_SI_EEESC_SE_Li128ELb1ELb1ELb1ELb0EEENS1_36VarlenDynamicPersistentTileSchedulerILi128ELi48ELi128ELi128ELb1ELb1ELb0ELb0ELb1ELb1EEEEEEEEEvNT_6ParamsE) ;  /* 0xffff0b4002007950 */ /* 0x004fea0003c3ffff */
        .weak           $__internal_3_$__cuda_sm70_votesync_ballot
        .type           $__internal_3_$__cuda_sm70_votesync_ballot,@function
        .size           $__internal_3_$__cuda_sm70_votesync_ballot,(.L_x_1425 - $__internal_3_$__cuda_sm70_votesync_ballot)
$__internal_3_$__cuda_sm70_votesync_ballot:
[----:B------:R-:W-:Y:S01]  /*f4c0*/  ISETP.NE.U32.AND P0, PT, R0, 0x1, PT ;  /* 0x000000010000780c */ /* 0x000fe20003f05070 */
[----:B------:R-:W-:-:S04]  /*f4d0*/  IMAD.MOV.U32 R3, RZ, RZ, -0x1 ;  /* 0xffffffffff037424 */ /* 0x000fc800078e00ff */
[----:B------:R-:W-:Y:S08]  /*f4e0*/  WARPSYNC R3 ;  /* 0x0000000300007348 */ /* 0x000ff00003800000 */
[----:B------:R-:W-:-:S04]  /*f4f0*/  VOTE.ANY R0, PT, !P0 ;  /* 0x0000000000007806 */ /* 0x000fc800040e0100 */
[----:B------:R-:W-:Y:S01]  /*f500*/  LOP3.LUT R0, R0, R3, RZ, 0xc0, !PT ;  /* 0x0000000300007212 */ /* 0x000fe200078ec0ff */
[----:B------:R-:W-:-:S04]  /*f510*/  IMAD.MOV.U32 R3, RZ, RZ, 0x0 ;  /* 0x00000000ff037424 */ /* 0x000fc800078e00ff */
[----:B------:R-:W-:Y:S05]  /*f520*/  RET.REL.NODEC R2 `(_ZN7cutlass13device_kernelIN5flash19enable_sm80_to_sm89INS1_16FlashAttnFwdSm80INS1_25CollectiveMainloopFwdSm80ILi4ELi1ELb0EN4cute5tupleIJNS5_1CILi128EEENS7_ILi48EEENS7_ILi96EEEEEELi96ENS_10bfloat16_tEfNS_4arch4Sm80ELb0ELb0ELb1ELb1ELb0ELb0ELb1ELb1EEENS1_21CollectiveEpilogueFwdINS6_IJS8_SA_S9_EEENS6_IJNS7_ILi1EEESI_SI_EEESC_SE_Li128ELb1ELb1ELb1ELb0EEENS1_36VarlenDynamicPersistentTileSchedulerILi128ELi48ELi128ELi128ELb1ELb1ELb0ELb0ELb1ELb1EEEEEEEEEvNT_6ParamsE) ;  /* 0xffff0ad002007950 */ /* 0x000fea0003c3ffff */
.L_x_159:
        /* <DEDUP_REMOVED lines=13> */
.L_x_1425:


//--------------------- .text._ZN7cutlass13device_kernelIN5flash19enable_sm80_to_sm89INS1_16FlashAttnFwdSm80INS1_25CollectiveMainloopFwdSm80ILi4ELi1ELb0EN4cute5tupleIJNS5_1CILi128EEENS7_ILi48EEENS7_ILi96EEEEEELi96ENS_10bfloat16_tEfNS_4arch4Sm80ELb0ELb0ELb1ELb1ELb0ELb1ELb1ELb1EEENS1_21CollectiveEpilogueFwdINS6_IJS8_SA_S9_EEENS6_IJNS7_ILi1EEESI_SI_EEESC_SE_Li128ELb1ELb1ELb1ELb0EEENS1_36VarlenDynamicPersistentTileSchedulerILi128ELi48ELi128ELi128ELb1ELb1ELb0ELb0ELb1ELb1EEEEEEEEEvNT_6ParamsE --------------------------
	.section	.text._ZN7cutlass13device_kernelIN5flash19enable_sm80_to_sm89INS1_16FlashAttnFwdSm80INS1_25CollectiveMainloopFwdSm80ILi4ELi1ELb0EN4cute5tupleIJNS5_1CILi128EEENS7_ILi48EEENS7_ILi96EEEEEELi96ENS_10bfloat16_tEfNS_4arch4Sm80ELb0ELb0ELb1ELb1ELb0ELb1ELb1ELb1EEENS1_21CollectiveEpilogueFwdINS6_IJS8_SA_S9_EEENS6_IJNS7_ILi1EEESI_SI_EEESC_SE_Li128ELb1ELb1ELb1ELb0EEENS1_36VarlenDynamicPersistentTileSchedulerILi128ELi48ELi128ELi128ELb1ELb1ELb0ELb0ELb1ELb1EEEEEEEEEvNT_6ParamsE,"ax",@progbits
	.sectioninfo	@"SHI_REGISTERS=255"
	.align	128
.text._ZN7cutlass13device_kernelIN5flash19enable_sm80_to_sm89INS1_16FlashAttnFwdSm80INS1_25CollectiveMainloopFwdSm80ILi4ELi1ELb0EN4cute5tupleIJNS5_1CILi128EEENS7_ILi48EEENS7_ILi96EEEEEELi96ENS_10bfloat16_tEfNS_4arch4Sm80ELb0ELb0ELb1ELb1ELb0ELb1ELb1ELb1EEENS1_21CollectiveEpilogueFwdINS6_IJS8_SA_S9_EEENS6_IJNS7_ILi1EEESI_SI_EEESC_SE_Li128ELb1ELb1ELb1ELb0EEENS1_36VarlenDynamicPersistentTileSchedulerILi128ELi48ELi128ELi128ELb1ELb1ELb0ELb0ELb1ELb1EEEEEEEEEvNT_6ParamsE:
        .type           _ZN7cutlass13device_kernelIN5flash19enable_sm80_to_sm89INS1_16FlashAttnFwdSm80INS1_25CollectiveMainloopFwdSm80ILi4ELi1ELb0EN4cute5tupleIJNS5_1CILi128EEENS7_ILi48EEENS7_ILi96EEEEEELi96ENS_10bfloat16_tEfNS_4arch4Sm80ELb0ELb0ELb1ELb1ELb0ELb1ELb1ELb1EEENS1_21CollectiveEpilogueFwdINS6_IJS8_SA_S9_EEENS6_IJNS7_ILi1EEESI_SI_EEESC_SE_Li128ELb1ELb1ELb1ELb0EEENS1_36VarlenDynamicPersistentTileSchedulerILi128ELi48ELi128ELi128ELb1ELb1ELb0ELb0ELb1ELb1EEEEEEEEEvNT_6ParamsE,@function
        .size           _ZN7cutlass13device_kernelIN5flash19enable_sm80_to_sm89INS1_16FlashAttnFwdSm80INS1_25CollectiveMainloopFwdSm80ILi4ELi1ELb0EN4cute5tupleIJNS5_1CILi128EEENS7_ILi48EEENS7_ILi96EEEEEELi96ENS_10bfloat16_tEfNS_4arch4Sm80ELb0ELb0ELb1ELb1ELb0ELb1ELb1ELb1EEENS1_21CollectiveEpilogueFwdINS6_IJS8_SA_S9_EEENS6_IJNS7_ILi1EEESI_SI_EEESC_SE_Li128ELb1ELb1ELb1ELb0EEENS1_36VarlenDynamicPersistentTileSchedulerILi128ELi48ELi128ELi128ELb1ELb1ELb0ELb0ELb1ELb1EEEEEEEEEvNT_6ParamsE,(.L_x_1430 - _ZN7cutlass13device_kernelIN5flash19enable_sm80_to_sm89INS1_16FlashAttnFwdSm80INS1_25CollectiveMainloopFwdSm80ILi4ELi1ELb0EN4cute5tupleIJNS5_1CILi128EEENS7_ILi48EEENS7_ILi96EEEEEELi96ENS_10bfloat16_tEfNS_4arch4Sm80ELb0ELb0ELb1ELb1ELb0ELb1ELb1ELb1EEENS1_21CollectiveEpilogueFwdINS6_IJS8_SA_S9_EEENS6_IJNS7_ILi1EEESI_SI_EEESC_SE_Li128ELb1ELb1ELb1ELb0EEENS1_36VarlenDynamicPersistentTileSchedulerILi128ELi48ELi128ELi128ELb1ELb1ELb0ELb0ELb1ELb1EEEEEEEEEvNT_6ParamsE)
        .other          _ZN7cutlass13device_kernelIN5flash19enable_sm80_to_sm89INS1_16FlashAttnFwdSm80INS1_25CollectiveMainloopFwdSm80ILi4ELi1ELb0EN4cute5tupleIJNS5_1CILi128EEENS7_ILi48EEENS7_ILi96EEEEEELi96ENS_10bfloat16_tEfNS_4arch4Sm80ELb0ELb0ELb1ELb1ELb0ELb1ELb1ELb1EEENS1_21CollectiveEpilogueFwdINS6_IJS8_SA_S9_EEENS6_IJNS7_ILi1EEESI_SI_EEESC_SE_Li128ELb1ELb1ELb1ELb0EEENS1_36VarlenDynamicPersistentTileSchedulerILi128ELi48ELi128ELi128ELb1ELb1ELb0ELb0ELb1ELb1EEEEEEEEEvNT_6ParamsE,@"STO_CUDA_ENTRY STV_DEFAULT"
_ZN7cutlass13device_kernelIN5flash19enable_sm80_to_sm89INS1_16FlashAttnFwdSm80INS1_25CollectiveMainloopFwdSm80ILi4ELi1ELb0EN4cute5tupleIJNS5_1CILi128EEENS7_ILi48EEENS7_ILi96EEEEEELi96ENS_10bfloat16_tEfNS_4arch4Sm80ELb0ELb0ELb1ELb1ELb0ELb1ELb1ELb1EEENS1_21CollectiveEpilogueFwdINS6_IJS8_SA_S9_EEENS6_IJNS7_ILi1EEESI_SI_EEESC_SE_Li128ELb1ELb1ELb1ELb0EEENS1_36VarlenDynamicPersistentTileSchedulerILi128ELi48ELi128ELi128ELb1ELb1ELb0ELb0ELb1ELb1EEEEEEEEEvNT_6ParamsE:
        /* <DEDUP_REMOVED lines=54> */
.L_x_165:
        /* <DEDUP_REMOVED lines=17> */
.L_x_332:
        /* <DEDUP_REMOVED lines=16> */
.L_x_333:
[----:B--2---:R-:W-:-:S05]  /*0570*/  IMAD R0, R0, c[0x0][0x538], RZ ;  /* 0x00014e0000007a24 */ /* 0x004fca00078e02ff */
[----:B------:R-:W-:-:S04]  /*0580*/  IADD3 R6, R0, R6, RZ ;  /* 0x0000000600067210 */ /* 0x000fc80007ffe0ff */
[----:B------:R-:W-:-:S13]  /*0590*/  ISETP.GT.AND P0, PT, R6, UR4, PT ;  /* 0x0000000406007c0c */ /* 0x000fda000bf04270 */
[----:B-1----:R-:W-:Y:S05]  /*05a0*/  @!P0 BRA `(.L_x_165) ;  /* 0xfffffdb000008947 */ /* 0x002fea000383ffff */
.L_x_161:
[----:B------:R-:W-:-:S05]  /*05b0*/  IADD3 R12, -R0, R6, RZ ;  /* 0x00000006000c7210 */ /* 0x000fca0007ffe1ff */
[----:B------:R-:W-:-:S05]  /*05c0*/  IMAD R0, R4, c[0x0][0x538], R12 ;  /* 0x00014e0004007a24 */ /* 0x000fca00078e020c */
[----:B------:R-:W-:Y:S01]  /*05d0*/  ISETP.GT.AND P0, PT, R0, UR4, PT ;  /* 0x0000000400007c0c */ /* 0x000fe2000bf04270 */
[----:B------:R-:W-:-:S12]  /*05e0*/  BRA.DIV ~URZ, `(.L_x_166) ;  /* 0x000181f27f007947 */ /* 0x000fd8000b800000 */
[----:B------:R-:W-:-:S04]  /*05f0*/  VOTE.ANY R6, PT, !P0 ;  /* 0x0000000000067806 */ /* 0x000fc800040e0100 */
.L_x_334:
[----:B------:R1:W2:Y:S01]  /*0600*/  POPC R13, R6 ;  /* 0x00000006000d7309 */ /* 0x0002a20000000000 */
[----:B------:R-:W-:Y:S05]  /*0610*/  BRA.DIV ~URZ, `(.L_x_167) ;  /* 0x000182127f007947 */ /* 0x000fea000b800000 */
[----:B--2---:R-:W2:Y:S04]  /*0620*/  SHFL.IDX PT, R11, R8, R13, 0x1f ;  /* 0x00001f0d080b7589 */ /* 0x004ea800000e0000 */
[----:B------:R3:W4:Y:S02]  /*0630*/  SHFL.IDX PT, R10, R7, R13, 0x1f ;  /* 0x00001f0d070a7589 */ /* 0x00072400000e0000 */
[----:B---3--:R-:W-:Y:S02]  /*0640*/  MOV R7, RZ ;  /* 0x000000ff00077202 */ /* 0x008fe40000000f00 */
.L_x_335:
[----:B--2-4-:R-:W-:Y:S01]  /*0650*/  ISETP.NE.AND P0, PT, R6, RZ, PT ;  /* 0x000000ff0600720c */ /* 0x014fe20003f05270 */
[----:B------:R-:W-:-:S12]  /*0660*/  BSSY B0, `(.L_x_168) ;  /* 0x0000005000007945 */ /* 0x000fd80003800000 */
[----:B------:R-:W-:Y:S05]  /*0670*/  @!P0 BRA `(.L_x_169) ;  /* 0x0000003000008947 */ /* 0x000fea0003800000 */
[----:B------:R-:W-:Y:S01]  /*0680*/  IADD3 R3, R13, -0x1, RZ ;  /* 0xffffffff0d037810 */ /* 0x000fe20007ffe0ff */
[----:B------:R-:W-:Y:S05]  /*0690*/  BRA.DIV ~URZ, `(.L_x_170) ;  /* 0x000182727f007947 */ /* 0x000fea000b800000 */
[----:B------:R2:W3:Y:S02]  /*06a0*/  SHFL.IDX PT, R7, R4, R3, 0x1f ;  /* 0x00001f0304077589 */ /* 0x0004e400000e0000 */
.L_x_169:
[----:B------:R-:W-:Y:S05]  /*06b0*/  BSYNC B0 ;  /* 0x0000000000007941 */ /* 0x000fea0003800000 */
.L_x_168:
        /* <DEDUP_REMOVED lines=23> */
[----:B------:R-:W-:Y:S02]  /*0830*/  ISETP.GT.U32.AND P0, PT, R5, R0, PT ;  /* 0x000000000500720c */ /* 0x000fe40003f04070 */
[----:B-1----:R-:W-:-:S11]  /*0840*/  IADD3 R3, R3, 0xffffffe, RZ ;  /* 0x0ffffffe03037810 */ /* 0x002fd60007ffe0ff */
[----:B------:R-:W-:Y:S01]  /*0850*/  @!P0 IMAD.IADD R0, R0, 0x1, -R5 ;  /* 0x0000000100008824 */ /* 0x000fe200078e0a05 */
[----:B------:R-:W-:Y:S02]  /*0860*/  @!P0 IADD3 R2, R2, 0x1, RZ ;  /* 0x0000000102028810 */ /* 0x000fe40007ffe0ff */
[----:B------:R-:W-:Y:S01]  /*0870*/  ISETP.NE.AND P0, PT, R11, RZ, PT ;  /* 0x000000ff0b00720c */ /* 0x000fe20003f05270 */
[----:B------:R-:W1:Y:S01]  /*0880*/  F2I.FTZ.U32.TRUNC.NTZ R3, R3 ;  /* 0x0000000300037305 */ /* 0x000e62000021f000 */
[----:B------:R-:W-:Y:S02]  /*0890*/  ISETP.GE.U32.AND P2, PT, R0, R5, PT ;  /* 0x000000050000720c */ /* 0x000fe40003f46070 */
[----:B------:R-:W-:-:S04]  /*08a0*/  LOP3.LUT R0, R12, R11, RZ, 0x3c, !PT ;  /* 0x0000000b0c007212 */ /* 0x000fc800078e3cff */
[----:B------:R-:W-:-:S07]  /*08b0*/  ISETP.GE.AND P1, PT, R0, RZ, PT ;  /* 0x000000ff0000720c */ /* 0x000fce0003f26270 */
[----:B------:R-:W-:Y:S02]  /*08c0*/  @P2 IADD3 R2, R2, 0x1, RZ ;  /* 0x0000000102022810 */ /* 0x000fe40007ffe0ff */
[----:B-1----:R-:W-:-:S03]  /*08d0*/  IADD3 R0, RZ, -R3, RZ ;  /* 0x80000003ff007210 */ /* 0x002fc60007ffe0ff */
[----:B------:R-:W-:Y:S02]  /*08e0*/  IMAD.MOV.U32 R4, RZ, RZ, R2 ;  /* 0x000000ffff047224 */ /* 0x000fe400078e0002 */
[----:B------:R-:W-:Y:S01]  /*08f0*/  IMAD.MOV.U32 R2, RZ, RZ, R0 ;  /* 0x000000ffff027224 */ /* 0x000fe200078e0000 */
[----:B------:R-:W-:Y:S01]  /*0900*/  IABS R0, R10 ;  /* 0x0000000a00007213 */ /* 0x000fe20000000000 */
[----:B------:R-:W-:Y:S01]  /*0910*/  @!P1 IMAD.MOV R4, RZ, RZ, -R4 ;  /* 0x000000ffff049224 */ /* 0x000fe200078e0a04 */
[----:B------:R-:W-:Y:S01]  /*0920*/  @!P0 LOP3.LUT R4, RZ, R11, RZ, 0x33, !PT ;  /* 0x0000000bff048212 */ /* 0x000fe200078e33ff */
[----:B------:R-:W-:Y:S01]  /*0930*/  IMAD R5, R2, R7, RZ ;  /* 0x0000000702057224 */ /* 0x000fe200078e02ff */
[----:B------:R-:W-:Y:S01]  /*0940*/  MOV R2, RZ ;  /* 0x000000ff00027202 */ /* 0x000fe20000000f00 */
[----:B------:R-:W-:Y:S01]  /*0950*/  IMAD.MOV R6, RZ, RZ, -R0 ;  /* 0x000000ffff067224 */ /* 0x000fe200078e0a00 */
[----:B------:R-:W-:-:S03]  /*0960*/  IABS R8, R4 ;  /* 0x0000000400087213 */ /* 0x000fc60000000000 */
        /* <DEDUP_REMOVED lines=26> */
.L_x_162:
[----:B------:R-:W-:Y:S01]  /*0b10*/  MOV R0, UR4 ;  /* 0x0000000400007c02 */ /* 0x000fe20008000f00 */
[----:B------:R-:W-:Y:S04]  /*0b20*/  STL [R1+0x14], RZ ;  /* 0x000014ff01007387 */ /* 0x000fe80000100800 */
[----:B------:R-:W-:Y:S04]  /*0b30*/  STL [R1+0x18], RZ ;  /* 0x000018ff01007387 */ /* 0x000fe80000100800 */
[----:B------:R1:W-:Y:S02]  /*0b40*/  STL [R1+0x10], R0 ;  /* 0x0000100001007387 */ /* 0x0003e40000100800 */
[----:B-1----:R-:W-:-:S05]  /*0b50*/  MOV R0, c[0x0][0x53c] ;  /* 0x00014f0000007a02 */ /* 0x002fca0000000f00 */
[----:B------:R1:W-:Y:S02]  /*0b60*/  STL [R1+0x1c], R0 ;  /* 0x00001c0001007387 */ /* 0x0003e40000100800 */
.L_x_171:
        /* <DEDUP_REMOVED lines=8> */
.L_x_160:
[----:B------:R-:W2:Y:S02]  /*0bf0*/  LDL R0, [R1+0x1c] ;  /* 0x00001c0001007983 */ /* 0x000ea40000100800 */
[----:B--2---:R-:W-:-:S13]  /*0c00*/  ISETP.GE.AND P0, PT, R0, c[0x0][0x53c], PT ;  /* 0x00014f0000007a0c */ /* 0x004fda0003f06270 */
[----:B------:R-:W-:Y:S05]  /*0c10*/  @P0 EXIT ;  /* 0x000000000000094d */ /* 0x000fea0003800000 */
[----:B------:R-:W2:Y:S02]  /*0c20*/  S2R R12, SR_TID.X ;  /* 0x00000000000c7919 */ /* 0x000ea40000002100 */
[----:B--2---:R-:W-:Y:S02]  /*0c30*/  SHF.R.S32.HI R14, RZ, 0x1f, R12 ;  /* 0x0000001fff0e7819 */ /* 0x004fe4000001140c */
[-C--:B------:R-:W-:Y:S02]  /*0c40*/  LEA.HI R10, R12, R12.reuse, RZ, 0x1 ;  /* 0x0000000c0c0a7211 */ /* 0x080fe400078f08ff */
[----:B------:R-:W-:Y:S02]  /*0c50*/  LEA.HI R23, R14, R12, RZ, 0x3 ;  /* 0x0000000c0e177211 */ /* 0x000fe400078f18ff */
[----:B------:R-:W-:Y:S02]  /*0c60*/  SHF.R.S32.HI R242, RZ, 0x1, R10 ;  /* 0x00000001fff27819 */ /* 0x000fe4000001140a */
[----:B------:R-:W-:-:S02]  /*0c70*/  LOP3.LUT R0, R23, 0xfffffff8, RZ, 0xc0, !PT ;  /* 0xfffffff817007812 */ /* 0x000fc400078ec0ff */
[----:B-1----:R-:W-:Y:S02]  /*0c80*/  LEA.HI R5, R14, R12, RZ, 0x4 ;  /* 0x0000000c0e057211 */ /* 0x002fe400078f20ff */
[----:B------:R-:W-:Y:S01]  /*0c90*/  LEA.HI R3, R10, R242, RZ, 0x1 ;  /* 0x000000f20a037211 */ /* 0x000fe200078f08ff */
[----:B------:R-:W-:Y:S01]  /*0ca0*/  IMAD.IADD R2, R12, 0x1, -R0 ;  /* 0x000000010c027824 */ /* 0x000fe200078e0a00 */
[----:B------:R-:W-:Y:S02]  /*0cb0*/  SHF.R.S32.HI R6, RZ, 0x4, R5 ;  /* 0x00000004ff067819 */ /* 0x000fe40000011405 */
[----:B------:R-:W-:Y:S02]  /*0cc0*/  LOP3.LUT R0, R3, 0x7fffffe, RZ, 0xc0, !PT ;  /* 0x07fffffe03007812 */ /* 0x000fe400078ec0ff */
[----:B------:R-:W-:Y:S02]  /*0cd0*/  LEA.HI R11, R2, R2, RZ, 0x1 ;  /* 0x00000002020b7211 */ /* 0x000fe400078f08ff */
[----:B------:R-:W-:Y:S01]  /*0ce0*/  LEA.HI R4, R5, R6, RZ, 0x1 ;  /* 0x0000000605047211 */ /* 0x000fe200078f08ff */
[----:B------:R-:W-:Y:S01]  /*0cf0*/  IMAD.IADD R0, R242, 0x1, -R0 ;  /* 0x00000001f2007824 */ /* 0x000fe200078e0a00 */
[----:B------:R-:W-:-:S02]  /*0d00*/  LOP3.LUT R3, R11, 0x3fffffe, RZ, 0xc0, !PT ;  /* 0x03fffffe0b037812 */ /* 0x000fc400078ec0ff */
[----:B------:R-:W-:Y:S01]  /*0d10*/  LOP3.LUT R4, R4, 0xfffffffe, RZ, 0xc0, !PT ;  /* 0xfffffffe04047812 */ /* 0x000fe200078ec0ff */
[----:B------:R-:W-:Y:S01]  /*0d20*/  IMAD R22, R6, 0x8, R0 ;  /* 0x0000000806167824 */ /* 0x000fe200078e0200 */
[-C--:B------:R-:W-:Y:S01]  /*0d30*/  LEA.HI R7, R14, R12.reuse, RZ, 0x5 ;  /* 0x0000000c0e077211 */ /* 0x080fe200078f28ff */
[----:B------:R-:W-:Y:S01]  /*0d40*/  IMAD.IADD R21, R2, 0x1, -R3 ;  /* 0x0000000102157824 */ /* 0x000fe200078e0a03 */
[----:B------:R-:W-:Y:S01]  /*0d50*/  LEA.HI R14, R14, R12, RZ, 0x2 ;  /* 0x0000000c0e0e7211 */ /* 0x000fe200078f10ff */
[----:B------:R-:W-:Y:S01]  /*0d60*/  IMAD.IADD R19, R6, 0x1, -R4 ;  /* 0x0000000106137824 */ /* 0x000fe200078e0a04 */
[----:B------:R-:W-:Y:S01]  /*0d70*/  LOP3.LUT R0, R5, 0xfffffff0, RZ, 0xc0, !PT ;  /* 0xfffffff005007812 */ /* 0x000fe200078ec0ff */
[----:B------:R-:W-:Y:S01]  /*0d80*/  IMAD.SHL.U32 R22, R22, 0x20, RZ ;  /* 0x0000002016167824 */ /* 0x000fe200078e00ff */
[----:B------:R-:W-:Y:S02]  /*0d90*/  SHF.R.S32.HI R2, RZ, 0x3, R23 ;  /* 0x00000003ff027819 */ /* 0x000fe40000011417 */
[----:B------:R-:W-:Y:S01]  /*0da0*/  LOP3.LUT R4, R14, 0xfffffffc, RZ, 0xc0, !PT ;  /* 0xfffffffc0e047812 */ /* 0x000fe200078ec0ff */
[----:B------:R-:W-:Y:S01]  /*0db0*/  IMAD.IADD R0, R12, 0x1, -R0 ;  /* 0x000000010c007824 */ /* 0x000fe200078e0a00 */
[----:B------:R-:W-:Y:S01]  /*0dc0*/  SHF.R.S32.HI R243, RZ, 0x2, R14 ;  /* 0x00000002fff37819 */ /* 0x000fe2000001140e */
[----:B------:R-:W-:Y:S01]  /*0dd0*/  IMAD.SHL.U32 R2, R2, 0x40, RZ ;  /* 0x0000004002027824 */ /* 0x000fe200078e00ff */
[----:B------:R-:W-:Y:S01]  /*0de0*/  SHF.R.S32.HI R9, RZ, 0x5, R7 ;  /* 0x00000005ff097819 */ /* 0x000fe20000011407 */
[----:B------:R-:W-:Y:S01]  /*0df0*/  IMAD.IADD R25, R12, 0x1, -R4 ;  /* 0x000000010c197824 */ /* 0x000fe200078e0a04 */
[----:B------:R-:W-:-:S02]  /*0e00*/  LEA.HI R3, R14, R243, RZ, 0x1 ;  /* 0x000000f30e037211 */ /* 0x000fc400078f08ff */
[----:B------:R-:W-:Y:S01]  /*0e10*/  LOP3.LUT R2, R2, 0xc0, RZ, 0xc0, !PT ;  /* 0x000000c002027812 */ /* 0x000fe200078ec0ff */
[----:B------:R-:W-:Y:S01]  /*0e20*/  IMAD.SHL.U32 R250, R25, 0x8, RZ ;  /* 0x0000000819fa7824 */ /* 0x000fe200078e00ff */
[----:B------:R-:W-:Y:S02]  /*0e30*/  LEA.HI R8, R0, R0, RZ, 0x1 ;  /* 0x0000000000087211 */ /* 0x000fe400078f08ff */
[----:B------:R-:W-:Y:S02]  /*0e40*/  LOP3.LUT R4, R3, 0x7fffffe, RZ, 0xc0, !PT ;  /* 0x07fffffe03047812 */ /* 0x000fe400078ec0ff */
[----:B------:R-:W-:Y:S02]  /*0e50*/  SHF.R.S32.HI R6, RZ, 0x1f, R0 ;  /* 0x0000001fff067819 */ /* 0x000fe40000011400 */
[----:B------:R-:W-:Y:S02]  /*0e60*/  LOP3.LUT R3, R8, 0x7fffffe, RZ, 0xc0, !PT ;  /* 0x07fffffe08037812 */ /* 0x000fe400078ec0ff */
[----:B------:R-:W-:-:S02]  /*0e70*/  SHF.R.U32.HI R5, RZ, 0x3, R2 ;  /* 0x00000003ff057819 */ /* 0x000fc40000011602 */
[----:B------:R-:W-:Y:S01]  /*0e80*/  LOP3.LUT R2, R2, 0x18, R250, 0xf8, !PT ;  /* 0x0000001802027812 */ /* 0x000fe200078ef8fa */
[----:B------:R-:W-:Y:S01]  /*0e90*/  IMAD.IADD R13, R0, 0x1, -R3 ;  /* 0x00000001000d7824 */ /* 0x000fe200078e0a03 */
[----:B------:R-:W-:Y:S01]  /*0ea0*/  LEA.HI R16, R6, R0, RZ, 0x3 ;  /* 0x0000000006107211 */ /* 0x000fe200078f18ff */
[----:B------:R-:W-:Y:S01]  /*0eb0*/  IMAD.IADD R6, R243, 0x1, -R4 ;  /* 0x00000001f3067824 */ /* 0x000fe200078e0a04 */
[----:B------:R-:W-:Y:S02]  /*0ec0*/  LOP3.LUT R5, R2, R5, RZ, 0x3c, !PT ;  /* 0x0000000502057212 */ /* 0x000fe400078e3cff */
[----:B------:R-:W-:Y:S01]  /*0ed0*/  SHF.R.S32.HI R3, RZ, 0x1f, R7 ;  /* 0x0000001fff037819 */ /* 0x000fe20000011407 */
[----:B------:R-:W-:Y:S01]  /*0ee0*/  IMAD R0, R9, 0x8, R6 ;  /* 0x0000000809007824 */ /* 0x000fe200078e0206 */
[----:B------:R-:W-:Y:S01]  /*0ef0*/  LOP3.LUT R4, R10, 0xfffffffe, RZ, 0xc0, !PT ;  /* 0xfffffffe0a047812 */ /* 0x000fe200078ec0ff */
[----:B------:R-:W-:Y:S01]  /*0f00*/  IMAD.SHL.U32 R10, R16, 0x20, RZ ;  /* 0x00000020100a7824 */ /* 0x000fe200078e00ff */
[----:B------:R-:W-:Y:S01]  /*0f10*/  LOP3.LUT R2, R7, 0xffffffe0, RZ, 0xc0, !PT ;  /* 0xffffffe007027812 */ /* 0x000fe200078ec0ff */
[----:B------:R-:W-:Y:S01]  /*0f20*/  IMAD.U32 R241, R0, 0x20, R5 ;  /* 0x0000002000f17824 */ /* 0x000fe200078e0005 */
[----:B------:R-:W-:Y:S01]  /*0f30*/  LEA.HI R3, R3, R9, RZ, 0x2 ;  /* 0x0000000903037211 */ /* 0x000fe200078f10ff */
[C---:B------:R-:W-:Y:S01]  /*0f40*/  IMAD.IADD R33, R12.reuse, 0x1, -R4 ;  /* 0x000000010c217824 */ /* 0x040fe200078e0a04 */
[----:B------:R-:W-:Y:S01]  /*0f50*/  LEA.HI R0, R25, R25, RZ, 0x1 ;  /* 0x0000001919007211 */ /* 0x000fe200078f08ff */
[----:B------:R-:W-:Y:S01]  /*0f60*/  IMAD.IADD R32, R12, 0x1, -R2 ;  /* 0x000000010c207824 */ /* 0x000fe200078e0a02 */
[----:B------:R-:W-:Y:S01]  /*0f70*/  LOP3.LUT R3, R3, 0xffffffc, RZ, 0xc0, !PT ;  /* 0x0ffffffc03037812 */ /* 0x000fe200078ec0ff */
[----:B------:R-:W-:Y:S01]  /*0f80*/  IMAD.SHL.U32 R132, R33, 0x4, RZ ;  /* 0x0000000421847824 */ /* 0x000fe200078e00ff */
[C---:B------:R-:W-:Y:S01]  /*0f90*/  LOP3.LUT R2, R0.reuse, 0x1ffffffe, RZ, 0xc0, !PT ;  /* 0x1ffffffe00027812 */ /* 0x040fe200078ec0ff */
[----:B------:R-:W-:Y:S01]  /*0fa0*/  IMAD.SHL.U32 R0, R0, 0x20, RZ ;  /* 0x0000002000007824 */ /* 0x000fe200078e00ff */
[----:B------:R-:W-:Y:S01]  /*0fb0*/  SHF.R.S32.HI R4, RZ, 0x1f, R32 ;  /* 0x0000001fff047819 */ /* 0x000fe20000011420 */
[----:B------:R-:W-:Y:S01]  /*0fc0*/  IMAD.IADD R5, R9, 0x1, -R3 ;  /* 0x0000000109057824 */ /* 0x000fe200078e0a03 */
[----:B------:R-:W-:Y:S01]  /*0fd0*/  IADD3 R152, R132, 0x10, RZ ;  /* 0x0000001084987810 */ /* 0x000fe20007ffe0ff */
[----:B------:R-:W-:Y:S01]  /*0fe0*/  IMAD.IADD R3, R25, 0x1, -R2 ;  /* 0x0000000119037824 */ /* 0x000fe200078e0a02 */
[----:B------:R-:W-:Y:S01]  /*0ff0*/  LOP3.LUT R2, R0, 0xffffffc0, RZ, 0xc0, !PT ;  /* 0xffffffc000027812 */ /* 0x000fe200078ec0ff */
[----:B------:R-:W-:Y:S01]  /*1000*/  IMAD.SHL.U32 R100, R33, 0x8, RZ ;  /* 0x0000000821647824 */ /* 0x000fe200078e00ff */
[----:B------:R-:W-:Y:S01]  /*1010*/  IADD3 R6, R242, 0x40, RZ ;  /* 0x00000040f2067810 */ /* 0x000fe20007ffe0ff */
[----:B------:R-:W-:Y:S01]  /*1020*/  IMAD.IADD R0, R132, 0x1, R152 ;  /* 0x0000000184007824 */ /* 0x000fe200078e0298 */
[----:B------:R-:W-:Y:S01]  /*1030*/  LEA.HI R20, R4, R32, RZ, 0x2 ;  /* 0x0000002004147211 */ /* 0x000fe200078f10ff */
[----:B------:R-:W-:Y:S01]  /*1040*/  IMAD R24, R3, 0x8, R2 ;  /* 0x0000000803187824 */ /* 0x000fe200078e0202 */
[----:B------:R-:W-:-:S02]  /*1050*/  SHF.R.S32.HI R3, RZ, 0x1f, R6 ;  /* 0x0000001fff037819 */ /* 0x000fc40000011406 */
[----:B------:R-:W-:Y:S02]  /*1060*/  SHF.R.S32.HI R4, RZ, 0x2, R20 ;  /* 0x00000002ff047819 */ /* 0x000fe40000011414 */
[-C--:B------:R-:W-:Y:S02]  /*1070*/  LEA.HI R3, R3, R6.reuse, RZ, 0x3 ;  /* 0x0000000603037211 */ /* 0x080fe400078f18ff */
[----:B------:R-:W-:Y:S01]  /*1080*/  SHF.R.S32.HI R2, RZ, 0x1f, R0 ;  /* 0x0000001fff027819 */ /* 0x000fe20000011400 */
[----:B------:R-:W-:Y:S01]  /*1090*/  IMAD R30, R5, 0x10, R4 ;  /* 0x00000010051e7824 */ /* 0x000fe200078e0204 */
[----:B------:R-:W-:Y:S01]  /*10a0*/  IADD3 R135, R132, 0x20, RZ ;  /* 0x0000002084877810 */ /* 0x000fe20007ffe0ff */
[----:B------:R-:W-:Y:S01]  /*10b0*/  IMAD.SHL.U32 R3, R3, 0x20, RZ ;  /* 0x0000002003037824 */ /* 0x000fe200078e00ff */
[----:B------:R-:W-:Y:S02]  /*10c0*/  LEA.HI R12, R6, R6, RZ, 0x1 ;  /* 0x00000006060c7211 */ /* 0x000fe400078f08ff */
[CC--:B------:R-:W-:Y:S01]  /*10d0*/  LEA.HI R15, R2.reuse, R0.reuse, RZ, 0x3 ;  /* 0x00000000020f7211 */ /* 0x0c0fe200078f18ff */
[----:B------:R-:W-:Y:S01]  /*10e0*/  STL [R1+0x94], R30 ;  /* 0x0000941e01007387 */ /* 0x000fe20000100800 */
[----:B------:R-:W-:Y:S01]  /*10f0*/  LEA.HI R17, R2, R0, RZ, 0x5 ;  /* 0x0000000002117211 */ /* 0x000fe200078f28ff */
[----:B------:R-:W-:Y:S01]  /*1100*/  IMAD.IADD R0, R132, 0x1, R135 ;  /* 0x0000000184007824 */ /* 0x000fe200078e0287 */
[----:B------:R-:W-:-:S02]  /*1110*/  LOP3.LUT R4, R12, 0x7fffffe, RZ, 0xc0, !PT ;  /* 0x07fffffe0c047812 */ /* 0x000fc400078ec0ff */
[----:B------:R-:W-:Y:S02]  /*1120*/  SHF.R.S32.HI R7, RZ, 0x1f, R14 ;  /* 0x0000001fff077819 */ /* 0x000fe4000001140e */
[----:B------:R-:W-:Y:S01]  /*1130*/  LOP3.LUT R3, R3, 0xffffff00, RZ, 0xc0, !PT ;  /* 0xffffff0003037812 */ /* 0x000fe200078ec0ff */
[----:B------:R-:W-:Y:S01]  /*1140*/  IMAD.IADD R4, R6, 0x1, -R4 ;  /* 0x0000000106047824 */ /* 0x000fe200078e0a04 */
[----:B------:R-:W-:Y:S02]  /*1150*/  SHF.R.S32.HI R2, RZ, 0x1f, R0 ;  /* 0x0000001fff027819 */ /* 0x000fe40000011400 */
[----:B------:R-:W-:Y:S01]  /*1160*/  LEA.HI R5, R7, R243, RZ, 0x3 ;  /* 0x000000f307057211 */ /* 0x000fe200078f18ff */
[----:B------:R-:W-:Y:S01]  /*1170*/  IMAD R26, R4, 0x20, R3 ;  /* 0x00000020041a7824 */ /* 0x000fe200078e0203 */
[CC--:B------:R-:W-:Y:S01]  /*1180*/  LEA.HI R14, R2.reuse, R0.reuse, RZ, 0x3 ;  /* 0x00000000020e7211 */ /* 0x0c0fe200078f18ff */
[----:B------:R-:W-:Y:S01]  /*1190*/  IMAD.SHL.U32 R4, R9, 0x200, RZ ;  /* 0x0000020009047824 */ /* 0x000fe200078e00ff */
[----:B------:R-:W-:-:S02]  /*11a0*/  LEA.HI R18, R2, R0, RZ, 0x5 ;  /* 0x0000000002127211 */ /* 0x000fc400078f28ff */
[----:B------:R-:W-:Y:S01]  /*11b0*/  LOP3.LUT R3, R5, 0xfffffff8, RZ, 0xc0, !PT ;  /* 0xfffffff805037812 */ /* 0x000fe200078ec0ff */
[----:B------:R-:W-:Y:S01]  /*11c0*/  STL [R1+0x5c], R26 ;  /* 0x00005c1a01007387 */ /* 0x000fe20000100800 */
[----:B------:R-:W-:Y:S02]  /*11d0*/  SHF.R.S32.HI R0, RZ, 0x1, R11 ;  /* 0x00000001ff007819 */ /* 0x000fe4000001140b */
[--C-:B------:R-:W-:Y:S01]  /*11e0*/  SHF.R.S32.HI R5, RZ, 0x1, R8.reuse ;  /* 0x00000001ff057819 */ /* 0x100fe20000011408 */
[----:B------:R-:W-:Y:S01]  /*11f0*/  IMAD.IADD R3, R243, 0x1, -R3 ;  /* 0x00000001f3037824 */ /* 0x000fe200078e0a03 */
[C---:B------:R-:W-:Y:S01]  /*1200*/  LOP3.LUT P3, RZ, R0.reuse, 0x2, RZ, 0xc0, !PT ;  /* 0x0000000200ff7812 */ /* 0x040fe2000786c0ff */
[----:B------:R-:W-:Y:S01]  /*1210*/  IMAD.SHL.U32 R0, R0, 0x40, RZ ;  /* 0x0000004000007824 */ /* 0x000fe200078e00ff */
[----:B------:R-:W-:Y:S02]  /*1220*/  SHF.R.S32.HI R2, RZ, 0x1f, R8 ;  /* 0x0000001fff027819 */ /* 0x000fe40000011408 */
[----:B------:R-:W-:-:S02]  /*1230*/  IADD3 R154, R132, 0x18, RZ ;  /* 0x00000018849a7810 */ /* 0x000fc40007ffe0ff */
[----:B------:R-:W-:Y:S02]  /*1240*/  LEA.HI R6, R2, R5, RZ, 0x2 ;  /* 0x0000000502067211 */ /* 0x000fe400078f10ff */
[----:B------:R-:W-:Y:S02]  /*1250*/  LEA.HI R2, R3, R3, RZ, 0x1 ;  /* 0x0000000303027211 */ /* 0x000fe400078f08ff */
[----:B------:R-:W-:Y:S02]  /*1260*/  LOP3.LUT R0, R0, 0xc0, RZ, 0xc0, !PT ;  /* 0x000000c000007812 */ /* 0x000fe400078ec0ff */
[----:B------:R-:W-:Y:S02]  /*1270*/  LOP3.LUT R11, R6, 0xfffffffc, RZ, 0xc0, !PT ;  /* 0xfffffffc060b7812 */ /* 0x000fe400078ec0ff */
[----:B------:R-:W-:Y:S02]  /*1280*/  LOP3.LUT R8, R2, 0x3fffffe, RZ, 0xc0, !PT ;  /* 0x03fffffe02087812 */ /* 0x000fe400078ec0ff */
[----:B------:R-:W-:Y:S01]  /*1290*/  LOP3.LUT R9, R0, 0x8, R23, 0xf8, !PT ;  /* 0x0000000800097812 */ /* 0x000fe200078ef817 */
[----:B------:R-:W-:Y:S01]  /*12a0*/  IMAD.IADD R11, R5, 0x1, -R11 ;  /* 0x00000001050b7824 */ /* 0x000fe200078e0a0b */
[----:B------:R-:W-:Y:S01]  /*12b0*/  SHF.R.U32.HI R6, RZ, 0x3, R0 ;  /* 0x00000003ff067819 */ /* 0x000fe20000011600 */
[----:B------:R-:W-:Y:S01]  /*12c0*/  IMAD.IADD R8, R3, 0x1, -R8 ;  /* 0x0000000103087824 */ /* 0x000fe200078e0a08 */
[----:B------:R-:W-:-:S02]  /*12d0*/  LOP3.LUT R0, R10, 0xffffff00, RZ, 0xc0, !PT ;  /* 0xffffff000a007812 */ /* 0x000fc400078ec0ff */
[----:B------:R-:W-:Y:S02]  /*12e0*/  LEA.HI R5, R7, R243, RZ, 0x2 ;  /* 0x000000f307057211 */ /* 0x000fe400078f10ff */
[----:B------:R-:W-:Y:S01]  /*12f0*/  SHF.R.S32.HI R2, RZ, 0x1, R2 ;  /* 0x00000001ff027819 */ /* 0x000fe20000011402 */
[----:B------:R-:W-:Y:S01]  /*1300*/  IMAD.IADD R3, R0, 0x1, R4 ;  /* 0x0000000100037824 */ /* 0x000fe200078e0204 */
[----:B------:R-:W-:Y:S01]  /*1310*/  LOP3.LUT R6, R9, R6, RZ, 0x3c, !PT ;  /* 0x0000000609067212 */ /* 0x000fe200078e3cff */
[----:B------:R-:W-:Y:S01]  /*1320*/  IMAD R16, R13, 0x20, R0 ;  /* 0x000000200d107824 */ /* 0x000fe200078e0200 */
[----:B------:R-:W-:Y:S01]  /*1330*/  LOP3.LUT R0, R5, 0xfffffffc, RZ, 0xc0, !PT ;  /* 0xfffffffc05007812 */ /* 0x000fe200078ec0ff */
[----:B------:R-:W-:Y:S01]  /*1340*/  IMAD R13, R13, 0x20, R3 ;  /* 0x000000200d0d7824 */ /* 0x000fe200078e0203 */
[----:B------:R-:W-:Y:S01]  /*1350*/  LOP3.LUT R5, R2, 0x1, RZ, 0xc0, !PT ;  /* 0x0000000102057812 */ /* 0x000fe200078ec0ff */
[----:B------:R-:W-:Y:S01]  /*1360*/  IMAD R3, R25, 0x2, R4 ;  /* 0x0000000219037824 */ /* 0x000fe200078e0204 */
[----:B------:R-:W-:Y:S01]  /*1370*/  SHF.R.S32.HI R4, RZ, 0x1, R12 ;  /* 0x00000001ff047819 */ /* 0x000fe2000001140c */
[----:B------:R-:W-:Y:S01]  /*1380*/  IMAD.IADD R0, R243, 0x1, -R0 ;  /* 0x00000001f3007824 */ /* 0x000fe200078e0a00 */
[----:B------:R-:W-:Y:S01]  /*1390*/  ISETP.NE.U32.AND P2, PT, R5, 0x1, PT ;  /* 0x000000010500780c */ /* 0x000fe20003f45070 */
[----:B------:R-:W-:Y:S01]  /*13a0*/  IMAD R8, R8, 0x20, R3 ;  /* 0x0000002008087824 */ /* 0x000fe200078e0203 */
[----:B------:R-:W-:Y:S01]  /*13b0*/  LOP3.LUT P1, RZ, R2, 0x2, RZ, 0xc0, !PT ;  /* 0x0000000202ff7812 */ /* 0x000fe2000782c0ff */
[----:B------:R-:W-:Y:S01]  /*13c0*/  IMAD.SHL.U32 R4, R4, 0x40, RZ ;  /* 0x0000004004047824 */ /* 0x000fe200078e00ff */
[C---:B------:R-:W-:Y:S01]  /*13d0*/  LOP3.LUT P0, RZ, R0.reuse, 0x2, RZ, 0xc0, !PT ;  /* 0x0000000200ff7812 */ /* 0x040fe2000780c0ff */
[----:B------:R-:W-:Y:S01]  /*13e0*/  IMAD R3, R19, 0x8, R21 ;  /* 0x0000000813037824 */ /* 0x000fe200078e0215 */
[----:B------:R-:W-:Y:S01]  /*13f0*/  LOP3.LUT P4, RZ, R11, 0x2, RZ, 0xc0, !PT ;  /* 0x000000020bff7812 */ /* 0x000fe2000788c0ff */
[----:B------:R-:W-:Y:S01]  /*1400*/  IMAD.SHL.U32 R5, R0, 0x40, RZ ;  /* 0x0000004000057824 */ /* 0x000fe200078e00ff */
[----:B------:R-:W-:Y:S01]  /*1410*/  LOP3.LUT R31, R4, 0xc0, RZ, 0xc0, !PT ;  /* 0x000000c0041f7812 */ /* 0x000fe200078ec0ff */
[----:B------:R-:W-:Y:S01]  /*1420*/  IMAD.U32 R0, R3, 0x20, R6 ;  /* 0x0000002003007824 */ /* 0x000fe200078e0006 */
[----:B------:R-:W-:Y:S01]  /*1430*/  IADD3 R153, R132, 0x28, RZ ;  /* 0x0000002884997810 */ /* 0x000fe20007ffe0ff */
[----:B------:R-:W-:Y:S01]  /*1440*/  IMAD.SHL.U32 R3, R2, 0x40, RZ ;  /* 0x0000004002037824 */ /* 0x000fe200078e00ff */
[----:B------:R-:W-:Y:S01]  /*1450*/  LOP3.LUT R29, R5, 0xc0, RZ, 0xc0, !PT ;  /* 0x000000c0051d7812 */ /* 0x000fe200078ec0ff */
[----:B------:R-:W-:Y:S01]  /*1460*/  IMAD.SHL.U32 R2, R17, 0x80, RZ ;  /* 0x0000008011027824 */ /* 0x000fe200078e00ff */
[----:B------:R-:W-:Y:S01]  /*1470*/  SHF.R.U32.HI R28, RZ, 0x3, R31 ;  /* 0x00000003ff1c7819 */ /* 0x000fe2000001161f */
[----:B------:R-:W-:Y:S01]  /*1480*/  STL [R1+0x54], R31 ;  /* 0x0000541f01007387 */ /* 0x000fe20000100800 */
[----:B------:R-:W-:-:S02]  /*1490*/  LOP3.LUT R5, R31, 0x18, R15, 0xf8, !PT ;  /* 0x000000181f057812 */ /* 0x000fc400078ef80f */
[----:B------:R-:W-:Y:S01]  /*14a0*/  LOP3.LUT R6, R3, 0xc0, RZ, 0xc0, !PT ;  /* 0x000000c003067812 */ /* 0x000fe200078ec0ff */
[----:B------:R-:W-:Y:S01]  /*14b0*/  STL [R1+0x4c], R22 ;  /* 0x00004c1601007387 */ /* 0x000fe20000100800 */
[----:B------:R-:W-:Y:S02]  /*14c0*/  SHF.R.U32.HI R27, RZ, 0x3, R29 ;  /* 0x00000003ff1b7819 */ /* 0x000fe4000001161d */
[----:B------:R-:W-:Y:S01]  /*14d0*/  LOP3.LUT R4, R29, 0x18, R15, 0xf8, !PT ;  /* 0x000000181d047812 */ /* 0x000fe200078ef80f */
[----:B------:R-:W-:Y:S01]  /*14e0*/  STL [R1+0x44], R29 ;  /* 0x0000441d01007387 */ /* 0x000fe20000100800 */
[----:B------:R-:W-:Y:S02]  /*14f0*/  LOP3.LUT R3, R5, R28, RZ, 0x3c, !PT ;  /* 0x0000001c05037212 */ /* 0x000fe400078e3cff */
[----:B------:R-:W-:Y:S01]  /*1500*/  LOP3.LUT R2, R2, 0xfffff000, RZ, 0xc0, !PT ;  /* 0xfffff00002027812 */ /* 0x000fe200078ec0ff */
[----:B------:R-:W-:Y:S01]  /*1510*/  STL [R1+0x58], R28 ;  /* 0x0000581c01007387 */ /* 0x000fe20000100800 */
[----:B------:R-:W-:Y:S01]  /*1520*/  LEA.HI R5, R6, R6, RZ, 0x1d ;  /* 0x0000000606057211 */ /* 0x000fe200078fe8ff */
[----:B------:R-:W-:Y:S01]  /*1530*/  IMAD.SHL.U32 R6, R11, 0x40, RZ ;  /* 0x000000400b067824 */ /* 0x000fe200078e00ff */
[----:B------:R-:W-:Y:S01]  /*1540*/  LOP3.LUT R4, R4, R27, RZ, 0x3c, !PT ;  /* 0x0000001b04047212 */ /* 0x000fe200078e3cff */
[----:B------:R-:W-:Y:S01]  /*1550*/  STL [R1+0x48], R27 ;  /* 0x0000481b01007387 */ /* 0x000fe20000100800 */
[----:B------:R-:W-:Y:S01]  /*1560*/  IADD3 R11, R3, R26, R2 ;  /* 0x0000001a030b7210 */ /* 0x000fe20007ffe002 */
[----:B------:R-:W-:Y:S01]  /*1570*/  IMAD.SHL.U32 R3, R19, 0x8, RZ ;  /* 0x0000000813037824 */ /* 0x000fe200078e00ff */
[----:B------:R-:W-:Y:S01]  /*1580*/  IADD3 R12, R4, R2, R22 ;  /* 0x00000002040c7210 */ /* 0x000fe20007ffe016 */
[----:B------:R-:W-:Y:S01]  /*1590*/  IMAD.IADD R8, R5, 0x1, R8 ;  /* 0x0000000105087824 */ /* 0x000fe200078e0208 */
[----:B------:R-:W-:Y:S01]  /*15a0*/  LOP3.LUT R2, R6, 0xc0, RZ, 0xc0, !PT ;  /* 0x000000c006027812 */ /* 0x000fe200078ec0ff */
[----:B------:R-:W-:Y:S01]  /*15b0*/  IMAD.SHL.U32 R4, R18, 0x80, RZ ;  /* 0x0000008012047824 */ /* 0x000fe200078e00ff */
[----:B------:R-:W-:Y:S01]  /*15c0*/  LOP3.LUT R5, R29, 0x18, R14, 0xf8, !PT ;  /* 0x000000181d057812 */ /* 0x000fe200078ef80e */
[----:B------:R-:W-:Y:S01]  /*15d0*/  IMAD.SHL.U32 R25, R8, 0x2, RZ ;  /* 0x0000000208197824 */ /* 0x000fe200078e00ff */
[----:B------:R-:W-:-:S02]  /*15e0*/  LOP3.LUT R6, R2, 0x8, R3, 0xf8, !PT ;  /* 0x0000000802067812 */ /* 0x000fc400078ef803 */
[----:B------:R-:W-:Y:S02]  /*15f0*/  SHF.R.U32.HI R3, RZ, 0x3, R2 ;  /* 0x00000003ff037819 */ /* 0x000fe40000011602 */
[----:B------:R-:W-:Y:S01]  /*1600*/  LOP3.LUT R7, R31, 0x18, R14, 0xf8, !PT ;  /* 0x000000181f077812 */ /* 0x000fe200078ef80e */
[----:B------:R-:W-:Y:S01]  /*1610*/  STL [R1+0x28], R25 ;  /* 0x0000281901007387 */ /* 0x000fe20000100800 */
[----:B------:R-:W-:Y:S02]  /*1620*/  LOP3.LUT R2, R4, 0xfffff000, RZ, 0xc0, !PT ;  /* 0xfffff00004027812 */ /* 0x000fe400078ec0ff */
[----:B------:R-:W-:Y:S02]  /*1630*/  LOP3.LUT R5, R5, R27, RZ, 0x3c, !PT ;  /* 0x0000001b05057212 */ /* 0x000fe400078e3cff */
[----:B------:R-:W-:Y:S02]  /*1640*/  LOP3.LUT R3, R6, R3, RZ, 0x3c, !PT ;  /* 0x0000000306037212 */ /* 0x000fe400078e3cff */
[----:B------:R-:W-:-:S02]  /*1650*/  LOP3.LUT R4, R7, R28, RZ, 0x3c, !PT ;  /* 0x0000001c07047212 */ /* 0x000fc400078e3cff */
[----:B------:R-:W-:Y:S02]  /*1660*/  IADD3 R10, R5, R2, R22 ;  /* 0x00000002050a7210 */ /* 0x000fe40007ffe016 */
[C---:B------:R-:W-:Y:S02]  /*1670*/  IADD3 R5, R25.reuse, 0x80, RZ ;  /* 0x0000008019057810 */ /* 0x040fe40007ffe0ff */
[----:B------:R-:W-:Y:S02]  /*1680*/  IADD3 R23, R25, 0x70, RZ ;  /* 0x0000007019177810 */ /* 0x000fe40007ffe0ff */
[----:B------:R-:W-:Y:S01]  /*1690*/  IADD3 R9, R4, R26, R2 ;  /* 0x0000001a04097210 */ /* 0x000fe20007ffe002 */
[C---:B------:R-:W-:Y:S01]  /*16a0*/  IMAD.IADD R2, R3.reuse, 0x1, R13 ;  /* 0x0000000103027824 */ /* 0x040fe200078e020d */
[----:B------:R-:W-:Y:S01]  /*16b0*/  SHF.R.S32.HI R7, RZ, 0x1f, R152 ;  /* 0x0000001fff077819 */ /* 0x000fe20000011498 */
[----:B------:R-:W-:Y:S01]  /*16c0*/  IMAD.IADD R3, R3, 0x1, R16 ;  /* 0x0000000103037824 */ /* 0x000fe200078e0210 */
[----:B------:R-:W-:Y:S01]  /*16d0*/  @P2 IADD3 R23, R5, 0x10, RZ ;  /* 0x0000001005172810 */ /* 0x000fe20007ffe0ff */
[----:B------:R-:W-:Y:S01]  /*16e0*/  IMAD.MOV.U32 R13, RZ, RZ, 0x20 ;  /* 0x00000020ff0d7424 */ /* 0x000fe200078e00ff */
[----:B------:R-:W-:-:S02]  /*16f0*/  SHF.R.S32.HI R6, RZ, 0x1f, R154 ;  /* 0x0000001fff067819 */ /* 0x000fc4000001149a */
[----:B------:R-:W-:Y:S01]  /*1700*/  SHF.R.S32.HI R5, RZ, 0x1f, R135 ;  /* 0x0000001fff057819 */ /* 0x000fe20000011487 */
[----:B------:R-:W-:Y:S01]  /*1710*/  STL [R1+0x2c], R23 ;  /* 0x00002c1701007387 */ /* 0x000fe20000100800 */
[----:B------:R-:W-:Y:S02]  /*1720*/  IADD3 R16, R250, 0x40, RZ ;  /* 0x00000040fa107810 */ /* 0x000fe40007ffe0ff */
[----:B------:R-:W-:Y:S02]  /*1730*/  SHF.L.U64.HI R17, R152, 0x1, R7 ;  /* 0x0000000198117819 */ /* 0x000fe40000010207 */
[----:B------:R-:W-:Y:S01]  /*1740*/  SHF.L.U64.HI R7, R154, 0x1, R6 ;  /* 0x000000019a077819 */ /* 0x000fe20000010206 */
[----:B------:R-:W-:Y:S01]  /*1750*/  STL [R1], R16 ;  /* 0x0000001001007387 */ /* 0x000fe20000100800 */
[----:B------:R-:W-:Y:S02]  /*1760*/  SHF.L.U64.HI R6, R135, 0x1, R5 ;  /* 0x0000000187067819 */ /* 0x000fe40000010205 */
[----:B------:R-:W-:Y:S01]  /*1770*/  SHF.R.S32.HI R4, RZ, 0x1f, R153 ;  /* 0x0000001fff047819 */ /* 0x000fe20000011499 */
[----:B------:R-:W-:Y:S01]  /*1780*/  STL [R1+0x8c], R17 ;  /* 0x00008c1101007387 */ /* 0x000fe20000100800 */
[----:B------:R-:W-:-:S02]  /*1790*/  IADD3 R252, R250, 0x20, RZ ;  /* 0x00000020fafc7810 */ /* 0x000fc40007ffe0ff */
[----:B------:R-:W-:Y:S01]  /*17a0*/  LOP3.LUT R8, R20, 0x7ffffffc, RZ, 0xc0, !PT ;  /* 0x7ffffffc14087812 */ /* 0x000fe200078ec0ff */
[----:B------:R1:W-:Y:S01]  /*17b0*/  STL [R1+0x88], R7 ;  /* 0x0000880701007387 */ /* 0x0003e20000100800 */
[----:B------:R-:W-:Y:S02]  /*17c0*/  SHF.L.U64.HI R4, R153, 0x1, R4 ;  /* 0x0000000199047819 */ /* 0x000fe40000010204 */
[----:B------:R-:W-:Y:S01]  /*17d0*/  LEA R155, R0, 0x3c80, 0x1 ;  /* 0x00003c80009b7811 */ /* 0x000fe200078e08ff */
[----:B------:R2:W-:Y:S01]  /*17e0*/  STL [R1+0x84], R6 ;  /* 0x0000840601007387 */ /* 0x0005e20000100800 */
[----:B------:R-:W-:Y:S01]  /*17f0*/  IMAD.IADD R5, R32, 0x1, -R8 ;  /* 0x0000000120057824 */ /* 0x000fe200078e0a08 */
[----:B------:R-:W-:Y:S02]  /*1800*/  LEA R0, R12, 0x6080, 0x1 ;  /* 0x000060800c007811 */ /* 0x000fe400078e08ff */
[----:B------:R3:W-:Y:S01]  /*1810*/  STL [R1+0x80], R4 ;  /* 0x0000800401007387 */ /* 0x0007e20000100800 */
[----:B------:R-:W-:-:S02]  /*1820*/  IADD3 R192, R155, 0x20, RZ ;  /* 0x000000209bc07810 */ /* 0x000fc40007ffe0ff */
[----:B------:R-:W-:Y:S02]  /*1830*/  LEA R190, R2, 0x6080, 0x1 ;  /* 0x0000608002be7811 */ /* 0x000fe400078e08ff */
[----:B------:R-:W-:Y:S02]  /*1840*/  LEA R188, R3, 0x1880, 0x1 ;  /* 0x0000188003bc7811 */ /* 0x000fe400078e08ff */
[----:B------:R-:W-:Y:S02]  /*1850*/  @P3 IADD3 R192, R155, -0x20, RZ ;  /* 0xffffffe09bc03810 */ /* 0x000fe40007ffe0ff */
[----:B------:R-:W-:Y:S02]  /*1860*/  IADD3 R134, R132, 0x8, RZ ;  /* 0x0000000884867810 */ /* 0x000fe40007ffe0ff */
[----:B------:R-:W-:Y:S02]  /*1870*/  SHF.R.S32.HI R251, RZ, 0x1f, R250 ;  /* 0x0000001ffffb7819 */ /* 0x000fe400000114fa */
[----:B------:R-:W-:-:S02]  /*1880*/  IADD3 R200, R192, 0x400, RZ ;  /* 0x00000400c0c87810 */ /* 0x000fc40007ffe0ff */
[C---:B------:R-:W-:Y:S02]  /*1890*/  IADD3 R199, R192.reuse, 0x800, RZ ;  /* 0x00000800c0c77810 */ /* 0x040fe40007ffe0ff */
[----:B-1----:R-:W-:Y:S02]  /*18a0*/  SHF.R.S32.HI R7, RZ, 0x1f, R16 ;  /* 0x0000001fff077819 */ /* 0x002fe40000011410 */
[C---:B------:R-:W-:Y:S02]  /*18b0*/  IADD3 R198, R192.reuse, 0xc00, RZ ;  /* 0x00000c00c0c67810 */ /* 0x040fe40007ffe0ff */
[----:B--2---:R-:W-:Y:S02]  /*18c0*/  SHF.R.S32.HI R6, RZ, 0x1f, R252 ;  /* 0x0000001fff067819 */ /* 0x004fe400000114fc */
[C---:B------:R-:W-:Y:S02]  /*18d0*/  IADD3 R197, R192.reuse, 0x1000, RZ ;  /* 0x00001000c0c57810 */ /* 0x040fe40007ffe0ff */
[----:B---3--:R-:W-:Y:S01]  /*18e0*/  LOP3.LUT R4, R31, 0x18, R100, 0xf8, !PT ;  /* 0x000000181f047812 */ /* 0x008fe200078ef864 */
[----:B------:R1:W-:Y:S01]  /*18f0*/  STL [R1+0x3c], R6 ;  /* 0x00003c0601007387 */ /* 0x0003e20000100800 */
[----:B------:R-:W-:-:S02]  /*1900*/  IADD3 R196, R192, 0x1400, RZ ;  /* 0x00001400c0c47810 */ /* 0x000fc40007ffe0ff */
[----:B------:R-:W-:Y:S01]  /*1910*/  LOP3.LUT R4, R4, R28, RZ, 0x3c, !PT ;  /* 0x0000001c04047212 */ /* 0x000fe200078e3cff */
[----:B------:R2:W-:Y:S01]  /*1920*/  STL [R1+0x38], R7 ;  /* 0x0000380701007387 */ /* 0x0005e20000100800 */
[C---:B------:R-:W-:Y:S02]  /*1930*/  IADD3 R195, R192.reuse, 0x1800, RZ ;  /* 0x00001800c0c37810 */ /* 0x040fe40007ffe0ff */
[C---:B------:R-:W-:Y:S02]  /*1940*/  IADD3 R194, R192.reuse, 0x1c00, RZ ;  /* 0x00001c00c0c27810 */ /* 0x040fe40007ffe0ff */
[----:B------:R-:W-:Y:S01]  /*1950*/  IADD3 R193, R192, 0x2000, RZ ;  /* 0x00002000c0c17810 */ /* 0x000fe20007ffe0ff */
[----:B-1----:R-:W-:Y:S02]  /*1960*/  IMAD.SHL.U32 R6, R5, 0x2, RZ ;  /* 0x0000000205067824 */ /* 0x002fe400078e00ff */
[----:B------:R-:W-:Y:S01]  /*1970*/  IMAD.IADD R5, R30, 0x1, R24 ;  /* 0x000000011e057824 */ /* 0x000fe200078e0218 */
[----:B--2---:R-:W-:-:S02]  /*1980*/  SHF.R.S32.HI R7, RZ, 0x3, R15 ;  /* 0x00000003ff077819 */ /* 0x004fc4000001140f */
[----:B------:R1:W-:Y:S04]  /*1990*/  STL [R1+0x20], R6 ;  /* 0x0000200601007387 */ /* 0x0003e80000100800 */
[----:B------:R2:W-:Y:S04]  /*19a0*/  STL [R1+0x98], R5 ;  /* 0x0000980501007387 */ /* 0x0005e80000100800 */
[----:B------:R3:W-:Y:S01]  /*19b0*/  STL [R1+0x64], R7 ;  /* 0x0000640701007387 */ /* 0x0007e20000100800 */
[C-C-:B-1----:R-:W-:Y:S02]  /*19c0*/  LOP3.LUT R6, R29.reuse, 0x8, R100.reuse, 0xf8, !PT ;  /* 0x000000081d067812 */ /* 0x142fe400078ef864 */
[----:B--2---:R-:W-:-:S02]  /*19d0*/  LOP3.LUT R5, R29, 0x18, R100, 0xf8, !PT ;  /* 0x000000181d057812 */ /* 0x004fc400078ef864 */
[-C--:B------:R-:W-:Y:S02]  /*19e0*/  LOP3.LUT R6, R6, R27.reuse, RZ, 0x3c, !PT ;  /* 0x0000001b06067212 */ /* 0x080fe400078e3cff */
[----:B------:R-:W-:Y:S01]  /*19f0*/  LOP3.LUT R8, R5, R27, RZ, 0x3c, !PT ;  /* 0x0000001b05087212 */ /* 0x000fe200078e3cff */
[----:B------:R-:W-:Y:S01]  /*1a00*/  IMAD.IADD R5, R26, 0x1, R4 ;  /* 0x000000011a057824 */ /* 0x000fe200078e0204 */
[----:B---3--:R-:W-:Y:S01]  /*1a10*/  SHF.R.S32.HI R7, RZ, 0x3, R14 ;  /* 0x00000003ff077819 */ /* 0x008fe2000001140e */
[C---:B------:R-:W-:Y:S01]  /*1a20*/  IMAD.IADD R6, R22.reuse, 0x1, R6 ;  /* 0x0000000116067824 */ /* 0x040fe200078e0206 */
[----:B------:R-:W-:Y:S01]  /*1a30*/  SEL R4, R13, 0xffffffe0, !P4 ;  /* 0xffffffe00d047807 */ /* 0x000fe20006000000 */
[----:B------:R-:W-:Y:S01]  /*1a40*/  IMAD.IADD R8, R22, 0x1, R8 ;  /* 0x0000000116087824 */ /* 0x000fe200078e0208 */
[----:B------:R-:W-:Y:S01]  /*1a50*/  LEA R5, R5, 0x6080, 0x1 ;  /* 0x0000608005057811 */ /* 0x000fe200078e08ff */
[----:B------:R1:W-:Y:S01]  /*1a60*/  STL [R1+0x60], R7 ;  /* 0x0000600701007387 */ /* 0x0003e20000100800 */
[----:B------:R-:W-:Y:S01]  /*1a70*/  LEA R232, R6, 0x1880, 0x1 ;  /* 0x0000188006e87811 */ /* 0x000fe200078e08ff */
[----:B------:R-:W-:-:S02]  /*1a80*/  IMAD.IADD R191, R190, 0x1, R4 ;  /* 0x00000001bebf7824 */ /* 0x000fc400078e0204 */
[----:B------:R2:W-:Y:S01]  /*1a90*/  STL [R1+0x7c], R5 ;  /* 0x00007c0501007387 */ /* 0x0005e20000100800 */
[----:B------:R-:W-:Y:S01]  /*1aa0*/  IADD3 R233, R232, 0x20, RZ ;  /* 0x00000020e8e97810 */ /* 0x000fe20007ffe0ff */
[----:B------:R-:W-:Y:S01]  /*1ab0*/  IMAD.IADD R189, R4, 0x1, R188 ;  /* 0x0000000104bd7824 */ /* 0x000fe200078e02bc */
[----:B------:R-:W-:Y:S01]  /*1ac0*/  @P0 IADD3 R233, R232, -0x20, RZ ;  /* 0xffffffe0e8e90810 */ /* 0x000fe20007ffe0ff */
[----:B------:R3:W-:Y:S01]  /*1ad0*/  STL [R1+0x78], R0 ;  /* 0x0000780001007387 */ /* 0x0007e20000100800 */
[----:B-1----:R-:W-:Y:S02]  /*1ae0*/  SEL R7, R13, 0xffffffe0, !P1 ;  /* 0xffffffe00d077807 */ /* 0x002fe40004800000 */
[----:B--2---:R-:W-:Y:S02]  /*1af0*/  LEA R5, R11, 0x6080, 0x1 ;  /* 0x000060800b057811 */ /* 0x004fe400078e08ff */
[----:B---3--:R-:W-:-:S03]  /*1b00*/  LEA R0, R10, 0x6080, 0x1 ;  /* 0x000060800a007811 */ /* 0x008fc600078e08ff */
[----:B------:R1:W-:Y:S04]  /*1b10*/  STL [R1+0x74], R5 ;  /* 0x0000740501007387 */ /* 0x0003e80000100800 */
[----:B------:R2:W-:Y:S01]  /*1b20*/  STL [R1+0x70], R0 ;  /* 0x0000700001007387 */ /* 0x0005e20000100800 */
[----:B-1----:R-:W-:Y:S02]  /*1b30*/  LEA R5, R9, 0x6080, 0x1 ;  /* 0x0000608009057811 */ /* 0x002fe400078e08ff */
[----:B--2---:R-:W-:-:S03]  /*1b40*/  LEA R0, R8, 0x6080, 0x1 ;  /* 0x0000608008007811 */ /* 0x004fc600078e08ff */
[----:B------:R-:W-:Y:S04]  /*1b50*/  STL [R1+0x6c], R5 ;  /* 0x00006c0501007387 */ /* 0x000fe80000100800 */
[----:B------:R1:W-:Y:S02]  /*1b60*/  STL [R1+0x68], R0 ;  /* 0x0000680001007387 */ /* 0x0003e40000100800 */
[----:B-1----:R-:W-:-:S05]  /*1b70*/  IMAD.IADD R0, R25, 0x1, R7 ;  /* 0x0000000119007824 */ /* 0x002fca00078e0207 */
[----:B------:R1:W-:Y:S02]  /*1b80*/  STL [R1+0x34], R0 ;  /* 0x0000340001007387 */ /* 0x0003e40000100800 */
[----:B-1----:R-:W-:-:S05]  /*1b90*/  IMAD.IADD R0, R7, 0x1, R23 ;  /* 0x0000000107007824 */ /* 0x002fca00078e0217 */
[----:B------:R1:W-:Y:S02]  /*1ba0*/  STL [R1+0x30], R0 ;  /* 0x0000300001007387 */ /* 0x0003e40000100800 */
.L_x_331:
[----:B-1----:R-:W2:Y:S01]  /*1bb0*/  LDL R0, [R1+0x1c] ;  /* 0x00001c0001007983 */ /* 0x002ea20000100800 */
[----:B------:R-:W-:Y:S01]  /*1bc0*/  IMAD.MOV.U32 R13, RZ, RZ, 0x4 ;  /* 0x00000004ff0d7424 */ /* 0x000fe200078e00ff */
[----:B------:R-:W-:Y:S02]  /*1bd0*/  ISETP.NE.U32.AND P4, PT, RZ, c[0x0][0x360], PT ;  /* 0x0000d800ff007a0c */ /* 0x000fe40003f85070 */
[----:B------:R-:W-:Y:S01]  /*1be0*/  ISETP.NE.U32.AND P0, PT, RZ, c[0x0][0x370], PT ;  /* 0x0000dc00ff007a0c */ /* 0x000fe20003f05070 */
[----:B------:R-:W3:Y:S01]  /*1bf0*/  LDL R9, [R1+0x18] ;  /* 0x0000180001097983 */ /* 0x000ee20000100800 */
[----:B------:R-:W-:Y:S01]  /*1c00*/  ISETP.NE.AND.EX P4, PT, RZ, c[0x0][0x364], PT, P4 ;  /* 0x0000d900ff007a0c */ /* 0x000fe20003f85340 */
[----:B--2---:R-:W-:-:S05]  /*1c10*/  IMAD.WIDE R2, R0, R13, c[0x0][0x588] ;  /* 0x0001620000027625 */ /* 0x004fca00078e020d */
[----:B------:R-:W2:Y:S01]  /*1c20*/  LDG.E R17, [R2.64] ;  /* 0x0000000602117981 */ /* 0x000ea2000c1e1900 */
[----:B------:R-:W-:Y:S01]  /*1c30*/  ISETP.NE.AND.EX P2, PT, RZ, c[0x0][0x374], PT, P0 ;  /* 0x0000dd00ff007a0c */ /* 0x000fe20003f45300 */
[----:B------:R-:W-:Y:S01]  /*1c40*/  IMAD.MOV.U32 R148, RZ, RZ, RZ ;  /* 0x000000ffff947224 */ /* 0x000fe200078e00ff */
[----:B------:R-:W-:Y:S02]  /*1c50*/  ISETP.NE.U32.AND P3, PT, RZ, c[0x0][0x348], PT ;  /* 0x0000d200ff007a0c */ /* 0x000fe40003f65070 */
[----:B------:R-:W-:Y:S02]  /*1c60*/  ISETP.NE.U32.AND P5, PT, RZ, c[0x0][0x358], PT ;  /* 0x0000d600ff007a0c */ /* 0x000fe40003fa5070 */
[----:B------:R-:W-:Y:S02]  /*1c70*/  ISETP.NE.AND.EX P3, PT, RZ, c[0x0][0x34c], PT, P3 ;  /* 0x0000d300ff007a0c */ /* 0x000fe40003f65330 */
[----:B------:R-:W-:Y:S01]  /*1c80*/  ISETP.NE.AND.EX P5, PT, RZ, c[0x0][0x35c], PT, P5 ;  /* 0x0000d700ff007a0c */ /* 0x000fe20003fa5350 */
[----:B------:R-:W-:Y:S01]  /*1c90*/  CS2R R146, SRZ ;  /* 0x0000000000927805 */ /* 0x000fe2000001ff00 */
[----:B------:R-:W-:Y:S01]  /*1ca0*/  IMAD.MOV.U32 R12, RZ, RZ, RZ ;  /* 0x000000ffff0c7224 */ /* 0x000fe200078e00ff */
[----:B--2---:R-:W-:-:S02]  /*1cb0*/  SHF.R.S32.HI R18, RZ, 0x1f, R17 ;  /* 0x0000001fff127819 */ /* 0x004fc40000011411 */
[C---:B------:R-:W-:Y:S02]  /*1cc0*/  @P4 LEA R2, P0, R17.reuse, c[0x0][0x360], 0x2 ;  /* 0x0000d80011024a11 */ /* 0x040fe400078010ff */
[C---:B------:R-:W-:Y:S02]  /*1cd0*/  @P2 LEA R4, P1, R17.reuse, c[0x0][0x370], 0x2 ;  /* 0x0000dc0011042a11 */ /* 0x040fe400078210ff */
[C-C-:B------:R-:W-:Y:S02]  /*1ce0*/  @P4 LEA.HI.X R3, R17.reuse, c[0x0][0x364], R18.reuse, 0x2, P0 ;  /* 0x0000d90011034a11 */ /* 0x140fe400000f1412 */
[----:B------:R-:W-:Y:S02]  /*1cf0*/  ISETP.NE.U32.AND P0, PT, RZ, c[0x0][0x350], PT ;  /* 0x0000d400ff007a0c */ /* 0x000fe40003f05070 */
[----:B------:R-:W-:Y:S01]  /*1d00*/  @P2 LEA.HI.X R5, R17, c[0x0][0x374], R18, 0x2, P1 ;  /* 0x0000dd0011052a11 */ /* 0x000fe200008f1412 */
[----:B------:R1:W5:Y:S01]  /*1d10*/  @P4 LDG.E R149, [R2.64] ;  /* 0x0000000602954981 */ /* 0x000362000c1e1900 */
[----:B------:R-:W-:-:S03]  /*1d20*/  ISETP.NE.AND.EX P6, PT, RZ, c[0x0][0x354], PT, P0 ;  /* 0x0000d500ff007a0c */ /* 0x000fc60003fc5300 */
[----:B------:R2:W5:Y:S01]  /*1d30*/  @P2 LDG.E R148, [R4.64] ;  /* 0x0000000604942981 */ /* 0x000562000c1e1900 */
[----:B------:R-:W-:-:S04]  /*1d40*/  LEA R6, P2, R17, c[0x0][0x348], 0x2 ;  /* 0x0000d20011067a11 */ /* 0x000fc800078410ff */
[----:B------:R-:W-:-:S05]  /*1d50*/  LEA.HI.X R7, R17, c[0x0][0x34c], R18, 0x2, P2 ;  /* 0x0000d30011077a11 */ /* 0x000fca00010f1412 */
[----:B------:R4:W5:Y:S01]  /*1d60*/  @P3 LDG.E R146, [R6.64] ;  /* 0x0000000606923981 */ /* 0x000962000c1e1900 */
[C---:B-1----:R-:W-:Y:S02]  /*1d70*/  LEA R2, P0, R17.reuse, c[0x0][0x358], 0x2 ;  /* 0x0000d60011027a11 */ /* 0x042fe400078010ff */
[C---:B--2---:R-:W-:Y:S02]  /*1d80*/  LEA R4, P1, R17.reuse, c[0x0][0x350], 0x2 ;  /* 0x0000d40011047a11 */ /* 0x044fe400078210ff */
[C-C-:B------:R-:W-:Y:S02]  /*1d90*/  LEA.HI.X R3, R17.reuse, c[0x0][0x35c], R18.reuse, 0x2, P0 ;  /* 0x0000d70011037a11 */ /* 0x140fe400000f1412 */
[----:B------:R-:W-:-:S03]  /*1da0*/  LEA.HI.X R5, R17, c[0x0][0x354], R18, 0x2, P1 ;  /* 0x0000d50011057a11 */ /* 0x000fc600008f1412 */
[----:B------:R4:W5:Y:S04]  /*1db0*/  @P5 LDG.E R12, [R2.64] ;  /* 0x00000006020c5981 */ /* 0x000968000c1e1900 */
[----:B------:R4:W5:Y:S01]  /*1dc0*/  @P6 LDG.E R147, [R4.64] ;  /* 0x0000000604936981 */ /* 0x000962000c1e1900 */
[----:B---3--:R-:W-:-:S03]  /*1dd0*/  LOP3.LUT R16, R9, 0xffff, RZ, 0xc0, !PT ;  /* 0x0000ffff09107812 */ /* 0x008fc600078ec0ff */
[----:B------:R4:W-:Y:S04]  /*1de0*/  STL [R1+0x4], R17 ;  /* 0x0000041101007387 */ /* 0x0009e80000100800 */
[----:B------:R4:W-:Y:S04]  /*1df0*/  STL [R1+0x24], R18 ;  /* 0x0000241201007387 */ /* 0x0009e80000100800 */
[----:B------:R4:W-:Y:S01]  /*1e00*/  STL [R1+0xc], R16 ;  /* 0x00000c1001007387 */ /* 0x0009e20000100800 */
[----:B------:R-:W-:Y:S01]  /*1e10*/  YIELD ;  /* 0x0000000000007946 */ /* 0x000fe20003800000 */
[----:B------:R-:W-:Y:S01]  /*1e20*/  P2R R15, PR, RZ, 0x40 ;  /* 0x00000040ff0f7803 */ /* 0x000fe20000000000 */
[----:B------:R-:W-:Y:S05]  /*1e30*/  @P4 BRA `(.L_x_172) ;  /* 0x0000005000004947 */ /* 0x000fea0003800000 */
[----:B-----5:R-:W-:Y:S01]  /*1e40*/  MOV R149, c[0x0][0x168] ;  /* 0x00005a0000957a02 */ /* 0x020fe20000000f00 */
[----:B------:R-:W-:Y:S05]  /*1e50*/  @!P3 BRA `(.L_x_172) ;  /* 0x000000300000b947 */ /* 0x000fea0003800000 */
[----:B------:R-:W2:Y:S04]  /*1e60*/  LDG.E R8, [R6.64] ;  /* 0x0000000606087981 */ /* 0x000ea8000c1e1900 */
[----:B------:R-:W2:Y:S02]  /*1e70*/  LDG.E R0, [R6.64+0x4] ;  /* 0x0000040606007981 */ /* 0x000ea4000c1e1900 */
[----:B--2---:R-:W-:-:S02]  /*1e80*/  IADD3 R149, -R8, R0, RZ ;  /* 0x0000000008957210 */ /* 0x004fc40007ffe1ff */
.L_x_172:
[----:B------:R-:W-:-:S04]  /*1e90*/  ISETP.NE.U32.AND P0, PT, RZ, c[0x0][0x368], PT ;  /* 0x0000da00ff007a0c */ /* 0x000fc80003f05070 */
[----:B------:R-:W-:-:S13]  /*1ea0*/  ISETP.NE.AND.EX P0, PT, RZ, c[0x0][0x36c], PT, P0 ;  /* 0x0000db00ff007a0c */ /* 0x000fda0003f05300 */
[----:B------:R-:W-:Y:S05]  /*1eb0*/  @!P0 BRA `(.L_x_173) ;  /* 0x0000004000008947 */ /* 0x000fea0003800000 */
[----:B----4-:R-:W-:-:S04]  /*1ec0*/  LEA R4, P0, R17, c[0x0][0x368], 0x2 ;  /* 0x0000da0011047a11 */ /* 0x010fc800078010ff */
[----:B------:R-:W-:-:S05]  /*1ed0*/  LEA.HI.X R5, R17, c[0x0][0x36c], R18, 0x2, P0 ;  /* 0x0000db0011057a11 */ /* 0x000fca00000f1412 */
[----:B------:R1:W5:Y:S01]  /*1ee0*/  LDG.E R7, [R4.64] ;  /* 0x0000000604077981 */ /* 0x000362000c1e1900 */
[----:B------:R-:W-:Y:S05]  /*1ef0*/  BRA `(.L_x_174) ;  /* 0x0000005000007947 */ /* 0x000fea0003800000 */
.L_x_173:
[----:B----4-:R-:W-:Y:S01]  /*1f00*/  MOV R7, c[0x0][0x1d0] ;  /* 0x0000740000077a02 */ /* 0x010fe20000000f00 */
[----:B------:R-:W-:Y:S05]  /*1f10*/  @!P6 BRA `(.L_x_174) ;  /* 0x000000300000e947 */ /* 0x000fea0003800000 */
[----:B------:R-:W2:Y:S04]  /*1f20*/  LDG.E R7, [R4.64] ;  /* 0x0000000604077981 */ /* 0x000ea8000c1e1900 */
[----:B------:R-:W2:Y:S02]  /*1f30*/  LDG.E R0, [R4.64+0x4] ;  /* 0x0000040604007981 */ /* 0x000ea4000c1e1900 */
[----:B--2---:R-:W-:Y:S02]  /*1f40*/  IADD3 R7, -R7, R0, RZ ;  /* 0x0000000007077210 */ /* 0x004fe40007ffe1ff */
.L_x_174:
[----:B-1----:R1:W2:Y:S04]  /*1f50*/  @P5 LDG.E R5, [R2.64] ;  /* 0x0000000602055981 */ /* 0x0022a8000c1e1900 */
[----:B------:R1:W2:Y:S01]  /*1f60*/  @P5 LDG.E R4, [R2.64+0x4] ;  /* 0x0000040602045981 */ /* 0x0002a2000c1e1900 */
[----:B------:R-:W-:Y:S01]  /*1f70*/  ISETP.NE.U32.AND P0, PT, RZ, c[0x0][0x378], PT ;  /* 0x0000de00ff007a0c */ /* 0x000fe20003f05070 */
[----:B-----5:R-:W-:-:S03]  /*1f80*/  IMAD.MOV.U32 R136, RZ, RZ, R7 ;  /* 0x000000ffff887224 */ /* 0x020fc600078e0007 */
[----:B------:R-:W-:Y:S01]  /*1f90*/  ISETP.NE.AND.EX P1, PT, RZ, c[0x0][0x37c], PT, P0 ;  /* 0x0000df00ff007a0c */ /* 0x000fe20003f25300 */
[----:B------:R-:W-:-:S12]  /*1fa0*/  IMAD.MOV.U32 R0, RZ, RZ, c[0x0][0x228] ;  /* 0x00008a00ff007624 */ /* 0x000fd800078e00ff */
[----:B-1----:R-:W-:-:S04]  /*1fb0*/  @P1 LEA R2, P0, R17, c[0x0][0x378], 0x2 ;  /* 0x0000de0011021a11 */ /* 0x002fc800078010ff */
[----:B------:R-:W-:-:S05]  /*1fc0*/  @P1 LEA.HI.X R3, R17, c[0x0][0x37c], R18, 0x2, P0 ;  /* 0x0000df0011031a11 */ /* 0x000fca00000f1412 */
[----:B------:R1:W5:Y:S01]  /*1fd0*/  @P1 LDG.E R136, [R2.64] ;  /* 0x0000000602881981 */ /* 0x000362000c1e1900 */
[----:B------:R-:W-:Y:S01]  /*1fe0*/  IMAD.IADD R6, R7, 0x1, -R148 ;  /* 0x0000000107067824 */ /* 0x000fe200078e0a94 */
[----:B------:R-:W-:Y:S01]  /*1ff0*/  BSSY B0, `(.L_x_175) ;  /* 0x0000030000007945 */ /* 0x000fe20003800000 */
[C---:B-1----:R-:W-:Y:S02]  /*2000*/  LOP3.LUT R2, R9.reuse, 0xff000000, RZ, 0xc0, !PT ;  /* 0xff00000009027812 */ /* 0x042fe400078ec0ff */
[----:B------:R-:W-:Y:S01]  /*2010*/  LOP3.LUT R3, R9, 0xff0000, RZ, 0xc0, !PT ;  /* 0x00ff000009037812 */ /* 0x000fe200078ec0ff */
[----:B--2---:R-:W-:Y:S01]  /*2020*/  @P5 IMAD.IADD R0, R4, 0x1, -R5 ;  /* 0x0000000104005824 */ /* 0x004fe200078e0a05 */
[----:B------:R-:W-:-:S03]  /*2030*/  SHF.R.U32.HI R4, RZ, 0x8, R2 ;  /* 0x00000008ff047819 */ /* 0x000fc60000011602 */
[----:B------:R-:W-:Y:S01]  /*2040*/  IMAD.IADD R159, R6, 0x1, R0 ;  /* 0x00000001069f7824 */ /* 0x000fe200078e0200 */
[----:B------:R-:W-:-:S04]  /*2050*/  LEA.HI R4, R3, R4, RZ, 0x10 ;  /* 0x0000000403047211 */ /* 0x000fc800078f80ff */
[----:B------:R-:W-:Y:S02]  /*2060*/  SHF.R.U32.HI R5, RZ, 0x10, R4 ;  /* 0x00000010ff057819 */ /* 0x000fe40000011604 */
[----:B------:R-:W-:Y:S02]  /*2070*/  LOP3.LUT R14, R4, 0xff, RZ, 0xc0, !PT ;  /* 0x000000ff040e7812 */ /* 0x000fe400078ec0ff */
[C---:B------:R-:W-:Y:S01]  /*2080*/  IADD3 R2, R159.reuse, 0x2f, RZ ;  /* 0x0000002f9f027810 */ /* 0x040fe20007ffe0ff */
[----:B------:R1:W-:Y:S01]  /*2090*/  STL [R1+0x18], R5 ;  /* 0x0000180501007387 */ /* 0x0003e20000100800 */
[----:B------:R-:W-:Y:S02]  /*20a0*/  ISETP.GE.AND P0, PT, R159, 0x1, PT ;  /* 0x000000019f00780c */ /* 0x000fe40003f06270 */
[----:B------:R-:W-:Y:S01]  /*20b0*/  ISETP.NE.AND P1, PT, R5, RZ, PT ;  /* 0x000000ff0500720c */ /* 0x000fe20003f25270 */
[----:B------:R1:W-:Y:S01]  /*20c0*/  STL [R1+0x50], R14 ;  /* 0x0000500e01007387 */ /* 0x0003e20000100800 */
[----:B------:R-:W-:-:S02]  /*20d0*/  IMAD.HI R2, R2, 0x2aaaaaab, RZ ;  /* 0x2aaaaaab02027827 */ /* 0x000fc400078e02ff */
[----:B------:R-:W-:-:S03]  /*20e0*/  SEL R131, R5, c[0x0][0x338], P1 ;  /* 0x0000ce0005837a07 */ /* 0x000fc60000800000 */
[----:B------:R-:W-:-:S04]  /*20f0*/  SHF.R.U32.HI R3, RZ, 0x1f, R2 ;  /* 0x0000001fff037819 */ /* 0x000fc80000011602 */
[----:B------:R-:W-:Y:S01]  /*2100*/  LEA.HI.SX32 R137, R2, R3, 0x1d ;  /* 0x0000000302897211 */ /* 0x000fe200078feaff */
[----:B------:R-:W-:Y:S01]  /*2110*/  IMAD.MOV.U32 R2, RZ, RZ, RZ ;  /* 0x000000ffff027224 */ /* 0x000fe200078e00ff */
[----:B------:R-:W-:Y:S05]  /*2120*/  @!P0 BRA `(.L_x_176) ;  /* 0x000001c000008947 */ /* 0x000fea0003800000 */
        /* <DEDUP_REMOVED lines=11> */
[----:B------:R-:W-:Y:S02]  /*21e0*/  IMAD.MOV.U32 R4, RZ, RZ, RZ ;  /* 0x000000ffff047224 */ /* 0x000fe400078e00ff */
        /* <DEDUP_REMOVED lines=16> */
.L_x_176:
[----:B------:R-:W-:Y:S05]  /*22f0*/  BSYNC B0 ;  /* 0x0000000000007941 */ /* 0x000fea0003800000 */
.L_x_175:
[----:B------:R-:W-:Y:S01]  /*2300*/  IMAD R3, R14, R2, RZ ;  /* 0x000000020e037224 */ /* 0x000fe200078e02ff */
[----:B------:R-:W-:-:S03]  /*2310*/  SHF.R.S32.HI R101, RZ, 0x1f, R100 ;  /* 0x0000001fff657819 */ /* 0x000fc60000011464 */
[C---:B------:R-:W-:Y:S02]  /*2320*/  IMAD.IADD R2, R3.reuse, 0x1, R2 ;  /* 0x0000000103027824 */ /* 0x040fe400078e0202 */
[----:B------:R-:W-:-:S03]  /*2330*/  IMAD R3, R3, 0x30, -R6 ;  /* 0x0000003003037824 */ /* 0x000fc600078e0a06 */
[----:B------:R-:W-:Y:S02]  /*2340*/  IMNMX R2, R137, R2, PT ;  /* 0x0000000289027217 */ /* 0x000fe40003800200 */
[----:B------:R-:W-:-:S03]  /*2350*/  IMNMX R3, RZ, R3, !PT ;  /* 0x00000003ff037217 */ /* 0x000fc60007800200 */
[----:B------:R-:W-:Y:S02]  /*2360*/  IMAD R2, R2, 0x30, -R6 ;  /* 0x0000003002027824 */ /* 0x000fe400078e0a06 */
[----:B-1----:R-:W-:-:S03]  /*2370*/  IMAD.WIDE.U32 R4, R3, -0x55555555, RZ ;  /* 0xaaaaaaab03047825 */ /* 0x002fc600078e00ff */
[----:B------:R-:W-:Y:S02]  /*2380*/  IMNMX R2, R2, R0, PT ;  /* 0x0000000002027217 */ /* 0x000fe40003800200 */
[----:B------:R-:W-:Y:S02]  /*2390*/  SHF.R.U32.HI R126, RZ, 0x5, R5 ;  /* 0x00000005ff7e7819 */ /* 0x000fe40000011605 */
[----:B------:R-:W-:-:S13]  /*23a0*/  ISETP.GT.AND P0, PT, R2, R3, PT ;  /* 0x000000030200720c */ /* 0x000fda0003f04270 */
[----:B------:R-:W-:Y:S01]  /*23b0*/  @P0 IADD3 R3, R2, 0x2f, RZ ;  /* 0x0000002f02030810 */ /* 0x000fe20007ffe0ff */
[----:B------:R-:W-:-:S04]  /*23c0*/  IMAD.MOV.U32 R2, RZ, RZ, R126 ;  /* 0x000000ffff027224 */ /* 0x000fc800078e007e */
[----:B------:R-:W-:-:S05]  /*23d0*/  @P0 IMAD.HI R3, R3, 0x2aaaaaab, RZ ;  /* 0x2aaaaaab03030827 */ /* 0x000fca00078e02ff */
[----:B------:R-:W-:-:S04]  /*23e0*/  @P0 SHF.R.U32.HI R4, RZ, 0x1f, R3 ;  /* 0x0000001fff040819 */ /* 0x000fc80000011603 */
[----:B------:R-:W-:-:S04]  /*23f0*/  @P0 LEA.HI.SX32 R2, R3, R4, 0x1d ;  /* 0x0000000403020211 */ /* 0x000fc800078feaff */
[----:B------:R-:W-:-:S13]  /*2400*/  ISETP.GT.AND P0, PT, R2, R126, PT ;  /* 0x0000007e0200720c */ /* 0x000fda0003f04270 */
[----:B------:R-:W-:Y:S05]  /*2410*/  @!P0 BRA `(.L_x_177) ;  /* 0x0000501000008947 */ /* 0x000fea0003800000 */
[----:B------:R-:W2:Y:S01]  /*2420*/  LDL R8, [R1] ;  /* 0x0000000001087983 */ /* 0x000ea20000100800 */
[----:B------:R-:W-:-:S04]  /*2430*/  ISETP.NE.U32.AND P0, PT, RZ, c[0x0][0x340], PT ;  /* 0x0000d000ff007a0c */ /* 0x000fc80003f05070 */
[----:B------:R-:W-:-:S13]  /*2440*/  ISETP.NE.AND.EX P3, PT, RZ, c[0x0][0x344], PT, P0 ;  /* 0x0000d100ff007a0c */ /* 0x000fda0003f65300 */
[----:B------:R-:W-:-:S05]  /*2450*/  @P3 IMAD.WIDE R4, R17, R13, c[0x0][0x340] ;  /* 0x0000d00011043625 */ /* 0x000fca00078e020d */
[----:B------:R1:W3:Y:S01]  /*2460*/  @P3 LDG.E R11, [R4.64] ;  /* 0x00000006040b3981 */ /* 0x0002e2000c1e1900 */
[----:B------:R-:W-:Y:S01]  /*2470*/  SHF.R.S32.HI R3, RZ, 0x1f, R12 ;  /* 0x0000001fff037819 */ /* 0x000fe2000001140c */
[----:B------:R-:W-:Y:S01]  /*2480*/  IMAD.MOV.U32 R138, RZ, RZ, 0x30 ;  /* 0x00000030ff8a7424 */ /* 0x000fe200078e00ff */
[----:B------:R-:W-:Y:S01]  /*2490*/  IADD3 R125, P0, R243, R12, RZ ;  /* 0x0000000cf37d7210 */ /* 0x000fe20007f1e0ff */
[----:B------:R-:W-:Y:S01]  /*24a0*/  IMAD.IADD R10, R7, 0x1, R147 ;  /* 0x00000001070a7824 */ /* 0x000fe200078e0293 */
[----:B------:R-:W-:Y:S01]  /*24b0*/  IADD3 R30, R2, -0x1, RZ ;  /* 0xffffffff021e7810 */ /* 0x000fe20007ffe0ff */
[C---:B------:R-:W-:Y:S01]  /*24c0*/  IMAD R158, R138.reuse, c[0x0][0x23c], RZ ;  /* 0x00008f008a9e7a24 */ /* 0x040fe200078e02ff */
[----:B------:R-:W-:Y:S01]  /*24d0*/  LEA.HI.X.SX32 R128, R243, R3, 0x1, P0 ;  /* 0x00000003f3807211 */ /* 0x000fe200000f0eff */
[----:B------:R-:W-:Y:S01]  /*24e0*/  IMAD.WIDE.U32 R144, R138, c[0x0][0x238], RZ ;  /* 0x00008e008a907a25 */ /* 0x000fe200078e00ff */
[----:B------:R-:W-:Y:S02]  /*24f0*/  SEL R13, R18, RZ, !P5 ;  /* 0x000000ff120d7207 */ /* 0x000fe40006800000 */
[----:B------:R-:W-:Y:S01]  /*2500*/  SEL R14, R17, RZ, !P5 ;  /* 0x000000ff110e7207 */ /* 0x000fe20006800000 */
[----:B------:R-:W-:Y:S01]  /*2510*/  IMAD R3, R128, c[0x0][0x238], RZ ;  /* 0x00008e0080037a24 */ /* 0x000fe200078e02ff */
[----:B------:R-:W-:Y:S01]  /*2520*/  ISETP.GE.AND P6, PT, R250, c[0x0][0x1d4], PT ;  /* 0x00007500fa007a0c */ /* 0x000fe20003fc6270 */
[----:B------:R-:W-:Y:S01]  /*2530*/  IMAD.IADD R158, R145, 0x1, R158 ;  /* 0x00000001919e7824 */ /* 0x000fe200078e029e */
[----:B------:R-:W-:Y:S01]  /*2540*/  ISETP.GE.AND P5, PT, R252, c[0x0][0x1d4], PT ;  /* 0x00007500fc007a0c */ /* 0x000fe20003fa6270 */
[----:B------:R-:W-:Y:S01]  /*2550*/  IMAD R3, R125, c[0x0][0x23c], R3 ;  /* 0x00008f007d037a24 */ /* 0x000fe200078e0203 */
[----:B------:R-:W-:Y:S01]  /*2560*/  SHF.R.S32.HI R12, RZ, 0x1f, R10 ;  /* 0x0000001fff0c7819 */ /* 0x000fe2000001140a */
[----:B------:R-:W-:Y:S01]  /*2570*/  IMAD.MOV.U32 R162, RZ, RZ, c[0x0][0x238] ;  /* 0x00008e00ffa27624 */ /* 0x000fe200078e00ff */
[C---:B------:R-:W-:Y:S01]  /*2580*/  IADD3 R25, R100.reuse, 0x20, RZ ;  /* 0x0000002064197810 */ /* 0x040fe20007ffe0ff */
[----:B------:R-:W-:Y:S01]  /*2590*/  IMAD.MOV.U32 R157, RZ, RZ, 0x5 ;  /* 0x00000005ff9d7424 */ /* 0x000fe200078e00ff */
[----:B------:R-:W-:Y:S01]  /*25a0*/  IADD3 R24, R100, 0x10, RZ ;  /* 0x0000001064187810 */ /* 0x000fe20007ffe0ff */
[----:B------:R-:W-:Y:S01]  /*25b0*/  IMAD.MOV.U32 R163, RZ, RZ, c[0x0][0x27c] ;  /* 0x00009f00ffa37624 */ /* 0x000fe200078e00ff */
[----:B------:R-:W-:Y:S01]  /*25c0*/  SHF.R.S32.HI R133, RZ, 0x1f, R132 ;  /* 0x0000001fff857819 */ /* 0x000fe20000011484 */
[----:B------:R-:W-:Y:S01]  /*25d0*/  IMAD.WIDE.U32 R160, R242, c[0x0][0x1e0], RZ ;  /* 0x00007800f2a07a25 */ /* 0x000fe200078e00ff */
[----:B------:R-:W-:-:S02]  /*25e0*/  SHF.L.U64.HI R157, R162, R157, c[0x0][0x23c] ;  /* 0x00008f00a29d7619 */ /* 0x000fc4000001029d */
[----:B-----5:R-:W-:Y:S01]  /*25f0*/  SHF.R.S32.HI R32, RZ, 0x1f, R136 ;  /* 0x0000001fff207819 */ /* 0x020fe20000011488 */
[----:B-1----:R-:W-:-:S04]  /*2600*/  IMAD.WIDE.U32 R4, R125, c[0x0][0x238], R250 ;  /* 0x00008e007d047a25 */ /* 0x002fc800078e00fa */
[----:B------:R-:W-:Y:S01]  /*2610*/  IMAD.IADD R3, R5, 0x1, R3 ;  /* 0x0000000105037824 */ /* 0x000fe200078e0203 */
[----:B------:R-:W-:Y:S01]  /*2620*/  MOV R2, R4 ;  /* 0x0000000400027202 */ /* 0x000fe20000000f00 */
[----:B------:R-:W-:Y:S02]  /*2630*/  IMAD R5, R30, -0x30, R0 ;  /* 0xffffffd01e057824 */ /* 0x000fe400078e0200 */
[----:B------:R-:W-:Y:S02]  /*2640*/  IMAD R4, R13, c[0x0][0x248], RZ ;  /* 0x000092000d047a24 */ /* 0x000fe400078e02ff */
[----:B------:R-:W-:Y:S01]  /*2650*/  IMAD.WIDE.U32 R2, R16, c[0x0][0x240], R2 ;  /* 0x0000900010027a25 */ /* 0x000fe200078e0002 */
[----:B------:R-:W-:-:S03]  /*2660*/  IMNMX R5, R5, 0x30, PT ;  /* 0x0000003005057817 */ /* 0x000fc60003800200 */
[----:B------:R-:W-:Y:S02]  /*2670*/  IMAD R3, R16, c[0x0][0x244], R3 ;  /* 0x0000910010037a24 */ /* 0x000fe400078e0203 */
[----:B------:R-:W-:Y:S02]  /*2680*/  IMAD.IADD R6, R5, 0x1, -R243 ;  /* 0x0000000105067824 */ /* 0x000fe400078e0af3 */
[C---:B------:R-:W-:Y:S02]  /*2690*/  IMAD R4, R14.reuse, c[0x0][0x24c], R4 ;  /* 0x000093000e047a24 */ /* 0x040fe400078e0204 */
[----:B------:R-:W-:Y:S01]  /*26a0*/  IMAD.WIDE.U32 R96, R14, c[0x0][0x248], R2 ;  /* 0x000092000e607a25 */ /* 0x000fe200078e0002 */
[----:B------:R-:W-:Y:S02]  /*26b0*/  ISETP.GE.AND P1, PT, R6, 0x1, PT ;  /* 0x000000010600780c */ /* 0x000fe40003f26270 */
[----:B------:R-:W-:Y:S01]  /*26c0*/  SHF.R.S32.HI R3, RZ, 0x1f, R30 ;  /* 0x0000001fff037819 */ /* 0x000fe2000001141e */
[----:B------:R-:W-:Y:S01]  /*26d0*/  IMAD R2, R158, R30, RZ ;  /* 0x0000001e9e027224 */ /* 0x000fe200078e02ff */
[----:B------:R-:W-:Y:S01]  /*26e0*/  IADD3 R87, R97, R4, RZ ;  /* 0x0000000461577210 */ /* 0x000fe20007ffe0ff */
[----:B------:R-:W-:Y:S01]  /*26f0*/  IMAD.MOV.U32 R86, RZ, RZ, R96 ;  /* 0x000000ffff567224 */ /* 0x000fe200078e0060 */
[----:B------:R-:W-:Y:S01]  /*2700*/  ISETP.GT.AND P0, PT, R6, 0x20, PT ;  /* 0x000000200600780c */ /* 0x000fe20003f04270 */
[----:B------:R-:W-:-:S02]  /*2710*/  IMAD R2, R3, R144, R2 ;  /* 0x0000009003027224 */ /* 0x000fc400078e0202 */
[----:B------:R-:W-:-:S04]  /*2720*/  IMAD.WIDE.U32 R4, R30, R144, R86 ;  /* 0x000000901e047225 */ /* 0x000fc800078e0056 */
[----:B------:R-:W-:Y:S01]  /*2730*/  @P1 SHF.L.U32 R6, R241, 0x1, RZ ;  /* 0x00000001f1061819 */ /* 0x000fe200000006ff */
[----:B------:R-:W-:Y:S01]  /*2740*/  IMAD.SHL.U32 R162, R162, 0x20, RZ ;  /* 0x00000020a2a27824 */ /* 0x000fe200078e00ff */
[----:B------:R-:W-:Y:S01]  /*2750*/  IADD3 R7, R5, R2, RZ ;  /* 0x0000000205077210 */ /* 0x000fe20007ffe0ff */
[----:B------:R-:W-:Y:S01]  /*2760*/  IMAD R5, R12, c[0x0][0x1e0], RZ ;  /* 0x000078000c057a24 */ /* 0x000fe200078e02ff */
[----:B------:R-:W-:-:S03]  /*2770*/  @P1 LEA R2, P2, R4, c[0x0][0x220], 0x1 ;  /* 0x0000880004021a11 */ /* 0x000fc600078408ff */
[----:B------:R-:W-:Y:S01]  /*2780*/  IMAD R5, R10, c[0x0][0x1e4], R5 ;  /* 0x000079000a057a24 */ /* 0x000fe200078e0205 */
[----:B------:R-:W-:Y:S02]  /*2790*/  @P1 LEA.HI.X R3, R4, c[0x0][0x224], R7, 0x1, P2 ;  /* 0x0000890004031a11 */ /* 0x000fe400010f0c07 */
[----:B------:R-:W-:-:S03]  /*27a0*/  ISETP.NE.AND P2, PT, R15, RZ, PT ;  /* 0x000000ff0f00720c */ /* 0x000fc60003f45270 */
[----:B------:R-:W-:Y:S01]  /*27b0*/  @!PT LDS RZ, [RZ] ;  /* 0x00000000fffff984 */ /* 0x000fe20000000800 */
[----:B------:R-:W-:Y:S01]  /*27c0*/  @!PT LDS RZ, [RZ] ;  /* 0x00000000fffff984 */ /* 0x000fe20000000800 */
[----:B------:R-:W-:Y:S01]  /*27d0*/  @!PT LDS RZ, [RZ] ;  /* 0x00000000fffff984 */ /* 0x000fe20000000800 */
[----:B------:R1:W-:Y:S04]  /*27e0*/  @P1 LDGSTS.E.BYPASS.LTC128B.128 [R6+0x3c80], [R2.64], !P6 ;  /* 0x03c8000002061fae */ /* 0x0003e8000f101d46 */
[----:B------:R1:W-:Y:S01]  /*27f0*/  @P1 LDGSTS.E.BYPASS.LTC128B.128 [R6+0x4880], [R2.64+0x40], !P5 ;  /* 0x0488004002061fae */ /* 0x0003e2000e901d46 */
[----:B--2---:R-:W-:Y:S01]  /*2800*/  ISETP.GE.AND P4, PT, R8, c[0x0][0x1d4], PT ;  /* 0x0000750008007a0c */ /* 0x004fe20003f86270 */
[----:B------:R-:W-:-:S04]  /*2810*/  IMAD.WIDE.U32 R8, R10, c[0x0][0x1e0], RZ ;  /* 0x000078000a087a25 */ /* 0x000fc800078e00ff */
[----:B------:R-:W-:-:S08]  /*2820*/  IMAD.IADD R5, R9, 0x1, R5 ;  /* 0x0000000109057824 */ /* 0x000fd000078e0205 */
[----:B------:R1:W-:Y:S02]  /*2830*/  @P1 LDGSTS.E.BYPASS.LTC128B.128 [R6+0x5480], [R2.64+0x80], !P4 ;  /* 0x0548008002061fae */ /* 0x0003e4000e101d46 */
[----:B-1----:R-:W-:Y:S02]  /*2840*/  @P0 IADD3 R3, P1, R162, R4, RZ ;  /* 0x00000004a2030210 */ /* 0x002fe40007f3e0ff */
[----:B------:R-:W-:Y:S02]  /*2850*/  @P0 SHF.L.U32 R6, R241, 0x1, RZ ;  /* 0x00000001f1060819 */ /* 0x000fe400000006ff */
[----:B------:R-:W-:Y:S01]  /*2860*/  MOV R4, R8 ;  /* 0x0000000800047202 */ /* 0x000fe20000000f00 */
[----:B------:R-:W-:Y:S01]  /*2870*/  @P0 IMAD.X R7, R7, 0x1, R157, P1 ;  /* 0x0000000107070824 */ /* 0x000fe200008e069d */
[----:B------:R-:W-:-:S03]  /*2880*/  @P0 LEA R2, P1, R3, c[0x0][0x220], 0x1 ;  /* 0x0000880003020a11 */ /* 0x000fc600078208ff */
[C---:B------:R-:W-:Y:S01]  /*2890*/  IMAD.WIDE.U32 R4, R16.reuse, c[0x0][0x1e8], R4 ;  /* 0x00007a0010047a25 */ /* 0x040fe200078e0004 */
[----:B------:R-:W-:Y:S02]  /*28a0*/  @P0 LEA.HI.X R3, R3, c[0x0][0x224], R7, 0x1, P1 ;  /* 0x0000890003030a11 */ /* 0x000fe400008f0c07 */
[----:B---3--:R-:W-:Y:S01]  /*28b0*/  @P3 SHF.R.S32.HI R7, RZ, 0x1f, R11 ;  /* 0x0000001fff073819 */ /* 0x008fe2000001140b */
[----:B------:R-:W-:Y:S01]  /*28c0*/  @!P3 IMAD.MOV.U32 R11, RZ, RZ, R17 ;  /* 0x000000ffff0bb224 */ /* 0x000fe200078e0011 */
[----:B------:R-:W-:Y:S01]  /*28d0*/  @!P3 MOV R7, R18 ;  /* 0x000000120007b202 */ /* 0x000fe20000000f00 */
[----:B------:R1:W-:Y:S01]  /*28e0*/  @P0 LDGSTS.E.BYPASS.LTC128B.128 [R6+0x4480], [R2.64], !P6 ;  /* 0x0448000002060fae */ /* 0x0003e2000f101d46 */
[----:B------:R-:W-:Y:S01]  /*28f0*/  IMAD R5, R16, c[0x0][0x1ec], R5 ;  /* 0x00007b0010057a24 */ /* 0x000fe200078e0205 */
[----:B------:R-:W-:Y:S02]  /*2900*/  ISETP.GE.AND P1, PT, R24, c[0x0][0x27c], PT ;  /* 0x00009f0018007a0c */ /* 0x000fe40003f26270 */
[----:B------:R1:W-:Y:S01]  /*2910*/  @P0 LDGSTS.E.BYPASS.LTC128B.128 [R6+0x5080], [R2.64+0x40], !P5 ;  /* 0x0508004002060fae */ /* 0x0003e2000e901d46 */
[----:B------:R-:W-:-:S02]  /*2920*/  SEL R27, R7, RZ, !P2 ;  /* 0x000000ff071b7207 */ /* 0x000fc40005000000 */
[----:B------:R-:W-:Y:S01]  /*2930*/  SEL R18, R11, RZ, !P2 ;  /* 0x000000ff0b127207 */ /* 0x000fe20005000000 */
[----:B------:R1:W-:Y:S01]  /*2940*/  @P0 LDGSTS.E.BYPASS.LTC128B.128 [R6+0x5c80], [R2.64+0x80], !P4 ;  /* 0x05c8008002060fae */ /* 0x0003e2000e101d46 */
[----:B------:R-:W-:Y:S02]  /*2950*/  ISETP.GE.AND P0, PT, R100, c[0x0][0x27c], PT ;  /* 0x00009f0064007a0c */ /* 0x000fe40003f06270 */
[----:B------:R-:W-:Y:S01]  /*2960*/  ISETP.GE.AND P2, PT, R25, c[0x0][0x27c], PT ;  /* 0x00009f0019007a0c */ /* 0x000fe20003f46270 */
[----:B------:R-:W-:Y:S01]  /*2970*/  IMAD.WIDE.U32 R76, R18, c[0x0][0x1f0], R4 ;  /* 0x00007c00124c7a25 */ /* 0x000fe200078e0004 */
[----:B------:R-:W0:Y:S01]  /*2980*/  LDGDEPBAR ;  /* 0x00000000000079af */ /* 0x000e220000000000 */
[----:B------:R-:W-:Y:S01]  /*2990*/  WARPSYNC 0xffffffff ;  /* 0xffffffff00007948 */ /* 0x000fe20003800000 */
[----:B------:R-:W-:Y:S02]  /*29a0*/  SHF.L.U32 R7, R163, 0x1, RZ ;  /* 0x00000001a3077819 */ /* 0x000fe400000006ff */
[----:B-1----:R-:W-:Y:S01]  /*29b0*/  SHF.R.S32.HI R6, RZ, 0x1f, R242 ;  /* 0x0000001fff067819 */ /* 0x002fe200000114f2 */
[----:B------:R-:W-:-:S04]  /*29c0*/  IMAD R3, R27, c[0x0][0x1f0], RZ ;  /* 0x00007c001b037a24 */ /* 0x000fc800078e02ff */
[----:B------:R-:W-:Y:S02]  /*29d0*/  IMAD R2, R6, c[0x0][0x1e0], RZ ;  /* 0x0000780006027a24 */ /* 0x000fe400078e02ff */
[----:B------:R-:W-:Y:S02]  /*29e0*/  IMAD R3, R18, c[0x0][0x1f4], R3 ;  /* 0x00007d0012037a24 */ /* 0x000fe400078e0203 */
[----:B------:R-:W-:-:S03]  /*29f0*/  IMAD R2, R242, c[0x0][0x1e4], R2 ;  /* 0x00007900f2027a24 */ /* 0x000fc600078e0202 */
[----:B------:R-:W-:Y:S01]  /*2a00*/  IADD3 R78, R77, R3, RZ ;  /* 0x000000034d4e7210 */ /* 0x000fe20007ffe0ff */
[----:B------:R-:W-:Y:S02]  /*2a10*/  IMAD.IADD R127, R161, 0x1, R2 ;  /* 0x00000001a17f7824 */ /* 0x000fe400078e0202 */
[----:B------:R-:W2:Y:S01]  /*2a20*/  LDL R37, [R1+0x44] ;  /* 0x0000440001257983 */ /* 0x000ea20000100800 */
[----:B------:R-:W-:Y:S01]  /*2a30*/  IMAD.WIDE.U32 R2, R16, c[0x0][0x260], R250 ;  /* 0x0000980010027a25 */ /* 0x000fe200078e00fa */
[----:B------:R-:W-:Y:S02]  /*2a40*/  IADD3 R130, P3, R242, R10, RZ ;  /* 0x0000000af2827210 */ /* 0x000fe40007f7e0ff */
[----:B------:R-:W3:Y:S01]  /*2a50*/  LDL R36, [R1+0x4c] ;  /* 0x00004c0001247983 */ /* 0x000ee20000100800 */
[----:B------:R-:W-:Y:S01]  /*2a60*/  IMAD R3, R16, c[0x0][0x264], R3 ;  /* 0x0000990010037a24 */ /* 0x000fe200078e0203 */
[C---:B------:R-:W-:Y:S01]  /*2a70*/  IADD3 R21, -R7.reuse, c[0x0][0x1d4], RZ ;  /* 0x0000750007157a10 */ /* 0x040fe20007ffe1ff */
[----:B------:R-:W-:Y:S01]  /*2a80*/  IMAD R9, R6, c[0x0][0x290], RZ ;  /* 0x0000a40006097a24 */ /* 0x000fe200078e02ff */
[----:B------:R-:W4:Y:S01]  /*2a90*/  LDL R35, [R1+0x48] ;  /* 0x0000480001237983 */ /* 0x000f220000100800 */
[----:B------:R-:W-:Y:S01]  /*2aa0*/  IMAD.WIDE.U32 R80, R14, c[0x0][0x268], R2 ;  /* 0x00009a000e507a25 */ /* 0x000fe200078e0002 */
[----:B------:R-:W-:-:S02]  /*2ab0*/  SEL R19, R7, R21, !P0 ;  /* 0x0000001507137207 */ /* 0x000fc40004000000 */
[CC--:B------:R-:W-:Y:S01]  /*2ac0*/  SEL R20, R7.reuse, R21.reuse, !P1 ;  /* 0x0000001507147207 */ /* 0x0c0fe20004800000 */
[----:B------:R-:W-:Y:S01]  /*2ad0*/  IMAD R2, R6, c[0x0][0x280], RZ ;  /* 0x0000a00006027a24 */ /* 0x000fe200078e02ff */
[----:B------:R-:W-:Y:S01]  /*2ae0*/  SEL R21, R7, R21, !P2 ;  /* 0x0000001507157207 */ /* 0x000fe20005000000 */
[----:B------:R-:W-:Y:S01]  /*2af0*/  IMAD R4, R13, c[0x0][0x268], RZ ;  /* 0x00009a000d047a24 */ /* 0x000fe200078e02ff */
[----:B------:R-:W-:Y:S01]  /*2b00*/  SEL R13, RZ, c[0x0][0x27c], !P0 ;  /* 0x00009f00ff0d7a07 */ /* 0x000fe20004000000 */
[----:B------:R-:W-:Y:S02]  /*2b10*/  IMAD R8, R242, c[0x0][0x284], R2 ;  /* 0x0000a100f2087a24 */ /* 0x000fe400078e0202 */
[----:B------:R-:W-:-:S04]  /*2b20*/  IMAD.WIDE.U32 R2, R16, c[0x0][0x210], R100 ;  /* 0x0000840010027a25 */ /* 0x000fc800078e0064 */
[----:B------:R-:W-:Y:S01]  /*2b30*/  IMAD.X R129, R12, 0x1, R6, P3 ;  /* 0x000000010c817824 */ /* 0x000fe200018e0606 */
[----:B------:R-:W-:Y:S01]  /*2b40*/  ULDC.U8 UR4, c[0x0][0x298] ;  /* 0x0000a60000047ab9 */ /* 0x000fe20000000000 */
[----:B------:R-:W-:Y:S01]  /*2b50*/  IMAD R11, R16, c[0x0][0x214], R3 ;  /* 0x00008500100b7a24 */ /* 0x000fe200078e0203 */
[----:B------:R-:W-:Y:S01]  /*2b60*/  ISETP.GE.AND P3, PT, R163, 0x1, PT ;  /* 0x00000001a300780c */ /* 0x000fe20003f66270 */
[----:B------:R-:W-:-:S04]  /*2b70*/  IMAD.WIDE.U32 R6, R242, c[0x0][0x290], R132 ;  /* 0x0000a400f2067a25 */ /* 0x000fc800078e0084 */
[C---:B------:R-:W-:Y:S02]  /*2b80*/  IMAD R12, R242.reuse, c[0x0][0x294], R9 ;  /* 0x0000a500f20c7a24 */ /* 0x040fe400078e0209 */
[----:B------:R-:W-:-:S04]  /*2b90*/  IMAD.WIDE.U32 R16, R242, c[0x0][0x290], R100 ;  /* 0x0000a400f2107a25 */ /* 0x000fc800078e0064 */
[----:B------:R-:W-:Y:S02]  /*2ba0*/  IMAD R34, R14, c[0x0][0x26c], R4 ;  /* 0x00009b000e227a24 */ /* 0x000fe400078e0204 */
[----:B------:R-:W-:-:S04]  /*2bb0*/  IMAD.WIDE.U32 R4, R242, c[0x0][0x280], R132 ;  /* 0x0000a000f2047a25 */ /* 0x000fc800078e0084 */
[----:B------:R-:W-:-:S04]  /*2bc0*/  IMAD.WIDE.U32 R14, R242, c[0x0][0x280], R100 ;  /* 0x0000a000f20e7a25 */ /* 0x000fc800078e0064 */
[----:B------:R-:W-:Y:S02]  /*2bd0*/  IMAD.IADD R7, R7, 0x1, R12 ;  /* 0x0000000107077824 */ /* 0x000fe400078e020c */
[----:B------:R-:W-:Y:S01]  /*2be0*/  IMAD.IADD R3, R12, 0x1, R17 ;  /* 0x000000010c037824 */ /* 0x000fe200078e0211 */
[----:B------:R-:W-:Y:S01]  /*2bf0*/  IADD3 R12, R100, R13, RZ ;  /* 0x0000000d640c7210 */ /* 0x000fe20007ffe0ff */
[----:B------:R-:W-:Y:S01]  /*2c00*/  IMAD.IADD R9, R5, 0x1, R8 ;  /* 0x0000000105097824 */ /* 0x000fe200078e0208 */
[----:B------:R-:W-:Y:S01]  /*2c10*/  SEL R13, RZ, c[0x0][0x27c], !P1 ;  /* 0x00009f00ff0d7a07 */ /* 0x000fe20004800000 */
[----:B------:R-:W-:Y:S02]  /*2c20*/  IMAD.IADD R5, R8, 0x1, R15 ;  /* 0x0000000108057824 */ /* 0x000fe400078e020f */
[----:B------:R-:W-:Y:S02]  /*2c30*/  IMAD.MOV.U32 R10, RZ, RZ, R2 ;  /* 0x000000ffff0a7224 */ /* 0x000fe400078e0002 */
[----:B------:R-:W-:-:S02]  /*2c40*/  IMAD.MOV.U32 R8, RZ, RZ, R4 ;  /* 0x000000ffff087224 */ /* 0x000fc400078e0004 */
[----:B------:R-:W-:Y:S01]  /*2c50*/  IMAD.MOV.U32 R4, RZ, RZ, R14 ;  /* 0x000000ffff047224 */ /* 0x000fe200078e000e */
[----:B------:R-:W-:Y:S01]  /*2c60*/  SHF.R.S32.HI R14, RZ, 0x1f, R12 ;  /* 0x0000001fff0e7819 */ /* 0x000fe2000001140c */
[----:B------:R-:W-:Y:S01]  /*2c70*/  IMAD.MOV.U32 R2, RZ, RZ, R16 ;  /* 0x000000ffff027224 */ /* 0x000fe200078e0010 */
[----:B------:R-:W-:Y:S01]  /*2c80*/  SEL R16, RZ, c[0x0][0x27c], !P2 ;  /* 0x00009f00ff107a07 */ /* 0x000fe20005000000 */
[----:B------:R-:W-:Y:S01]  /*2c90*/  IMAD.IADD R13, R24, 0x1, R13 ;  /* 0x00000001180d7824 */ /* 0x000fe200078e020d */
[CC--:B------:R-:W-:Y:S02]  /*2ca0*/  LEA.HI R15, R14.reuse, R12.reuse, RZ, 0x3 ;  /* 0x0000000c0e0f7211 */ /* 0x0c0fe400078f18ff */
[----:B------:R-:W-:Y:S01]  /*2cb0*/  LEA.HI R23, R14, R12, RZ, 0x5 ;  /* 0x0000000c0e177211 */ /* 0x000fe200078f28ff */
[----:B------:R-:W-:Y:S01]  /*2cc0*/  IMAD.IADD R12, R25, 0x1, R16 ;  /* 0x00000001190c7824 */ /* 0x000fe200078e0210 */
[----:B------:R-:W-:Y:S02]  /*2cd0*/  SHF.R.S32.HI R16, RZ, 0x1f, R13 ;  /* 0x0000001fff107819 */ /* 0x000fe4000001140d */
[----:B------:R-:W-:-:S02]  /*2ce0*/  SHF.R.S32.HI R17, RZ, 0x1f, R19 ;  /* 0x0000001fff117819 */ /* 0x000fc40000011413 */
[CC--:B------:R-:W-:Y:S02]  /*2cf0*/  LEA.HI R14, R16.reuse, R13.reuse, RZ, 0x3 ;  /* 0x0000000d100e7211 */ /* 0x0c0fe400078f18ff */
[----:B------:R-:W-:Y:S02]  /*2d00*/  LEA.HI R22, R16, R13, RZ, 0x5 ;  /* 0x0000000d10167211 */ /* 0x000fe400078f28ff */
[----:B------:R-:W-:Y:S02]  /*2d10*/  LEA.HI R31, R17, R19, RZ, 0x4 ;  /* 0x00000013111f7211 */ /* 0x000fe400078f20ff */
[----:B------:R-:W-:Y:S02]  /*2d20*/  SHF.R.S32.HI R16, RZ, 0x1f, R21 ;  /* 0x0000001fff107819 */ /* 0x000fe40000011415 */
[----:B------:R-:W-:Y:S02]  /*2d30*/  SHF.R.S32.HI R17, RZ, 0x1f, R12 ;  /* 0x0000001fff117819 */ /* 0x000fe4000001140c */
[----:B------:R-:W-:-:S02]  /*2d40*/  SHF.R.S32.HI R19, RZ, 0x1f, R20 ;  /* 0x0000001fff137819 */ /* 0x000fc40000011414 */
[----:B------:R-:W-:Y:S02]  /*2d50*/  LEA.HI R26, R16, R21, RZ, 0x4 ;  /* 0x00000015101a7211 */ /* 0x000fe400078f20ff */
[CC--:B------:R-:W-:Y:S02]  /*2d60*/  LEA.HI R13, R17.reuse, R12.reuse, RZ, 0x3 ;  /* 0x0000000c110d7211 */ /* 0x0c0fe400078f18ff */
[----:B------:R-:W-:Y:S02]  /*2d70*/  LEA.HI R28, R17, R12, RZ, 0x5 ;  /* 0x0000000c111c7211 */ /* 0x000fe400078f28ff */
[----:B------:R-:W-:Y:S02]  /*2d80*/  SHF.R.S32.HI R16, RZ, 0x5, R23 ;  /* 0x00000005ff107819 */ /* 0x000fe40000011417 */
[----:B------:R-:W-:Y:S02]  /*2d90*/  SHF.R.S32.HI R12, RZ, 0x5, R22 ;  /* 0x00000005ff0c7819 */ /* 0x000fe40000011416 */
[----:B------:R-:W-:Y:S01]  /*2da0*/  LEA.HI R29, R19, R20, RZ, 0x4 ;  /* 0x00000014131d7211 */ /* 0x000fe200078f20ff */
[----:B------:R-:W-:-:S02]  /*2db0*/  IMAD R21, R27, c[0x0][0x218], RZ ;  /* 0x000086001b157a24 */ /* 0x000fc400078e02ff */
[C---:B------:R-:W-:Y:S01]  /*2dc0*/  IMAD.WIDE.U32 R98, R18.reuse, c[0x0][0x218], R10 ;  /* 0x0000860012627a25 */ /* 0x040fe200078e000a */
[----:B------:R-:W-:Y:S02]  /*2dd0*/  SHF.R.S32.HI R10, RZ, 0x4, R31 ;  /* 0x00000004ff0a7819 */ /* 0x000fe4000001141f */
[----:B------:R-:W-:Y:S01]  /*2de0*/  SHF.R.S32.HI R11, RZ, 0x4, R29 ;  /* 0x00000004ff0b7819 */ /* 0x000fe2000001141d */
[----:B------:R-:W-:Y:S01]  /*2df0*/  IMAD R23, R18, c[0x0][0x21c], R21 ;  /* 0x0000870012177a24 */ /* 0x000fe200078e0215 */
[----:B------:R-:W-:Y:S02]  /*2e00*/  SHF.R.S32.HI R18, RZ, 0x5, R28 ;  /* 0x00000005ff127819 */ /* 0x000fe4000001141c */
[----:B------:R-:W-:-:S05]  /*2e10*/  LEA.HI.SX32 R11, R14, R11, 0x1d ;  /* 0x0000000b0e0b7211 */ /* 0x000fca00078feaff */
[----:B------:R-:W-:Y:S01]  /*2e20*/  IMAD.SHL.U32 R82, R11, 0x8, RZ ;  /* 0x000000080b527824 */ /* 0x000fe200078e00ff */
[----:B------:R-:W-:Y:S01]  /*2e30*/  IADD3 R124, P1, P0, R76, R160, R100 ;  /* 0x000000a04c7c7210 */ /* 0x000fe2000783e064 */
[C---:B------:R-:W-:Y:S01]  /*2e40*/  IMAD R150, R138.reuse, c[0x0][0x1e4], RZ ;  /* 0x000079008a967a24 */ /* 0x040fe200078e02ff */
[----:B------:R-:W-:Y:S01]  /*2e50*/  ISETP.NE.AND P2, PT, RZ, UR4, PT ;  /* 0x00000004ff007c0c */ /* 0x000fe2000bf45270 */
[C---:B------:R-:W-:Y:S01]  /*2e60*/  IMAD R151, R138.reuse, c[0x0][0x284], RZ ;  /* 0x0000a1008a977a24 */ /* 0x040fe200078e02ff */
[----:B------:R-:W-:Y:S01]  /*2e70*/  LOP3.LUT R104, R15, 0xfffffff8, RZ, 0xc0, !PT ;  /* 0xfffffff80f687812 */ /* 0x000fe200078ec0ff */
[----:B------:R-:W-:Y:S01]  /*2e80*/  IMAD R156, R138, c[0x0][0x294], RZ ;  /* 0x0000a5008a9c7a24 */ /* 0x000fe200078e02ff */
[----:B------:R-:W-:Y:S01]  /*2e90*/  LOP3.LUT R103, R14, 0xfffffff8, RZ, 0xc0, !PT ;  /* 0xfffffff80e677812 */ /* 0x000fe200078ec0ff */
[----:B------:R-:W-:Y:S01]  /*2ea0*/  IMAD.WIDE.U32 R142, R138, c[0x0][0x1e0], RZ ;  /* 0x000078008a8e7a25 */ /* 0x000fe200078e00ff */
[----:B------:R-:W-:-:S03]  /*2eb0*/  LOP3.LUT R102, R13, 0xfffffff8, RZ, 0xc0, !PT ;  /* 0xfffffff80d667812 */ /* 0x000fc600078ec0ff */
[----:B------:R-:W-:-:S04]  /*2ec0*/  IMAD.WIDE.U32 R140, R138, c[0x0][0x280], RZ ;  /* 0x0000a0008a8c7a25 */ /* 0x000fc800078e00ff */
[----:B------:R-:W-:-:S04]  /*2ed0*/  IMAD.WIDE.U32 R138, R138, c[0x0][0x290], RZ ;  /* 0x0000a4008a8a7a25 */ /* 0x000fc800078e00ff */
[----:B------:R-:W-:-:S04]  /*2ee0*/  IMAD.WIDE.U32 R94, R136, c[0x0][0x280], R8 ;  /* 0x0000a000885e7a25 */ /* 0x000fc800078e0008 */
[----:B------:R-:W-:-:S04]  /*2ef0*/  IMAD.WIDE.U32 R92, R136, c[0x0][0x290], R6 ;  /* 0x0000a400885c7a25 */ /* 0x000fc800078e0006 */
[----:B------:R-:W-:-:S04]  /*2f00*/  IMAD.WIDE.U32 R90, R136, c[0x0][0x280], R4 ;  /* 0x0000a000885a7a25 */ /* 0x000fc800078e0004 */
[----:B------:R-:W-:Y:S01]  /*2f10*/  IMAD.WIDE.U32 R88, R136, c[0x0][0x290], R2 ;  /* 0x0000a40088587a25 */ /* 0x000fe200078e0002 */
[----:B------:R-:W-:Y:S02]  /*2f20*/  P2R R123, PR, RZ, 0x4 ;  /* 0x00000004ff7b7803 */ /* 0x000fe40000000000 */
[----:B------:R-:W-:Y:S01]  /*2f30*/  IADD3.X R122, R78, R127, R101, P1, P0 ;  /* 0x0000007f4e7a7210 */ /* 0x000fe20000fe0465 */
[----:B------:R-:W-:Y:S01]  /*2f40*/  IMAD.IADD R150, R143, 0x1, R150 ;  /* 0x000000018f967824 */ /* 0x000fe200078e0296 */
[----:B------:R-:W-:Y:S01]  /*2f50*/  IADD3 R121, R99, R23, RZ ;  /* 0x0000001763797210 */ /* 0x000fe20007ffe0ff */
[----:B------:R-:W-:Y:S01]  /*2f60*/  IMAD.IADD R151, R141, 0x1, R151 ;  /* 0x000000018d977824 */ /* 0x000fe200078e0297 */
[----:B------:R-:W-:Y:S01]  /*2f70*/  SHF.R.S32.HI R115, RZ, 0x1f, R104 ;  /* 0x0000001fff737819 */ /* 0x000fe20000011468 */
[----:B------:R-:W-:Y:S01]  /*2f80*/  IMAD.IADD R156, R139, 0x1, R156 ;  /* 0x000000018b9c7824 */ /* 0x000fe200078e029c */
[----:B------:R-:W-:Y:S01]  /*2f90*/  SHF.R.S32.HI R114, RZ, 0x1f, R103 ;  /* 0x0000001fff727819 */ /* 0x000fe20000011467 */
[----:B------:R-:W-:Y:S01]  /*2fa0*/  IMAD.IADD R85, R81, 0x1, R34 ;  /* 0x0000000151557824 */ /* 0x000fe200078e0222 */
[----:B------:R-:W-:-:S02]  /*2fb0*/  SHF.R.S32.HI R113, RZ, 0x1f, R102 ;  /* 0x0000001fff717819 */ /* 0x000fc40000011466 */
[----:B------:R-:W-:Y:S02]  /*2fc0*/  SHF.R.S32.HI R109, RZ, 0x1f, R82 ;  /* 0x0000001fff6d7819 */ /* 0x000fe40000011452 */
[C---:B--2---:R-:W-:Y:S01]  /*2fd0*/  LOP3.LUT R19, R37.reuse, 0x18, R14, 0xf8, !PT ;  /* 0x0000001825137812 */ /* 0x044fe200078ef80e */
[--C-:B---3--:R-:W-:Y:S02]  /*2fe0*/  IMAD R20, R16, 0x600, R36.reuse ;  /* 0x0000060010147824 */ /* 0x108fe400078e0224 */
[----:B------:R-:W-:Y:S01]  /*2ff0*/  IMAD R16, R12, 0x600, R36 ;  /* 0x000006000c107824 */ /* 0x000fe200078e0224 */
[----:B------:R-:W-:Y:S02]  /*3000*/  LOP3.LUT R17, R37, 0x18, R15, 0xf8, !PT ;  /* 0x0000001825117812 */ /* 0x000fe400078ef80f */
[-C--:B----4-:R-:W-:Y:S02]  /*3010*/  LOP3.LUT R12, R19, R35.reuse, RZ, 0x3c, !PT ;  /* 0x00000023130c7212 */ /* 0x090fe400078e3cff */
[----:B------:R-:W-:-:S02]  /*3020*/  LOP3.LUT R17, R17, R35, RZ, 0x3c, !PT ;  /* 0x0000002311117212 */ /* 0x000fc400078e3cff */
[----:B------:R-:W-:Y:S02]  /*3030*/  IADD3 R27, R16, R12, RZ ;  /* 0x0000000c101b7210 */ /* 0x000fe40007ffe0ff */
[----:B------:R-:W-:Y:S02]  /*3040*/  SHF.R.S32.HI R16, RZ, 0x4, R26 ;  /* 0x00000004ff107819 */ /* 0x000fe4000001141a */
[----:B------:R-:W-:Y:S01]  /*3050*/  LEA.HI.SX32 R12, R15, R10, 0x1d ;  /* 0x0000000a0f0c7211 */ /* 0x000fe200078feaff */
[----:B------:R-:W-:Y:S01]  /*3060*/  IMAD.IADD R33, R20, 0x1, R17 ;  /* 0x0000000114217824 */ /* 0x000fe200078e0211 */
[----:B------:R-:W-:Y:S01]  /*3070*/  LEA.HI.SX32 R10, R13, R16, 0x1d ;  /* 0x000000100d0a7211 */ /* 0x000fe200078feaff */
[----:B------:R-:W-:Y:S01]  /*3080*/  IMAD R22, R18, 0x600, R36 ;  /* 0x0000060012167824 */ /* 0x000fe200078e0224 */
[----:B------:R-:W-:Y:S02]  /*3090*/  SHF.R.S32.HI R17, RZ, 0x1f, R12 ;  /* 0x0000001fff117819 */ /* 0x000fe4000001140c */
[----:B------:R-:W-:-:S02]  /*30a0*/  SHF.R.S32.HI R16, RZ, 0x1f, R11 ;  /* 0x0000001fff107819 */ /* 0x000fc4000001140b */
[----:B------:R-:W-:Y:S01]  /*30b0*/  SHF.R.S32.HI R18, RZ, 0x1f, R10 ;  /* 0x0000001fff127819 */ /* 0x000fe2000001140a */
[----:B------:R-:W-:Y:S01]  /*30c0*/  IMAD.SHL.U32 R83, R12, 0x8, RZ ;  /* 0x000000080c537824 */ /* 0x000fe200078e00ff */
[----:B------:R-:W-:Y:S02]  /*30d0*/  LEA.HI R19, R17, R12, RZ, 0x2 ;  /* 0x0000000c11137211 */ /* 0x000fe400078f10ff */
[----:B------:R-:W-:Y:S01]  /*30e0*/  LEA.HI R17, R16, R11, RZ, 0x2 ;  /* 0x0000000b10117211 */ /* 0x000fe200078f10ff */
[----:B------:R-:W-:Y:S01]  /*30f0*/  IMAD.SHL.U32 R84, R10, 0x8, RZ ;  /* 0x000000080a547824 */ /* 0x000fe200078e00ff */
[----:B------:R-:W-:Y:S02]  /*3100*/  LEA.HI R11, R18, R10, RZ, 0x2 ;  /* 0x0000000a120b7211 */ /* 0x000fe400078f10ff */
[C---:B------:R-:W-:Y:S02]  /*3110*/  LOP3.LUT R20, R37.reuse, 0x18, R13, 0xf8, !PT ;  /* 0x0000001825147812 */ /* 0x040fe400078ef80d */
[----:B------:R-:W-:-:S02]  /*3120*/  LOP3.LUT R16, R37, 0x18, R83, 0xf8, !PT ;  /* 0x0000001825107812 */ /* 0x000fc400078ef853 */
[----:B------:R-:W-:Y:S02]  /*3130*/  SHF.R.S32.HI R17, RZ, 0x2, R17 ;  /* 0x00000002ff117819 */ /* 0x000fe40000011411 */
[----:B------:R-:W-:Y:S02]  /*3140*/  SHF.R.S32.HI R10, RZ, 0x2, R11 ;  /* 0x00000002ff0a7819 */ /* 0x000fe4000001140b */
[-C--:B------:R-:W-:Y:S02]  /*3150*/  LOP3.LUT R21, R20, R35.reuse, RZ, 0x3c, !PT ;  /* 0x0000002314157212 */ /* 0x080fe400078e3cff */
[C---:B------:R-:W-:Y:S02]  /*3160*/  LOP3.LUT R12, R37.reuse, 0x18, R82, 0xf8, !PT ;  /* 0x00000018250c7812 */ /* 0x040fe400078ef852 */
[----:B------:R-:W-:Y:S02]  /*3170*/  LOP3.LUT R20, R37, 0x18, R84, 0xf8, !PT ;  /* 0x0000001825147812 */ /* 0x000fe400078ef854 */
[----:B------:R-:W-:Y:S01]  /*3180*/  SHF.R.S32.HI R18, RZ, 0x2, R19 ;  /* 0x00000002ff127819 */ /* 0x000fe20000011413 */
[--C-:B------:R-:W-:Y:S01]  /*3190*/  IMAD R11, R10, 0x600, R36.reuse ;  /* 0x000006000a0b7824 */ /* 0x100fe200078e0224 */
[-C--:B------:R-:W-:Y:S01]  /*31a0*/  LOP3.LUT R19, R16, R35.reuse, RZ, 0x3c, !PT ;  /* 0x0000002310137212 */ /* 0x080fe200078e3cff */
[----:B------:R-:W-:Y:S01]  /*31b0*/  IMAD R16, R17, 0x600, R36 ;  /* 0x0000060011107824 */ /* 0x000fe200078e0224 */
[----:B------:R-:W-:-:S02]  /*31c0*/  LOP3.LUT R12, R12, R35, RZ, 0x3c, !PT ;  /* 0x000000230c0c7212 */ /* 0x000fc400078e3cff */
[----:B------:R-:W-:Y:S02]  /*31d0*/  LOP3.LUT R10, R20, R35, RZ, 0x3c, !PT ;  /* 0x00000023140a7212 */ /* 0x000fe400078e3cff */
[----:B------:R-:W-:Y:S01]  /*31e0*/  IADD3 R16, R16, R12, RZ ;  /* 0x0000000c10107210 */ /* 0x000fe20007ffe0ff */
[----:B------:R-:W-:Y:S02]  /*31f0*/  IMAD R18, R18, 0x600, R36 ;  /* 0x0000060012127824 */ /* 0x000fe400078e0224 */
[----:B------:R-:W-:Y:S02]  /*3200*/  IMAD.IADD R12, R11, 0x1, R10 ;  /* 0x000000010b0c7824 */ /* 0x000fe400078e020a */
[C---:B------:R-:W-:Y:S02]  /*3210*/  IMAD R11, R32.reuse, c[0x0][0x280], RZ ;  /* 0x0000a000200b7a24 */ /* 0x040fe400078e02ff */
[----:B------:R-:W-:Y:S02]  /*3220*/  IMAD R10, R32, c[0x0][0x290], RZ ;  /* 0x0000a400200a7a24 */ /* 0x000fe400078e02ff */
[----:B------:R-:W-:-:S02]  /*3230*/  IMAD.IADD R17, R22, 0x1, R21 ;  /* 0x0000000116117824 */ /* 0x000fc400078e0215 */
[----:B------:R-:W-:Y:S02]  /*3240*/  IMAD.IADD R18, R18, 0x1, R19 ;  /* 0x0000000112127824 */ /* 0x000fe400078e0213 */
[C---:B------:R-:W-:Y:S02]  /*3250*/  IMAD R11, R136.reuse, c[0x0][0x284], R11 ;  /* 0x0000a100880b7a24 */ /* 0x040fe400078e020b */
[----:B------:R-:W-:Y:S01]  /*3260*/  IMAD R10, R136, c[0x0][0x294], R10 ;  /* 0x0000a500880a7a24 */ /* 0x000fe200078e020a */
[----:B------:R-:W-:Y:S01]  /*3270*/  SHF.L.U32 R116, R27, 0x1, RZ ;  /* 0x000000011b747819 */ /* 0x000fe200000006ff */
[----:B------:R-:W-:Y:S01]  /*3280*/  IMAD.IADD R120, R95, 0x1, R11 ;  /* 0x000000015f787824 */ /* 0x000fe200078e020b */
[----:B------:R-:W-:Y:S01]  /*3290*/  SHF.R.S32.HI R110, RZ, 0x1f, R83 ;  /* 0x0000001fff6e7819 */ /* 0x000fe20000011453 */
[----:B------:R-:W-:Y:S01]  /*32a0*/  IMAD.IADD R118, R11, 0x1, R91 ;  /* 0x000000010b767824 */ /* 0x000fe200078e025b */
[----:B------:R-:W-:Y:S01]  /*32b0*/  SHF.R.S32.HI R108, RZ, 0x1f, R84 ;  /* 0x0000001fff6c7819 */ /* 0x000fe20000011454 */
[----:B------:R-:W-:-:S02]  /*32c0*/  IMAD.IADD R119, R93, 0x1, R10 ;  /* 0x000000015d777824 */ /* 0x000fc400078e020a */
[----:B------:R-:W-:Y:S02]  /*32d0*/  IMAD.IADD R112, R10, 0x1, R89 ;  /* 0x000000010a707824 */ /* 0x000fe400078e0259 */
[----:B------:R-:W-:Y:S02]  /*32e0*/  IMAD.SHL.U32 R117, R33, 0x2, RZ ;  /* 0x0000000221757824 */ /* 0x000fe400078e00ff */
[----:B------:R-:W-:Y:S02]  /*32f0*/  IMAD.SHL.U32 R111, R17, 0x2, RZ ;  /* 0x00000002116f7824 */ /* 0x000fe400078e00ff */
[----:B------:R-:W-:Y:S02]  /*3300*/  IMAD.SHL.U32 R107, R18, 0x2, RZ ;  /* 0x00000002126b7824 */ /* 0x000fe400078e00ff */
[----:B------:R-:W-:Y:S02]  /*3310*/  IMAD.SHL.U32 R106, R16, 0x2, RZ ;  /* 0x00000002106a7824 */ /* 0x000fe400078e00ff */
[----:B------:R-:W-:Y:S01]  /*3320*/  IMAD.SHL.U32 R105, R12, 0x2, RZ ;  /* 0x000000020c697824 */ /* 0x000fe200078e00ff */
[----:B------:R-:W-:Y:S06]  /*3330*/  BAR.SYNC.DEFER_BLOCKING 0x0 ;  /* 0x0000000000007b1d */ /* 0x000fec0000010000 */
.L_x_204:
[-C--:B-1----:R-:W-:Y:S01]  /*3340*/  IMAD R2, R150, R30.reuse, RZ ;  /* 0x0000001e96027224 */ /* 0x082fe200078e02ff */
[----:B------:R-:W-:Y:S01]  /*3350*/  SHF.R.S32.HI R79, RZ, 0x1f, R30 ;  /* 0x0000001fff4f7819 */ /* 0x000fe2000001141e */
[----:B------:R-:W-:Y:S01]  /*3360*/  IMAD.WIDE.U32 R10, R142, R30, RZ ;  /* 0x0000001e8e0a7225 */ /* 0x000fe200078e00ff */
[----:B------:R-:W-:Y:S04]  /*3370*/  DEPBAR.LE SB0, 0x0 ;  /* 0x000080000000791a */ /* 0x000fe80000000000 */
[----:B------:R-:W-:Y:S01]  /*3380*/  WARPSYNC 0xffffffff ;  /* 0xffffffff00007948 */ /* 0x000fe20003800000 */
[----:B------:R-:W-:Y:S01]  /*3390*/  BAR.SYNC.DEFER_BLOCKING 0x0 ;  /* 0x0000000000007b1d */ /* 0x000fe20000010000 */
[----:B------:R-:W-:Y:S01]  /*33a0*/  ISETP.GE.AND P2, PT, R163, 0x1, PT ;  /* 0x00000001a300780c */ /* 0x000fe20003f46270 */
[----:B------:R-:W-:Y:S01]  /*33b0*/  IMAD R3, R79, R142, R2 ;  /* 0x0000008e4f037224 */ /* 0x000fe200078e0202 */
[----:B------:R-:W-:Y:S03]  /*33c0*/  IADD3 R2, P1, R124, R10, RZ ;  /* 0x0000000a7c027210 */ /* 0x000fe60007f3e0ff */
[----:B------:R-:W-:Y:S01]  /*33d0*/  IMAD.IADD R12, R11, 0x1, R3 ;  /* 0x000000010b0c7824 */ /* 0x000fe200078e0203 */
[----:B------:R-:W-:Y:S03]  /*33e0*/  LEA R52, P0, R2, c[0x0][0x1c8], 0x1 ;  /* 0x0000720002347a11 */ /* 0x000fe600078008ff */
[----:B------:R-:W-:Y:S05]  /*33f0*/  IMAD.X R3, R12, 0x1, R122, P1 ;  /* 0x000000010c037824 */ /* 0x000fea00008e067a */
[----:B------:R-:W-:Y:S01]  /*3400*/  LEA.HI.X R53, R2, c[0x0][0x1cc], R3, 0x1, P0 ;  /* 0x0000730002357a11 */ /* 0x000fe200000f0c03 */
[----:B------:R-:W-:Y:S01]  /*3410*/  BSSY B1, `(.L_x_178) ;  /* 0x000038a000017945 */ /* 0x000fe20003800000 */
[----:B------:R-:W-:-:S05]  /*3420*/  @!P2 BRA `(.L_x_179) ;  /* 0x000036e00000a947 */ /* 0x000fca0003800000 */
[-C--:B------:R-:W-:Y:S01]  /*3430*/  IMAD R4, R151, R30.reuse, RZ ;  /* 0x0000001e97047224 */ /* 0x080fe200078e02ff */
[----:B------:R-:W-:Y:S01]  /*3440*/  ISETP.NE.AND P2, PT, R123, RZ, PT ;  /* 0x000000ff7b00720c */ /* 0x000fe20003f45270 */
[-C--:B------:R-:W-:Y:S02]  /*3450*/  IMAD R3, R156, R30.reuse, RZ ;  /* 0x0000001e9c037224 */ /* 0x080fe400078e02ff */
[----:B------:R-:W-:Y:S02]  /*3460*/  IMAD R2, R30, -0x30, R0 ;  /* 0xffffffd01e027824 */ /* 0x000fe400078e0200 */
[-C--:B------:R-:W-:Y:S03]  /*3470*/  IMAD.WIDE.U32 R8, R140, R30.reuse, RZ ;  /* 0x0000001e8c087225 */ /* 0x080fe600078e00ff */
[----:B------:R-:W-:Y:S01]  /*3480*/  IMNMX R75, R2, 0x30, PT ;  /* 0x00000030024b7817 */ /* 0x000fe20003800200 */
[----:B------:R-:W-:Y:S04]  /*3490*/  IMAD.WIDE.U32 R26, R138, R30, RZ ;  /* 0x0000001e8a1a7225 */ /* 0x000fe800078e00ff */
[C---:B------:R-:W-:Y:S02]  /*34a0*/  IMAD R4, R79.reuse, R140, R4 ;  /* 0x0000008c4f047224 */ /* 0x040fe400078e0204 */
[----:B------:R-:W-:Y:S03]  /*34b0*/  IMAD R3, R79, R138, R3 ;  /* 0x0000008a4f037224 */ /* 0x000fe600078e0203 */
[----:B------:R-:W-:Y:S02]  /*34c0*/  IADD3 R28, R9, R4, RZ ;  /* 0x00000004091c7210 */ /* 0x000fe40007ffe0ff */
[----:B------:R-:W-:Y:S01]  /*34d0*/  IADD3 R29, R27, R3, RZ ;  /* 0x000000031b1d7210 */ /* 0x000fe20007ffe0ff */
[----:B------:R-:W-:-:S05]  /*34e0*/  @!P2 BRA `(.L_x_180) ;  /* 0x00001b500000a947 */ /* 0x000fca0003800000 */
[----:B------:R-:W-:Y:S01]  /*34f0*/  ISETP.GE.AND P1, PT, R242, R75, PT ;  /* 0x0000004bf200720c */ /* 0x000fe20003f26270 */
[----:B------:R-:W-:Y:S01]  /*3500*/  BSSY B0, `(.L_x_181) ;  /* 0x000003a000007945 */ /* 0x000fe20003800000 */
        /* <DEDUP_REMOVED lines=12> */
[----:B------:R-:W-:-:S05]  /*35d0*/  @P1 BRA `(.L_x_182) ;  /* 0x000002c000001947 */ /* 0x000fca0003800000 */
[----:B------:R-:W-:Y:S01]  /*35e0*/  IADD3 R2, P0, R94, R8, RZ ;  /* 0x000000085e027210 */ /* 0x000fe20007f1e0ff */
[----:B------:R-:W-:Y:S01]  /*35f0*/  CS2R R14, SRZ ;  /* 0x00000000000e7805 */ /* 0x000fe2000001ff00 */
[----:B------:R-:W-:Y:S01]  /*3600*/  CS2R R6, SRZ ;  /* 0x0000000000067805 */ /* 0x000fe2000001ff00 */
[----:B------:R-:W-:Y:S01]  /*3610*/  CS2R R36, SRZ ;  /* 0x0000000000247805 */ /* 0x000fe2000001ff00 */
[----:B------:R-:W-:Y:S01]  /*3620*/  CS2R R12, SRZ ;  /* 0x00000000000c7805 */ /* 0x000fe2000001ff00 */
[----:B------:R-:W-:Y:S01]  /*3630*/  IMAD.X R4, R28, 0x1, R120, P0 ;  /* 0x000000011c047824 */ /* 0x000fe200000e0678 */
[----:B------:R-:W-:Y:S01]  /*3640*/  IADD3 R3, P0, R92, R26, RZ ;  /* 0x0000001a5c037210 */ /* 0x000fe20007f1e0ff */
[----:B------:R-:W-:Y:S01]  /*3650*/  CS2R R38, SRZ ;  /* 0x0000000000267805 */ /* 0x000fe2000001ff00 */
[----:B------:R-:W-:Y:S01]  /*3660*/  CS2R R16, SRZ ;  /* 0x0000000000107805 */ /* 0x000fe2000001ff00 */
[----:B------:R-:W-:Y:S01]  /*3670*/  CS2R R40, SRZ ;  /* 0x0000000000287805 */ /* 0x000fe2000001ff00 */
[----:B------:R-:W-:Y:S01]  /*3680*/  CS2R R18, SRZ ;  /* 0x0000000000127805 */ /* 0x000fe2000001ff00 */
[----:B------:R-:W-:Y:S01]  /*3690*/  IMAD.X R5, R29, 0x1, R119, P0 ;  /* 0x000000011d057824 */ /* 0x000fe200000e0677 */
[C---:B------:R-:W-:Y:S01]  /*36a0*/  LEA R8, P0, R2.reuse, c[0x0][0x270], 0x1 ;  /* 0x00009c0002087a11 */ /* 0x040fe200078008ff */
[----:B------:R-:W-:Y:S01]  /*36b0*/  CS2R R42, SRZ ;  /* 0x00000000002a7805 */ /* 0x000fe2000001ff00 */
[----:B------:R-:W-:Y:S01]  /*36c0*/  CS2R R20, SRZ ;  /* 0x0000000000147805 */ /* 0x000fe2000001ff00 */
[----:B------:R-:W-:Y:S01]  /*36d0*/  CS2R R44, SRZ ;  /* 0x00000000002c7805 */ /* 0x000fe2000001ff00 */
[----:B------:R-:W-:Y:S02]  /*36e0*/  LEA.HI.X R9, R2, c[0x0][0x274], R4, 0x1, P0 ;  /* 0x00009d0002097a11 */ /* 0x000fe400000f0c04 */
[C---:B------:R-:W-:Y:S04]  /*36f0*/  LEA R4, P0, R3.reuse, c[0x0][0x288], 0x1 ;  /* 0x0000a20003047a11 */ /* 0x040fe800078008ff */
[----:B------:R-:W-:Y:S02]  /*3700*/  LEA.HI.X R5, R3, c[0x0][0x28c], R5, 0x1, P0 ;  /* 0x0000a30003057a11 */ /* 0x000fe400000f0c05 */
[----:B------:R-:W-:Y:S01]  /*3710*/  ISETP.GE.AND P0, PT, R132, c[0x0][0x27c], PT ;  /* 0x00009f0084007a0c */ /* 0x000fe20003f06270 */
[----:B------:R-:W-:Y:S11]  /*3720*/  CS2R R2, SRZ ;  /* 0x0000000000027805 */ /* 0x000ff6000001ff00 */
[----:B------:R-:W-:Y:S01]  /*3730*/  @!UPT UIADD3 URZ, URZ, URZ, URZ ;  /* 0x0000003f3f3ff290 */ /* 0x000fe2000fffe03f */
[----:B------:R1:W5:Y:S04]  /*3740*/  @!P0 LDG.E.64 R2, [R8.64] ;  /* 0x0000000608028981 */ /* 0x000368000c1e1b00 */
[----:B------:R1:W5:Y:S01]  /*3750*/  @!P0 LDG.E.64 R14, [R4.64] ;  /* 0x00000006040e8981 */ /* 0x000362000c1e1b00 */
[----:B------:R-:W-:Y:S11]  /*3760*/  ISETP.GE.AND P0, PT, R134, c[0x0][0x27c], PT ;  /* 0x00009f0086007a0c */ /* 0x000ff60003f06270 */
[----:B------:R-:W-:Y:S02]  /*3770*/  @!UPT UIADD3 URZ, URZ, URZ, URZ ;  /* 0x0000003f3f3ff290 */ /* 0x000fe4000fffe03f */
[----:B------:R1:W5:Y:S04]  /*3780*/  @!P0 LDG.E.64 R6, [R8.64+0x10] ;  /* 0x0000100608068981 */ /* 0x000368000c1e1b00 */
[----:B------:R1:W5:Y:S01]  /*3790*/  @!P0 LDG.E.64 R36, [R4.64+0x10] ;  /* 0x0000100604248981 */ /* 0x000362000c1e1b00 */
        /* <DEDUP_REMOVED lines=15> */
[----:B------:R1:W5:Y:S02]  /*3890*/  @!P0 LDG.E.64 R44, [R4.64+0x50] ;  /* 0x00005006042c8981 */ /* 0x000364000c1e1b00 */
.L_x_182:
[----:B------:R-:W-:Y:S05]  /*38a0*/  BSYNC B0 ;  /* 0x0000000000007941 */ /* 0x000fea0003800000 */
.L_x_181:
[----:B------:R-:W-:-:S05]  /*38b0*/  @P1 BRA `(.L_x_183) ;  /* 0x000033f000001947 */ /* 0x000fca0003800000 */
[----:B-1---5:R-:W-:Y:S01]  /*38c0*/  MOV R4, R19 ;  /* 0x0000001300047202 */ /* 0x022fe20000000f00 */
[----:B------:R-:W-:Y:S01]  /*38d0*/  IMAD.MOV.U32 R9, RZ, RZ, R20 ;  /* 0x000000ffff097224 */ /* 0x000fe200078e0014 */
[----:B------:R-:W-:Y:S01]  /*38e0*/  ISETP.GE.AND P0, PT, R100, c[0x0][0x1d4], PT ;  /* 0x0000750064007a0c */ /* 0x000fe20003f06270 */
[----:B------:R-:W-:Y:S01]  /*38f0*/  IMAD.MOV.U32 R8, RZ, RZ, R21 ;  /* 0x000000ffff087224 */ /* 0x000fe200078e0015 */
[----:B------:R-:W-:Y:S01]  /*3900*/  BSSY B0, `(.L_x_184) ;  /* 0x0000054000007945 */ /* 0x000fe20003800000 */
[----:B------:R-:W-:Y:S03]  /*3910*/  IMAD.MOV.U32 R5, RZ, RZ, R18 ;  /* 0x000000ffff057224 */ /* 0x000fe600078e0012 */
[----:B------:R-:W-:Y:S01]  /*3920*/  PRMT R28, R8, 0x5410, R9 ;  /* 0x00005410081c7816 */ /* 0x000fe20000000009 */
[----:B------:R-:W-:Y:S01]  /*3930*/  IMAD.MOV.U32 R9, RZ, RZ, R16 ;  /* 0x000000ffff097224 */ /* 0x000fe200078e0010 */
[----:B------:R-:W-:Y:S01]  /*3940*/  PRMT R27, R4, 0x5410, R5 ;  /* 0x00005410041b7816 */ /* 0x000fe20000000005 */
[----:B------:R-:W-:Y:S01]  /*3950*/  IMAD.MOV.U32 R8, RZ, RZ, R17 ;  /* 0x000000ffff087224 */ /* 0x000fe200078e0011 */
[----:B------:R-:W-:Y:S01]  /*3960*/  MOV R5, R12 ;  /* 0x0000000c00057202 */ /* 0x000fe20000000f00 */
        /* <DEDUP_REMOVED lines=11> */
[----:B------:R-:W-:Y:S02]  /*3a20*/  MOV R9, R42 ;  /* 0x0000002a00097202 */ /* 0x000fe40000000f00 */
[----:B------:R-:W-:Y:S02]  /*3a30*/  MOV R4, R41 ;  /* 0x0000002900047202 */ /* 0x000fe40000000f00 */
[----:B------:R-:W-:Y:S01]  /*3a40*/  PRMT R49, R9, 0x5410, R8 ;  /* 0x0000541009317816 */ /* 0x000fe20000000008 */
[----:B------:R-:W-:Y:S01]  /*3a50*/  IMAD.MOV.U32 R9, RZ, RZ, R38 ;  /* 0x000000ffff097224 */ /* 0x000fe200078e0026 */
[----:B------:R-:W-:Y:S01]  /*3a60*/  PRMT R48, R5, 0x5410, R4 ;  /* 0x0000541005307816 */ /* 0x000fe20000000004 */
[----:B------:R-:W-:Y:S01]  /*3a70*/  IMAD.MOV.U32 R8, RZ, RZ, R39 ;  /* 0x000000ffff087224 */ /* 0x000fe200078e0027 */
[----:B------:R-:W-:Y:S01]  /*3a80*/  MOV R5, R36 ;  /* 0x0000002400057202 */ /* 0x000fe20000000f00 */
[----:B------:R-:W-:Y:S03]  /*3a90*/  IMAD.MOV.U32 R4, RZ, RZ, R37 ;  /* 0x000000ffff047224 */ /* 0x000fe600078e0025 */
[----:B------:R-:W-:Y:S02]  /*3aa0*/  PRMT R47, R9, 0x5410, R8 ;  /* 0x00005410092f7816 */ /* 0x000fe40000000008 */
[----:B------:R-:W-:Y:S01]  /*3ab0*/  PRMT R46, R5, 0x5410, R4 ;  /* 0x00005410052e7816 */ /* 0x000fe20000000004 */
[----:B------:R-:W-:-:S05]  /*3ac0*/  @P0 BRA `(.L_x_185) ;  /* 0x0000037000000947 */ /* 0x000fca0003800000 */
[----:B------:R-:W-:Y:S01]  /*3ad0*/  ISETP.GE.AND P0, PT, R132, c[0x0][0x27c], PT ;  /* 0x00009f0084007a0c */ /* 0x000fe20003f06270 */
[----:B------:R-:W1:Y:S01]  /*3ae0*/  LDS.128 R8, [R232+0x2400] ;  /* 0x00240000e8087984 */ /* 0x000e620000000c00 */
[----:B------:R-:W-:Y:S01]  /*3af0*/  MOV R5, R2 ;  /* 0x0000000200057202 */ /* 0x000fe20000000f00 */
[----:B------:R-:W-:Y:S02]  /*3b00*/  IMAD.MOV.U32 R29, RZ, RZ, R14 ;  /* 0x000000ffff1d7224 */ /* 0x000fe400078e000e */
[----:B------:R-:W-:Y:S02]  /*3b10*/  IMAD.MOV.U32 R32, RZ, RZ, R15 ;  /* 0x000000ffff207224 */ /* 0x000fe400078e000f */
[----:B------:R-:W-:Y:S06]  /*3b20*/  IMAD.MOV.U32 R4, RZ, RZ, R3 ;  /* 0x000000ffff047224 */ /* 0x000fec00078e0003 */
[----:B------:R-:W-:Y:S02]  /*3b30*/  @!P0 SHF.R.U64 R31, R14, 0x10, R15 ;  /* 0x000000100e1f8819 */ /* 0x000fe4000000120f */
[----:B------:R-:W-:Y:S02]  /*3b40*/  @!P0 SHF.R.U64 R14, R2, 0x10, R3 ;  /* 0x00000010020e8819 */ /* 0x000fe40000001203 */
[----:B------:R-:W-:Y:S02]  /*3b50*/  @!P0 SHF.R.U32.HI R15, RZ, 0x10, R15 ;  /* 0x00000010ff0f8819 */ /* 0x000fe4000001160f */
[----:B------:R-:W-:Y:S02]  /*3b60*/  @!P0 SHF.R.U32.HI R2, RZ, 0x10, R3 ;  /* 0x00000010ff028819 */ /* 0x000fe40000011603 */
[----:B------:R-:W-:Y:S02]  /*3b70*/  @!P0 PRMT R31, R29, 0x5410, R31 ;  /* 0x000054101d1f8816 */ /* 0x000fe4000000001f */
[----:B------:R-:W-:Y:S02]  /*3b80*/  @!P0 PRMT R5, R5, 0x5410, R14 ;  /* 0x0000541005058816 */ /* 0x000fe4000000000e */
[----:B------:R-:W-:Y:S01]  /*3b90*/  @!P0 PRMT R34, R32, 0x5410, R15 ;  /* 0x0000541020228816 */ /* 0x000fe2000000000f */
[----:B------:R-:W-:Y:S01]  /*3ba0*/  @!P0 IMAD.U32 R14, R31, 0x10000, RZ ;  /* 0x000100001f0e8824 */ /* 0x000fe200078e00ff */
[----:B------:R-:W-:Y:S02]  /*3bb0*/  @!P0 PRMT R15, R4, 0x5410, R2 ;  /* 0x00005410040f8816 */ /* 0x000fe40000000002 */
[----:B------:R-:W-:Y:S02]  /*3bc0*/  @!P0 SHF.L.U32 R4, R5, 0x10, RZ ;  /* 0x0000001005048819 */ /* 0x000fe400000006ff */
[----:B------:R-:W-:Y:S02]  /*3bd0*/  @!P0 LOP3.LUT R31, R31, 0xffff0000, RZ, 0xc0, !PT ;  /* 0xffff00001f1f8812 */ /* 0x000fe400078ec0ff */
[----:B------:R-:W-:Y:S01]  /*3be0*/  @!P0 LOP3.LUT R5, R5, 0xffff0000, RZ, 0xc0, !PT ;  /* 0xffff000005058812 */ /* 0x000fe200078ec0ff */
[C---:B-1----:R-:W-:Y:S01]  /*3bf0*/  @!P0 IMAD.U32 R29, R8.reuse, 0x10000, RZ ;  /* 0x00010000081d8824 */ /* 0x042fe200078e00ff */
[----:B------:R-:W-:Y:S02]  /*3c00*/  @!P0 LOP3.LUT R2, R8, 0xffff0000, RZ, 0xc0, !PT ;  /* 0xffff000008028812 */ /* 0x000fe400078ec0ff */
[C---:B------:R-:W-:Y:S02]  /*3c10*/  @!P0 LOP3.LUT R3, R9.reuse, 0xffff0000, RZ, 0xc0, !PT ;  /* 0xffff000009038812 */ /* 0x040fe400078ec0ff */
[----:B------:R-:W-:Y:S01]  /*3c20*/  @!P0 SHF.L.U32 R32, R9, 0x10, RZ ;  /* 0x0000001009208819 */ /* 0x000fe200000006ff */
[C---:B------:R-:W-:Y:S02]  /*3c30*/  @!P0 FMUL.FTZ R33, R2.reuse, R14 ;  /* 0x0000000e02218220 */ /* 0x040fe40000410000 */
[-C--:B------:R-:W-:Y:S02]  /*3c40*/  @!P0 FMUL.FTZ R2, R2, R4.reuse ;  /* 0x0000000402028220 */ /* 0x080fe40000410000 */
[----:B------:R-:W-:Y:S02]  /*3c50*/  @!P0 FMUL.FTZ R35, R3, R31 ;  /* 0x0000001f03238220 */ /* 0x000fe40000410000 */
[----:B------:R-:W-:Y:S01]  /*3c60*/  @!P0 FFMA.FTZ R56, R29, R4, -R33 ;  /* 0x000000041d388223 */ /* 0x000fe20000010821 */
[----:B------:R-:W-:Y:S01]  /*3c70*/  @!P0 LOP3.LUT R4, R10, 0xffff0000, RZ, 0xc0, !PT ;  /* 0xffff00000a048812 */ /* 0x000fe200078ec0ff */
[----:B------:R-:W-:Y:S01]  /*3c80*/  @!P0 FFMA.FTZ R2, R14, R29, R2 ;  /* 0x0000001d0e028223 */ /* 0x000fe20000010002 */
[----:B------:R-:W-:Y:S01]  /*3c90*/  @!P0 SHF.L.U32 R33, R10, 0x10, RZ ;  /* 0x000000100a218819 */ /* 0x000fe200000006ff */
[C---:B------:R-:W-:Y:S01]  /*3ca0*/  @!P0 IMAD.U32 R29, R34.reuse, 0x10000, RZ ;  /* 0x00010000221d8824 */ /* 0x040fe200078e00ff */
[----:B------:R-:W-:Y:S01]  /*3cb0*/  @!P0 LOP3.LUT R34, R34, 0xffff0000, RZ, 0xc0, !PT ;  /* 0xffff000022228812 */ /* 0x000fe200078ec0ff */
[C---:B------:R-:W-:Y:S01]  /*3cc0*/  @!P0 IMAD.U32 R14, R15.reuse, 0x10000, RZ ;  /* 0x000100000f0e8824 */ /* 0x040fe200078e00ff */
[----:B------:R-:W-:Y:S01]  /*3cd0*/  @!P0 LOP3.LUT R15, R15, 0xffff0000, RZ, 0xc0, !PT ;  /* 0xffff00000f0f8812 */ /* 0x000fe200078ec0ff */
[-C--:B------:R-:W-:Y:S02]  /*3ce0*/  @!P0 FMUL.FTZ R3, R3, R5.reuse ;  /* 0x0000000503038220 */ /* 0x080fe40000410000 */
[----:B------:R-:W-:Y:S01]  /*3cf0*/  @!P0 FFMA.FTZ R55, R32, R5, -R35 ;  /* 0x0000000520378223 */ /* 0x000fe20000010823 */
[C---:B------:R-:W-:Y:S01]  /*3d00*/  @!P0 LOP3.LUT R5, R11.reuse, 0xffff0000, RZ, 0xc0, !PT ;  /* 0xffff00000b058812 */ /* 0x040fe200078ec0ff */
[C---:B------:R-:W-:Y:S01]  /*3d10*/  @!P0 FMUL.FTZ R51, R4.reuse, R29 ;  /* 0x0000001d04338220 */ /* 0x040fe20000410000 */
[----:B------:R-:W-:Y:S01]  /*3d20*/  @!P0 SHF.L.U32 R35, R11, 0x10, RZ ;  /* 0x000000100b238819 */ /* 0x000fe200000006ff */
[----:B------:R-:W-:Y:S02]  /*3d30*/  @!P0 FMUL.FTZ R4, R4, R14 ;  /* 0x0000000e04048220 */ /* 0x000fe40000410000 */
[C---:B------:R-:W-:Y:S02]  /*3d40*/  @!P0 FMUL.FTZ R54, R5.reuse, R34 ;  /* 0x0000002205368220 */ /* 0x040fe40000410000 */
[----:B------:R-:W-:Y:S02]  /*3d50*/  @!P0 FMUL.FTZ R5, R5, R15 ;  /* 0x0000000f05058220 */ /* 0x000fe40000410000 */
[----:B------:R-:W-:Y:S02]  /*3d60*/  @!P0 FFMA.FTZ R3, R31, R32, R3 ;  /* 0x000000201f038223 */ /* 0x000fe40000010003 */
[----:B------:R-:W-:Y:S02]  /*3d70*/  @!P0 FFMA.FTZ R4, R29, R33, R4 ;  /* 0x000000211d048223 */ /* 0x000fe40000010004 */
[----:B------:R-:W-:Y:S01]  /*3d80*/  @!P0 FFMA.FTZ R51, R33, R14, -R51 ;  /* 0x0000000e21338223 */ /* 0x000fe20000010833 */
[----:B------:R-:W-:Y:S01]  /*3d90*/  @!P0 F2FP.BF16.PACK_AB R14, R3, R55 ;  /* 0x00000037030e823e */ /* 0x000fe200000010ff */
[----:B------:R-:W-:Y:S01]  /*3da0*/  @!P0 FFMA.FTZ R54, R35, R15, -R54 ;  /* 0x0000000f23368223 */ /* 0x000fe20000010836 */
[----:B------:R-:W-:Y:S01]  /*3db0*/  @!P0 F2FP.BF16.PACK_AB R15, R2, R56 ;  /* 0x00000038020f823e */ /* 0x000fe200000010ff */
[----:B------:R-:W-:Y:S01]  /*3dc0*/  @!P0 FFMA.FTZ R5, R34, R35, R5 ;  /* 0x0000002322058223 */ /* 0x000fe20000010005 */
[----:B------:R-:W-:Y:S02]  /*3dd0*/  @!P0 F2FP.BF16.PACK_AB R3, R4, R51 ;  /* 0x000000330403823e */ /* 0x000fe400000010ff */
[----:B------:R-:W-:Y:S01]  /*3de0*/  @!P0 MOV R9, R14 ;  /* 0x0000000e00098202 */ /* 0x000fe20000000f00 */
[----:B------:R-:W-:Y:S01]  /*3df0*/  @!P0 IMAD.MOV.U32 R8, RZ, RZ, R15 ;  /* 0x000000ffff088224 */ /* 0x000fe200078e000f */
[----:B------:R-:W-:Y:S01]  /*3e00*/  @!P0 F2FP.BF16.PACK_AB R2, R5, R54 ;  /* 0x000000360502823e */ /* 0x000fe200000010ff */
[----:B------:R-:W-:Y:S03]  /*3e10*/  @!P0 IMAD.MOV.U32 R10, RZ, RZ, R3 ;  /* 0x000000ffff0a8224 */ /* 0x000fe600078e0003 */
[----:B------:R-:W-:Y:S05]  /*3e20*/  @!P0 MOV R11, R2 ;  /* 0x00000002000b8202 */ /* 0x000fea0000000f00 */
[----:B------:R1:W-:Y:S02]  /*3e30*/  STG.E.128 [R52.64], R8 ;  /* 0x0000000834007986 */ /* 0x0003e4000c101d06 */
.L_x_185:
[----:B------:R-:W-:Y:S05]  /*3e40*/  BSYNC B0 ;  /* 0x0000000000007941 */ /* 0x000fea0003800000 */
.L_x_184:
[----:B------:R-:W-:Y:S01]  /*3e50*/  ISETP.GE.AND P0, PT, R24, c[0x0][0x1d4], PT ;  /* 0x0000750018007a0c */ /* 0x000fe20003f06270 */
[----:B------:R-:W-:Y:S01]  /*3e60*/  @!UPT UIADD3 URZ, URZ, URZ, URZ ;  /* 0x0000003f3f3ff290 */ /* 0x000fe2000fffe03f */
[----:B------:R-:W-:Y:S11]  /*3e70*/  BSSY B0, `(.L_x_186) ;  /* 0x0000036000007945 */ /* 0x000ff60003800000 */
[----:B------:R-:W-:-:S05]  /*3e80*/  @P0 BRA `(.L_x_187) ;  /* 0x0000034000000947 */ /* 0x000fca0003800000 */
[----:B------:R-:W-:Y:S01]  /*3e90*/  ISETP.GE.AND P0, PT, R134, c[0x0][0x27c], PT ;  /* 0x00009f0086007a0c */ /* 0x000fe20003f06270 */
[----:B-1----:R-:W1:Y:S11]  /*3ea0*/  LDS.128 R8, [R233+0x2400] ;  /* 0x00240000e9087984 */ /* 0x002e760000000c00 */
[----:B------:R-:W-:Y:S01]  /*3eb0*/  @!UPT UIADD3 URZ, URZ, URZ, URZ ;  /* 0x0000003f3f3ff290 */ /* 0x000fe2000fffe03f */
[----:B------:R-:W-:Y:S02]  /*3ec0*/  @!P0 SHF.R.U64 R5, R36, 0x10, R37 ;  /* 0x0000001024058819 */ /* 0x000fe40000001225 */
[--C-:B------:R-:W-:Y:S02]  /*3ed0*/  @!P0 SHF.R.U64 R2, R6, 0x10, R7.reuse ;  /* 0x0000001006028819 */ /* 0x100fe40000001207 */
[----:B------:R-:W-:Y:S02]  /*3ee0*/  @!P0 SHF.R.U32.HI R3, RZ, 0x10, R7 ;  /* 0x00000010ff038819 */ /* 0x000fe40000011607 */
[----:B------:R-:W-:Y:S02]  /*3ef0*/  @!P0 PRMT R5, R46, 0x5410, R5 ;  /* 0x000054102e058816 */ /* 0x000fe40000000005 */
[C---:B------:R-:W-:Y:S02]  /*3f00*/  @!P0 PRMT R2, R22.reuse, 0x5432, R2 ;  /* 0x0000543216028816 */ /* 0x040fe40000000002 */
[----:B------:R-:W-:Y:S01]  /*3f10*/  @!P0 SHF.R.U32.HI R4, RZ, 0x10, R37 ;  /* 0x00000010ff048819 */ /* 0x000fe20000011625 */
[C---:B------:R-:W-:Y:S01]  /*3f20*/  @!P0 IMAD.U32 R14, R5.reuse, 0x10000, RZ ;  /* 0x00010000050e8824 */ /* 0x040fe200078e00ff */
[----:B------:R-:W-:Y:S01]  /*3f30*/  @!P0 PRMT R6, R22, 0x5410, R3 ;  /* 0x0000541016068816 */ /* 0x000fe20000000003 */
[----:B------:R-:W-:Y:S01]  /*3f40*/  @!P0 IMAD.U32 R7, R2, 0x10000, RZ ;  /* 0x0001000002078824 */ /* 0x000fe200078e00ff */
[----:B------:R-:W-:Y:S02]  /*3f50*/  @!P0 PRMT R31, R46, 0x5432, R4 ;  /* 0x000054322e1f8816 */ /* 0x000fe40000000004 */
[----:B------:R-:W-:Y:S02]  /*3f60*/  @!P0 LOP3.LUT R22, R5, 0xffff0000, RZ, 0xc0, !PT ;  /* 0xffff000005168812 */ /* 0x000fe400078ec0ff */
[----:B------:R-:W-:Y:S01]  /*3f70*/  @!P0 LOP3.LUT R5, R2, 0xffff0000, RZ, 0xc0, !PT ;  /* 0xffff000002058812 */ /* 0x000fe200078ec0ff */
[C---:B-1----:R-:W-:Y:S01]  /*3f80*/  @!P0 IMAD.U32 R29, R9.reuse, 0x10000, RZ ;  /* 0x00010000091d8824 */ /* 0x042fe200078e00ff */
[C---:B------:R-:W-:Y:S02]  /*3f90*/  @!P0 LOP3.LUT R3, R8.reuse, 0xffff0000, RZ, 0xc0, !PT ;  /* 0xffff000008038812 */ /* 0x040fe400078ec0ff */
[----:B------:R-:W-:Y:S02]  /*3fa0*/  @!P0 LOP3.LUT R4, R9, 0xffff0000, RZ, 0xc0, !PT ;  /* 0xffff000009048812 */ /* 0x000fe400078ec0ff */
[----:B------:R-:W-:Y:S01]  /*3fb0*/  @!P0 SHF.L.U32 R15, R8, 0x10, RZ ;  /* 0x00000010080f8819 */ /* 0x000fe200000006ff */
[C---:B------:R-:W-:Y:S02]  /*3fc0*/  @!P0 FMUL.FTZ R32, R3.reuse, R14 ;  /* 0x0000000e03208220 */ /* 0x040fe40000410000 */
[----:B------:R-:W-:Y:S02]  /*3fd0*/  @!P0 FMUL.FTZ R2, R3, R7 ;  /* 0x0000000703028220 */ /* 0x000fe40000410000 */
[C---:B------:R-:W-:Y:S02]  /*3fe0*/  @!P0 FMUL.FTZ R33, R4.reuse, R22 ;  /* 0x0000001604218220 */ /* 0x040fe40000410000 */
[----:B------:R-:W-:Y:S01]  /*3ff0*/  @!P0 FMUL.FTZ R3, R4, R5 ;  /* 0x0000000504038220 */ /* 0x000fe20000410000 */
[----:B------:R-:W-:Y:S01]  /*4000*/  @!P0 LOP3.LUT R4, R10, 0xffff0000, RZ, 0xc0, !PT ;  /* 0xffff00000a048812 */ /* 0x000fe200078ec0ff */
[----:B------:R-:W-:Y:S01]  /*4010*/  @!P0 FFMA.FTZ R36, R15, R7, -R32 ;  /* 0x000000070f248223 */ /* 0x000fe20000010820 */
[----:B------:R-:W-:Y:S01]  /*4020*/  @!P0 SHF.L.U32 R32, R11, 0x10, RZ ;  /* 0x000000100b208819 */ /* 0x000fe200000006ff */
[----:B------:R-:W-:Y:S01]  /*4030*/  @!P0 FFMA.FTZ R2, R14, R15, R2 ;  /* 0x0000000f0e028223 */ /* 0x000fe20000010002 */
[----:B------:R-:W-:Y:S01]  /*4040*/  @!P0 SHF.L.U32 R15, R10, 0x10, RZ ;  /* 0x000000100a0f8819 */ /* 0x000fe200000006ff */
[C---:B------:R-:W-:Y:S01]  /*4050*/  @!P0 IMAD.U32 R14, R31.reuse, 0x10000, RZ ;  /* 0x000100001f0e8824 */ /* 0x040fe200078e00ff */
[----:B------:R-:W-:Y:S01]  /*4060*/  @!P0 LOP3.LUT R31, R31, 0xffff0000, RZ, 0xc0, !PT ;  /* 0xffff00001f1f8812 */ /* 0x000fe200078ec0ff */
[C---:B------:R-:W-:Y:S01]  /*4070*/  @!P0 IMAD.U32 R7, R6.reuse, 0x10000, RZ ;  /* 0x0001000006078824 */ /* 0x040fe200078e00ff */
[----:B------:R-:W-:Y:S01]  /*4080*/  @!P0 LOP3.LUT R6, R6, 0xffff0000, RZ, 0xc0, !PT ;  /* 0xffff000006068812 */ /* 0x000fe200078ec0ff */
[----:B------:R-:W-:Y:S01]  /*4090*/  @!P0 FFMA.FTZ R35, R29, R5, -R33 ;  /* 0x000000051d238223 */ /* 0x000fe20000010821 */
[----:B------:R-:W-:Y:S01]  /*40a0*/  @!P0 LOP3.LUT R5, R11, 0xffff0000, RZ, 0xc0, !PT ;  /* 0xffff00000b058812 */ /* 0x000fe200078ec0ff */
[C---:B------:R-:W-:Y:S02]  /*40b0*/  @!P0 FMUL.FTZ R33, R4.reuse, R14 ;  /* 0x0000000e04218220 */ /* 0x040fe40000410000 */
        /* <DEDUP_REMOVED lines=10> */
[----:B------:R-:W-:Y:S01]  /*4160*/  @!P0 F2FP.BF16.PACK_AB R3, R4, R33 ;  /* 0x000000210403823e */ /* 0x000fe200000010ff */
[----:B------:R-:W-:Y:S01]  /*4170*/  @!P0 IMAD.MOV.U32 R8, RZ, RZ, R7 ;  /* 0x000000ffff088224 */ /* 0x000fe200078e0007 */
[----:B------:R-:W-:Y:S02]  /*4180*/  @!P0 MOV R9, R6 ;  /* 0x0000000600098202 */ /* 0x000fe40000000f00 */
[----:B------:R-:W-:Y:S01]  /*4190*/  @!P0 F2FP.BF16.PACK_AB R2, R5, R34 ;  /* 0x000000220502823e */ /* 0x000fe200000010ff */
[----:B------:R-:W-:Y:S03]  /*41a0*/  @!P0 IMAD.MOV.U32 R10, RZ, RZ, R3 ;  /* 0x000000ffff0a8224 */ /* 0x000fe600078e0003 */
[----:B------:R-:W-:Y:S05]  /*41b0*/  @!P0 MOV R11, R2 ;  /* 0x00000002000b8202 */ /* 0x000fea0000000f00 */
[----:B------:R1:W-:Y:S02]  /*41c0*/  STG.E.128 [R52.64+0x20], R8 ;  /* 0x0000200834007986 */ /* 0x0003e4000c101d06 */
.L_x_187:
[----:B------:R-:W-:Y:S05]  /*41d0*/  BSYNC B0 ;  /* 0x0000000000007941 */ /* 0x000fea0003800000 */
.L_x_186:
        /* <DEDUP_REMOVED lines=11> */
[----:B------:R-:W-:Y:S02]  /*4290*/  @!P0 PRMT R2, R23, 0x5432, R2 ;  /* 0x0000543217028816 */ /* 0x000fe40000000002 */
[----:B------:R-:W-:Y:S01]  /*42a0*/  @!P0 SHF.R.U32.HI R4, RZ, 0x10, R39 ;  /* 0x00000010ff048819 */ /* 0x000fe20000011627 */
[----:B------:R-:W-:Y:S01]  /*42b0*/  @!P0 IMAD.U32 R12, R5, 0x10000, RZ ;  /* 0x00010000050c8824 */ /* 0x000fe200078e00ff */
[----:B------:R-:W-:Y:S01]  /*42c0*/  @!P0 PRMT R6, R23, 0x5410, R3 ;  /* 0x0000541017068816 */ /* 0x000fe20000000003 */
[C---:B------:R-:W-:Y:S01]  /*42d0*/  @!P0 IMAD.U32 R7, R2.reuse, 0x10000, RZ ;  /* 0x0001000002078824 */ /* 0x040fe200078e00ff */
        /* <DEDUP_REMOVED lines=25> */
[-C--:B------:R-:W-:Y:S02]  /*4470*/  @!P0 FMUL.FTZ R5, R5, R6.reuse ;  /* 0x0000000605058220 */ /* 0x080fe40000410000 */
        /* <DEDUP_REMOVED lines=14> */
.L_x_189:
[----:B------:R-:W-:Y:S05]  /*4560*/  BSYNC B0 ;  /* 0x0000000000007941 */ /* 0x000fea0003800000 */
.L_x_188:
[----:B------:R-:W-:Y:S01]  /*4570*/  IADD3 R2, R100, 0x30, RZ ;  /* 0x0000003064027810 */ /* 0x000fe20007ffe0ff */
[----:B------:R-:W-:Y:S03]  /*4580*/  BSSY B0, `(.L_x_190) ;  /* 0x0000038000007945 */ /* 0x000fe60003800000 */
[----:B------:R-:W-:Y:S11]  /*4590*/  ISETP.GE.AND P0, PT, R2, c[0x0][0x1d4], PT ;  /* 0x0000750002007a0c */ /* 0x000ff60003f06270 */
[----:B------:R-:W-:Y:S02]  /*45a0*/  @!UPT UIADD3 URZ, URZ, URZ, URZ ;  /* 0x0000003f3f3ff290 */ /* 0x000fe4000fffe03f */
        /* <DEDUP_REMOVED lines=53> */
.L_x_191:
[----:B------:R-:W-:Y:S05]  /*4900*/  BSYNC B0 ;  /* 0x0000000000007941 */ /* 0x000fea0003800000 */
.L_x_190:
        /* <DEDUP_REMOVED lines=57> */
.L_x_193:
[----:B------:R-:W-:Y:S05]  /*4ca0*/  BSYNC B0 ;  /* 0x0000000000007941 */ /* 0x000fea0003800000 */
.L_x_192:
[----:B------:R-:W-:Y:S04]  /*4cb0*/  IADD3 R2, R100, 0x50, RZ ;  /* 0x0000005064027810 */ /* 0x000fe80007ffe0ff */
        /* <DEDUP_REMOVED lines=54> */
[----:B------:R1:W-:Y:S01]  /*5020*/  STG.E.128 [R52.64+0xa0], R8 ;  /* 0x0000a00834007986 */ /* 0x0003e2000c101d06 */
[----:B------:R-:W-:-:S05]  /*5030*/  BRA `(.L_x_183) ;  /* 0x00001c7000007947 */ /* 0x000fca0003800000 */
.L_x_180:
        /* <DEDUP_REMOVED lines=37> */
[----:B------:R1:W5:Y:S04]  /*5290*/  @!P0 LDG.E.128 R4, [R8.64] ;  /* 0x0000000608048981 */ /* 0x000368000c1e1d00 */
[----:B------:R1:W5:Y:S01]  /*52a0*/  @!P0 LDG.E.128 R32, [R2.64] ;  /* 0x0000000602208981 */ /* 0x000362000c1e1d00 */
[----:B------:R-:W-:Y:S11]  /*52b0*/  ISETP.GE.AND P0, PT, R24, c[0x0][0x27c], PT ;  /* 0x00009f0018007a0c */ /* 0x000ff60003f06270 */
[----:B------:R-:W-:Y:S02]  /*52c0*/  @!UPT UIADD3 URZ, URZ, URZ, URZ ;  /* 0x0000003f3f3ff290 */ /* 0x000fe4000fffe03f */
[----:B------:R1:W5:Y:S04]  /*52d0*/  @!P0 LDG.E.128 R16, [R8.64+0x20] ;  /* 0x0000200608108981 */ /* 0x000368000c1e1d00 */
[----:B------:R1:W5:Y:S01]  /*52e0*/  @!P0 LDG.E.128 R52, [R2.64+0x20] ;  /* 0x0000200602348981 */ /* 0x000362000c1e1d00 */
[----:B------:R-:W-:Y:S11]  /*52f0*/  ISETP.GE.AND P0, PT, R25, c[0x0][0x27c], PT ;  /* 0x00009f0019007a0c */ /* 0x000ff60003f06270 */
[----:B------:R-:W-:Y:S02]  /*5300*/  @!UPT UIADD3 URZ, URZ, URZ, URZ ;  /* 0x0000003f3f3ff290 */ /* 0x000fe4000fffe03f */
[----:B------:R1:W5:Y:S04]  /*5310*/  @!P0 LDG.E.128 R20, [R8.64+0x40] ;  /* 0x0000400608148981 */ /* 0x000368000c1e1d00 */
[----:B------:R1:W5:Y:S02]  /*5320*/  @!P0 LDG.E.128 R56, [R2.64+0x40] ;  /* 0x0000400602388981 */ /* 0x000364000c1e1d00 */
.L_x_195:
[----:B------:R-:W-:Y:S05]  /*5330*/  BSYNC B0 ;  /* 0x0000000000007941 */ /* 0x000fea0003800000 */
.L_x_194:
[----:B------:R-:W-:Y:S04]  /*5340*/  IADD3 R70, P0, R160, R10, RZ ;  /* 0x0000000aa0467210 */ /* 0x000fe80007f1e0ff */
[----:B------:R-:W-:Y:S01]  /*5350*/  IADD3.X R69, R12, R127, RZ, P0, !PT ;  /* 0x0000007f0c457210 */ /* 0x000fe200007fe4ff */
        /* <DEDUP_REMOVED lines=25> */
[----:B------:R-:W-:Y:S02]  /*54f0*/  PRMT R46, R8, 0x5410, R9 ;  /* 0x00005410082e7816 */ /* 0x000fe40000000009 */
[----:B------:R-:W-:Y:S01]  /*5500*/  PRMT R45, R3, 0x5410, R2 ;  /* 0x00005410032d7816 */ /* 0x000fe20000000002 */
[----:B------:R-:W-:-:S05]  /*5510*/  @P0 BRA `(.L_x_197) ;  /* 0x0000077000000947 */ /* 0x000fca0003800000 */
[----:B------:R-:W-:Y:S01]  /*5520*/  ISETP.GE.AND P2, PT, R83, c[0x0][0x1d4], PT ;  /* 0x0000750053007a0c */ /* 0x000fe20003f46270 */
[----:B------:R-:W-:Y:S01]  /*5530*/  LDS.128 R12, [R107+0x3c80] ;  /* 0x003c80006b0c7984 */ /* 0x000fe20000000c00 */
[----:B------:R-:W-:Y:S01]  /*5540*/  IADD3 R2, P1, P0, R76, R70, R104 ;  /* 0x000000464c027210 */ /* 0x000fe2000783e068 */
[----:B------:R-:W-:Y:S01]  /*5550*/  IMAD.MOV.U32 R37, RZ, RZ, R32 ;  /* 0x000000ffff257224 */ /* 0x000fe200078e0020 */
[----:B------:R-:W-:Y:S01]  /*5560*/  MOV R31, R34 ;  /* 0x00000022001f7202 */ /* 0x000fe20000000f00 */
[----:B------:R-:W-:Y:S01]  /*5570*/  IMAD.MOV.U32 R39, RZ, RZ, R33 ;  /* 0x000000ffff277224 */ /* 0x000fe200078e0021 */
[-C--:B------:R-:W-:Y:S03]  /*5580*/  IADD3.X R8, R78, R69.reuse, R115, P1, P0 ;  /* 0x000000454e087210 */ /* 0x080fe60000fe0473 */
[----:B------:R-:W1:Y:S04]  /*5590*/  LDS.128 R48, [R117+0x3c80] ;  /* 0x003c800075307984 */ /* 0x000e680000000c00 */
[----:B------:R-:W-:Y:S04]  /*55a0*/  @!P2 IADD3 R3, P1, P0, R76, R70, R83 ;  /* 0x000000464c03a210 */ /* 0x000fe8000783e053 */
[----:B------:R-:W-:Y:S02]  /*55b0*/  @!P2 IADD3.X R9, R78, R69, R110, P1, P0 ;  /* 0x000000454e09a210 */ /* 0x000fe40000fe046e */
[C---:B------:R-:W-:Y:S04]  /*55c0*/  LEA R66, P0, R2.reuse, c[0x0][0x1c8], 0x1 ;  /* 0x0000720002427a11 */ /* 0x040fe800078008ff */
[----:B------:R-:W-:Y:S01]  /*55d0*/  LEA.HI.X R67, R2, c[0x0][0x1cc], R8, 0x1, P0 ;  /* 0x0000730002437a11 */ /* 0x000fe200000f0c08 */
[----:B------:R-:W-:Y:S01]  /*55e0*/  IMAD.MOV.U32 R8, RZ, RZ, R5 ;  /* 0x000000ffff087224 */ /* 0x000fe200078e0005 */
[C---:B------:R-:W-:Y:S04]  /*55f0*/  @!P2 LEA R64, P0, R3.reuse, c[0x0][0x1c8], 0x1 ;  /* 0x000072000340aa11 */ /* 0x040fe800078008ff */
[----:B------:R-:W-:Y:S01]  /*5600*/  @!P2 LEA.HI.X R65, R3, c[0x0][0x1cc], R9, 0x1, P0 ;  /* 0x000073000341aa11 */ /* 0x000fe200000f0c09 */
[----:B------:R-:W-:Y:S01]  /*5610*/  IMAD.MOV.U32 R9, RZ, RZ, R4 ;  /* 0x000000ffff097224 */ /* 0x000fe200078e0004 */
[----:B------:R-:W-:Y:S01]  /*5620*/  ISETP.GE.AND P0, PT, R100, c[0x0][0x27c], PT ;  /* 0x00009f0064007a0c */ /* 0x000fe20003f06270 */
[----:B------:R-:W-:Y:S11]  /*5630*/  IMAD.MOV.U32 R3, RZ, RZ, R7 ;  /* 0x000000ffff037224 */ /* 0x000ff600078e0007 */
[----:B------:R-:W-:Y:S01]  /*5640*/  @!UPT UIADD3 URZ, URZ, URZ, URZ ;  /* 0x0000003f3f3ff290 */ /* 0x000fe2000fffe03f */
[--C-:B------:R-:W-:Y:S02]  /*5650*/  @!P0 SHF.R.U64 R38, R32, 0x10, R33.reuse ;  /* 0x0000001020268819 */ /* 0x100fe40000001221 */
[----:B------:R-:W-:Y:S01]  /*5660*/  @!P0 SHF.R.U32.HI R36, RZ, 0x10, R33 ;  /* 0x00000010ff248819 */ /* 0x000fe20000011621 */
[----:B------:R-:W-:Y:S01]  /*5670*/  IMAD.MOV.U32 R33, RZ, RZ, R35 ;  /* 0x000000ffff217224 */ /* 0x000fe200078e0023 */
[----:B------:R-:W-:Y:S02]  /*5680*/  @!P0 PRMT R37, R37, 0x5410, R38 ;  /* 0x0000541025258816 */ /* 0x000fe40000000026 */
[C---:B-1----:R-:W-:Y:S02]  /*5690*/  @!P0 LOP3.LUT R40, R50.reuse, 0xffff0000, RZ, 0xc0, !PT ;  /* 0xffff000032288812 */ /* 0x042fe400078ec0ff */
[----:B------:R-:W-:Y:S02]  /*56a0*/  @!P0 SHF.L.U32 R38, R50, 0x10, RZ ;  /* 0x0000001032268819 */ /* 0x000fe400000006ff */
[C---:B------:R-:W-:Y:S02]  /*56b0*/  @!P0 SHF.L.U32 R42, R51.reuse, 0x10, RZ ;  /* 0x00000010332a8819 */ /* 0x040fe400000006ff */
[----:B------:R-:W-:Y:S02]  /*56c0*/  @!P0 LOP3.LUT R44, R51, 0xffff0000, RZ, 0xc0, !PT ;  /* 0xffff0000332c8812 */ /* 0x000fe400078ec0ff */
[----:B------:R-:W-:Y:S02]  /*56d0*/  @!P0 SHF.R.U32.HI R2, RZ, 0x10, R7 ;  /* 0x00000010ff028819 */ /* 0x000fe40000011607 */
[--C-:B------:R-:W-:Y:S01]  /*56e0*/  @!P0 SHF.R.U64 R32, R34, 0x10, R35.reuse ;  /* 0x0000001022208819 */ /* 0x100fe20000001223 */
[----:B------:R-:W-:Y:S01]  /*56f0*/  @!P0 IMAD.U32 R34, R49, 0x10000, RZ ;  /* 0x0001000031228824 */ /* 0x000fe200078e00ff */
[----:B------:R-:W-:Y:S02]  /*5700*/  @!P0 SHF.R.U32.HI R11, RZ, 0x10, R35 ;  /* 0x00000010ff0b8819 */ /* 0x000fe40000011623 */
[----:B------:R-:W-:Y:S02]  /*5710*/  @!P0 PRMT R35, R39, 0x5410, R36 ;  /* 0x0000541027238816 */ /* 0x000fe40000000024 */
[----:B------:R-:W-:Y:S02]  /*5720*/  @!P0 LOP3.LUT R36, R49, 0xffff0000, RZ, 0xc0, !PT ;  /* 0xffff000031248812 */ /* 0x000fe400078ec0ff */
[----:B------:R-:W-:Y:S01]  /*5730*/  @!P0 PRMT R43, R33, 0x5410, R11 ;  /* 0x00005410212b8816 */ /* 0x000fe2000000000b */
[----:B------:R-:W-:Y:S01]  /*5740*/  @!P0 IMAD.U32 R33, R35, 0x10000, RZ ;  /* 0x0001000023218824 */ /* 0x000fe200078e00ff */
[----:B------:R-:W-:Y:S01]  /*5750*/  @!P0 PRMT R11, R3, 0x5410, R2 ;  /* 0x00005410030b8816 */ /* 0x000fe20000000002 */
[----:B------:R-:W-:Y:S01]  /*5760*/  @!P0 IMAD.U32 R2, R12, 0x10000, RZ ;  /* 0x000100000c028824 */ /* 0x000fe200078e00ff */
[----:B------:R-:W-:Y:S02]  /*5770*/  @!P0 SHF.L.U32 R3, R13, 0x10, RZ ;  /* 0x000000100d038819 */ /* 0x000fe400000006ff */
[----:B------:R-:W-:Y:S02]  /*5780*/  @!P0 PRMT R39, R31, 0x5410, R32 ;  /* 0x000054101f278816 */ /* 0x000fe40000000020 */
[----:B------:R-:W-:Y:S01]  /*5790*/  @!P0 LOP3.LUT R35, R35, 0xffff0000, RZ, 0xc0, !PT ;  /* 0xffff000023238812 */ /* 0x000fe200078ec0ff */
[----:B------:R-:W-:Y:S01]  /*57a0*/  @!P0 FMUL.FTZ R32, R3, R33 ;  /* 0x0000002103208220 */ /* 0x000fe20000410000 */
[--C-:B------:R-:W-:Y:S01]  /*57b0*/  @!P0 SHF.R.U64 R10, R4, 0x10, R5.reuse ;  /* 0x00000010040a8819 */ /* 0x100fe20000001205 */
[----:B------:R-:W-:Y:S01]  /*57c0*/  IMAD.MOV.U32 R4, RZ, RZ, R6 ;  /* 0x000000ffff047224 */ /* 0x000fe200078e0006 */
[----:B------:R-:W-:Y:S02]  /*57d0*/  @!P0 SHF.R.U32.HI R5, RZ, 0x10, R5 ;  /* 0x00000010ff058819 */ /* 0x000fe40000011605 */
[----:B------:R-:W-:Y:S02]  /*57e0*/  @!P0 SHF.R.U64 R6, R6, 0x10, R7 ;  /* 0x0000001006068819 */ /* 0x000fe40000001207 */
[----:B------:R-:W-:Y:S02]  /*57f0*/  @!P0 PRMT R7, R8, 0x5410, R5 ;  /* 0x0000541008078816 */ /* 0x000fe40000000005 */
[----:B------:R-:W-:Y:S02]  /*5800*/  @!P0 SHF.L.U32 R8, R48, 0x10, RZ ;  /* 0x0000001030088819 */ /* 0x000fe400000006ff */
[----:B------:R-:W-:Y:S01]  /*5810*/  @!P0 PRMT R9, R9, 0x5410, R10 ;  /* 0x0000541009098816 */ /* 0x000fe2000000000a */
[C---:B------:R-:W-:Y:S01]  /*5820*/  @!P0 IMAD.U32 R5, R7.reuse, 0x10000, RZ ;  /* 0x0001000007058824 */ /* 0x040fe200078e00ff */
[----:B------:R-:W-:Y:S02]  /*5830*/  @!P0 LOP3.LUT R7, R7, 0xffff0000, RZ, 0xc0, !PT ;  /* 0xffff000007078812 */ /* 0x000fe400078ec0ff */
[----:B------:R-:W-:Y:S01]  /*5840*/  @!P0 PRMT R10, R4, 0x5410, R6 ;  /* 0x00005410040a8816 */ /* 0x000fe20000000006 */
[----:B------:R-:W-:Y:S02]  /*5850*/  @!P0 IMAD.U32 R6, R37, 0x10000, RZ ;  /* 0x0001000025068824 */ /* 0x000fe400078e00ff */
[----:B------:R-:W-:Y:S02]  /*5860*/  @!P0 IMAD.U32 R4, R9, 0x10000, RZ ;  /* 0x0001000009048824 */ /* 0x000fe400078e00ff */
[C---:B------:R-:W-:Y:S02]  /*5870*/  @!P0 FMUL.FTZ R31, R2.reuse, R6 ;  /* 0x00000006021f8220 */ /* 0x040fe40000410000 */
[-C--:B------:R-:W-:Y:S02]  /*5880*/  @!P0 FMUL.FTZ R2, R2, R4.reuse ;  /* 0x0000000402028220 */ /* 0x080fe40000410000 */
[----:B------:R-:W-:Y:S01]  /*5890*/  @!P0 FFMA.FTZ R74, R8, R4, -R31 ;  /* 0x00000004084a8223 */ /* 0x000fe2000001081f */
[----:B------:R-:W-:Y:S01]  /*58a0*/  @!P0 LOP3.LUT R31, R37, 0xffff0000, RZ, 0xc0, !PT ;  /* 0xffff0000251f8812 */ /* 0x000fe200078ec0ff */
[----:B------:R-:W-:Y:S01]  /*58b0*/  @!P0 FFMA.FTZ R2, R6, R8, R2 ;  /* 0x0000000806028223 */ /* 0x000fe20000010002 */
[----:B------:R-:W-:Y:S01]  /*58c0*/  @!P0 LOP3.LUT R6, R12, 0xffff0000, RZ, 0xc0, !PT ;  /* 0xffff00000c068812 */ /* 0x000fe200078ec0ff */
[-C--:B------:R-:W-:Y:S01]  /*58d0*/  @!P0 FMUL.FTZ R4, R3, R5.reuse ;  /* 0x0000000503048220 */ /* 0x080fe20000410000 */
[----:B------:R-:W-:Y:S01]  /*58e0*/  @!P0 LOP3.LUT R3, R13, 0xffff0000, RZ, 0xc0, !PT ;  /* 0xffff00000d038812 */ /* 0x000fe200078ec0ff */
[----:B------:R-:W-:Y:S01]  /*58f0*/  @!P0 FFMA.FTZ R73, R34, R5, -R32 ;  /* 0x0000000522498223 */ /* 0x000fe20000010820 */
[----:B------:R-:W-:Y:S01]  /*5900*/  @!P0 LOP3.LUT R32, R48, 0xffff0000, RZ, 0xc0, !PT ;  /* 0xffff000030208812 */ /* 0x000fe200078ec0ff */
[----:B------:R-:W-:Y:S01]  /*5910*/  @!P0 FMUL.FTZ R37, R6, R31 ;  /* 0x0000001f06258220 */ /* 0x000fe20000410000 */
[----:B------:R-:W-:Y:S01]  /*5920*/  @!P0 LOP3.LUT R8, R9, 0xffff0000, RZ, 0xc0, !PT ;  /* 0xffff000009088812 */ /* 0x000fe200078ec0ff */
[C---:B------:R-:W-:Y:S02]  /*5930*/  @!P0 FMUL.FTZ R9, R3.reuse, R35 ;  /* 0x0000002303098220 */ /* 0x040fe40000410000 */
[-C--:B------:R-:W-:Y:S02]  /*5940*/  @!P0 FMUL.FTZ R5, R3, R7.reuse ;  /* 0x0000000703058220 */ /* 0x080fe40000410000 */
[----:B------:R-:W-:Y:S01]  /*5950*/  @!P0 FFMA.FTZ R72, R36, R7, -R9 ;  /* 0x0000000724488223 */ /* 0x000fe20000010809 */
[----:B------:R-:W-:Y:S01]  /*5960*/  @!P0 LOP3.LUT R7, R14, 0xffff0000, RZ, 0xc0, !PT ;  /* 0xffff00000e078812 */ /* 0x000fe200078ec0ff */
[-C--:B------:R-:W-:Y:S01]  /*5970*/  @!P0 FFMA.FTZ R71, R32, R8.reuse, -R37 ;  /* 0x0000000820478223 */ /* 0x080fe20000010825 */
[----:B------:R-:W-:Y:S01]  /*5980*/  @!P0 LOP3.LUT R9, R10, 0xffff0000, RZ, 0xc0, !PT ;  /* 0xffff00000a098812 */ /* 0x000fe200078ec0ff */
[C---:B------:R-:W-:Y:S01]  /*5990*/  @!P0 IMAD.U32 R37, R39.reuse, 0x10000, RZ ;  /* 0x0001000027258824 */ /* 0x040fe200078e00ff */
[----:B------:R-:W-:Y:S01]  /*59a0*/  @!P0 LOP3.LUT R39, R39, 0xffff0000, RZ, 0xc0, !PT ;  /* 0xffff000027278812 */ /* 0x000fe200078ec0ff */
[----:B------:R-:W-:Y:S02]  /*59b0*/  @!P0 FMUL.FTZ R3, R6, R8 ;  /* 0x0000000806038220 */ /* 0x000fe40000410000 */
[----:B------:R-:W-:Y:S02]  /*59c0*/  @!P0 IMAD.U32 R6, R14, 0x10000, RZ ;  /* 0x000100000e068824 */ /* 0x000fe400078e00ff */
[C---:B------:R-:W-:Y:S02]  /*59d0*/  @!P0 FMUL.FTZ R41, R7.reuse, R39 ;  /* 0x0000002707298220 */ /* 0x040fe40000410000 */
[----:B------:R-:W-:Y:S02]  /*59e0*/  @!P0 IMAD.U32 R8, R10, 0x10000, RZ ;  /* 0x000100000a088824 */ /* 0x000fe400078e00ff */
[----:B------:R-:W-:Y:S02]  /*59f0*/  @!P0 FMUL.FTZ R10, R6, R37 ;  /* 0x00000025060a8220 */ /* 0x000fe40000410000 */
[-C--:B------:R-:W-:Y:S02]  /*5a00*/  @!P0 FMUL.FTZ R7, R7, R9.reuse ;  /* 0x0000000907078220 */ /* 0x080fe40000410000 */
[----:B------:R-:W-:Y:S01]  /*5a10*/  @!P0 FFMA.FTZ R63, R40, R9, -R41 ;  /* 0x00000009283f8223 */ /* 0x000fe20000010829 */
[----:B------:R-:W-:Y:S01]  /*5a20*/  @!P0 LOP3.LUT R9, R15, 0xffff0000, RZ, 0xc0, !PT ;  /* 0xffff00000f098812 */ /* 0x000fe200078ec0ff */
[C---:B------:R-:W-:Y:S01]  /*5a30*/  @!P0 IMAD.U32 R41, R43.reuse, 0x10000, RZ ;  /* 0x000100002b298824 */ /* 0x040fe200078e00ff */
[----:B------:R-:W-:Y:S01]  /*5a40*/  @!P0 LOP3.LUT R43, R43, 0xffff0000, RZ, 0xc0, !PT ;  /* 0xffff00002b2b8812 */ /* 0x000fe200078ec0ff */
[-C--:B------:R-:W-:Y:S02]  /*5a50*/  @!P0 FMUL.FTZ R6, R6, R8.reuse ;  /* 0x0000000806068220 */ /* 0x080fe40000410000 */
[----:B------:R-:W-:Y:S02]  /*5a60*/  @!P0 FFMA.FTZ R68, R38, R8, -R10 ;  /* 0x0000000826448223 */ /* 0x000fe4000001080a */
[----:B------:R-:W-:Y:S02]  /*5a70*/  @!P0 IMAD.U32 R8, R15, 0x10000, RZ ;  /* 0x000100000f088824 */ /* 0x000fe400078e00ff */
[C---:B------:R-:W-:Y:S01]  /*5a80*/  @!P0 IMAD.U32 R10, R11.reuse, 0x10000, RZ ;  /* 0x000100000b0a8824 */ /* 0x040fe200078e00ff */
[----:B------:R-:W-:Y:S01]  /*5a90*/  @!P0 LOP3.LUT R11, R11, 0xffff0000, RZ, 0xc0, !PT ;  /* 0xffff00000b0b8812 */ /* 0x000fe200078ec0ff */
[----:B------:R-:W-:Y:S01]  /*5aa0*/  @!P0 FFMA.FTZ R3, R31, R32, R3 ;  /* 0x000000201f038223 */ /* 0x000fe20000010003 */
[----:B------:R-:W-:Y:S01]  /*5ab0*/  @!P0 F2FP.BF16.PACK_AB R31, R63, R68 ;  /* 0x000000443f1f823e */ /* 0x000fe200000010ff */
[----:B------:R-:W-:Y:S02]  /*5ac0*/  @!P0 FMUL.FTZ R61, R8, R41 ;  /* 0x00000029083d8220 */ /* 0x000fe40000410000 */
[----:B------:R-:W-:Y:S02]  /*5ad0*/  @!P0 FMUL.FTZ R62, R9, R43 ;  /* 0x0000002b093e8220 */ /* 0x000fe40000410000 */
[----:B------:R-:W-:Y:S02]  /*5ae0*/  @!P0 FFMA.FTZ R4, R33, R34, R4 ;  /* 0x0000002221048223 */ /* 0x000fe40000010004 */
[----:B------:R-:W-:Y:S02]  /*5af0*/  @!P0 FFMA.FTZ R5, R35, R36, R5 ;  /* 0x0000002423058223 */ /* 0x000fe40000010005 */
[----:B------:R-:W-:Y:S02]  /*5b00*/  @!P0 FFMA.FTZ R61, R42, R10, -R61 ;  /* 0x0000000a2a3d8223 */ /* 0x000fe4000001083d */
[----:B------:R-:W-:Y:S01]  /*5b10*/  @!P0 FFMA.FTZ R62, R44, R11, -R62 ;  /* 0x0000000b2c3e8223 */ /* 0x000fe2000001083e */
[----:B------:R-:W-:Y:S01]  /*5b20*/  @!P0 F2FP.BF16.PACK_AB R4, R5, R4 ;  /* 0x000000040504823e */ /* 0x000fe200000010ff */
[----:B------:R-:W-:Y:S01]  /*5b30*/  @!P0 FMUL.FTZ R8, R8, R10 ;  /* 0x0000000a08088220 */ /* 0x000fe20000410000 */
[----:B------:R-:W-:Y:S01]  /*5b40*/  @!P0 F2FP.BF16.PACK_AB R10, R71, R74 ;  /* 0x0000004a470a823e */ /* 0x000fe200000010ff */
[----:B------:R-:W-:Y:S01]  /*5b50*/  @!P0 FFMA.FTZ R6, R37, R38, R6 ;  /* 0x0000002625068223 */ /* 0x000fe20000010006 */
[----:B------:R-:W-:Y:S01]  /*5b60*/  @!P0 F2FP.BF16.PACK_AB R32, R62, R61 ;  /* 0x0000003d3e20823e */ /* 0x000fe200000010ff */
[----:B------:R-:W-:Y:S01]  /*5b70*/  @!P0 FMUL.FTZ R9, R9, R11 ;  /* 0x0000000b09098220 */ /* 0x000fe20000410000 */
[----:B------:R-:W-:Y:S01]  /*5b80*/  @!P0 F2FP.BF16.PACK_AB R11, R72, R73 ;  /* 0x00000049480b823e */ /* 0x000fe200000010ff */
[----:B------:R-:W-:Y:S01]  /*5b90*/  @!P0 FFMA.FTZ R7, R39, R40, R7 ;  /* 0x0000002827078223 */ /* 0x000fe20000010007 */
[----:B------:R-:W-:Y:S01]  /*5ba0*/  @!P0 MOV R48, R10 ;  /* 0x0000000a00308202 */ /* 0x000fe20000000f00 */
[----:B------:R-:W-:Y:S01]  /*5bb0*/  @!P0 FFMA.FTZ R8, R41, R42, R8 ;  /* 0x0000002a29088223 */ /* 0x000fe20000010008 */
[----:B------:R-:W-:Y:S01]  /*5bc0*/  @!P0 MOV R51, R32 ;  /* 0x0000002000338202 */ /* 0x000fe20000000f00 */
[----:B------:R-:W-:Y:S01]  /*5bd0*/  @!P0 FFMA.FTZ R9, R43, R44, R9 ;  /* 0x0000002c2b098223 */ /* 0x000fe20000010009 */
[----:B------:R-:W-:Y:S01]  /*5be0*/  @!P0 F2FP.BF16.PACK_AB R10, R3, R2 ;  /* 0x00000002030a823e */ /* 0x000fe200000010ff */
[----:B------:R-:W-:Y:S01]  /*5bf0*/  @!P0 IMAD.MOV.U32 R49, RZ, RZ, R11 ;  /* 0x000000ffff318224 */ /* 0x000fe200078e000b */
[----:B------:R-:W-:Y:S01]  /*5c00*/  @!P0 F2FP.BF16.PACK_AB R3, R7, R6 ;  /* 0x000000060703823e */ /* 0x000fe200000010ff */
[----:B------:R-:W-:Y:S01]  /*5c10*/  @!P0 IMAD.MOV.U32 R50, RZ, RZ, R31 ;  /* 0x000000ffff328224 */ /* 0x000fe200078e001f */
[----:B------:R-:W-:Y:S01]  /*5c20*/  @!P0 F2FP.BF16.PACK_AB R2, R9, R8 ;  /* 0x000000080902823e */ /* 0x000fe200000010ff */
[----:B------:R-:W-:Y:S01]  /*5c30*/  @!P0 IMAD.MOV.U32 R12, RZ, RZ, R10 ;  /* 0x000000ffff0c8224 */ /* 0x000fe200078e000a */
[----:B------:R-:W-:Y:S01]  /*5c40*/  @!P0 MOV R14, R3 ;  /* 0x00000003000e8202 */ /* 0x000fe20000000f00 */
[----:B------:R-:W-:Y:S01]  /*5c50*/  @!P0 IMAD.MOV.U32 R13, RZ, RZ, R4 ;  /* 0x000000ffff0d8224 */ /* 0x000fe200078e0004 */
[----:B------:R1:W-:Y:S01]  /*5c60*/  STG.E.128 [R66.64], R48 ;  /* 0x0000003042007986 */ /* 0x0003e2000c101d06 */
[----:B------:R-:W-:Y:S07]  /*5c70*/  @!P0 IMAD.MOV.U32 R15, RZ, RZ, R2 ;  /* 0x000000ffff0f8224 */ /* 0x000fee00078e0002 */
[----:B------:R1:W-:Y:S02]  /*5c80*/  @!P2 STG.E.128 [R64.64], R12 ;  /* 0x0000000c4000a986 */ /* 0x0003e4000c101d06 */
.L_x_197:
[----:B------:R-:W-:Y:S05]  /*5c90*/  BSYNC B0 ;  /* 0x0000000000007941 */ /* 0x000fea0003800000 */
.L_x_196:
[----:B------:R-:W-:Y:S01]  /*5ca0*/  ISETP.GE.AND P0, PT, R24, c[0x0][0x1d4], PT ;  /* 0x0000750018007a0c */ /* 0x000fe20003f06270 */
[----:B------:R-:W-:Y:S01]  /*5cb0*/  @!UPT UIADD3 URZ, URZ, URZ, URZ ;  /* 0x0000003f3f3ff290 */ /* 0x000fe2000fffe03f */
[----:B------:R-:W-:Y:S11]  /*5cc0*/  BSSY B0, `(.L_x_198) ;  /* 0x0000071000007945 */ /* 0x000ff60003800000 */
[----:B------:R-:W-:-:S05]  /*5cd0*/  @P0 BRA `(.L_x_199) ;  /* 0x000006f000000947 */ /* 0x000fca0003800000 */
[----:B------:R-:W-:Y:S01]  /*5ce0*/  ISETP.GE.AND P2, PT, R82, c[0x0][0x1d4], PT ;  /* 0x0000750052007a0c */ /* 0x000fe20003f46270 */
[----:B-1----:R-:W-:Y:S01]  /*5cf0*/  LDS.128 R12, [R106+0x3c80] ;  /* 0x003c80006a0c7984 */ /* 0x002fe20000000c00 */
[-C--:B------:R-:W-:Y:S04]  /*5d00*/  IADD3 R2, P1, P0, R76, R70.reuse, R103 ;  /* 0x000000464c027210 */ /* 0x080fe8000783e067 */
[-C--:B------:R-:W-:Y:S03]  /*5d10*/  IADD3.X R4, R78, R69.reuse, R114, P1, P0 ;  /* 0x000000454e047210 */ /* 0x080fe60000fe0472 */
[----:B------:R-:W1:Y:S04]  /*5d20*/  LDS.128 R40, [R116+0x3c80] ;  /* 0x003c800074287984 */ /* 0x000e680000000c00 */
[----:B------:R-:W-:Y:S04]  /*5d30*/  @!P2 IADD3 R3, P1, P0, R76, R70, R82 ;  /* 0x000000464c03a210 */ /* 0x000fe8000783e052 */
[----:B------:R-:W-:Y:S02]  /*5d40*/  @!P2 IADD3.X R5, R78, R69, R109, P1, P0 ;  /* 0x000000454e05a210 */ /* 0x000fe40000fe046d */
[C---:B------:R-:W-:Y:S04]  /*5d50*/  LEA R50, P0, R2.reuse, c[0x0][0x1c8], 0x1 ;  /* 0x0000720002327a11 */ /* 0x040fe800078008ff */
[----:B------:R-:W-:Y:S02]  /*5d60*/  LEA.HI.X R51, R2, c[0x0][0x1cc], R4, 0x1, P0 ;  /* 0x0000730002337a11 */ /* 0x000fe400000f0c04 */
[C---:B------:R-:W-:Y:S04]  /*5d70*/  @!P2 LEA R48, P0, R3.reuse, c[0x0][0x1c8], 0x1 ;  /* 0x000072000330aa11 */ /* 0x040fe800078008ff */
[----:B------:R-:W-:Y:S02]  /*5d80*/  @!P2 LEA.HI.X R49, R3, c[0x0][0x1cc], R5, 0x1, P0 ;  /* 0x000073000331aa11 */ /* 0x000fe400000f0c05 */
[----:B------:R-:W-:Y:S11]  /*5d90*/  ISETP.GE.AND P0, PT, R24, c[0x0][0x27c], PT ;  /* 0x00009f0018007a0c */ /* 0x000ff60003f06270 */
[----:B------:R-:W-:Y:S02]  /*5da0*/  @!UPT UIADD3 URZ, URZ, URZ, URZ ;  /* 0x0000003f3f3ff290 */ /* 0x000fe4000fffe03f */
[----:B------:R-:W-:Y:S02]  /*5db0*/  @!P0 SHF.R.U64 R2, R16, 0x10, R17 ;  /* 0x0000001010028819 */ /* 0x000fe40000001211 */
[--C-:B------:R-:W-:Y:S02]  /*5dc0*/  @!P0 SHF.R.U32.HI R4, RZ, 0x10, R19.reuse ;  /* 0x00000010ff048819 */ /* 0x100fe40000011613 */
[----:B------:R-:W-:Y:S01]  /*5dd0*/  @!P0 SHF.R.U64 R3, R18, 0x10, R19 ;  /* 0x0000001012038819 */ /* 0x000fe20000001213 */
[----:B-1----:R-:W-:Y:S01]  /*5de0*/  @!P0 IMAD.U32 R11, R40, 0x10000, RZ ;  /* 0x00010000280b8824 */ /* 0x002fe200078e00ff */
[C---:B------:R-:W-:Y:S01]  /*5df0*/  @!P0 LOP3.LUT R38, R43.reuse, 0xffff0000, RZ, 0xc0, !PT ;  /* 0xffff00002b268812 */ /* 0x040fe200078ec0ff */
[----:B------:R-:W-:Y:S01]  /*5e00*/  @!P0 IMAD.U32 R36, R43, 0x10000, RZ ;  /* 0x000100002b248824 */ /* 0x000fe200078e00ff */
[----:B------:R-:W-:Y:S02]  /*5e10*/  @!P0 LOP3.LUT R34, R42, 0xffff0000, RZ, 0xc0, !PT ;  /* 0xffff00002a228812 */ /* 0x000fe400078ec0ff */
[----:B------:R-:W-:Y:S01]  /*5e20*/  @!P0 PRMT R10, R27, 0x5432, R3 ;  /* 0x000054321b0a8816 */ /* 0x000fe20000000003 */
[----:B------:R-:W-:Y:S01]  /*5e30*/  @!P0 IMAD.U32 R3, R12, 0x10000, RZ ;  /* 0x000100000c038824 */ /* 0x000fe200078e00ff */
[----:B------:R-:W-:Y:S02]  /*5e40*/  @!P0 SHF.R.U32.HI R6, RZ, 0x10, R17 ;  /* 0x00000010ff068819 */ /* 0x000fe40000011611 */
[----:B------:R-:W-:Y:S02]  /*5e50*/  @!P0 LOP3.LUT R17, R40, 0xffff0000, RZ, 0xc0, !PT ;  /* 0xffff000028118812 */ /* 0x000fe400078ec0ff */
[----:B------:R-:W-:Y:S02]  /*5e60*/  @!P0 SHF.R.U64 R5, R52, 0x10, R53 ;  /* 0x0000001034058819 */ /* 0x000fe40000001235 */
[----:B------:R-:W-:Y:S02]  /*5e70*/  @!P0 SHF.R.U32.HI R8, RZ, 0x10, R55 ;  /* 0x00000010ff088819 */ /* 0x000fe40000011637 */
[----:B------:R-:W-:Y:S02]  /*5e80*/  @!P0 PRMT R5, R45, 0x5410, R5 ;  /* 0x000054102d058816 */ /* 0x000fe40000000005 */
[----:B------:R-:W-:Y:S02]  /*5e90*/  @!P0 SHF.R.U64 R9, R54, 0x10, R55 ;  /* 0x0000001036098819 */ /* 0x000fe40000001237 */
[----:B------:R-:W-:Y:S02]  /*5ea0*/  @!P0 LOP3.LUT R16, R5, 0xffff0000, RZ, 0xc0, !PT ;  /* 0xffff000005108812 */ /* 0x000fe400078ec0ff */
[----:B------:R-:W-:Y:S02]  /*5eb0*/  @!P0 PRMT R2, R26, 0x5432, R2 ;  /* 0x000054321a028816 */ /* 0x000fe40000000002 */
[----:B------:R-:W-:Y:S02]  /*5ec0*/  @!P0 PRMT R32, R46, 0x5410, R8 ;  /* 0x000054102e208816 */ /* 0x000fe40000000008 */
[----:B------:R-:W-:Y:S02]  /*5ed0*/  @!P0 PRMT R8, R27, 0x5410, R4 ;  /* 0x000054101b088816 */ /* 0x000fe40000000004 */
[----:B------:R-:W-:Y:S01]  /*5ee0*/  @!P0 LOP3.LUT R4, R12, 0xffff0000, RZ, 0xc0, !PT ;  /* 0xffff00000c048812 */ /* 0x000fe200078ec0ff */
[----:B------:R-:W-:Y:S01]  /*5ef0*/  @!P0 IMAD.U32 R35, R32, 0x10000, RZ ;  /* 0x0001000020238824 */ /* 0x000fe200078e00ff */
[----:B------:R-:W-:Y:S02]  /*5f00*/  @!P0 LOP3.LUT R27, R41, 0xffff0000, RZ, 0xc0, !PT ;  /* 0xffff0000291b8812 */ /* 0x000fe400078ec0ff */
[----:B------:R-:W-:Y:S01]  /*5f10*/  @!P0 SHF.R.U32.HI R7, RZ, 0x10, R53 ;  /* 0x00000010ff078819 */ /* 0x000fe20000011635 */
[----:B------:R-:W-:Y:S01]  /*5f20*/  @!P0 FMUL.FTZ R19, R4, R16 ;  /* 0x0000001004138220 */ /* 0x000fe20000410000 */
[----:B------:R-:W-:Y:S01]  /*5f30*/  @!P0 PRMT R33, R46, 0x5432, R9 ;  /* 0x000054322e218816 */ /* 0x000fe20000000009 */
[----:B------:R-:W-:Y:S01]  /*5f40*/  @!P0 IMAD.U32 R9, R5, 0x10000, RZ ;  /* 0x0001000005098824 */ /* 0x000fe200078e00ff */
[C---:B------:R-:W-:Y:S02]  /*5f50*/  @!P0 LOP3.LUT R5, R2.reuse, 0xffff0000, RZ, 0xc0, !PT ;  /* 0xffff000002058812 */ /* 0x040fe400078ec0ff */
[----:B------:R-:W-:Y:S01]  /*5f60*/  @!P0 PRMT R31, R45, 0x5432, R7 ;  /* 0x000054322d1f8816 */ /* 0x000fe20000000007 */
[----:B------:R-:W-:Y:S01]  /*5f70*/  @!P0 IMAD.U32 R7, R2, 0x10000, RZ ;  /* 0x0001000002078824 */ /* 0x000fe200078e00ff */
[----:B------:R-:W-:Y:S01]  /*5f80*/  @!P0 PRMT R6, R26, 0x5410, R6 ;  /* 0x000054101a068816 */ /* 0x000fe20000000006 */
[----:B------:R-:W-:Y:S01]  /*5f90*/  @!P0 FMUL.FTZ R18, R3, R9 ;  /* 0x0000000903128220 */ /* 0x000fe20000410000 */
[----:B------:R-:W-:Y:S01]  /*5fa0*/  @!P0 LOP3.LUT R26, R31, 0xffff0000, RZ, 0xc0, !PT ;  /* 0xffff00001f1a8812 */ /* 0x000fe200078ec0ff */
[----:B------:R-:W-:Y:S01]  /*5fb0*/  @!P0 FMUL.FTZ R2, R3, R7 ;  /* 0x0000000703028220 */ /* 0x000fe20000410000 */
[----:B------:R-:W-:Y:S01]  /*5fc0*/  @!P0 LOP3.LUT R37, R32, 0xffff0000, RZ, 0xc0, !PT ;  /* 0xffff000020258812 */ /* 0x000fe200078ec0ff */
[-C--:B------:R-:W-:Y:S02]  /*5fd0*/  @!P0 FMUL.FTZ R3, R4, R5.reuse ;  /* 0x0000000504038220 */ /* 0x080fe40000410000 */
[----:B------:R-:W-:Y:S01]  /*5fe0*/  @!P0 FFMA.FTZ R54, R17, R5, -R19 ;  /* 0x0000000511368223 */ /* 0x000fe20000010813 */
[----:B------:R-:W-:Y:S01]  /*5ff0*/  @!P0 LOP3.LUT R5, R13, 0xffff0000, RZ, 0xc0, !PT ;  /* 0xffff00000d058812 */ /* 0x000fe200078ec0ff */
[----:B------:R-:W-:Y:S01]  /*6000*/  @!P0 FFMA.FTZ R55, R11, R7, -R18 ;  /* 0x000000070b378223 */ /* 0x000fe20000010812 */
[----:B------:R-:W-:Y:S01]  /*6010*/  @!P0 SHF.L.U32 R18, R31, 0x10, RZ ;  /* 0x000000101f128819 */ /* 0x000fe200000006ff */
[----:B------:R-:W-:Y:S02]  /*6020*/  @!P0 IMAD.U32 R4, R13, 0x10000, RZ ;  /* 0x000100000d048824 */ /* 0x000fe400078e00ff */
[C---:B------:R-:W-:Y:S01]  /*6030*/  @!P0 IMAD.U32 R7, R6.reuse, 0x10000, RZ ;  /* 0x0001000006078824 */ /* 0x040fe200078e00ff */
[----:B------:R-:W-:Y:S01]  /*6040*/  @!P0 LOP3.LUT R6, R6, 0xffff0000, RZ, 0xc0, !PT ;  /* 0xffff000006068812 */ /* 0x000fe200078ec0ff */
[----:B------:R-:W-:Y:S02]  /*6050*/  @!P0 FFMA.FTZ R2, R9, R11, R2 ;  /* 0x0000000b09028223 */ /* 0x000fe40000010002 */
[----:B------:R-:W-:Y:S02]  /*6060*/  @!P0 FMUL.FTZ R11, R5, R26 ;  /* 0x0000001a050b8220 */ /* 0x000fe40000410000 */
[----:B------:R-:W-:Y:S02]  /*6070*/  @!P0 IMAD.U32 R19, R41, 0x10000, RZ ;  /* 0x0001000029138824 */ /* 0x000fe400078e00ff */
[----:B------:R-:W-:Y:S02]  /*6080*/  @!P0 FMUL.FTZ R9, R4, R18 ;  /* 0x0000001204098220 */ /* 0x000fe40000410000 */
[-C--:B------:R-:W-:Y:S02]  /*6090*/  @!P0 FMUL.FTZ R5, R5, R6.reuse ;  /* 0x0000000605058220 */ /* 0x080fe40000410000 */
[----:B------:R-:W-:Y:S01]  /*60a0*/  @!P0 FFMA.FTZ R52, R27, R6, -R11 ;  /* 0x000000061b348223 */ /* 0x000fe2000001080b */
[----:B------:R-:W-:Y:S01]  /*60b0*/  @!P0 LOP3.LUT R11, R8, 0xffff0000, RZ, 0xc0, !PT ;  /* 0xffff0000080b8812 */ /* 0x000fe200078ec0ff */
[----:B------:R-:W-:Y:S02]  /*60c0*/  @!P0 IMAD.U32 R6, R15, 0x10000, RZ ;  /* 0x000100000f068824 */ /* 0x000fe400078e00ff */
[-C--:B------:R-:W-:Y:S02]  /*60d0*/  @!P0 FMUL.FTZ R4, R4, R7.reuse ;  /* 0x0000000704048220 */ /* 0x080fe40000410000 */
[----:B------:R-:W-:Y:S01]  /*60e0*/  @!P0 FFMA.FTZ R53, R19, R7, -R9 ;  /* 0x0000000713358223 */ /* 0x000fe20000010809 */
[----:B------:R-:W-:Y:S01]  /*60f0*/  @!P0 LOP3.LUT R7, R15, 0xffff0000, RZ, 0xc0, !PT ;  /* 0xffff00000f078812 */ /* 0x000fe200078ec0ff */
[----:B------:R-:W-:Y:S01]  /*6100*/  @!P0 FMUL.FTZ R31, R6, R35 ;  /* 0x00000023061f8220 */ /* 0x000fe20000410000 */
[----:B------:R-:W-:Y:S01]  /*6110*/  @!P0 SHF.L.U32 R9, R8, 0x10, RZ ;  /* 0x0000001008098819 */ /* 0x000fe200000006ff */
[----:B------:R-:W-:Y:S02]  /*6120*/  @!P0 FFMA.FTZ R3, R16, R17, R3 ;  /* 0x0000001110038223 */ /* 0x000fe40000010003 */
[C---:B------:R-:W-:Y:S02]  /*6130*/  @!P0 FMUL.FTZ R32, R7.reuse, R37 ;  /* 0x0000002507208220 */ /* 0x040fe40000410000 */
[-C--:B------:R-:W-:Y:S02]  /*6140*/  @!P0 FMUL.FTZ R8, R6, R9.reuse ;  /* 0x0000000906088220 */ /* 0x080fe40000410000 */
[----:B------:R-:W-:Y:S02]  /*6150*/  @!P0 FFMA.FTZ R46, R36, R9, -R31 ;  /* 0x00000009242e8223 */ /* 0x000fe4000001081f */
[-C--:B------:R-:W-:Y:S01]  /*6160*/  @!P0 FMUL.FTZ R9, R7, R11.reuse ;  /* 0x0000000b07098220 */ /* 0x080fe20000410000 */
[C---:B------:R-:W-:Y:S01]  /*6170*/  @!P0 LOP3.LUT R7, R14.reuse, 0xffff0000, RZ, 0xc0, !PT ;  /* 0xffff00000e078812 */ /* 0x040fe200078ec0ff */
[C---:B------:R-:W-:Y:S01]  /*6180*/  @!P0 IMAD.U32 R31, R33.reuse, 0x10000, RZ ;  /* 0x00010000211f8824 */ /* 0x040fe200078e00ff */
[----:B------:R-:W-:Y:S01]  /*6190*/  @!P0 LOP3.LUT R33, R33, 0xffff0000, RZ, 0xc0, !PT ;  /* 0xffff000021218812 */ /* 0x000fe200078ec0ff */
[----:B------:R-:W-:Y:S02]  /*61a0*/  @!P0 IMAD.U32 R6, R14, 0x10000, RZ ;  /* 0x000100000e068824 */ /* 0x000fe400078e00ff */
[----:B------:R-:W-:Y:S02]  /*61b0*/  @!P0 FFMA.FTZ R45, R38, R11, -R32 ;  /* 0x0000000b262d8223 */ /* 0x000fe40000010820 */
[C---:B------:R-:W-:Y:S01]  /*61c0*/  @!P0 IMAD.U32 R11, R10.reuse, 0x10000, RZ ;  /* 0x000100000a0b8824 */ /* 0x040fe200078e00ff */
[----:B------:R-:W-:Y:S01]  /*61d0*/  @!P0 LOP3.LUT R10, R10, 0xffff0000, RZ, 0xc0, !PT ;  /* 0xffff00000a0a8812 */ /* 0x000fe200078ec0ff */
[----:B------:R-:W-:Y:S01]  /*61e0*/  @!P0 IMAD.U32 R32, R42, 0x10000, RZ ;  /* 0x000100002a208824 */ /* 0x000fe200078e00ff */
[----:B------:R-:W-:Y:S01]  /*61f0*/  @!P0 F2FP.BF16.PACK_AB R17, R45, R46 ;  /* 0x0000002e2d11823e */ /* 0x000fe200000010ff */
[C---:B------:R-:W-:Y:S02]  /*6200*/  @!P0 FMUL.FTZ R39, R6.reuse, R31 ;  /* 0x0000001f06278220 */ /* 0x040fe40000410000 */
[C---:B------:R-:W-:Y:S02]  /*6210*/  @!P0 FMUL.FTZ R44, R7.reuse, R33 ;  /* 0x00000021072c8220 */ /* 0x040fe40000410000 */
[----:B------:R-:W-:Y:S02]  /*6220*/  @!P0 FMUL.FTZ R6, R6, R11 ;  /* 0x0000000b06068220 */ /* 0x000fe40000410000 */
[----:B------:R-:W-:Y:S02]  /*6230*/  @!P0 FFMA.FTZ R4, R18, R19, R4 ;  /* 0x0000001312048223 */ /* 0x000fe40000010004 */
[----:B------:R-:W-:Y:S01]  /*6240*/  @!P0 FFMA.FTZ R39, R32, R11, -R39 ;  /* 0x0000000b20278223 */ /* 0x000fe20000010827 */
[----:B------:R-:W-:Y:S01]  /*6250*/  @!P0 F2FP.BF16.PACK_AB R11, R52, R53 ;  /* 0x00000035340b823e */ /* 0x000fe200000010ff */
[-C--:B------:R-:W-:Y:S02]  /*6260*/  @!P0 FMUL.FTZ R7, R7, R10.reuse ;  /* 0x0000000a07078220 */ /* 0x080fe40000410000 */
[----:B------:R-:W-:Y:S01]  /*6270*/  @!P0 FFMA.FTZ R44, R34, R10, -R44 ;  /* 0x0000000a222c8223 */ /* 0x000fe2000001082c */
[----:B------:R-:W-:Y:S01]  /*6280*/  @!P0 F2FP.BF16.PACK_AB R10, R54, R55 ;  /* 0x00000037360a823e */ /* 0x000fe200000010ff */
[----:B------:R-:W-:Y:S02]  /*6290*/  @!P0 FFMA.FTZ R5, R26, R27, R5 ;  /* 0x0000001b1a058223 */ /* 0x000fe40000010005 */
[----:B------:R-:W-:Y:S01]  /*62a0*/  @!P0 FFMA.FTZ R6, R31, R32, R6 ;  /* 0x000000201f068223 */ /* 0x000fe20000010006 */
[----:B------:R-:W-:Y:S01]  /*62b0*/  @!P0 MOV R40, R10 ;  /* 0x0000000a00288202 */ /* 0x000fe20000000f00 */
[----:B------:R-:W-:Y:S01]  /*62c0*/  @!P0 FFMA.FTZ R7, R33, R34, R7 ;  /* 0x0000002221078223 */ /* 0x000fe20000010007 */
[----:B------:R-:W-:Y:S01]  /*62d0*/  @!P0 F2FP.BF16.PACK_AB R16, R44, R39 ;  /* 0x000000272c10823e */ /* 0x000fe200000010ff */
[----:B------:R-:W-:Y:S01]  /*62e0*/  @!P0 FFMA.FTZ R8, R35, R36, R8 ;  /* 0x0000002423088223 */ /* 0x000fe20000010008 */
[----:B------:R-:W-:Y:S01]  /*62f0*/  @!P0 F2FP.BF16.PACK_AB R10, R3, R2 ;  /* 0x00000002030a823e */ /* 0x000fe200000010ff */
        /* <DEDUP_REMOVED lines=8> */
[----:B------:R-:W-:Y:S02]  /*6380*/  @!P0 IMAD.MOV.U32 R12, RZ, RZ, R10 ;  /* 0x000000ffff0c8224 */ /* 0x000fe400078e000a */
[----:B------:R-:W-:Y:S01]  /*6390*/  @!P0 IMAD.MOV.U32 R14, RZ, RZ, R3 ;  /* 0x000000ffff0e8224 */ /* 0x000fe200078e0003 */
[----:B------:R1:W-:Y:S01]  /*63a0*/  STG.E.128 [R50.64], R40 ;  /* 0x0000002832007986 */ /* 0x0003e2000c101d06 */
[----:B------:R-:W-:Y:S07]  /*63b0*/  @!P0 IMAD.MOV.U32 R15, RZ, RZ, R2 ;  /* 0x000000ffff0f8224 */ /* 0x000fee00078e0002 */
[----:B------:R1:W-:Y:S02]  /*63c0*/  @!P2 STG.E.128 [R48.64], R12 ;  /* 0x0000000c3000a986 */ /* 0x0003e4000c101d06 */
.L_x_199:
[----:B------:R-:W-:Y:S05]  /*63d0*/  BSYNC B0 ;  /* 0x0000000000007941 */ /* 0x000fea0003800000 */
.L_x_198:
[----:B------:R-:W-:Y:S11]  /*63e0*/  ISETP.GE.AND P0, PT, R25, c[0x0][0x1d4], PT ;  /* 0x0000750019007a0c */ /* 0x000ff60003f06270 */
[----:B------:R-:W-:Y:S02]  /*63f0*/  @!UPT UIADD3 URZ, URZ, URZ, URZ ;  /* 0x0000003f3f3ff290 */ /* 0x000fe4000fffe03f */
[----:B------:R-:W-:-:S05]  /*6400*/  @P0 BRA `(.L_x_183) ;  /* 0x000008a000000947 */ /* 0x000fca0003800000 */
[----:B------:R-:W-:Y:S01]  /*6410*/  IADD3 R10, P1, P0, R76, R70, R102 ;  /* 0x000000464c0a7210 */ /* 0x000fe2000783e066 */
[----:B-1----:R-:W1:Y:S03]  /*6420*/  LDS.128 R12, [R105+0x3c80] ;  /* 0x003c8000690c7984 */ /* 0x002e660000000c00 */
[----:B------:R-:W-:Y:S02]  /*6430*/  IADD3.X R11, R78, R69, R113, P1, P0 ;  /* 0x000000454e0b7210 */ /* 0x000fe40000fe0471 */
[----:B------:R-:W-:Y:S02]  /*6440*/  ISETP.GE.AND P0, PT, R25, c[0x0][0x27c], PT ;  /* 0x00009f0019007a0c */ /* 0x000fe40003f06270 */
[C---:B------:R-:W-:Y:S01]  /*6450*/  LEA R48, P1, R10.reuse, c[0x0][0x1c8], 0x1 ;  /* 0x000072000a307a11 */ /* 0x040fe200078208ff */
[----:B------:R-:W2:Y:S03]  /*6460*/  LDS.128 R40, [R111+0x3c80] ;  /* 0x003c80006f287984 */ /* 0x000ea60000000c00 */
[----:B------:R-:W-:Y:S02]  /*6470*/  LEA.HI.X R49, R10, c[0x0][0x1cc], R11, 0x1, P1 ;  /* 0x000073000a317a11 */ /* 0x000fe400008f0c0b */
[----:B------:R-:W-:Y:S05]  /*6480*/  ISETP.GE.AND P1, PT, R84, c[0x0][0x1d4], PT ;  /* 0x0000750054007a0c */ /* 0x000fea0003f26270 */
[----:B------:R-:W-:Y:S02]  /*6490*/  @!P0 SHF.R.U64 R2, R20, 0x10, R21 ;  /* 0x0000001014028819 */ /* 0x000fe40000001215 */
[----:B------:R-:W-:Y:S02]  /*64a0*/  @!P0 SHF.R.U64 R4, R22, 0x10, R23 ;  /* 0x0000001016048819 */ /* 0x000fe40000001217 */
[----:B------:R-:W-:Y:S02]  /*64b0*/  @!P0 SHF.R.U32.HI R3, RZ, 0x10, R21 ;  /* 0x00000010ff038819 */ /* 0x000fe40000011615 */
[----:B------:R-:W-:Y:S02]  /*64c0*/  @!P0 SHF.R.U32.HI R6, RZ, 0x10, R57 ;  /* 0x00000010ff068819 */ /* 0x000fe40000011639 */
[C---:B------:R-:W-:Y:S02]  /*64d0*/  @!P0 PRMT R16, R28.reuse, 0x5410, R3 ;  /* 0x000054101c108816 */ /* 0x040fe40000000003 */
[----:B------:R-:W-:Y:S02]  /*64e0*/  @!P0 PRMT R3, R28, 0x5432, R2 ;  /* 0x000054321c038816 */ /* 0x000fe40000000002 */
[C---:B------:R-:W-:Y:S01]  /*64f0*/  @!P0 PRMT R27, R47.reuse, 0x5410, R6 ;  /* 0x000054102f1b8816 */ /* 0x040fe20000000006 */
[C---:B------:R-:W-:Y:S01]  /*6500*/  @!P0 IMAD.U32 R6, R16.reuse, 0x10000, RZ ;  /* 0x0001000010068824 */ /* 0x040fe200078e00ff */
[----:B------:R-:W-:Y:S02]  /*6510*/  @!P0 LOP3.LUT R16, R16, 0xffff0000, RZ, 0xc0, !PT ;  /* 0xffff000010108812 */ /* 0x000fe400078ec0ff */
[----:B------:R-:W-:Y:S02]  /*6520*/  @!P0 SHF.R.U64 R7, R56, 0x10, R57 ;  /* 0x0000001038078819 */ /* 0x000fe40000001239 */
[----:B------:R-:W-:Y:S02]  /*6530*/  @!P0 SHF.R.U32.HI R8, RZ, 0x10, R59 ;  /* 0x00000010ff088819 */ /* 0x000fe4000001163b */
[----:B------:R-:W-:Y:S01]  /*6540*/  @!P0 PRMT R7, R47, 0x5432, R7 ;  /* 0x000054322f078816 */ /* 0x000fe20000000007 */
[----:B-1----:R-:W-:Y:S01]  /*6550*/  @!P0 IMAD.U32 R2, R13, 0x10000, RZ ;  /* 0x000100000d028824 */ /* 0x002fe200078e00ff */
[----:B------:R-:W-:Y:S03]  /*6560*/  @!P0 PRMT R17, R60, 0x5410, R8 ;  /* 0x000054103c118816 */ /* 0x000fe60000000008 */
[C---:B------:R-:W-:Y:S01]  /*6570*/  @!P0 IMAD.U32 R19, R7.reuse, 0x10000, RZ ;  /* 0x0001000007138824 */ /* 0x040fe200078e00ff */
[----:B------:R-:W-:Y:S01]  /*6580*/  @!P0 LOP3.LUT R21, R7, 0xffff0000, RZ, 0xc0, !PT ;  /* 0xffff000007158812 */ /* 0x000fe200078ec0ff */
[----:B------:R-:W-:Y:S01]  /*6590*/  @!P0 IMAD.U32 R7, R3, 0x10000, RZ ;  /* 0x0001000003078824 */ /* 0x000fe200078e00ff */
[----:B------:R-:W-:Y:S01]  /*65a0*/  @!P0 SHF.L.U32 R34, R17, 0x10, RZ ;  /* 0x0000001011228819 */ /* 0x000fe200000006ff */
[C---:B--2---:R-:W-:Y:S01]  /*65b0*/  @!P0 IMAD.U32 R26, R41.reuse, 0x10000, RZ ;  /* 0x00010000291a8824 */ /* 0x044fe200078e00ff */
[----:B------:R-:W-:Y:S01]  /*65c0*/  @!P0 SHF.L.U32 R20, R40, 0x10, RZ ;  /* 0x0000001028148819 */ /* 0x000fe200000006ff */
[----:B------:R-:W-:Y:S01]  /*65d0*/  @!P0 IMAD.U32 R31, R42, 0x10000, RZ ;  /* 0x000100002a1f8824 */ /* 0x000fe200078e00ff */
[----:B------:R-:W-:Y:S02]  /*65e0*/  @!P0 LOP3.LUT R22, R40, 0xffff0000, RZ, 0xc0, !PT ;  /* 0xffff000028168812 */ /* 0x000fe400078ec0ff */
[----:B------:R-:W-:Y:S02]  /*65f0*/  @!P0 LOP3.LUT R28, R41, 0xffff0000, RZ, 0xc0, !PT ;  /* 0xffff0000291c8812 */ /* 0x000fe400078ec0ff */
[----:B------:R-:W-:Y:S02]  /*6600*/  @!P0 LOP3.LUT R33, R42, 0xffff0000, RZ, 0xc0, !PT ;  /* 0xffff00002a218812 */ /* 0x000fe400078ec0ff */
[C---:B------:R-:W-:Y:S02]  /*6610*/  @!P0 SHF.L.U32 R35, R43.reuse, 0x10, RZ ;  /* 0x000000102b238819 */ /* 0x040fe400000006ff */
[----:B------:R-:W-:Y:S02]  /*6620*/  @!P0 LOP3.LUT R37, R43, 0xffff0000, RZ, 0xc0, !PT ;  /* 0xffff00002b258812 */ /* 0x000fe400078ec0ff */
[----:B------:R-:W-:Y:S02]  /*6630*/  @!P0 LOP3.LUT R10, R15, 0xffff0000, RZ, 0xc0, !PT ;  /* 0xffff00000f0a8812 */ /* 0x000fe400078ec0ff */
[----:B------:R-:W-:Y:S02]  /*6640*/  @!P0 LOP3.LUT R36, R17, 0xffff0000, RZ, 0xc0, !PT ;  /* 0xffff000011248812 */ /* 0x000fe400078ec0ff */
[----:B------:R-:W-:Y:S01]  /*6650*/  @!P0 SHF.R.U32.HI R5, RZ, 0x10, R23 ;  /* 0x00000010ff058819 */ /* 0x000fe20000011617 */
[C---:B------:R-:W-:Y:S01]  /*6660*/  @!P0 IMAD.U32 R23, R27.reuse, 0x10000, RZ ;  /* 0x000100001b178824 */ /* 0x040fe200078e00ff */
[----:B------:R-:W-:Y:S01]  /*6670*/  @!P0 LOP3.LUT R27, R27, 0xffff0000, RZ, 0xc0, !PT ;  /* 0xffff00001b1b8812 */ /* 0x000fe200078ec0ff */
[----:B------:R-:W-:Y:S01]  /*6680*/  @!P0 FMUL.FTZ R38, R10, R36 ;  /* 0x000000240a268220 */ /* 0x000fe20000410000 */
[----:B------:R-:W-:Y:S01]  /*6690*/  @!P0 PRMT R11, R29, 0x5410, R5 ;  /* 0x000054101d0b8816 */ /* 0x000fe20000000005 */
[----:B------:R-:W-:Y:S01]  /*66a0*/  @!P0 FMUL.FTZ R8, R2, R23 ;  /* 0x0000001702088220 */ /* 0x000fe20000410000 */
[----:B------:R-:W-:Y:S02]  /*66b0*/  @!P0 LOP3.LUT R5, R12, 0xffff0000, RZ, 0xc0, !PT ;  /* 0xffff00000c058812 */ /* 0x000fe400078ec0ff */
[----:B------:R-:W-:Y:S01]  /*66c0*/  @!P0 LOP3.LUT R17, R11, 0xffff0000, RZ, 0xc0, !PT ;  /* 0xffff00000b118812 */ /* 0x000fe200078ec0ff */
[-C--:B------:R-:W-:Y:S01]  /*66d0*/  @!P0 FFMA.FTZ R53, R26, R6.reuse, -R8 ;  /* 0x000000061a358223 */ /* 0x080fe20000010808 */
[----:B------:R-:W-:Y:S01]  /*66e0*/  @!P0 SHF.R.U64 R9, R58, 0x10, R59 ;  /* 0x000000103a098819 */ /* 0x000fe2000000123b */
[----:B------:R-:W-:Y:S02]  /*66f0*/  @!P0 FMUL.FTZ R8, R5, R21 ;  /* 0x0000001505088220 */ /* 0x000fe40000410000 */
[----:B------:R-:W-:Y:S01]  /*6700*/  @!P0 FFMA.FTZ R38, R37, R17, -R38 ;  /* 0x0000001125268223 */ /* 0x000fe20000010826 */
[----:B------:R-:W-:Y:S02]  /*6710*/  @!P0 PRMT R18, R60, 0x5432, R9 ;  /* 0x000054323c128816 */ /* 0x000fe40000000009 */
[----:B------:R-:W-:Y:S01]  /*6720*/  @!P0 PRMT R9, R29, 0x5432, R4 ;  /* 0x000054321d098816 */ /* 0x000fe20000000004 */
[----:B------:R-:W-:Y:S01]  /*6730*/  @!P0 FMUL.FTZ R4, R2, R6 ;  /* 0x0000000602048220 */ /* 0x000fe20000410000 */
[----:B------:R-:W-:Y:S01]  /*6740*/  @!P0 LOP3.LUT R6, R3, 0xffff0000, RZ, 0xc0, !PT ;  /* 0xffff000003068812 */ /* 0x000fe200078ec0ff */
[----:B------:R-:W-:Y:S01]  /*6750*/  @!P0 IMAD.U32 R2, R12, 0x10000, RZ ;  /* 0x000100000c028824 */ /* 0x000fe200078e00ff */
[C---:B------:R-:W-:Y:S01]  /*6760*/  @!P0 LOP3.LUT R32, R18.reuse, 0xffff0000, RZ, 0xc0, !PT ;  /* 0xffff000012208812 */ /* 0x040fe200078ec0ff */
[----:B------:R-:W-:Y:S02]  /*6770*/  @!P0 IMAD.U32 R29, R18, 0x10000, RZ ;  /* 0x00010000121d8824 */ /* 0x000fe400078e00ff */
[C---:B------:R-:W-:Y:S02]  /*6780*/  @!P0 FMUL.FTZ R3, R2.reuse, R19 ;  /* 0x0000001302038220 */ /* 0x040fe40000410000 */
[-C--:B------:R-:W-:Y:S02]  /*6790*/  @!P0 FMUL.FTZ R2, R2, R7.reuse ;  /* 0x0000000702028220 */ /* 0x080fe40000410000 */
[----:B------:R-:W-:Y:S01]  /*67a0*/  @!P0 FFMA.FTZ R52, R20, R7, -R3 ;  /* 0x0000000714348223 */ /* 0x000fe20000010803 */
[----:B------:R-:W-:Y:S01]  /*67b0*/  @!P0 LOP3.LUT R7, R14, 0xffff0000, RZ, 0xc0, !PT ;  /* 0xffff00000e078812 */ /* 0x000fe200078ec0ff */
[-C--:B------:R-:W-:Y:S01]  /*67c0*/  @!P0 FMUL.FTZ R3, R5, R6.reuse ;  /* 0x0000000605038220 */ /* 0x080fe20000410000 */
[----:B------:R-:W-:Y:S01]  /*67d0*/  @!P0 LOP3.LUT R5, R13, 0xffff0000, RZ, 0xc0, !PT ;  /* 0xffff00000d058812 */ /* 0x000fe200078ec0ff */
[----:B------:R-:W-:Y:S02]  /*67e0*/  @!P0 FFMA.FTZ R51, R22, R6, -R8 ;  /* 0x0000000616338223 */ /* 0x000fe40000010808 */
[----:B------:R-:W-:Y:S02]  /*67f0*/  @!P0 IMAD.U32 R6, R14, 0x10000, RZ ;  /* 0x000100000e068824 */ /* 0x000fe400078e00ff */
[----:B------:R-:W-:Y:S02]  /*6800*/  @!P0 IMAD.U32 R8, R15, 0x10000, RZ ;  /* 0x000100000f088824 */ /* 0x000fe400078e00ff */
[----:B------:R-:W-:Y:S02]  /*6810*/  @!P0 IMAD.U32 R18, R11, 0x10000, RZ ;  /* 0x000100000b128824 */ /* 0x000fe400078e00ff */
[C---:B------:R-:W-:Y:S01]  /*6820*/  @!P0 IMAD.U32 R11, R9.reuse, 0x10000, RZ ;  /* 0x00010000090b8824 */ /* 0x040fe200078e00ff */
[----:B------:R-:W-:Y:S01]  /*6830*/  @!P0 LOP3.LUT R9, R9, 0xffff0000, RZ, 0xc0, !PT ;  /* 0xffff000009098812 */ /* 0x000fe200078ec0ff */
[----:B------:R-:W-:Y:S02]  /*6840*/  @!P0 FMUL.FTZ R46, R5, R27 ;  /* 0x0000001b052e8220 */ /* 0x000fe40000410000 */
[----:B------:R-:W-:Y:S02]  /*6850*/  @!P0 FMUL.FTZ R45, R6, R29 ;  /* 0x0000001d062d8220 */ /* 0x000fe40000410000 */
[----:B------:R-:W-:Y:S02]  /*6860*/  @!P0 FMUL.FTZ R44, R7, R32 ;  /* 0x00000020072c8220 */ /* 0x000fe40000410000 */
[----:B------:R-:W-:Y:S02]  /*6870*/  @!P0 FMUL.FTZ R39, R8, R34 ;  /* 0x0000002208278220 */ /* 0x000fe40000410000 */
[----:B------:R-:W-:Y:S02]  /*6880*/  @!P0 FFMA.FTZ R47, R28, R16, -R46 ;  /* 0x000000101c2f8223 */ /* 0x000fe4000001082e */
[----:B------:R-:W-:Y:S02]  /*6890*/  @!P0 FFMA.FTZ R45, R31, R11, -R45 ;  /* 0x0000000b1f2d8223 */ /* 0x000fe4000001082d */
[----:B------:R-:W-:Y:S01]  /*68a0*/  @!P0 FFMA.FTZ R46, R33, R9, -R44 ;  /* 0x00000009212e8223 */ /* 0x000fe2000001082c */
[----:B------:R-:W-:Y:S01]  /*68b0*/  @!P0 F2FP.BF16.PACK_AB R44, R47, R53 ;  /* 0x000000352f2c823e */ /* 0x000fe200000010ff */
[----:B------:R-:W-:Y:S01]  /*68c0*/  @!P0 FFMA.FTZ R50, R35, R18, -R39 ;  /* 0x0000001223328223 */ /* 0x000fe20000010827 */
[----:B------:R-:W-:Y:S01]  /*68d0*/  @!P0 F2FP.BF16.PACK_AB R39, R51, R52 ;  /* 0x000000343327823e */ /* 0x000fe200000010ff */
[----:B------:R-:W-:Y:S01]  /*68e0*/  @!P0 FMUL.FTZ R5, R5, R16 ;  /* 0x0000001005058220 */ /* 0x000fe20000410000 */
[----:B------:R-:W-:Y:S01]  /*68f0*/  @!P0 F2FP.BF16.PACK_AB R16, R46, R45 ;  /* 0x0000002d2e10823e */ /* 0x000fe200000010ff */
[----:B------:R-:W-:Y:S01]  /*6900*/  @!P0 IMAD.MOV.U32 R41, RZ, RZ, R44 ;  /* 0x000000ffff298224 */ /* 0x000fe200078e002c */
[----:B------:R-:W-:Y:S01]  /*6910*/  @!P0 F2FP.BF16.PACK_AB R38, R38, R50 ;  /* 0x000000322626823e */ /* 0x000fe200000010ff */
[----:B------:R-:W-:Y:S01]  /*6920*/  @!P0 FFMA.FTZ R2, R19, R20, R2 ;  /* 0x0000001413028223 */ /* 0x000fe20000010002 */
[----:B------:R-:W-:Y:S01]  /*6930*/  @!P0 MOV R40, R39 ;  /* 0x0000002700288202 */ /* 0x000fe20000000f00 */
[----:B------:R-:W-:Y:S01]  /*6940*/  @!P0 IMAD.MOV.U32 R42, RZ, RZ, R16 ;  /* 0x000000ffff2a8224 */ /* 0x000fe200078e0010 */
[----:B------:R-:W-:Y:S01]  /*6950*/  @!P0 MOV R43, R38 ;  /* 0x00000026002b8202 */ /* 0x000fe20000000f00 */
[----:B------:R-:W-:Y:S02]  /*6960*/  @!P0 FFMA.FTZ R3, R21, R22, R3 ;  /* 0x0000001615038223 */ /* 0x000fe40000010003 */
[----:B------:R-:W-:Y:S02]  /*6970*/  @!P0 FMUL.FTZ R6, R6, R11 ;  /* 0x0000000b06068220 */ /* 0x000fe40000410000 */
[----:B------:R-:W-:Y:S01]  /*6980*/  @!P0 FFMA.FTZ R4, R23, R26, R4 ;  /* 0x0000001a17048223 */ /* 0x000fe20000010004 */
[----:B------:R1:W-:Y:S01]  /*6990*/  STG.E.128 [R48.64], R40 ;  /* 0x0000002830007986 */ /* 0x0003e2000c101d06 */
[----:B------:R-:W-:Y:S02]  /*69a0*/  @!P0 FMUL.FTZ R7, R7, R9 ;  /* 0x0000000907078220 */ /* 0x000fe40000410000 */
[----:B------:R-:W-:Y:S02]  /*69b0*/  @!P0 FFMA.FTZ R5, R27, R28, R5 ;  /* 0x0000001c1b058223 */ /* 0x000fe40000010005 */
[----:B------:R-:W-:Y:S02]  /*69c0*/  @!P0 FMUL.FTZ R8, R8, R18 ;  /* 0x0000001208088220 */ /* 0x000fe40000410000 */
[----:B------:R-:W-:Y:S01]  /*69d0*/  @!P0 FFMA.FTZ R6, R29, R31, R6 ;  /* 0x0000001f1d068223 */ /* 0x000fe20000010006 */
[----:B------:R-:W-:Y:S01]  /*69e0*/  @!P0 F2FP.BF16.PACK_AB R4, R5, R4 ;  /* 0x000000040504823e */ /* 0x000fe200000010ff */
[----:B------:R-:W-:Y:S01]  /*69f0*/  @!P0 FMUL.FTZ R9, R10, R17 ;  /* 0x000000110a098220 */ /* 0x000fe20000410000 */
[----:B------:R-:W-:Y:S01]  /*6a00*/  @!P0 F2FP.BF16.PACK_AB R10, R3, R2 ;  /* 0x00000002030a823e */ /* 0x000fe200000010ff */
[----:B------:R-:W-:Y:S02]  /*6a10*/  @!P0 FFMA.FTZ R7, R32, R33, R7 ;  /* 0x0000002120078223 */ /* 0x000fe40000010007 */
[----:B------:R-:W-:Y:S02]  /*6a20*/  @!P0 FFMA.FTZ R8, R34, R35, R8 ;  /* 0x0000002322088223 */ /* 0x000fe40000010008 */
[----:B------:R-:W-:Y:S01]  /*6a30*/  @!P0 FFMA.FTZ R9, R36, R37, R9 ;  /* 0x0000002524098223 */ /* 0x000fe20000010009 */
[----:B------:R-:W-:Y:S01]  /*6a40*/  @!P0 F2FP.BF16.PACK_AB R3, R7, R6 ;  /* 0x000000060703823e */ /* 0x000fe200000010ff */
[----:B------:R-:W-:Y:S02]  /*6a50*/  @!P0 IMAD.MOV.U32 R12, RZ, RZ, R10 ;  /* 0x000000ffff0c8224 */ /* 0x000fe400078e000a */
[----:B------:R-:W-:Y:S01]  /*6a60*/  @!P0 IMAD.MOV.U32 R13, RZ, RZ, R4 ;  /* 0x000000ffff0d8224 */ /* 0x000fe200078e0004 */
[----:B------:R-:W-:Y:S02]  /*6a70*/  @!P0 F2FP.BF16.PACK_AB R2, R9, R8 ;  /* 0x000000080902823e */ /* 0x000fe400000010ff */
[----:B------:R-:W-:Y:S03]  /*6a80*/  @!P0 MOV R14, R3 ;  /* 0x00000003000e8202 */ /* 0x000fe60000000f00 */
[----:B------:R-:W-:Y:S01]  /*6a90*/  @!P0 IMAD.MOV.U32 R15, RZ, RZ, R2 ;  /* 0x000000ffff0f8224 */ /* 0x000fe200078e0002 */
[----:B------:R-:W-:-:S05]  /*6aa0*/  @P1 BRA `(.L_x_183) ;  /* 0x0000020000001947 */ /* 0x000fca0003800000 */
[----:B------:R-:W-:Y:S04]  /*6ab0*/  IADD3 R3, P1, P0, R76, R70, R84 ;  /* 0x000000464c037210 */ /* 0x000fe8000783e054 */
[----:B------:R-:W-:Y:S02]  /*6ac0*/  IADD3.X R4, R78, R69, R108, P1, P0 ;  /* 0x000000454e047210 */ /* 0x000fe40000fe046c */
[C---:B------:R-:W-:Y:S04]  /*6ad0*/  LEA R2, P0, R3.reuse, c[0x0][0x1c8], 0x1 ;  /* 0x0000720003027a11 */ /* 0x040fe800078008ff */
[----:B------:R-:W-:Y:S05]  /*6ae0*/  LEA.HI.X R3, R3, c[0x0][0x1cc], R4, 0x1, P0 ;  /* 0x0000730003037a11 */ /* 0x000fea00000f0c04 */
[----:B------:R2:W-:Y:S01]  /*6af0*/  STG.E.128 [R2.64], R12 ;  /* 0x0000000c02007986 */ /* 0x0005e2000c101d06 */
[----:B------:R-:W-:-:S05]  /*6b00*/  BRA `(.L_x_183) ;  /* 0x000001a000007947 */ /* 0x000fca0003800000 */
.L_x_179:
[----:B------:R-:W-:Y:S05]  /*6b10*/  IMAD R2, R30, -0x30, R0 ;  /* 0xffffffd01e027824 */ /* 0x000fea00078e0200 */
[----:B------:R-:W-:Y:S04]  /*6b20*/  IMNMX R75, R2, 0x30, PT ;  /* 0x00000030024b7817 */ /* 0x000fe80003800200 */
[----:B------:R-:W-:Y:S11]  /*6b30*/  ISETP.GE.AND P0, PT, R242, R75, PT ;  /* 0x0000004bf200720c */ /* 0x000ff60003f06270 */
[----:B------:R-:W-:Y:S02]  /*6b40*/  @!UPT UIADD3 URZ, URZ, URZ, URZ ;  /* 0x0000003f3f3ff290 */ /* 0x000fe4000fffe03f */
[----:B------:R-:W-:-:S05]  /*6b50*/  @P0 BRA `(.L_x_183) ;  /* 0x0000015000000947 */ /* 0x000fca0003800000 */
[----:B------:R-:W-:Y:S02]  /*6b60*/  ISETP.GE.AND P0, PT, R100, c[0x0][0x1d4], PT ;  /* 0x0000750064007a0c */ /* 0x000fe40003f06270 */
[----:B------:R-:W-:Y:S02]  /*6b70*/  ISETP.GE.AND P1, PT, R24, c[0x0][0x1d4], PT ;  /* 0x0000750018007a0c */ /* 0x000fe40003f26270 */
[C---:B------:R-:W-:Y:S02]  /*6b80*/  IADD3 R2, R100.reuse, 0x30, RZ ;  /* 0x0000003064027810 */ /* 0x040fe40007ffe0ff */
[----:B------:R-:W-:Y:S02]  /*6b90*/  IADD3 R3, R100, 0x40, RZ ;  /* 0x0000004064037810 */ /* 0x000fe40007ffe0ff */
[----:B------:R-:W-:Y:S02]  /*6ba0*/  ISETP.GE.AND P2, PT, R2, c[0x0][0x1d4], PT ;  /* 0x0000750002007a0c */ /* 0x000fe40003f46270 */
[----:B------:R-:W-:Y:S03]  /*6bb0*/  IADD3 R2, R100, 0x50, RZ ;  /* 0x0000005064027810 */ /* 0x000fe60007ffe0ff */
[----:B------:R-:W1:Y:S04]  /*6bc0*/  @!P0 LDS.128 R8, [R232+0x2400] ;  /* 0x00240000e8088984 */ /* 0x000e680000000c00 */
[----:B------:R-:W2:Y:S04]  /*6bd0*/  @!P1 LDS.128 R4, [R233+0x2400] ;  /* 0x00240000e9049984 */ /* 0x000ea80000000c00 */
[----:B-1----:R-:W-:Y:S01]  /*6be0*/  @!P0 STG.E.128 [R52.64], R8 ;  /* 0x0000000834008986 */ /* 0x002fe2000c101d06 */
[----:B------:R-:W-:Y:S03]  /*6bf0*/  ISETP.GE.AND P0, PT, R25, c[0x0][0x1d4], PT ;  /* 0x0000750019007a0c */ /* 0x000fe60003f06270 */
[----:B--2---:R-:W-:Y:S01]  /*6c00*/  @!P1 STG.E.128 [R52.64+0x20], R4 ;  /* 0x0000200434009986 */ /* 0x004fe2000c101d06 */
[----:B------:R-:W-:Y:S03]  /*6c10*/  ISETP.GE.AND P1, PT, R3, c[0x0][0x1d4], PT ;  /* 0x0000750003007a0c */ /* 0x000fe60003f26270 */
[----:B------:R-:W1:Y:S06]  /*6c20*/  @!P2 LDS.128 R4, [R233+0x3000] ;  /* 0x00300000e904a984 */ /* 0x000e6c0000000c00 */
[----:B------:R-:W2:Y:S04]  /*6c30*/  @!P0 LDS.128 R8, [R232+0x3000] ;  /* 0x00300000e8088984 */ /* 0x000ea80000000c00 */
[----:B-1----:R-:W-:Y:S04]  /*6c40*/  @!P2 STG.E.128 [R52.64+0x60], R4 ;  /* 0x000060043400a986 */ /* 0x002fe8000c101d06 */
[----:B--2---:R-:W-:Y:S01]  /*6c50*/  @!P0 STG.E.128 [R52.64+0x40], R8 ;  /* 0x0000400834008986 */ /* 0x004fe2000c101d06 */
[----:B------:R-:W-:Y:S03]  /*6c60*/  ISETP.GE.AND P0, PT, R2, c[0x0][0x1d4], PT ;  /* 0x0000750002007a0c */ /* 0x000fe60003f06270 */
[----:B------:R-:W1:Y:S10]  /*6c70*/  @!P1 LDS.128 R8, [R232+0x3c00] ;  /* 0x003c0000e8089984 */ /* 0x000e740000000c00 */
[----:B------:R-:W2:Y:S04]  /*6c80*/  @!P0 LDS.128 R4, [R233+0x3c00] ;  /* 0x003c0000e9048984 */ /* 0x000ea80000000c00 */
[----:B-1----:R1:W-:Y:S04]  /*6c90*/  @!P1 STG.E.128 [R52.64+0x80], R8 ;  /* 0x0000800834009986 */ /* 0x0023e8000c101d06 */
[----:B--2---:R1:W-:Y:S02]  /*6ca0*/  @!P0 STG.E.128 [R52.64+0xa0], R4 ;  /* 0x0000a00434008986 */ /* 0x0043e4000c101d06 */
.L_x_183:
[----:B------:R-:W-:Y:S05]  /*6cb0*/  BSYNC B1 ;  /* 0x0000000000017941 */ /* 0x000fea0003800000 */
.L_x_178:
[----:B-12--5:R-:W-:Y:S01]  /*6cc0*/  IMAD.IADD R3, R75, 0x1, -R243 ;  /* 0x000000014b037824 */ /* 0x026fe200078e0af3 */
[----:B------:R-:W-:Y:S01]  /*6cd0*/  BSSY B0, `(.L_x_200) ;  /* 0x000004e000007945 */ /* 0x000fe20003800000 */
[----:B------:R-:W-:Y:S02]  /*6ce0*/  IMAD R2, R79, 0x30, RZ ;  /* 0x000000304f027824 */ /* 0x000fe400078e02ff */
[----:B------:R-:W-:Y:S01]  /*6cf0*/  IMAD.WIDE.U32 R10, R30, 0x30, RZ ;  /* 0x000000301e0a7825 */ /* 0x000fe200078e00ff */
[----:B------:R-:W-:Y:S03]  /*6d00*/  ISETP.GE.AND P0, PT, R3, 0x21, PT ;  /* 0x000000210300780c */ /* 0x000fe60003f06270 */
[----:B------:R-:W-:Y:S01]  /*6d10*/  IMAD.IADD R9, R11, 0x1, R2 ;  /* 0x000000010b097824 */ /* 0x000fe200078e0202 */
[----:B------:R-:W-:Y:S04]  /*6d20*/  IADD3 R4, P1, R125, R10, RZ ;  /* 0x0000000a7d047210 */ /* 0x000fe80007f3e0ff */
[----:B------:R-:W-:Y:S05]  /*6d30*/  IADD3.X R2, R9, R128, RZ, P1, !PT ;  /* 0x0000008009027210 */ /* 0x000fea0000ffe4ff */
[----:B------:R-:W-:Y:S02]  /*6d40*/  @P0 IADD3 R8, P1, R4, 0x20, RZ ;  /* 0x0000002004080810 */ /* 0x000fe40007f3e0ff */
[----:B------:R-:W-:Y:S03]  /*6d50*/  @P0 MOV R7, R85 ;  /* 0x0000005500070202 */ /* 0x000fe60000000f00 */
[----:B------:R-:W-:Y:S01]  /*6d60*/  @P0 IMAD.X R6, RZ, RZ, R2, P1 ;  /* 0x000000ffff060224 */ /* 0x000fe200008e0602 */
[----:B------:R-:W-:Y:S11]  /*6d70*/  ISETP.GE.AND P1, PT, R3, 0x1, PT ;  /* 0x000000010300780c */ /* 0x000ff60003f26270 */
[----:B------:R-:W-:Y:S02]  /*6d80*/  @!UPT UIADD3 URZ, URZ, URZ, URZ ;  /* 0x0000003f3f3ff290 */ /* 0x000fe4000fffe03f */
[----:B------:R-:W-:Y:S01]  /*6d90*/  @P1 IMAD R5, R2, c[0x0][0x258], RZ ;  /* 0x0000960002051a24 */ /* 0x000fe200078e02ff */
[----:B------:R-:W-:Y:S01]  /*6da0*/  @P1 MOV R2, R80 ;  /* 0x0000005000021202 */ /* 0x000fe20000000f00 */
[----:B------:R-:W-:Y:S04]  /*6db0*/  @P1 IMAD.MOV.U32 R3, RZ, RZ, R85 ;  /* 0x000000ffff031224 */ /* 0x000fe800078e0055 */
[C---:B------:R-:W-:Y:S04]  /*6dc0*/  @P1 IMAD.WIDE.U32 R2, R4.reuse, c[0x0][0x258], R2 ;  /* 0x0000960004021a25 */ /* 0x040fe800078e0002 */
[----:B------:R-:W-:Y:S05]  /*6dd0*/  @P1 IMAD R4, R4, c[0x0][0x25c], R5 ;  /* 0x0000970004041a24 */ /* 0x000fea00078e0205 */
[----:B------:R-:W-:Y:S02]  /*6de0*/  @P1 IADD3 R3, R3, R4, RZ ;  /* 0x0000000403031210 */ /* 0x000fe40007ffe0ff */
[C---:B------:R-:W-:Y:S04]  /*6df0*/  @P1 LEA R4, P2, R2.reuse, c[0x0][0x250], 0x1 ;  /* 0x0000940002041a11 */ /* 0x040fe800078408ff */
[----:B------:R-:W-:Y:S01]  /*6e00*/  @P1 LEA.HI.X R5, R2, c[0x0][0x254], R3, 0x1, P2 ;  /* 0x0000950002051a11 */ /* 0x000fe200010f0c03 */
[----:B------:R-:W-:Y:S02]  /*6e10*/  @P0 IMAD R2, R6, c[0x0][0x258], RZ ;  /* 0x0000960006020a24 */ /* 0x000fe400078e02ff */
[----:B------:R-:W-:Y:S02]  /*6e20*/  @P0 IMAD.MOV.U32 R6, RZ, RZ, R80 ;  /* 0x000000ffff060224 */ /* 0x000fe400078e0050 */
[C---:B------:R-:W-:Y:S02]  /*6e30*/  @P0 IMAD R2, R8.reuse, c[0x0][0x25c], R2 ;  /* 0x0000970008020a24 */ /* 0x040fe400078e0202 */
[----:B------:R-:W-:Y:S04]  /*6e40*/  @P0 IMAD.WIDE.U32 R6, R8, c[0x0][0x258], R6 ;  /* 0x0000960008060a25 */ /* 0x000fe800078e0006 */
[----:B------:R-:W-:Y:S01]  /*6e50*/  @P0 IMAD.IADD R3, R7, 0x1, R2 ;  /* 0x0000000107030824 */ /* 0x000fe200078e0202 */
[C---:B------:R-:W-:Y:S02]  /*6e60*/  @P1 SHF.L.U32 R7, R241.reuse, 0x1, RZ ;  /* 0x00000001f1071819 */ /* 0x040fe400000006ff */
[C---:B------:R-:W-:Y:S03]  /*6e70*/  @P0 LEA R2, P2, R6.reuse, c[0x0][0x250], 0x1 ;  /* 0x0000940006020a11 */ /* 0x040fe600078408ff */
[----:B------:R-:W-:Y:S01]  /*6e80*/  @!PT LDS RZ, [RZ] ;  /* 0x00000000fffff984 */ /* 0x000fe20000000800 */
[----:B------:R-:W-:Y:S01]  /*6e90*/  @!PT LDS RZ, [RZ] ;  /* 0x00000000fffff984 */ /* 0x000fe20000000800 */
[----:B------:R-:W-:Y:S01]  /*6ea0*/  @!PT LDS RZ, [RZ] ;  /* 0x00000000fffff984 */ /* 0x000fe20000000800 */
[----:B------:R1:W-:Y:S01]  /*6eb0*/  @P1 LDGSTS.E.BYPASS.LTC128B.128 [R7+0x1880], [R4.64], !P6 ;  /* 0x0188000004071fae */ /* 0x0003e2000f101d46 */
[----:B------:R-:W-:Y:S02]  /*6ec0*/  @P0 LEA.HI.X R3, R6, c[0x0][0x254], R3, 0x1, P2 ;  /* 0x0000950006030a11 */ /* 0x000fe400010f0c03 */
[----:B------:R-:W-:Y:S01]  /*6ed0*/  @P0 SHF.L.U32 R6, R241, 0x1, RZ ;  /* 0x00000001f1060819 */ /* 0x000fe200000006ff */
[----:B------:R1:W-:Y:S04]  /*6ee0*/  @P1 LDGSTS.E.BYPASS.LTC128B.128 [R7+0x2480], [R4.64+0x40], !P5 ;  /* 0x0248004004071fae */ /* 0x0003e8000e901d46 */
[----:B------:R1:W-:Y:S04]  /*6ef0*/  @P1 LDGSTS.E.BYPASS.LTC128B.128 [R7+0x3080], [R4.64+0x80], !P4 ;  /* 0x0308008004071fae */ /* 0x0003e8000e101d46 */
[----:B------:R1:W-:Y:S04]  /*6f00*/  @P0 LDGSTS.E.BYPASS.LTC128B.128 [R6+0x2080], [R2.64], !P6 ;  /* 0x0208000002060fae */ /* 0x0003e8000f101d46 */
[----:B------:R1:W-:Y:S04]  /*6f10*/  @P0 LDGSTS.E.BYPASS.LTC128B.128 [R6+0x2c80], [R2.64+0x40], !P5 ;  /* 0x02c8004002060fae */ /* 0x0003e8000e901d46 */
[----:B------:R1:W-:Y:S01]  /*6f20*/  @P0 LDGSTS.E.BYPASS.LTC128B.128 [R6+0x3880], [R2.64+0x80], !P4 ;  /* 0x0388008002060fae */ /* 0x0003e2000e101d46 */
[----:B------:R-:W-:Y:S03]  /*6f30*/  ISETP.GE.AND P0, PT, R242, R75, PT ;  /* 0x0000004bf200720c */ /* 0x000fe60003f06270 */
[----:B------:R-:W0:Y:S01]  /*6f40*/  LDGDEPBAR ;  /* 0x00000000000079af */ /* 0x000e220000000000 */
[----:B------:R-:W-:Y:S04]  /*6f50*/  DEPBAR.LE SB0, 0x0 ;  /* 0x000080000000791a */ /* 0x000fe80000000000 */
[----:B------:R-:W-:Y:S06]  /*6f60*/  BAR.SYNC.DEFER_BLOCKING 0x0 ;  /* 0x0000000000007b1d */ /* 0x000fec0000010000 */
[----:B------:R-:W-:-:S05]  /*6f70*/  @P0 BRA `(.L_x_201) ;  /* 0x0000023000000947 */ /* 0x000fca0003800000 */
[----:B-1----:R-:W-:Y:S01]  /*6f80*/  IADD3 R2, P0, R130, R10, RZ ;  /* 0x0000000a82027210 */ /* 0x002fe20007f1e0ff */
[----:B------:R-:W-:Y:S01]  /*6f90*/  IMAD.MOV.U32 R4, RZ, RZ, R98 ;  /* 0x000000ffff047224 */ /* 0x000fe200078e0062 */
[C---:B------:R-:W-:Y:S01]  /*6fa0*/  ISETP.GE.AND P1, PT, R100.reuse, c[0x0][0x1d4], PT ;  /* 0x0000750064007a0c */ /* 0x040fe20003f26270 */
[----:B------:R-:W-:Y:S01]  /*6fb0*/  IMAD.MOV.U32 R5, RZ, RZ, R121 ;  /* 0x000000ffff057224 */ /* 0x000fe200078e0079 */
[C---:B------:R-:W-:Y:S01]  /*6fc0*/  IADD3 R12, R100.reuse, 0x30, RZ ;  /* 0x00000030640c7810 */ /* 0x040fe20007ffe0ff */
[----:B------:R-:W-:Y:S01]  /*6fd0*/  IMAD.X R3, R9, 0x1, R129, P0 ;  /* 0x0000000109037824 */ /* 0x000fe200000e0681 */
[----:B------:R-:W-:Y:S01]  /*6fe0*/  IADD3 R13, R100, 0x40, RZ ;  /* 0x00000040640d7810 */ /* 0x000fe20007ffe0ff */
[C---:B------:R-:W-:Y:S04]  /*6ff0*/  IMAD.WIDE.U32 R4, R2.reuse, c[0x0][0x208], R4 ;  /* 0x0000820002047a25 */ /* 0x040fe800078e0004 */
[----:B------:R-:W-:Y:S04]  /*7000*/  IMAD R3, R3, c[0x0][0x208], RZ ;  /* 0x0000820003037a24 */ /* 0x000fe800078e02ff */
[----:B------:R-:W1:Y:S01]  /*7010*/  @!P1 LDS.128 R8, [R232] ;  /* 0x00000000e8089984 */ /* 0x000e620000000c00 */
[----:B------:R-:W-:Y:S01]  /*7020*/  IMAD R3, R2, c[0x0][0x20c], R3 ;  /* 0x0000830002037a24 */ /* 0x000fe200078e0203 */
[C---:B------:R-:W-:Y:S03]  /*7030*/  LEA R2, P0, R4.reuse, c[0x0][0x1f8], 0x1 ;  /* 0x00007e0004027a11 */ /* 0x040fe600078008ff */
[----:B------:R-:W-:Y:S05]  /*7040*/  IMAD.IADD R3, R5, 0x1, R3 ;  /* 0x0000000105037824 */ /* 0x000fea00078e0203 */
[----:B------:R-:W-:Y:S02]  /*7050*/  LEA.HI.X R3, R4, c[0x0][0x1fc], R3, 0x1, P0 ;  /* 0x00007f0004037a11 */ /* 0x000fe400000f0c03 */
[----:B------:R-:W-:Y:S11]  /*7060*/  ISETP.GE.AND P0, PT, R24, c[0x0][0x1d4], PT ;  /* 0x0000750018007a0c */ /* 0x000ff60003f06270 */
[----:B------:R-:W-:Y:S02]  /*7070*/  @!UPT UIADD3 URZ, URZ, URZ, URZ ;  /* 0x0000003f3f3ff290 */ /* 0x000fe4000fffe03f */
[----:B------:R-:W2:Y:S04]  /*7080*/  @!P0 LDS.128 R4, [R233] ;  /* 0x00000000e9048984 */ /* 0x000ea80000000c00 */
[----:B-1----:R-:W-:Y:S01]  /*7090*/  @!P1 STG.E.128 [R2.64], R8 ;  /* 0x0000000802009986 */ /* 0x002fe2000c101d06 */
[----:B------:R-:W-:Y:S11]  /*70a0*/  ISETP.GE.AND P1, PT, R25, c[0x0][0x1d4], PT ;  /* 0x0000750019007a0c */ /* 0x000ff60003f26270 */
[----:B------:R-:W-:Y:S02]  /*70b0*/  @!UPT UIADD3 URZ, URZ, URZ, URZ ;  /* 0x0000003f3f3ff290 */ /* 0x000fe4000fffe03f */
[----:B------:R-:W1:Y:S04]  /*70c0*/  @!P1 LDS.128 R8, [R232+0xc00] ;  /* 0x000c0000e8089984 */ /* 0x000e680000000c00 */
[----:B--2---:R-:W-:Y:S01]  /*70d0*/  @!P0 STG.E.128 [R2.64+0x20], R4 ;  /* 0x0000200402008986 */ /* 0x004fe2000c101d06 */
[----:B------:R-:W-:Y:S02]  /*70e0*/  ISETP.GE.AND P0, PT, R12, c[0x0][0x1d4], PT ;  /* 0x000075000c007a0c */ /* 0x000fe40003f06270 */
[----:B------:R-:W-:Y:S11]  /*70f0*/  IADD3 R12, R100, 0x50, RZ ;  /* 0x00000050640c7810 */ /* 0x000ff60007ffe0ff */
[----:B------:R-:W2:Y:S04]  /*7100*/  @!P0 LDS.128 R4, [R233+0xc00] ;  /* 0x000c0000e9048984 */ /* 0x000ea80000000c00 */
[----:B-1----:R-:W-:Y:S01]  /*7110*/  @!P1 STG.E.128 [R2.64+0x40], R8 ;  /* 0x0000400802009986 */ /* 0x002fe2000c101d06 */
[----:B------:R-:W-:Y:S11]  /*7120*/  ISETP.GE.AND P1, PT, R13, c[0x0][0x1d4], PT ;  /* 0x000075000d007a0c */ /* 0x000ff60003f26270 */
[----:B------:R-:W-:Y:S02]  /*7130*/  @!UPT UIADD3 URZ, URZ, URZ, URZ ;  /* 0x0000003f3f3ff290 */ /* 0x000fe4000fffe03f */
[----:B------:R-:W1:Y:S04]  /*7140*/  @!P1 LDS.128 R8, [R232+0x1800] ;  /* 0x00180000e8089984 */ /* 0x000e680000000c00 */
[----:B--2---:R-:W-:Y:S01]  /*7150*/  @!P0 STG.E.128 [R2.64+0x60], R4 ;  /* 0x0000600402008986 */ /* 0x004fe2000c101d06 */
[----:B------:R-:W-:Y:S11]  /*7160*/  ISETP.GE.AND P0, PT, R12, c[0x0][0x1d4], PT ;  /* 0x000075000c007a0c */ /* 0x000ff60003f06270 */
[----:B------:R-:W-:Y:S02]  /*7170*/  @!UPT UIADD3 URZ, URZ, URZ, URZ ;  /* 0x0000003f3f3ff290 */ /* 0x000fe4000fffe03f */
[----:B------:R-:W2:Y:S04]  /*7180*/  @!P0 LDS.128 R4, [R233+0x1800] ;  /* 0x00180000e9048984 */ /* 0x000ea80000000c00 */
[----:B-1----:R1:W-:Y:S04]  /*7190*/  @!P1 STG.E.128 [R2.64+0x80], R8 ;  /* 0x0000800802009986 */ /* 0x0023e8000c101d06 */
[----:B--2---:R1:W-:Y:S02]  /*71a0*/  @!P0 STG.E.128 [R2.64+0xa0], R4 ;  /* 0x0000a00402008986 */ /* 0x0043e4000c101d06 */
.L_x_201:
[----:B-1----:R-:W-:Y:S05]  /*71b0*/  BSYNC B0 ;  /* 0x0000000000007941 */ /* 0x002fea0003800000 */
.L_x_200:
[----:B------:R-:W-:Y:S01]  /*71c0*/  ISETP.GT.AND P3, PT, R30, R126, PT ;  /* 0x0000007e1e00720c */ /* 0x000fe20003f64270 */
[----:B------:R-:W-:Y:S01]  /*71d0*/  @!UPT UIADD3 URZ, URZ, URZ, URZ ;  /* 0x0000003f3f3ff290 */ /* 0x000fe2000fffe03f */
[----:B------:R-:W-:Y:S11]  /*71e0*/  BSSY B0, `(.L_x_202) ;  /* 0x000001f000007945 */ /* 0x000ff60003800000 */
[----:B------:R-:W-:-:S05]  /*71f0*/  @!P3 BRA `(.L_x_203) ;  /* 0x000001d00000b947 */ /* 0x000fca0003800000 */
[----:B------:R-:W-:Y:S01]  /*7200*/  IADD3 R7, -R243, 0x30, RZ ;  /* 0x00000030f3077810 */ /* 0x000fe20007ffe1ff */
[----:B------:R-:W-:Y:S01]  /*7210*/  IMAD.MOV.U32 R2, RZ, RZ, R96 ;  /* 0x000000ffff027224 */ /* 0x000fe200078e0060 */
[----:B------:R-:W-:Y:S01]  /*7220*/  IADD3 R4, R30, -0x1, RZ ;  /* 0xffffffff1e047810 */ /* 0x000fe20007ffe0ff */
[----:B------:R-:W-:Y:S01]  /*7230*/  IMAD.MOV.U32 R3, RZ, RZ, R87 ;  /* 0x000000ffff037224 */ /* 0x000fe200078e0057 */
[----:B------:R-:W-:Y:S02]  /*7240*/  ISETP.GE.AND P1, PT, R7, 0x1, PT ;  /* 0x000000010700780c */ /* 0x000fe40003f26270 */
[----:B------:R-:W-:Y:S01]  /*7250*/  SHF.R.S32.HI R6, RZ, 0x1f, R4 ;  /* 0x0000001fff067819 */ /* 0x000fe20000011404 */
[----:B------:R-:W-:Y:S02]  /*7260*/  IMAD R5, R158, R4, RZ ;  /* 0x000000049e057224 */ /* 0x000fe400078e02ff */
[-C--:B------:R-:W-:Y:S04]  /*7270*/  IMAD.WIDE.U32 R2, R4, R144.reuse, R2 ;  /* 0x0000009004027225 */ /* 0x080fe800078e0002 */
[----:B------:R-:W-:Y:S04]  /*7280*/  IMAD R4, R6, R144, R5 ;  /* 0x0000009006047224 */ /* 0x000fe800078e0205 */
[----:B------:R-:W-:Y:S01]  /*7290*/  IMAD.IADD R3, R3, 0x1, R4 ;  /* 0x0000000103037824 */ /* 0x000fe200078e0204 */
[C---:B------:R-:W-:Y:S04]  /*72a0*/  @P1 LEA R4, P0, R2.reuse, c[0x0][0x220], 0x1 ;  /* 0x0000880002041a11 */ /* 0x040fe800078008ff */
[----:B------:R-:W-:Y:S02]  /*72b0*/  @P1 LEA.HI.X R5, R2, c[0x0][0x224], R3, 0x1, P0 ;  /* 0x0000890002051a11 */ /* 0x000fe400000f0c03 */
[----:B------:R-:W-:Y:S11]  /*72c0*/  ISETP.GE.AND P0, PT, R7, 0x21, PT ;  /* 0x000000210700780c */ /* 0x000ff60003f06270 */
[----:B------:R-:W-:Y:S02]  /*72d0*/  @!UPT UIADD3 URZ, URZ, URZ, URZ ;  /* 0x0000003f3f3ff290 */ /* 0x000fe4000fffe03f */
[----:B------:R-:W-:Y:S05]  /*72e0*/  @P0 IADD3 R6, P2, R162, R2, RZ ;  /* 0x00000002a2060210 */ /* 0x000fea0007f5e0ff */
[----:B------:R-:W-:Y:S01]  /*72f0*/  @P0 IMAD.X R3, R3, 0x1, R157, P2 ;  /* 0x0000000103030824 */ /* 0x000fe200010e069d */
[C---:B------:R-:W-:Y:S04]  /*7300*/  @P0 LEA R2, P2, R6.reuse, c[0x0][0x220], 0x1 ;  /* 0x0000880006020a11 */ /* 0x040fe800078408ff */
[----:B------:R-:W-:Y:S01]  /*7310*/  @P0 LEA.HI.X R3, R6, c[0x0][0x224], R3, 0x1, P2 ;  /* 0x0000890006030a11 */ /* 0x000fe200010f0c03 */
[C---:B------:R-:W-:Y:S05]  /*7320*/  @P1 IMAD.SHL.U32 R6, R241.reuse, 0x2, RZ ;  /* 0x00000002f1061824 */ /* 0x040fea00078e00ff */
[----:B------:R-:W-:Y:S01]  /*7330*/  @!PT LDS RZ, [RZ] ;  /* 0x00000000fffff984 */ /* 0x000fe20000000800 */
[----:B------:R-:W-:Y:S01]  /*7340*/  @!PT LDS RZ, [RZ] ;  /* 0x00000000fffff984 */ /* 0x000fe20000000800 */
[----:B------:R-:W-:Y:S01]  /*7350*/  @!PT LDS RZ, [RZ] ;  /* 0x00000000fffff984 */ /* 0x000fe20000000800 */
[----:B------:R1:W-:Y:S04]  /*7360*/  @P1 LDGSTS.E.BYPASS.LTC128B.128 [R6+0x3c80], [R4.64], !P6 ;  /* 0x03c8000004061fae */ /* 0x0003e8000f101d46 */
[----:B------:R1:W-:Y:S04]  /*7370*/  @P1 LDGSTS.E.BYPASS.LTC128B.128 [R6+0x4880], [R4.64+0x40], !P5 ;  /* 0x0488004004061fae */ /* 0x0003e8000e901d46 */
[----:B------:R1:W-:Y:S02]  /*7380*/  @P1 LDGSTS.E.BYPASS.LTC128B.128 [R6+0x5480], [R4.64+0x80], !P4 ;  /* 0x0548008004061fae */ /* 0x0003e4000e101d46 */
[----:B-1----:R-:W-:Y:S05]  /*7390*/  @P0 IMAD.SHL.U32 R4, R241, 0x2, RZ ;  /* 0x00000002f1040824 */ /* 0x002fea00078e00ff */
[----:B------:R1:W-:Y:S04]  /*73a0*/  @P0 LDGSTS.E.BYPASS.LTC128B.128 [R4+0x4480], [R2.64], !P6 ;  /* 0x0448000002040fae */ /* 0x0003e8000f101d46 */
[----:B------:R1:W-:Y:S04]  /*73b0*/  @P0 LDGSTS.E.BYPASS.LTC128B.128 [R4+0x5080], [R2.64+0x40], !P5 ;  /* 0x0508004002040fae */ /* 0x0003e8000e901d46 */
[----:B------:R1:W-:Y:S02]  /*73c0*/  @P0 LDGSTS.E.BYPASS.LTC128B.128 [R4+0x5c80], [R2.64+0x80], !P4 ;  /* 0x05c8008002040fae */ /* 0x0003e4000e101d46 */
.L_x_203:
[----:B------:R-:W-:Y:S05]  /*73d0*/  BSYNC B0 ;  /* 0x0000000000007941 */ /* 0x000fea0003800000 */
.L_x_202:
[----:B------:R-:W0:Y:S01]  /*73e0*/  LDGDEPBAR ;  /* 0x00000000000079af */ /* 0x000e220000000000 */
[----:B------:R-:W-:Y:S01]  /*73f0*/  IADD3 R30, R30, -0x1, RZ ;  /* 0xffffffff1e1e7810 */ /* 0x000fe20007ffe0ff */
[----:B------:R-:W-:-:S05]  /*7400*/  @P3 BRA `(.L_x_204) ;  /* 0xffffbf3000003947 */ /* 0x000fca000383ffff */
[----:B------:R-:W-:Y:S01]  /*7410*/  WARPSYNC 0xffffffff ;  /* 0xffffffff00007948 */ /* 0x000fe20003800000 */
[----:B------:R-:W-:Y:S06]  /*7420*/  BAR.SYNC.DEFER_BLOCKING 0x0 ;  /* 0x0000000000007b1d */ /* 0x000fec0000010000 */
.L_x_177:
[----:B------:R-:W-:Y:S01]  /*7430*/  ISETP.GE.AND P0, PT, R159, 0x1, PT ;  /* 0x000000019f00780c */ /* 0x000fe20003f06270 */
[----:B------:R-:W-:Y:S01]  /*7440*/  BSSY B0, `(.L_x_205) ;  /* 0x0000020000007945 */ /* 0x000fe20003800000 */
[----:B------:R-:W-:Y:S01]  /*7450*/  IMAD.IADD R9, R147, 0x1, R148 ;  /* 0x0000000193097824 */ /* 0x000fe200078e0294 */
[----:B------:R-:W-:-:S10]  /*7460*/  MOV R0, RZ ;  /* 0x000000ff00007202 */ /* 0x000fd40000000f00 */
[----:B------:R-:W-:Y:S05]  /*7470*/  @!P0 BRA `(.L_x_206) ;  /* 0x000001c000008947 */ /* 0x000fea0003800000 */
[----:B-1----:R-:W-:Y:S01]  /*7480*/  IABS R2, R131 ;  /* 0x0000008300027213 */ /* 0x002fe20000000000 */
[----:B------:R-:W-:Y:S01]  /*7490*/  IMAD.MOV.U32 R4, RZ, RZ, RZ ;  /* 0x000000ffff047224 */ /* 0x000fe200078e00ff */
[----:B------:R-:W-:Y:S02]  /*74a0*/  IADD3 R6, R137, -0x1, R131 ;  /* 0xffffffff89067810 */ /* 0x000fe40007ffe083 */
[----:B------:R-:W1:Y:S02]  /*74b0*/  I2F.RP R0, R2 ;  /* 0x0000000200007306 */ /* 0x000e640000209400 */
[----:B------:R-:W-:-:S06]  /*74c0*/  IABS R8, R6 ;  /* 0x0000000600087213 */ /* 0x000fcc0000000000 */
[----:B-1----:R-:W1:Y:S02]  /*74d0*/  MUFU.RCP R0, R0 ;  /* 0x0000000000007308 */ /* 0x002e640000001000 */
[----:B-1----:R-:W-:-:S06]  /*74e0*/  IADD3 R0, R0, 0xffffffe, RZ ;  /* 0x0ffffffe00007810 */ /* 0x002fcc0007ffe0ff */
[----:B------:R-:W1:Y:S02]  /*74f0*/  F2I.FTZ.U32.TRUNC.NTZ R5, R0 ;  /* 0x0000000000057305 */ /* 0x000e64000021f000 */
        /* <DEDUP_REMOVED lines=20> */
.L_x_206:
[----:B------:R-:W-:Y:S05]  /*7640*/  BSYNC B0 ;  /* 0x0000000000007941 */ /* 0x000fea0003800000 */
.L_x_205:
[----:B-1----:R-:W2:Y:S01]  /*7650*/  LDL R2, [R1+0x50] ;  /* 0x0000500001027983 */ /* 0x002ea20000100800 */
        /* <DEDUP_REMOVED lines=50> */
[----:B--2---:R-:W-:-:S04]  /*7980*/  IMAD R3, R2, R0, RZ ;  /* 0x0000000002037224 */ /* 0x004fc800078e02ff */
[--C-:B------:R-:W-:Y:S01]  /*7990*/  IMAD.IADD R2, R3, 0x1, R0.reuse ;  /* 0x0000000103027824 */ /* 0x100fe200078e0200 */
[----:B------:R1:W-:Y:S01]  /*79a0*/  STL [R1+0x8], R3 ;  /* 0x0000080301007387 */ /* 0x0003e20000100800 */
[----:B------:R-:W-:-:S03]  /*79b0*/  PRMT R0, RZ, 0x7610, R0 ;  /* 0x00007610ff007816 */ /* 0x000fc60000000000 */
[----:B------:R-:W-:-:S04]  /*79c0*/  IMNMX R227, R137, R2, PT ;  /* 0x0000000289e37217 */ /* 0x000fc80003800200 */
[----:B------:R-:W-:-:S13]  /*79d0*/  ISETP.GT.AND P0, PT, R227, R3, PT ;  /* 0x00000003e300720c */ /* 0x000fda0003f04270 */
[----:B------:R-:W-:Y:S05]  /*79e0*/  @!P0 BRA `(.L_x_207) ;  /* 0x0000c84000008947 */ /* 0x000fea0003800000 */
[----:B------:R-:W2:Y:S01]  /*79f0*/  LDL R19, [R1+0x4] ;  /* 0x0000040001137983 */ /* 0x000ea20000100800 */
[----:B------:R-:W-:-:S03]  /*7a00*/  ISETP.NE.U32.AND P0, PT, RZ, c[0x0][0x340], PT ;  /* 0x0000d000ff007a0c */ /* 0x000fc60003f05070 */
[----:B------:R-:W3:Y:S04]  /*7a10*/  LDL R17, [R1+0x14] ;  /* 0x0000140001117983 */ /* 0x000ee80000100800 */
[----:B------:R-:W4:Y:S01]  /*7a20*/  LDL R24, [R1+0x24] ;  /* 0x0000240001187983 */ /* 0x000f220000100800 */
[----:B------:R-:W-:-:S03]  /*7a30*/  ISETP.NE.AND.EX P1, PT, RZ, c[0x0][0x344], PT, P0 ;  /* 0x0000d100ff007a0c */ /* 0x000fc60003f25300 */
[----:B------:R-:W3:Y:S04]  /*7a40*/  LDL R25, [R1+0xc] ;  /* 0x00000c0001197983 */ /* 0x000ee80000100800 */
[----:B------:R-:W3:Y:S06]  /*7a50*/  LDL R18, [R1] ;  /* 0x0000000001127983 */ /* 0x000eec0000100800 */
[----:B------:R-:W-:Y:S01]  /*7a60*/  @P1 IMAD.MOV.U32 R2, RZ, RZ, 0x4 ;  /* 0x00000004ff021424 */ /* 0x000fe200078e00ff */
[----:B------:R-:W1:Y:S01]  /*7a70*/  S2R R11, SR_TID.X ;  /* 0x00000000000b7919 */ /* 0x000e620000002100 */
[----:B------:R-:W-:Y:S01]  /*7a80*/  SHF.R.S32.HI R0, RZ, 0x1f, R146 ;  /* 0x0000001fff007819 */ /* 0x000fe20000011492 */
[----:B------:R-:W-:-:S04]  /*7a90*/  IMAD.MOV.U32 R6, RZ, RZ, c[0x0][0x2c4] ;  /* 0x0000b100ff067624 */ /* 0x000fc800078e00ff */
[----:B------:R-:W-:Y:S01]  /*7aa0*/  IMAD R0, R0, c[0x0][0x178], RZ ;  /* 0x00005e0000007a24 */ /* 0x000fe200078e02ff */
[----:B------:R-:W-:-:S03]  /*7ab0*/  SHF.R.S32.HI R5, RZ, 0x1f, R9 ;  /* 0x0000001fff057819 */ /* 0x000fc60000011409 */
[----:B------:R-:W-:Y:S01]  /*7ac0*/  IMAD R4, R146, c[0x0][0x17c], R0 ;  /* 0x00005f0092047a24 */ /* 0x000fe200078e0200 */
[C---:B------:R-:W-:Y:S02]  /*7ad0*/  IADD3 R0, P0, R243.reuse, R9, RZ ;  /* 0x00000009f3007210 */ /* 0x040fe40007f1e0ff */
[----:B------:R-:W-:Y:S02]  /*7ae0*/  ISETP.NE.AND P2, PT, R6, 0x1, PT ;  /* 0x000000010600780c */ /* 0x000fe40003f45270 */
[----:B------:R-:W-:Y:S02]  /*7af0*/  LEA.HI.X.SX32 R6, R243, R5, 0x1, P0 ;  /* 0x00000005f3067211 */ /* 0x000fe400000f0eff */
[----:B-1----:R-:W-:Y:S01]  /*7b00*/  SHF.R.S32.HI R10, RZ, 0x1f, R11 ;  /* 0x0000001fff0a7819 */ /* 0x002fe2000001140b */
[----:B--2---:R-:W-:-:S05]  /*7b10*/  @P1 IMAD.WIDE R2, R19, R2, c[0x0][0x340] ;  /* 0x0000d00013021625 */ /* 0x004fca00078e0202 */
[----:B------:R1:W2:Y:S01]  /*7b20*/  @P1 LDG.E R13, [R2.64] ;  /* 0x00000006020d1981 */ /* 0x0002a2000c1e1900 */
[----:B------:R-:W-:-:S04]  /*7b30*/  LEA.HI R10, R10, R11, RZ, 0x2 ;  /* 0x0000000b0a0a7211 */ /* 0x000fc800078f10ff */
[----:B------:R-:W-:Y:S01]  /*7b40*/  LOP3.LUT R10, R10, 0xfffffffc, RZ, 0xc0, !PT ;  /* 0xfffffffc0a0a7812 */ /* 0x000fe200078ec0ff */
[----:B------:R-:W-:-:S04]  /*7b50*/  IMAD R9, R6, c[0x0][0x1e0], RZ ;  /* 0x0000780006097a24 */ /* 0x000fc800078e02ff */
[----:B------:R-:W-:Y:S01]  /*7b60*/  IMAD.IADD R10, R11, 0x1, -R10 ;  /* 0x000000010b0a7824 */ /* 0x000fe200078e0a0a */
[----:B------:R-:W-:Y:S01]  /*7b70*/  ISETP.NE.U32.AND P0, PT, RZ, c[0x0][0x348], PT ;  /* 0x0000d200ff007a0c */ /* 0x000fe20003f05070 */
[----:B------:R-:W-:Y:S01]  /*7b80*/  IMAD R16, R0, c[0x0][0x1e4], R9 ;  /* 0x0000790000107a24 */ /* 0x000fe200078e0209 */
[----:B------:R-:W-:Y:S02]  /*7b90*/  MOV R5, R251 ;  /* 0x000000fb00057202 */ /* 0x000fe40000000f00 */
[----:B------:R-:W-:Y:S01]  /*7ba0*/  LEA R9, R10, R243, 0x5 ;  /* 0x000000f30a097211 */ /* 0x000fe200078e28ff */
[----:B------:R-:W-:Y:S01]  /*7bb0*/  IMAD R8, R6, c[0x0][0x208], RZ ;  /* 0x0000820006087a24 */ /* 0x000fe200078e02ff */
[----:B------:R-:W-:Y:S01]  /*7bc0*/  ISETP.NE.AND.EX P0, PT, RZ, c[0x0][0x34c], PT, P0 ;  /* 0x0000d300ff007a0c */ /* 0x000fe20003f05300 */
[----:B-1----:R-:W-:-:S05]  /*7bd0*/  IMAD.WIDE.U32 R2, R146, c[0x0][0x178], RZ ;  /* 0x00005e0092027a25 */ /* 0x002fca00078e00ff */
[----:B------:R-:W-:Y:S01]  /*7be0*/  IADD3 R3, R3, R4, RZ ;  /* 0x0000000403037210 */ /* 0x000fe20007ffe0ff */
[----:B------:R-:W-:Y:S02]  /*7bf0*/  IMAD.MOV.U32 R4, RZ, RZ, R250 ;  /* 0x000000ffff047224 */ /* 0x000fe400078e00fa */
[----:B---3--:R-:W-:Y:S02]  /*7c00*/  IMAD R9, R17, 0x80, R9 ;  /* 0x0000008011097824 */ /* 0x008fe400078e0209 */
[----:B------:R-:W-:Y:S01]  /*7c10*/  IMAD.WIDE.U32 R6, R0, c[0x0][0x1e0], R4 ;  /* 0x0000780000067a25 */ /* 0x000fe200078e0004 */
[----:B------:R-:W-:-:S03]  /*7c20*/  ISETP.GE.AND P6, PT, R252, c[0x0][0x1d4], PT ;  /* 0x00007500fc007a0c */ /* 0x000fc60003fc6270 */
[----:B------:R-:W-:-:S04]  /*7c30*/  IMAD.WIDE.U32 R4, R0, c[0x0][0x208], R4 ;  /* 0x0000820000047a25 */ /* 0x000fc800078e0004 */
[----:B------:R-:W-:Y:S01]  /*7c40*/  IMAD R15, R0, c[0x0][0x20c], R8 ;  /* 0x00008300000f7a24 */ /* 0x000fe200078e0208 */
[----:B----4-:R-:W-:Y:S01]  /*7c50*/  SEL R0, R24, RZ, !P0 ;  /* 0x000000ff18007207 */ /* 0x010fe20004000000 */
[----:B------:R-:W-:Y:S01]  /*7c60*/  IMAD.WIDE.U32 R2, R25, c[0x0][0x1b8], R2 ;  /* 0x00006e0019027a25 */ /* 0x000fe200078e0002 */
[----:B------:R-:W-:-:S03]  /*7c70*/  SEL R8, R19, RZ, !P0 ;  /* 0x000000ff13087207 */ /* 0x000fc60004000000 */
[----:B------:R-:W-:Y:S01]  /*7c80*/  @P2 IMAD.HI.U32 R11, R9, c[0x0][0x2c8], RZ ;  /* 0x0000b200090b2a27 */ /* 0x000fe200078e00ff */
[----:B------:R-:W-:-:S03]  /*7c90*/  SEL R10, RZ, 0xffffffff, P6 ;  /* 0xffffffffff0a7807 */ /* 0x000fc60003000000 */
[----:B------:R-:W-:Y:S01]  /*7ca0*/  IMAD R12, R0, c[0x0][0x1c0], RZ ;  /* 0x00007000000c7a24 */ /* 0x000fe200078e02ff */
[----:B------:R-:W-:Y:S01]  /*7cb0*/  MOV R0, R9 ;  /* 0x0000000900007202 */ /* 0x000fe20000000f00 */
[----:B------:R-:W-:Y:S01]  /*7cc0*/  IMAD R3, R25, c[0x0][0x1bc], R3 ;  /* 0x00006f0019037a24 */ /* 0x000fe200078e0203 */
[----:B------:R-:W-:Y:S02]  /*7cd0*/  @P2 SHF.R.U32.HI R0, RZ, c[0x0][0x2cc], R11 ;  /* 0x0000b300ff002a19 */ /* 0x000fe4000001160b */
[----:B------:R-:W-:Y:S01]  /*7ce0*/  ISETP.GE.AND P3, PT, R250, c[0x0][0x1d4], PT ;  /* 0x00007500fa007a0c */ /* 0x000fe20003f66270 */
[C---:B------:R-:W-:Y:S02]  /*7cf0*/  IMAD R12, R8.reuse, c[0x0][0x1c4], R12 ;  /* 0x00007100080c7a24 */ /* 0x040fe400078e020c */
[----:B------:R-:W-:Y:S01]  /*7d00*/  IMAD.WIDE.U32 R2, R8, c[0x0][0x1c0], R2 ;  /* 0x0000700008027a25 */ /* 0x000fe200078e0002 */
[----:B------:R-:W-:Y:S02]  /*7d10*/  SHF.R.S32.HI R8, RZ, 0x1f, R0 ;  /* 0x0000001fff087819 */ /* 0x000fe40000011400 */
[----:B------:R-:W-:Y:S01]  /*7d20*/  SEL R14, RZ, 0x1, P3 ;  /* 0x00000001ff0e7807 */ /* 0x000fe20001800000 */
[----:B------:R-:W-:Y:S01]  /*7d30*/  IMAD.SHL.U32 R10, R10, 0x2, RZ ;  /* 0x000000020a0a7824 */ /* 0x000fe200078e00ff */
[----:B------:R-:W-:Y:S01]  /*7d40*/  IADD3 R3, R3, R12, RZ ;  /* 0x0000000c03037210 */ /* 0x000fe20007ffe0ff */
[----:B------:R-:W-:-:S03]  /*7d50*/  IMAD R8, R8, c[0x0][0x1b0], RZ ;  /* 0x00006c0008087a24 */ /* 0x000fc600078e02ff */
[----:B------:R-:W-:Y:S01]  /*7d60*/  LOP3.LUT R14, R10, 0x2, R14, 0xe2, !PT ;  /* 0x000000020a0e7812 */ /* 0x000fe200078ee20e */
[----:B------:R-:W-:Y:S02]  /*7d70*/  IMAD.MOV R10, RZ, RZ, -R0 ;  /* 0x000000ffff0a7224 */ /* 0x000fe400078e0a00 */
[C---:B------:R-:W-:Y:S02]  /*7d80*/  IMAD R8, R0.reuse, c[0x0][0x1b4], R8 ;  /* 0x00006d0000087a24 */ /* 0x040fe400078e0208 */
[----:B------:R-:W-:-:S04]  /*7d90*/  IMAD.WIDE.U32 R2, R0, c[0x0][0x1b0], R2 ;  /* 0x00006c0000027a25 */ /* 0x000fc800078e0002 */
[----:B------:R-:W-:Y:S01]  /*7da0*/  IMAD R0, R10, c[0x0][0x2c4], R9 ;  /* 0x0000b1000a007a24 */ /* 0x000fe200078e0209 */
[----:B------:R-:W-:Y:S02]  /*7db0*/  ISETP.NE.U32.AND P0, PT, RZ, c[0x0][0x350], PT ;  /* 0x0000d400ff007a0c */ /* 0x000fe40003f05070 */
[----:B------:R-:W-:Y:S02]  /*7dc0*/  IADD3 R3, R3, R8, RZ ;  /* 0x0000000803037210 */ /* 0x000fe40007ffe0ff */
[----:B------:R-:W-:Y:S01]  /*7dd0*/  SHF.R.S32.HI R9, RZ, 0x1f, R0 ;  /* 0x0000001fff097819 */ /* 0x000fe20000011400 */
[----:B------:R-:W-:Y:S01]  /*7de0*/  IMAD.IADD R5, R5, 0x1, R15 ;  /* 0x0000000105057824 */ /* 0x000fe200078e020f */
[----:B------:R-:W-:Y:S02]  /*7df0*/  IADD3 R7, R7, R16, RZ ;  /* 0x0000001007077210 */ /* 0x000fe40007ffe0ff */
[----:B------:R-:W-:Y:S01]  /*7e00*/  ISETP.NE.AND.EX P0, PT, RZ, c[0x0][0x354], PT, P0 ;  /* 0x0000d500ff007a0c */ /* 0x000fe20003f05300 */
[----:B------:R-:W-:-:S02]  /*7e10*/  IMAD R9, R9, c[0x0][0x1a8], RZ ;  /* 0x00006a0009097a24 */ /* 0x000fc400078e02ff */
[----:B------:R-:W-:Y:S01]  /*7e20*/  IMAD.WIDE.U32 R4, R25, c[0x0][0x210], R4 ;  /* 0x0000840019047a25 */ /* 0x000fe200078e0004 */
[----:B------:R-:W-:-:S03]  /*7e30*/  ISETP.GE.AND P5, PT, R18, c[0x0][0x1d4], PT ;  /* 0x0000750012007a0c */ /* 0x000fc60003fa6270 */
[----:B------:R-:W-:-:S04]  /*7e40*/  IMAD.WIDE.U32 R6, R25, c[0x0][0x1e8], R6 ;  /* 0x00007a0019067a25 */ /* 0x000fc800078e0006 */
[C---:B------:R-:W-:Y:S02]  /*7e50*/  IMAD R9, R0.reuse, c[0x0][0x1ac], R9 ;  /* 0x00006b0000097a24 */ /* 0x040fe400078e0209 */
[----:B------:R-:W-:Y:S01]  /*7e60*/  IMAD.WIDE.U32 R2, R0, c[0x0][0x1a8], R2 ;  /* 0x00006a0000027a25 */ /* 0x000fe200078e0002 */
[----:B------:R-:W-:-:S03]  /*7e70*/  SEL R11, RZ, 0x4, P5 ;  /* 0x00000004ff0b7807 */ /* 0x000fc60002800000 */
[C---:B------:R-:W-:Y:S02]  /*7e80*/  IMAD R5, R25.reuse, c[0x0][0x214], R5 ;  /* 0x0000850019057a24 */ /* 0x040fe400078e0205 */
[----:B------:R-:W-:Y:S01]  /*7e90*/  IMAD R7, R25, c[0x0][0x1ec], R7 ;  /* 0x00007b0019077a24 */ /* 0x000fe200078e0207 */
[----:B------:R-:W-:Y:S01]  /*7ea0*/  LOP3.LUT R55, R14, R11, RZ, 0xfc, !PT ;  /* 0x0000000b0e377212 */ /* 0x000fe200078efcff */
[----:B------:R-:W-:Y:S01]  /*7eb0*/  IMAD.IADD R3, R3, 0x1, R9 ;  /* 0x0000000103037824 */ /* 0x000fe200078e0209 */
[----:B------:R-:W-:Y:S02]  /*7ec0*/  P2R R141, PR, RZ, 0x8 ;  /* 0x00000008ff8d7803 */ /* 0x000fe40000000000 */
[----:B------:R-:W-:Y:S02]  /*7ed0*/  ISETP.GE.AND P2, PT, R250, c[0x0][0x198], PT ;  /* 0x00006600fa007a0c */ /* 0x000fe40003f46270 */
[----:B------:R-:W-:Y:S02]  /*7ee0*/  ISETP.GE.AND P3, PT, R252, c[0x0][0x198], PT ;  /* 0x00006600fc007a0c */ /* 0x000fe40003f66270 */
[----:B------:R-:W-:-:S02]  /*7ef0*/  ISETP.GE.AND P4, PT, R18, c[0x0][0x198], PT ;  /* 0x0000660012007a0c */ /* 0x000fc40003f86270 */
[----:B------:R-:W-:Y:S02]  /*7f00*/  IADD3 R137, R227, -0x1, RZ ;  /* 0xffffffffe3897810 */ /* 0x000fe40007ffe0ff */
[----:B------:R-:W-:Y:S02]  /*7f10*/  LEA R9, R17, R243, 0x7 ;  /* 0x000000f311097211 */ /* 0x000fe400078e38ff */
[----:B--2---:R-:W-:Y:S01]  /*7f20*/  @P1 SHF.R.S32.HI R8, RZ, 0x1f, R13 ;  /* 0x0000001fff081819 */ /* 0x004fe2000001140d */
[----:B------:R-:W-:Y:S01]  /*7f30*/  @!P1 IMAD.MOV.U32 R8, RZ, RZ, R24 ;  /* 0x000000ffff089224 */ /* 0x000fe200078e0018 */
[----:B------:R-:W-:-:S04]  /*7f40*/  @!P1 MOV R13, R19 ;  /* 0x00000013000d9202 */ /* 0x000fc80000000f00 */
[----:B------:R-:W-:Y:S02]  /*7f50*/  SEL R8, R8, RZ, !P0 ;  /* 0x000000ff08087207 */ /* 0x000fe40004000000 */
[----:B------:R-:W-:-:S03]  /*7f60*/  SEL R0, R13, RZ, !P0 ;  /* 0x000000ff0d007207 */ /* 0x000fc60004000000 */
[C---:B------:R-:W-:Y:S02]  /*7f70*/  IMAD R10, R8.reuse, c[0x0][0x1f0], RZ ;  /* 0x00007c00080a7a24 */ /* 0x040fe400078e02ff */
[----:B------:R-:W-:Y:S02]  /*7f80*/  IMAD R8, R8, c[0x0][0x218], RZ ;  /* 0x0000860008087a24 */ /* 0x000fe400078e02ff */
[----:B------:R-:W-:Y:S01]  /*7f90*/  IMAD.WIDE.U32 R246, R0, c[0x0][0x218], R4 ;  /* 0x0000860000f67a25 */ /* 0x000fe200078e0004 */
[----:B------:R-:W-:-:S03]  /*7fa0*/  LEA R11, P0, R2, c[0x0][0x160], 0x1 ;  /* 0x00005800020b7a11 */ /* 0x000fc600078008ff */
[----:B------:R-:W-:-:S04]  /*7fb0*/  IMAD.WIDE.U32 R244, R0, c[0x0][0x1f0], R6 ;  /* 0x00007c0000f47a25 */ /* 0x000fc800078e0006 */
[C---:B------:R-:W-:Y:S02]  /*7fc0*/  IMAD R4, R0.reuse, c[0x0][0x1f4], R10 ;  /* 0x00007d0000047a24 */ /* 0x040fe400078e020a */
[----:B------:R-:W-:Y:S01]  /*7fd0*/  IMAD R0, R0, c[0x0][0x21c], R8 ;  /* 0x0000870000007a24 */ /* 0x000fe200078e0208 */
[----:B------:R-:W-:Y:S01]  /*7fe0*/  LEA.HI.X R10, R2, c[0x0][0x164], R3, 0x1, P0 ;  /* 0x00005900020a7a11 */ /* 0x000fe200000f0c03 */
[----:B------:R-:W-:-:S03]  /*7ff0*/  IMAD.IADD R248, R245, 0x1, R4 ;  /* 0x00000001f5f87824 */ /* 0x000fc600078e0204 */
[----:B------:R-:W-:Y:S01]  /*8000*/  IADD3 R249, R247, R0, RZ ;  /* 0x00000000f7f97210 */ /* 0x000fe20007ffe0ff */
[----:B------:R-:W-:Y:S05]  /*8010*/  BRA.DIV ~URZ, `(.L_x_208) ;  /* 0x000109527f007947 */ /* 0x000fea000b800000 */
[----:B------:R1:W2:Y:S02]  /*8020*/  SHFL.IDX PT, R8, R10, RZ, 0x1c1f ;  /* 0x001c1fff0a087589 */ /* 0x0002a400000e0000 */
.L_x_336:
[----:B------:R-:W-:Y:S05]  /*8030*/  BRA.DIV ~URZ, `(.L_x_209) ;  /* 0x000109a27f007947 */ /* 0x000fea000b800000 */
[----:B------:R3:W4:Y:S02]  /*8040*/  SHFL.IDX PT, R0, R11, RZ, 0x1c1f ;  /* 0x001c1fff0b007589 */ /* 0x00072400000e0000 */
.L_x_337:
[----:B------:R-:W-:Y:S01]  /*8050*/  IMAD R34, R149, c[0x0][0x2c4], RZ ;  /* 0x0000b10095227a24 */ /* 0x000fe200078e02ff */
[----:B------:R-:W-:Y:S04]  /*8060*/  BSSY B0, `(.L_x_210) ;  /* 0x0000013000007945 */ /* 0x000fe80003800000 */
[----:B------:R-:W-:-:S13]  /*8070*/  ISETP.GE.AND P0, PT, R9, R34, PT ;  /* 0x000000220900720c */ /* 0x000fda0003f06270 */
[----:B------:R-:W-:Y:S05]  /*8080*/  @P0 BRA `(.L_x_211) ;  /* 0x0000010000000947 */ /* 0x000fea0003800000 */
[----:B---3--:R-:W3:Y:S04]  /*8090*/  LDL R2, [R1+0x3c] ;  /* 0x00003c0001027983 */ /* 0x008ee80000100800 */
[----:B----4-:R-:W4:Y:S04]  /*80a0*/  LDL R12, [R1] ;  /* 0x00000000010c7983 */ /* 0x010f280000100800 */
[----:B--2---:R-:W2:Y:S01]  /*80b0*/  LDL R13, [R1+0x38] ;  /* 0x00003800010d7983 */ /* 0x004ea20000100800 */
[----:B------:R-:W-:-:S04]  /*80c0*/  LEA R6, P0, R250, R0, 0x1 ;  /* 0x00000000fa067211 */ /* 0x000fc800078008ff */
[----:B------:R-:W-:Y:S02]  /*80d0*/  LEA.HI.X R7, R250, R8, R251, 0x1, P0 ;  /* 0x00000008fa077211 */ /* 0x000fe400000f0cfb */
[----:B------:R-:W-:-:S04]  /*80e0*/  LEA R4, P0, R252, R0, 0x1 ;  /* 0x00000000fc047211 */ /* 0x000fc800078008ff */
[----:B---3--:R-:W-:Y:S02]  /*80f0*/  LEA.HI.X R5, R252, R8, R2, 0x1, P0 ;  /* 0x00000008fc057211 */ /* 0x008fe400000f0c02 */
[----:B----4-:R-:W-:Y:S01]  /*8100*/  LEA R2, P0, R12, R0, 0x1 ;  /* 0x000000000c027211 */ /* 0x010fe200078008ff */
[----:B------:R-:W-:-:S03]  /*8110*/  IMAD.SHL.U32 R0, R241, 0x2, RZ ;  /* 0x00000002f1007824 */ /* 0x000fc600078e00ff */
[----:B--2---:R-:W-:Y:S02]  /*8120*/  LEA.HI.X R3, R12, R8, R13, 0x1, P0 ;  /* 0x000000080c037211 */ /* 0x004fe400000f0c0d */
[----:B------:R-:W-:Y:S01]  /*8130*/  @!PT LDS RZ, [RZ] ;  /* 0x00000000fffff984 */ /* 0x000fe20000000800 */
[----:B------:R-:W-:Y:S01]  /*8140*/  @!PT LDS RZ, [RZ] ;  /* 0x00000000fffff984 */ /* 0x000fe20000000800 */
[----:B------:R-:W-:Y:S01]  /*8150*/  @!PT LDS RZ, [RZ] ;  /* 0x00000000fffff984 */ /* 0x000fe20000000800 */
[----:B------:R2:W-:Y:S04]  /*8160*/  LDGSTS.E.BYPASS.LTC128B.128 [R0+0x6080], [R6.64], !P2 ;  /* 0x0608000006007fae */ /* 0x0005e8000d101d46 */
[----:B------:R2:W-:Y:S04]  /*8170*/  LDGSTS.E.BYPASS.LTC128B.128 [R0+0x8080], [R4.64], !P3 ;  /* 0x0808000004007fae */ /* 0x0005e8000d901d46 */
[----:B------:R2:W-:Y:S02]  /*8180*/  LDGSTS.E.BYPASS.LTC128B.128 [R0+0xa080], [R2.64], !P4 ;  /* 0x0a08000002007fae */ /* 0x0005e4000e101d46 */
.L_x_211:
[----:B------:R-:W-:Y:S05]  /*8190*/  BSYNC B0 ;  /* 0x0000000000007941 */ /* 0x000fea0003800000 */
.L_x_210:
[----:B------:R-:W-:Y:S05]  /*81a0*/  BRA.DIV ~URZ, `(.L_x_212) ;  /* 0x000108927f007947 */ /* 0x000fea000b800000 */
[----:B--2---:R2:W1:Y:S04]  /*81b0*/  SHFL.IDX PT, R8, R10, 0x1, 0x1c1f ;  /* 0x003c1f000a087f89 */ /* 0x00446800000e0000 */
[----:B----4-:R2:W4:Y:S02]  /*81c0*/  SHFL.IDX PT, R0, R11, 0x1, 0x1c1f ;  /* 0x003c1f000b007f89 */ /* 0x01052400000e0000 */
.L_x_338:
[----:B------:R-:W-:Y:S01]  /*81d0*/  IADD3 R2, R9, 0x20, RZ ;  /* 0x0000002009027810 */ /* 0x000fe20007ffe0ff */
[----:B------:R-:W-:Y:S03]  /*81e0*/  BSSY B0, `(.L_x_213) ;  /* 0x0000013000007945 */ /* 0x000fe60003800000 */
[----:B------:R-:W-:-:S13]  /*81f0*/  ISETP.GE.AND P0, PT, R2, R34, PT ;  /* 0x000000220200720c */ /* 0x000fda0003f06270 */
[----:B------:R-:W-:Y:S05]  /*8200*/  @P0 BRA `(.L_x_214) ;  /* 0x0000010000000947 */ /* 0x000fea0003800000 */
[----:B--2---:R-:W2:Y:S04]  /*8210*/  LDL R3, [R1+0x3c] ;  /* 0x00003c0001037983 */ /* 0x004ea80000100800 */
[----:B---3--:R-:W3:Y:S04]  /*8220*/  LDL R12, [R1] ;  /* 0x00000000010c7983 */ /* 0x008ee80000100800 */
[----:B----4-:R-:W4:Y:S01]  /*8230*/  LDL R13, [R1+0x38] ;  /* 0x00003800010d7983 */ /* 0x010f220000100800 */
[----:B------:R-:W-:-:S04]  /*8240*/  LEA R6, P0, R250, R0, 0x1 ;  /* 0x00000000fa067211 */ /* 0x000fc800078008ff */
[----:B-1----:R-:W-:Y:S02]  /*8250*/  LEA.HI.X R7, R250, R8, R251, 0x1, P0 ;  /* 0x00000008fa077211 */ /* 0x002fe400000f0cfb */
[----:B------:R-:W-:-:S04]  /*8260*/  LEA R4, P0, R252, R0, 0x1 ;  /* 0x00000000fc047211 */ /* 0x000fc800078008ff */
[----:B--2---:R-:W-:Y:S02]  /*8270*/  LEA.HI.X R5, R252, R8, R3, 0x1, P0 ;  /* 0x00000008fc057211 */ /* 0x004fe400000f0c03 */
[----:B---3--:R-:W-:Y:S01]  /*8280*/  LEA R2, P0, R12, R0, 0x1 ;  /* 0x000000000c027211 */ /* 0x008fe200078008ff */
[----:B------:R-:W-:-:S03]  /*8290*/  IMAD.SHL.U32 R0, R241, 0x2, RZ ;  /* 0x00000002f1007824 */ /* 0x000fc600078e00ff */
[----:B----4-:R-:W-:Y:S02]  /*82a0*/  LEA.HI.X R3, R12, R8, R13, 0x1, P0 ;  /* 0x000000080c037211 */ /* 0x010fe400000f0c0d */
[----:B------:R-:W-:Y:S01]  /*82b0*/  @!PT LDS RZ, [RZ] ;  /* 0x00000000fffff984 */ /* 0x000fe20000000800 */
[----:B------:R-:W-:Y:S01]  /*82c0*/  @!PT LDS RZ, [RZ] ;  /* 0x00000000fffff984 */ /* 0x000fe20000000800 */
[----:B------:R-:W-:Y:S01]  /*82d0*/  @!PT LDS RZ, [RZ] ;  /* 0x00000000fffff984 */ /* 0x000fe20000000800 */
[----:B------:R1:W-:Y:S04]  /*82e0*/  LDGSTS.E.BYPASS.LTC128B.128 [R0+0x6880], [R6.64], !P2 ;  /* 0x0688000006007fae */ /* 0x0003e8000d101d46 */
[----:B------:R1:W-:Y:S04]  /*82f0*/  LDGSTS.E.BYPASS.LTC128B.128 [R0+0x8880], [R4.64], !P3 ;  /* 0x0888000004007fae */ /* 0x0003e8000d901d46 */
[----:B------:R1:W-:Y:S02]  /*8300*/  LDGSTS.E.BYPASS.LTC128B.128 [R0+0xa880], [R2.64], !P4 ;  /* 0x0a88000002007fae */ /* 0x0003e4000e101d46 */
.L_x_214:
[----:B------:R-:W-:Y:S05]  /*8310*/  BSYNC B0 ;  /* 0x0000000000007941 */ /* 0x000fea0003800000 */
.L_x_213:
[----:B------:R-:W-:Y:S05]  /*8320*/  BRA.DIV ~URZ, `(.L_x_215) ;  /* 0x000107d27f007947 */ /* 0x000fea000b800000 */
[----:B-1----:R1:W2:Y:S02]  /*8330*/  SHFL.IDX PT, R8, R10, 0x2, 0x1c1f ;  /* 0x005c1f000a087f89 */ /* 0x0022a400000e0000 */
.L_x_339:
[----:B------:R-:W-:Y:S05]  /*8340*/  BRA.DIV ~URZ, `(.L_x_216) ;  /* 0x000108227f007947 */ /* 0x000fea000b800000 */
[----:B----4-:R4:W1:Y:S02]  /*8350*/  SHFL.IDX PT, R0, R11, 0x2, 0x1c1f ;  /* 0x005c1f000b007f89 */ /* 0x01086400000e0000 */
.L_x_340:
[----:B------:R-:W-:Y:S01]  /*8360*/  IADD3 R2, R9, 0x40, RZ ;  /* 0x0000004009027810 */ /* 0x000fe20007ffe0ff */
[----:B------:R-:W-:Y:S03]  /*8370*/  BSSY B0, `(.L_x_217) ;  /* 0x0000013000007945 */ /* 0x000fe60003800000 */
[----:B------:R-:W-:-:S13]  /*8380*/  ISETP.GE.AND P0, PT, R2, R34, PT ;  /* 0x000000220200720c */ /* 0x000fda0003f06270 */
[----:B------:R-:W-:Y:S05]  /*8390*/  @P0 BRA `(.L_x_218) ;  /* 0x0000010000000947 */ /* 0x000fea0003800000 */
[----:B---3--:R-:W3:Y:S04]  /*83a0*/  LDL R3, [R1+0x3c] ;  /* 0x00003c0001037983 */ /* 0x008ee80000100800 */
[----:B----4-:R-:W4:Y:S04]  /*83b0*/  LDL R12, [R1] ;  /* 0x00000000010c7983 */ /* 0x010f280000100800 */
[----:B--2---:R-:W2:Y:S01]  /*83c0*/  LDL R13, [R1+0x38] ;  /* 0x00003800010d7983 */ /* 0x004ea20000100800 */
[----:B-1----:R-:W-:-:S04]  /*83d0*/  LEA R6, P0, R250, R0, 0x1 ;  /* 0x00000000fa067211 */ /* 0x002fc800078008ff */
        /* <DEDUP_REMOVED lines=12> */
.L_x_218:
[----:B------:R-:W-:Y:S05]  /*84a0*/  BSYNC B0 ;  /* 0x0000000000007941 */ /* 0x000fea0003800000 */
.L_x_217:
[----:B------:R-:W-:Y:S05]  /*84b0*/  BRA.DIV ~URZ, `(.L_x_219) ;  /* 0x000107127f007947 */ /* 0x000fea000b800000 */
[----:B--2---:R2:W3:Y:S04]  /*84c0*/  SHFL.IDX PT, R8, R10, 0x3, 0x1c1f ;  /* 0x007c1f000a087f89 */ /* 0x0044e800000e0000 */
[----:B-1----:R2:W1:Y:S02]  /*84d0*/  SHFL.IDX PT, R0, R11, 0x3, 0x1c1f ;  /* 0x007c1f000b007f89 */ /* 0x00246400000e0000 */
.L_x_341:
[----:B--2---:R-:W2:Y:S04]  /*84e0*/  LDL R4, [R1+0x3c] ;  /* 0x00003c0001047983 */ /* 0x004ea80000100800 */
[----:B----4-:R-:W4:Y:S04]  /*84f0*/  LDL R240, [R1] ;  /* 0x0000000001f07983 */ /* 0x010f280000100800 */
[----:B---3--:R-:W3:Y:S01]  /*8500*/  LDL R12, [R1+0x38] ;  /* 0x00003800010c7983 */ /* 0x008ee20000100800 */
[----:B------:R-:W-:-:S04]  /*8510*/  IADD3 R2, R9, 0x60, RZ ;  /* 0x0000006009027810 */ /* 0x000fc80007ffe0ff */
[----:B------:R-:W-:Y:S01]  /*8520*/  ISETP.GE.AND P0, PT, R2, R34, PT ;  /* 0x000000220200720c */ /* 0x000fe20003f06270 */
[----:B------:R-:W-:-:S04]  /*8530*/  IMAD.MOV.U32 R57, RZ, RZ, 0x30 ;  /* 0x00000030ff397424 */ /* 0x000fc800078e00ff */
[----:B------:R-:W-:Y:S01]  /*8540*/  IMAD R57, R227, -0x30, R57 ;  /* 0xffffffd0e3397824 */ /* 0x000fe200078e0239 */
[----:B------:R-:W-:-:S03]  /*8550*/  SHF.R.S32.HI R56, RZ, 0x1f, R137 ;  /* 0x0000001fff387819 */ /* 0x000fc60000011489 */
[----:B------:R-:W-:-:S04]  /*8560*/  IMAD.IADD R140, R159, 0x1, R57 ;  /* 0x000000019f8c7824 */ /* 0x000fc800078e0239 */
[----:B-1----:R-:W-:Y:S02]  /*8570*/  @!P0 LEA R2, P1, R250, R0, 0x1 ;  /* 0x00000000fa028211 */ /* 0x002fe400078208ff */
[----:B------:R-:W-:Y:S02]  /*8580*/  IMNMX R11, R140, 0x30, PT ;  /* 0x000000308c0b7817 */ /* 0x000fe40003800200 */
[----:B------:R-:W-:Y:S02]  /*8590*/  @!P0 LEA.HI.X R3, R250, R8, R251, 0x1, P1 ;  /* 0x00000008fa038211 */ /* 0x000fe400008f0cfb */
[----:B------:R-:W-:Y:S01]  /*85a0*/  @!P0 LEA R6, P1, R252, R0, 0x1 ;  /* 0x00000000fc068211 */ /* 0x000fe200078208ff */
[----:B------:R-:W-:Y:S02]  /*85b0*/  IMAD R5, R56, c[0x0][0x1e0], RZ ;  /* 0x0000780038057a24 */ /* 0x000fe400078e02ff */
[----:B------:R-:W-:Y:S02]  /*85c0*/  @!P0 IMAD.SHL.U32 R9, R241, 0x2, RZ ;  /* 0x00000002f1098824 */ /* 0x000fe400078e00ff */
[----:B------:R-:W-:-:S03]  /*85d0*/  IMAD R10, R137, c[0x0][0x1e4], R5 ;  /* 0x00007900890a7a24 */ /* 0x000fc600078e0205 */
[----:B------:R-:W-:Y:S01]  /*85e0*/  @!PT LDS RZ, [RZ] ;  /* 0x00000000fffff984 */ /* 0x000fe20000000800 */
[----:B------:R-:W-:Y:S01]  /*85f0*/  @!PT LDS RZ, [RZ] ;  /* 0x00000000fffff984 */ /* 0x000fe20000000800 */
[----:B------:R-:W-:Y:S01]  /*8600*/  @!PT LDS RZ, [RZ] ;  /* 0x00000000fffff984 */ /* 0x000fe20000000800 */
[----:B------:R1:W-:Y:S01]  /*8610*/  @!P0 LDGSTS.E.BYPASS.LTC128B.128 [R9+0x7880], [R2.64], !P2 ;  /* 0x0788000002098fae */ /* 0x0003e2000d101d46 */
[----:B------:R-:W-:Y:S02]  /*8620*/  IMAD.MOV.U32 R138, RZ, RZ, R244 ;  /* 0x000000ffff8a7224 */ /* 0x000fe400078e00f4 */
[----:B------:R-:W-:Y:S02]  /*8630*/  IMAD.MOV.U32 R139, RZ, RZ, R248 ;  /* 0x000000ffff8b7224 */ /* 0x000fe400078e00f8 */
[----:B-1----:R-:W-:Y:S01]  /*8640*/  IMAD.WIDE.U32 R2, R137, c[0x0][0x1e0], RZ ;  /* 0x0000780089027a25 */ /* 0x002fe200078e00ff */
[----:B--2---:R-:W-:Y:S02]  /*8650*/  @!P0 LEA.HI.X R7, R252, R8, R4, 0x1, P1 ;  /* 0x00000008fc078211 */ /* 0x004fe400008f0c04 */
[C---:B----4-:R-:W-:Y:S01]  /*8660*/  @!P0 LEA R4, P1, R240.reuse, R0, 0x1 ;  /* 0x00000000f0048211 */ /* 0x050fe200078208ff */
[----:B------:R-:W-:Y:S02]  /*8670*/  IMAD.IADD R0, R11, 0x1, -R243 ;  /* 0x000000010b007824 */ /* 0x000fe400078e0af3 */
[----:B------:R1:W-:Y:S01]  /*8680*/  @!P0 LDGSTS.E.BYPASS.LTC128B.128 [R9+0x9880], [R6.64], !P3 ;  /* 0x0988000006098fae */ /* 0x0003e2000d901d46 */
[----:B---3--:R-:W-:-:S02]  /*8690*/  @!P0 LEA.HI.X R5, R240, R8, R12, 0x1, P1 ;  /* 0x00000008f0058211 */ /* 0x008fc400008f0c0c */
[C---:B------:R-:W-:Y:S02]  /*86a0*/  ISETP.GE.AND P1, PT, R0.reuse, 0x21, PT ;  /* 0x000000210000780c */ /* 0x040fe40003f26270 */
[----:B------:R-:W-:Y:S01]  /*86b0*/  ISETP.GE.AND P2, PT, R0, 0x1, PT ;  /* 0x000000010000780c */ /* 0x000fe20003f46270 */
[----:B------:R2:W-:Y:S01]  /*86c0*/  @!P0 LDGSTS.E.BYPASS.LTC128B.128 [R9+0xb880], [R4.64], !P4 ;  /* 0x0b88000004098fae */ /* 0x0005e2000e101d46 */
[----:B------:R-:W-:Y:S02]  /*86d0*/  IMAD.IADD R0, R3, 0x1, R10 ;  /* 0x0000000103007824 */ /* 0x000fe400078e020a */
[----:B------:R-:W-:Y:S01]  /*86e0*/  IMAD.MOV.U32 R8, RZ, RZ, 0x20 ;  /* 0x00000020ff087424 */ /* 0x000fe200078e00ff */
[----:B------:R-:W0:Y:S01]  /*86f0*/  LDGDEPBAR ;  /* 0x00000000000079af */ /* 0x000e220000000000 */
[----:B------:R-:W-:Y:S01]  /*8700*/  WARPSYNC 0xffffffff ;  /* 0xffffffff00007948 */ /* 0x000fe20003800000 */
[----:B------:R-:W-:-:S04]  /*8710*/  IMAD.WIDE.U32 R2, R2, 0x30, R138 ;  /* 0x0000003002027825 */ /* 0x000fc800078e008a */
[----:B------:R-:W-:-:S04]  /*8720*/  IMAD R0, R0, 0x30, RZ ;  /* 0x0000003000007824 */ /* 0x000fc800078e02ff */
[----:B------:R-:W-:Y:S02]  /*8730*/  IMAD.IADD R0, R3, 0x1, R0 ;  /* 0x0000000103007824 */ /* 0x000fe400078e0200 */
[----:B-1----:R-:W-:Y:S01]  /*8740*/  IMAD.WIDE.U32 R6, R8, c[0x0][0x1e0], RZ ;  /* 0x0000780008067a25 */ /* 0x002fe200078e00ff */
[----:B------:R-:W-:Y:S04]  /*8750*/  BAR.SYNC.DEFER_BLOCKING 0x0 ;  /* 0x0000000000007b1d */ /* 0x000fe80000010000 */
[----:B------:R-:W-:Y:S01]  /*8760*/  @P1 IADD3 R3, P0, R2, R6, RZ ;  /* 0x0000000602031210 */ /* 0x000fe20007f1e0ff */
[----:B--2---:R-:W-:Y:S01]  /*8770*/  IMAD R5, R8, c[0x0][0x1e4], RZ ;  /* 0x0000790008057a24 */ /* 0x004fe200078e02ff */
[----:B------:R-:W-:Y:S02]  /*8780*/  @P2 LEA R4, P3, R2, c[0x0][0x1c8], 0x1 ;  /* 0x0000720002042a11 */ /* 0x000fe400078608ff */
[----:B------:R-:W-:-:S02]  /*8790*/  ISETP.NE.AND P4, PT, R141, RZ, PT ;  /* 0x000000ff8d00720c */ /* 0x000fc40003f85270 */
[----:B------:R-:W-:Y:S02]  /*87a0*/  @P1 IADD3.X R6, R0, R7, R5, P0, !PT ;  /* 0x0000000700061210 */ /* 0x000fe400007fe405 */
[----:B------:R-:W-:Y:S02]  /*87b0*/  @P2 LEA.HI.X R5, R2, c[0x0][0x1cc], R0, 0x1, P3 ;  /* 0x0000730002052a11 */ /* 0x000fe400018f0c00 */
[----:B------:R-:W-:-:S04]  /*87c0*/  @P1 LEA R2, P0, R3, c[0x0][0x1c8], 0x1 ;  /* 0x0000720003021a11 */ /* 0x000fc800078008ff */
[----:B------:R-:W-:Y:S01]  /*87d0*/  @P1 LEA.HI.X R3, R3, c[0x0][0x1cc], R6, 0x1, P0 ;  /* 0x0000730003031a11 */ /* 0x000fe200000f0c06 */
[C---:B------:R-:W-:Y:S01]  /*87e0*/  @P2 IMAD.SHL.U32 R6, R241.reuse, 0x2, RZ ;  /* 0x00000002f1062824 */ /* 0x040fe200078e00ff */
[----:B------:R-:W-:Y:S01]  /*87f0*/  ISETP.LT.AND P0, PT, RZ, c[0x0][0x27c], PT ;  /* 0x00009f00ff007a0c */ /* 0x000fe20003f01270 */
[----:B------:R-:W-:-:S03]  /*8800*/  @P1 IMAD.SHL.U32 R0, R241, 0x2, RZ ;  /* 0x00000002f1001824 */ /* 0x000fc600078e00ff */
        /* <DEDUP_REMOVED lines=10> */
[----:B------:R-:W-:Y:S05]  /*88b0*/  @P0 BRA `(.L_x_220) ;  /* 0x0000002000000947 */ /* 0x000fea0003800000 */
[----:B------:R-:W-:-:S04]  /*88c0*/  DEPBAR.LE SB0, 0x1 ;  /* 0x000080400000791a */ /* 0x000fc80000000000 */
[----:B------:R-:W-:Y:S05]  /*88d0*/  BRA `(.L_x_221) ;  /* 0x0000575000007947 */ /* 0x000fea0003800000 */
.L_x_220:
[----:B------:R-:W2:Y:S01]  /*88e0*/  LDL R58, [R1+0x14] ;  /* 0x00001400013a7983 */ /* 0x000ea20000100800 */
[----:B-1---5:R-:W-:Y:S01]  /*88f0*/  SHF.R.S32.HI R0, RZ, 0x1f, R136 ;  /* 0x0000001fff007819 */ /* 0x022fe20000011488 */
[----:B------:R-:W-:Y:S01]  /*8900*/  ULDC.U8 UR4, c[0x0][0x298] ;  /* 0x0000a60000047ab9 */ /* 0x000fe20000000000 */
[----:B------:R-:W-:Y:S01]  /*8910*/  IMAD.WIDE.U32 R2, R136, c[0x0][0x280], RZ ;  /* 0x0000a00088027a25 */ /* 0x000fe200078e00ff */
[----:B------:R-:W-:Y:S01]  /*8920*/  ISETP.NE.AND P2, PT, RZ, UR4, PT ;  /* 0x00000004ff007c0c */ /* 0x000fe2000bf45270 */
[----:B------:R-:W-:Y:S02]  /*8930*/  BSSY B2, `(.L_x_221) ;  /* 0x000056f000027945 */ /* 0x000fe40003800000 */
[----:B------:R-:W-:Y:S01]  /*8940*/  IMAD R6, R0, c[0x0][0x280], RZ ;  /* 0x0000a00000067a24 */ /* 0x000fe200078e02ff */
[----:B------:R-:W-:Y:S01]  /*8950*/  LEA R7, P1, R2, c[0x0][0x270], 0x1 ;  /* 0x00009c0002077a11 */ /* 0x000fe200078208ff */
[----:B------:R-:W-:Y:S02]  /*8960*/  IMAD R0, R0, c[0x0][0x290], RZ ;  /* 0x0000a40000007a24 */ /* 0x000fe400078e02ff */
[----:B------:R-:W-:-:S02]  /*8970*/  IMAD R6, R136, c[0x0][0x284], R6 ;  /* 0x0000a10088067a24 */ /* 0x000fc400078e0206 */
[----:B------:R-:W-:-:S03]  /*8980*/  IMAD.WIDE.U32 R4, R136, c[0x0][0x290], RZ ;  /* 0x0000a40088047a25 */ /* 0x000fc600078e00ff */
[----:B------:R-:W-:Y:S01]  /*8990*/  IADD3 R3, R6, R3, RZ ;  /* 0x0000000306037210 */ /* 0x000fe20007ffe0ff */
[----:B------:R-:W-:Y:S01]  /*89a0*/  IMAD R0, R136, c[0x0][0x294], R0 ;  /* 0x0000a50088007a24 */ /* 0x000fe200078e0200 */
[----:B------:R-:W-:-:S04]  /*89b0*/  LEA R8, P0, R4, c[0x0][0x288], 0x1 ;  /* 0x0000a20004087a11 */ /* 0x000fc800078008ff */
[----:B------:R-:W-:Y:S02]  /*89c0*/  IADD3 R5, R0, R5, RZ ;  /* 0x0000000500057210 */ /* 0x000fe40007ffe0ff */
[----:B------:R-:W-:Y:S02]  /*89d0*/  LEA.HI.X R0, R2, c[0x0][0x274], R3, 0x1, P1 ;  /* 0x00009d0002007a11 */ /* 0x000fe400008f0c03 */
[----:B------:R-:W-:Y:S02]  /*89e0*/  LEA.HI.X R2, R4, c[0x0][0x28c], R5, 0x1, P0 ;  /* 0x0000a30004027a11 */ /* 0x000fe400000f0c05 */
[----:B--2---:R-:W-:Y:S01]  /*89f0*/  LEA R6, R58, R242, 0x7 ;  /* 0x000000f23a067211 */ /* 0x004fe200078e38ff */
[----:B------:R-:W-:Y:S05]  /*8a00*/  @!P2 BRA `(.L_x_222) ;  /* 0x000029b00000a947 */ /* 0x000fea0003800000 */
[----:B------:R-:W-:Y:S01]  /*8a10*/  ISETP.GE.AND P0, PT, R6, R34, PT ;  /* 0x000000220600720c */ /* 0x000fe20003f06270 */
[----:B------:R-:W1:Y:S01]  /*8a20*/  SHFL.IDX PT, R3, R2, RZ, 0x1e1f ;  /* 0x001e1fff02037589 */ /* 0x000e6200000e0000 */
[----:B------:R-:W-:Y:S01]  /*8a30*/  BSSY B0, `(.L_x_223) ;  /* 0x0000050000007945 */ /* 0x000fe20003800000 */
[----:B------:R-:W-:Y:S01]  /*8a40*/  CS2R R28, SRZ ;  /* 0x00000000001c7805 */ /* 0x000fe2000001ff00 */
[----:B------:R-:W-:Y:S01]  /*8a50*/  CS2R R26, SRZ ;  /* 0x00000000001a7805 */ /* 0x000fe2000001ff00 */
[----:B------:R-:W2:Y:S01]  /*8a60*/  SHFL.IDX PT, R5, R0, RZ, 0x1e1f ;  /* 0x001e1fff00057589 */ /* 0x000ea200000e0000 */
[----:B------:R-:W-:Y:S01]  /*8a70*/  CS2R R24, SRZ ;  /* 0x0000000000187805 */ /* 0x000fe2000001ff00 */
[----:B------:R-:W-:Y:S01]  /*8a80*/  CS2R R22, SRZ ;  /* 0x0000000000167805 */ /* 0x000fe2000001ff00 */
[----:B------:R-:W-:Y:S01]  /*8a90*/  CS2R R20, SRZ ;  /* 0x0000000000147805 */ /* 0x000fe2000001ff00 */
[----:B------:R3:W4:Y:S01]  /*8aa0*/  SHFL.IDX PT, R4, R7, RZ, 0x1e1f ;  /* 0x001e1fff07047589 */ /* 0x00072200000e0000 */
[----:B------:R-:W-:Y:S01]  /*8ab0*/  CS2R R18, SRZ ;  /* 0x0000000000127805 */ /* 0x000fe2000001ff00 */
[----:B------:R-:W-:Y:S01]  /*8ac0*/  CS2R R16, SRZ ;  /* 0x0000000000107805 */ /* 0x000fe2000001ff00 */
[----:B------:R-:W-:Y:S01]  /*8ad0*/  CS2R R14, SRZ ;  /* 0x00000000000e7805 */ /* 0x000fe2000001ff00 */
[----:B------:R5:W1:Y:S01]  /*8ae0*/  SHFL.IDX PT, R2, R8, RZ, 0x1e1f ;  /* 0x001e1fff08027589 */ /* 0x000a6200000e0000 */
[----:B------:R-:W-:Y:S01]  /*8af0*/  CS2R R12, SRZ ;  /* 0x00000000000c7805 */ /* 0x000fe2000001ff00 */
[----:B------:R-:W-:Y:S01]  /*8b00*/  CS2R R10, SRZ ;  /* 0x00000000000a7805 */ /* 0x000fe2000001ff00 */
[----:B---3--:R-:W-:Y:S01]  /*8b10*/  CS2R R6, SRZ ;  /* 0x0000000000067805 */ /* 0x008fe2000001ff00 */
[----:B-----5:R-:W-:Y:S01]  /*8b20*/  CS2R R8, SRZ ;  /* 0x0000000000087805 */ /* 0x020fe2000001ff00 */
[----:B------:R-:W-:Y:S05]  /*8b30*/  @P0 BRA `(.L_x_224) ;  /* 0x000003f000000947 */ /* 0x000fea0003800000 */
[----:B-12-4-:R-:W2:Y:S04]  /*8b40*/  LDL R32, [R1+0x8c] ;  /* 0x00008c0001207983 */ /* 0x016ea80000100800 */
[----:B------:R-:W3:Y:S04]  /*8b50*/  LDL R31, [R1+0x88] ;  /* 0x00008800011f7983 */ /* 0x000ee80000100800 */
[----:B------:R-:W4:Y:S01]  /*8b60*/  LDL R30, [R1+0x84] ;  /* 0x00008400011e7983 */ /* 0x000f220000100800 */
[C---:B------:R-:W-:Y:S01]  /*8b70*/  ISETP.GE.AND P1, PT, R152.reuse, c[0x0][0x27c], PT ;  /* 0x00009f0098007a0c */ /* 0x040fe20003f26270 */
[----:B------:R-:W-:Y:S01]  /*8b80*/  IMAD.SHL.U32 R0, R152, 0x2, RZ ;  /* 0x0000000298007824 */ /* 0x000fe200078e00ff */
[----:B------:R-:W-:Y:S01]  /*8b90*/  ISETP.GE.AND P0, PT, R154, c[0x0][0x27c], PT ;  /* 0x00009f009a007a0c */ /* 0x000fe20003f06270 */
[----:B------:R-:W-:Y:S01]  /*8ba0*/  CS2R R22, SRZ ;  /* 0x0000000000167805 */ /* 0x000fe2000001ff00 */
[----:B------:R-:W-:-:S09]  /*8bb0*/  CS2R R10, SRZ ;  /* 0x00000000000a7805 */ /* 0x000fd2000001ff00 */
[-C--:B------:R-:W-:Y:S02]  /*8bc0*/  @!P1 IADD3 R8, P2, R4, R0.reuse, RZ ;  /* 0x0000000004089210 */ /* 0x080fe40007f5e0ff */
[----:B------:R-:W-:Y:S01]  /*8bd0*/  @!P1 IADD3 R6, P3, R2, R0, RZ ;  /* 0x0000000002069210 */ /* 0x000fe20007f7e0ff */
[----:B------:R-:W-:Y:S01]  /*8be0*/  IMAD.SHL.U32 R0, R154, 0x2, RZ ;  /* 0x000000029a007824 */ /* 0x000fe200078e00ff */
[----:B------:R-:W-:Y:S01]  /*8bf0*/  CS2R R24, SRZ ;  /* 0x0000000000187805 */ /* 0x000fe2000001ff00 */
[----:B------:R-:W-:Y:S01]  /*8c00*/  CS2R R12, SRZ ;  /* 0x00000000000c7805 */ /* 0x000fe2000001ff00 */
[----:B------:R-:W-:Y:S01]  /*8c10*/  CS2R R26, SRZ ;  /* 0x00000000001a7805 */ /* 0x000fe2000001ff00 */
[--C-:B--2---:R-:W-:Y:S01]  /*8c20*/  @!P1 IMAD.X R9, R5, 0x1, R32.reuse, P2 ;  /* 0x0000000105099824 */ /* 0x104fe200010e0620 */
[----:B------:R-:W-:Y:S01]  /*8c30*/  ISETP.GE.AND P2, PT, R135, c[0x0][0x27c], PT ;  /* 0x00009f0087007a0c */ /* 0x000fe20003f46270 */
[----:B------:R-:W-:Y:S02]  /*8c40*/  @!P1 IMAD.X R7, R3, 0x1, R32, P3 ;  /* 0x0000000103079824 */ /* 0x000fe400018e0620 */
[----:B------:R-:W2:Y:S04]  /*8c50*/  LDL R32, [R1+0x80] ;  /* 0x0000800001207983 */ /* 0x000ea80000100800 */
[----:B------:R1:W5:Y:S04]  /*8c60*/  @!P1 LD.E.64 R22, [R8.64] ;  /* 0x0000000608169980 */ /* 0x000368000c101b00 */
[----:B------:R3:W5:Y:S01]  /*8c70*/  @!P1 LD.E.64 R10, [R6.64] ;  /* 0x00000006060a9980 */ /* 0x000762000c101b00 */
[----:B-1----:R-:W-:-:S02]  /*8c80*/  @!P0 IADD3 R8, P3, R4, R0, RZ ;  /* 0x0000000004088210 */ /* 0x002fc40007f7e0ff */
[----:B---3--:R-:W-:-:S03]  /*8c90*/  @!P0 IADD3 R6, P1, R2, R0, RZ ;  /* 0x0000000002068210 */ /* 0x008fc60007f3e0ff */
[--C-:B------:R-:W-:Y:S02]  /*8ca0*/  @!P0 IMAD.X R9, R5, 0x1, R31.reuse, P3 ;  /* 0x0000000105098824 */ /* 0x100fe400018e061f */
[----:B------:R-:W-:Y:S02]  /*8cb0*/  IMAD.SHL.U32 R0, R135, 0x2, RZ ;  /* 0x0000000287007824 */ /* 0x000fe400078e00ff */
[----:B------:R-:W-:Y:S01]  /*8cc0*/  @!P0 IMAD.X R7, R3, 0x1, R31, P1 ;  /* 0x0000000103078824 */ /* 0x000fe200008e061f */
[----:B------:R1:W5:Y:S01]  /*8cd0*/  @!P0 LD.E.64 R24, [R8.64] ;  /* 0x0000000608188980 */ /* 0x000362000c101b00 */
[----:B------:R-:W-:-:S03]  /*8ce0*/  ISETP.GE.AND P3, PT, R132, c[0x0][0x27c], PT ;  /* 0x00009f0084007a0c */ /* 0x000fc60003f66270 */
[----:B------:R3:W5:Y:S01]  /*8cf0*/  @!P0 LD.E.64 R12, [R6.64] ;  /* 0x00000006060c8980 */ /* 0x000762000c101b00 */
[----:B------:R-:W-:Y:S01]  /*8d00*/  CS2R R14, SRZ ;  /* 0x00000000000e7805 */ /* 0x000fe2000001ff00 */
[----:B-1----:R-:W-:-:S05]  /*8d10*/  @!P2 IADD3 R8, P1, R4, R0, RZ ;  /* 0x000000000408a210 */ /* 0x002fca0007f3e0ff */
[--C-:B----4-:R-:W-:Y:S01]  /*8d20*/  @!P2 IMAD.X R9, R5, 0x1, R30.reuse, P1 ;  /* 0x000000010509a824 */ /* 0x110fe200008e061e */
[----:B------:R-:W-:Y:S02]  /*8d30*/  ISETP.GE.AND P1, PT, R134, c[0x0][0x27c], PT ;  /* 0x00009f0086007a0c */ /* 0x000fe40003f26270 */
[----:B---3--:R-:W-:Y:S01]  /*8d40*/  @!P2 IADD3 R6, P0, R2, R0, RZ ;  /* 0x000000000206a210 */ /* 0x008fe20007f1e0ff */
[----:B------:R-:W-:Y:S01]  /*8d50*/  IMAD.SHL.U32 R0, R134, 0x2, RZ ;  /* 0x0000000286007824 */ /* 0x000fe200078e00ff */
[----:B------:R1:W5:Y:S03]  /*8d60*/  @!P2 LD.E.64 R26, [R8.64] ;  /* 0x00000006081aa980 */ /* 0x000366000c101b00 */
[----:B------:R-:W-:Y:S01]  /*8d70*/  @!P2 IMAD.X R7, R3, 0x1, R30, P0 ;  /* 0x000000010307a824 */ /* 0x000fe200000e061e */
[----:B------:R-:W-:-:S04]  /*8d80*/  ISETP.GE.AND P0, PT, R153, c[0x0][0x27c], PT ;  /* 0x00009f0099007a0c */ /* 0x000fc80003f06270 */
[----:B------:R3:W5:Y:S01]  /*8d90*/  @!P2 LD.E.64 R14, [R6.64] ;  /* 0x00000006060ea980 */ /* 0x000762000c101b00 */
[----:B------:R-:W-:Y:S01]  /*8da0*/  @!P3 IMAD.WIDE R20, R132, 0x2, R2 ;  /* 0x000000028414b825 */ /* 0x000fe200078e0202 */
[----:B------:R-:W-:-:S03]  /*8db0*/  CS2R R18, SRZ ;  /* 0x0000000000127805 */ /* 0x000fc6000001ff00 */
[----:B------:R-:W-:-:S05]  /*8dc0*/  @!P3 IMAD.WIDE R16, R132, 0x2, R4 ;  /* 0x000000028410b825 */ /* 0x000fca00078e0204 */
[----:B------:R4:W5:Y:S01]  /*8dd0*/  @!P3 LD.E.64 R18, [R16.64] ;  /* 0x000000061012b980 */ /* 0x000962000c101b00 */
[----:B-1----:R-:W-:-:S04]  /*8de0*/  SHF.R.S32.HI R8, RZ, 0x1f, R134 ;  /* 0x0000001fff087819 */ /* 0x002fc80000011486 */
[----:B------:R-:W-:Y:S02]  /*8df0*/  SHF.L.U64.HI R28, R134, 0x1, R8 ;  /* 0x00000001861c7819 */ /* 0x000fe40000010208 */
[----:B------:R-:W-:Y:S01]  /*8e00*/  @!P1 IADD3 R8, P2, R4, R0, RZ ;  /* 0x0000000004089210 */ /* 0x000fe20007f5e0ff */
[----:B---3--:R-:W-:-:S04]  /*8e10*/  CS2R R6, SRZ ;  /* 0x0000000000067805 */ /* 0x008fc8000001ff00 */
[--C-:B------:R-:W-:Y:S01]  /*8e20*/  @!P1 IMAD.X R9, R5, 0x1, R28.reuse, P2 ;  /* 0x0000000105099824 */ /* 0x100fe200010e061c */
[----:B------:R-:W-:Y:S01]  /*8e30*/  @!P1 IADD3 R30, P2, R2, R0, RZ ;  /* 0x00000000021e9210 */ /* 0x000fe20007f5e0ff */
[----:B------:R-:W-:Y:S01]  /*8e40*/  IMAD.SHL.U32 R0, R153, 0x2, RZ ;  /* 0x0000000299007824 */ /* 0x000fe200078e00ff */
[----:B------:R1:W5:Y:S03]  /*8e50*/  @!P3 LD.E.64 R6, [R20.64] ;  /* 0x000000061406b980 */ /* 0x000366000c101b00 */
[----:B------:R-:W-:Y:S01]  /*8e60*/  @!P1 IMAD.X R31, R3, 0x1, R28, P2 ;  /* 0x00000001031f9824 */ /* 0x000fe200010e061c */
[-C--:B------:R-:W-:Y:S02]  /*8e70*/  @!P0 IADD3 R4, P3, R4, R0.reuse, RZ ;  /* 0x0000000004048210 */ /* 0x080fe40007f7e0ff */
[----:B------:R-:W-:Y:S01]  /*8e80*/  @!P0 IADD3 R2, P2, R2, R0, RZ ;  /* 0x0000000002028210 */ /* 0x000fe20007f5e0ff */
[----:B------:R-:W-:Y:S01]  /*8e90*/  CS2R R28, SRZ ;  /* 0x00000000001c7805 */ /* 0x000fe2000001ff00 */
[----:B----4-:R-:W-:Y:S01]  /*8ea0*/  CS2R R16, SRZ ;  /* 0x0000000000107805 */ /* 0x010fe2000001ff00 */
[----:B-1----:R-:W-:-:S06]  /*8eb0*/  CS2R R20, SRZ ;  /* 0x0000000000147805 */ /* 0x002fcc000001ff00 */
[----:B------:R1:W5:Y:S02]  /*8ec0*/  @!P1 LD.E.64 R20, [R8.64] ;  /* 0x0000000608149980 */ /* 0x000364000c101b00 */
[----:B-1----:R-:W-:-:S06]  /*8ed0*/  CS2R R8, SRZ ;  /* 0x0000000000087805 */ /* 0x002fcc000001ff00 */
[----:B------:R1:W5:Y:S01]  /*8ee0*/  @!P1 LD.E.64 R8, [R30.64] ;  /* 0x000000061e089980 */ /* 0x000362000c101b00 */
[--C-:B--2---:R-:W-:Y:S02]  /*8ef0*/  @!P0 IMAD.X R5, R5, 0x1, R32.reuse, P3 ;  /* 0x0000000105058824 */ /* 0x104fe400018e0620 */
[----:B------:R-:W-:-:S03]  /*8f00*/  @!P0 IMAD.X R3, R3, 0x1, R32, P2 ;  /* 0x0000000103038824 */ /* 0x000fc600010e0620 */
[----:B------:R1:W5:Y:S04]  /*8f10*/  @!P0 LD.E.64 R28, [R4.64] ;  /* 0x00000006041c8980 */ /* 0x000368000c101b00 */
[----:B------:R1:W5:Y:S02]  /*8f20*/  @!P0 LD.E.64 R16, [R2.64] ;  /* 0x0000000602108980 */ /* 0x000364000c101b00 */
.L_x_224:
[----:B-12-4-:R-:W-:Y:S05]  /*8f30*/  BSYNC B0 ;  /* 0x0000000000007941 */ /* 0x016fea0003800000 */
.L_x_223:
[--C-:B-----5:R-:W-:Y:S01]  /*8f40*/  IMAD.MOV.U32 R42, RZ, RZ, R25.reuse ;  /* 0x000000ffff2a7224 */ /* 0x120fe200078e0019 */
[----:B------:R-:W-:Y:S01]  /*8f50*/  SHF.R.U32.HI R2, RZ, 0x10, R25 ;  /* 0x00000010ff027819 */ /* 0x000fe20000011619 */
[----:B------:R-:W-:Y:S01]  /*8f60*/  IMAD.MOV.U32 R36, RZ, RZ, R28 ;  /* 0x000000ffff247224 */ /* 0x000fe200078e001c */
[--C-:B------:R-:W-:Y:S01]  /*8f70*/  SHF.R.U64 R33, R28, 0x10, R29.reuse ;  /* 0x000000101c217819 */ /* 0x100fe2000000121d */
[--C-:B------:R-:W-:Y:S01]  /*8f80*/  IMAD.MOV.U32 R35, RZ, RZ, R29.reuse ;  /* 0x000000ffff237224 */ /* 0x100fe200078e001d */
[----:B------:R-:W-:Y:S01]  /*8f90*/  SHF.R.U32.HI R28, RZ, 0x10, R29 ;  /* 0x00000010ff1c7819 */ /* 0x000fe2000001161d */
[----:B------:R-:W-:Y:S01]  /*8fa0*/  IMAD.MOV.U32 R31, RZ, RZ, R6 ;  /* 0x000000ffff1f7224 */ /* 0x000fe200078e0006 */
[----:B------:R-:W-:Y:S01]  /*8fb0*/  PRMT R42, R42, 0x5410, R2 ;  /* 0x000054102a2a7816 */ /* 0x000fe20000000002 */
[----:B------:R-:W-:Y:S01]  /*8fc0*/  IMAD R2, R58, -0x80, R34 ;  /* 0xffffff803a027824 */ /* 0x000fe200078e0222 */
[----:B------:R-:W-:Y:S01]  /*8fd0*/  SHF.R.U64 R29, R6, 0x10, R7 ;  /* 0x00000010061d7819 */ /* 0x000fe20000001207 */
[--C-:B------:R-:W-:Y:S01]  /*8fe0*/  IMAD.MOV.U32 R5, RZ, RZ, R17.reuse ;  /* 0x000000ffff057224 */ /* 0x100fe200078e0011 */
[--C-:B------:R-:W-:Y:S01]  /*8ff0*/  SHF.R.U64 R4, R16, 0x10, R17.reuse ;  /* 0x0000001010047819 */ /* 0x100fe20000001211 */
[----:B------:R-:W-:Y:S01]  /*9000*/  IMAD.MOV.U32 R51, RZ, RZ, R20 ;  /* 0x000000ffff337224 */ /* 0x000fe200078e0014 */
[----:B------:R-:W-:Y:S01]  /*9010*/  SHF.R.U32.HI R0, RZ, 0x10, R17 ;  /* 0x00000010ff007819 */ /* 0x000fe20000011611 */
[----:B------:R-:W-:Y:S01]  /*9020*/  IMAD.MOV.U32 R50, RZ, RZ, R21 ;  /* 0x000000ffff327224 */ /* 0x000fe200078e0015 */
[----:B------:R-:W-:Y:S01]  /*9030*/  PRMT R17, R31, 0x5410, R29 ;  /* 0x000054101f117816 */ /* 0x000fe2000000001d */
[----:B------:R-:W-:Y:S01]  /*9040*/  IMAD.MOV.U32 R46, RZ, RZ, R23 ;  /* 0x000000ffff2e7224 */ /* 0x000fe200078e0017 */
[----:B------:R-:W-:Y:S01]  /*9050*/  IMNMX R29, R2, 0x80, PT ;  /* 0x00000080021d7817 */ /* 0x000fe20003800200 */
[----:B------:R-:W-:Y:S01]  /*9060*/  IMAD.MOV.U32 R38, RZ, RZ, R26 ;  /* 0x000000ffff267224 */ /* 0x000fe200078e001a */
[----:B------:R-:W-:Y:S01]  /*9070*/  SHF.R.U64 R49, R20, 0x10, R21 ;  /* 0x0000001014317819 */ /* 0x000fe20000001215 */
[----:B------:R-:W-:Y:S01]  /*9080*/  IMAD.MOV.U32 R39, RZ, RZ, R27 ;  /* 0x000000ffff277224 */ /* 0x000fe200078e001b */
[----:B------:R-:W-:Y:S01]  /*9090*/  ISETP.GE.AND P0, PT, R242, R29, PT ;  /* 0x0000001df200720c */ /* 0x000fe20003f06270 */
[----:B------:R-:W-:Y:S01]  /*90a0*/  IMAD.MOV.U32 R54, RZ, RZ, R18 ;  /* 0x000000ffff367224 */ /* 0x000fe200078e0012 */
[----:B------:R-:W-:Y:S01]  /*90b0*/  SHF.R.U32.HI R44, RZ, 0x10, R21 ;  /* 0x00000010ff2c7819 */ /* 0x000fe20000011615 */
[----:B------:R-:W-:Y:S01]  /*90c0*/  IMAD.MOV.U32 R53, RZ, RZ, R19 ;  /* 0x000000ffff357224 */ /* 0x000fe200078e0013 */
[--C-:B------:R-:W-:Y:S01]  /*90d0*/  SHF.R.U64 R45, R22, 0x10, R23.reuse ;  /* 0x00000010162d7819 */ /* 0x100fe20000001217 */
[----:B------:R-:W-:Y:S01]  /*90e0*/  IMAD.MOV.U32 R47, RZ, RZ, R22 ;  /* 0x000000ffff2f7224 */ /* 0x000fe200078e0016 */
[----:B------:R-:W-:Y:S01]  /*90f0*/  SHF.R.U32.HI R40, RZ, 0x10, R23 ;  /* 0x00000010ff287819 */ /* 0x000fe20000011617 */
[----:B------:R-:W-:Y:S01]  /*9100*/  IMAD.MOV.U32 R43, RZ, RZ, R24 ;  /* 0x000000ffff2b7224 */ /* 0x000fe200078e0018 */
[----:B------:R-:W-:Y:S01]  /*9110*/  SHF.R.U64 R41, R24, 0x10, R25 ;  /* 0x0000001018297819 */ /* 0x000fe20000001219 */
[----:B------:R-:W-:Y:S01]  /*9120*/  IMAD.MOV.U32 R23, RZ, RZ, R10 ;  /* 0x000000ffff177224 */ /* 0x000fe200078e000a */
[----:B------:R-:W-:Y:S01]  /*9130*/  SHF.R.U64 R37, R26, 0x10, R27 ;  /* 0x000000101a257819 */ /* 0x000fe2000000121b */
[----:B------:R-:W-:Y:S01]  /*9140*/  IMAD.MOV.U32 R26, RZ, RZ, R9 ;  /* 0x000000ffff1a7224 */ /* 0x000fe200078e0009 */
[----:B------:R-:W-:Y:S01]  /*9150*/  SHF.R.U32.HI R32, RZ, 0x10, R27 ;  /* 0x00000010ff207819 */ /* 0x000fe2000001161b */
[----:B------:R-:W-:Y:S01]  /*9160*/  IMAD.MOV.U32 R27, RZ, RZ, R8 ;  /* 0x000000ffff1b7224 */ /* 0x000fe200078e0008 */
[----:B------:R-:W-:Y:S01]  /*9170*/  SHF.R.U64 R52, R18, 0x10, R19 ;  /* 0x0000001012347819 */ /* 0x000fe20000001213 */
        /* <DEDUP_REMOVED lines=9> */
[----:B------:R-:W-:Y:S01]  /*9210*/  SHF.R.U32.HI R24, RZ, 0x10, R7 ;  /* 0x00000010ff187819 */ /* 0x000fe20000011607 */
[----:B------:R-:W-:Y:S01]  /*9220*/  IMAD.MOV.U32 R9, RZ, RZ, R15 ;  /* 0x000000ffff097224 */ /* 0x000fe200078e000f */
[----:B------:R-:W-:Y:S01]  /*9230*/  SHF.R.U32.HI R11, RZ, 0x10, R11 ;  /* 0x00000010ff0b7819 */ /* 0x000fe2000001160b */
[----:B------:R-:W-:Y:S01]  /*9240*/  IMAD.MOV.U32 R6, RZ, RZ, R16 ;  /* 0x000000ffff067224 */ /* 0x000fe200078e0010 */
[----:B------:R-:W-:Y:S01]  /*9250*/  SHF.R.U64 R12, R12, 0x10, R13 ;  /* 0x000000100c0c7819 */ /* 0x000fe2000000120d */
[----:B------:R-:W-:-:S04]  /*9260*/  DEPBAR.LE SB0, 0x1 ;  /* 0x000080400000791a */ /* 0x000fc80000000000 */
[----:B------:R-:W-:Y:S01]  /*9270*/  SHF.R.U32.HI R7, RZ, 0x10, R13 ;  /* 0x00000010ff077819 */ /* 0x000fe2000001160d */
[----:B------:R-:W-:Y:S01]  /*9280*/  BSSY B1, `(.L_x_225) ;  /* 0x0000115000017945 */ /* 0x000fe20003800000 */
[--C-:B------:R-:W-:Y:S02]  /*9290*/  SHF.R.U64 R8, R14, 0x10, R15.reuse ;  /* 0x000000100e087819 */ /* 0x100fe4000000120f */
[----:B------:R-:W-:Y:S02]  /*92a0*/  SHF.R.U32.HI R3, RZ, 0x10, R15 ;  /* 0x00000010ff037819 */ /* 0x000fe4000001160f */
[----:B------:R-:W-:Y:S02]  /*92b0*/  PRMT R35, R35, 0x5410, R28 ;  /* 0x0000541023237816 */ /* 0x000fe4000000001c */
[----:B------:R-:W-:Y:S02]  /*92c0*/  PRMT R25, R27, 0x5410, R25 ;  /* 0x000054101b197816 */ /* 0x000fe40000000019 */
[----:B------:R-:W-:-:S02]  /*92d0*/  PRMT R20, R26, 0x5410, R20 ;  /* 0x000054101a147816 */ /* 0x000fc40000000014 */
[----:B------:R-:W-:Y:S02]  /*92e0*/  PRMT R21, R23, 0x5410, R21 ;  /* 0x0000541017157816 */ /* 0x000fe40000000015 */
[----:B------:R-:W-:Y:S02]  /*92f0*/  PRMT R52, R54, 0x5410, R52 ;  /* 0x0000541036347816 */ /* 0x000fe40000000034 */
[----:B------:R-:W-:Y:S02]  /*9300*/  PRMT R48, R53, 0x5410, R48 ;  /* 0x0000541035307816 */ /* 0x000fe40000000030 */
        /* <DEDUP_REMOVED lines=15> */
[----:B------:R-:W-:Y:S01]  /*9400*/  PRMT R28, R5, 0x5410, R0 ;  /* 0x00005410051c7816 */ /* 0x000fe20000000000 */
[----:B------:R-:W-:Y:S06]  /*9410*/  BAR.SYNC.DEFER_BLOCKING 0x0 ;  /* 0x0000000000007b1d */ /* 0x000fec0000010000 */
[----:B------:R-:W-:Y:S05]  /*9420*/  @P0 BRA `(.L_x_226) ;  /* 0x00000fa000000947 */ /* 0x000fea0003800000 */
[----:B------:R-:W-:Y:S01]  /*9430*/  ISETP.GE.AND P0, PT, R132, c[0x0][0x27c], PT ;  /* 0x00009f0084007a0c */ /* 0x000fe20003f06270 */
[----:B------:R-:W-:-:S12]  /*9440*/  BSSY B0, `(.L_x_227) ;  /* 0x0000028000007945 */ /* 0x000fd80003800000 */
[----:B------:R-:W-:Y:S05]  /*9450*/  @P0 BRA `(.L_x_228) ;  /* 0x0000026000000947 */ /* 0x000fea0003800000 */
[----:B------:R-:W1:Y:S01]  /*9460*/  LDS.128 R4, [R232+0x4800] ;  /* 0x00480000e8047984 */ /* 0x000e620000000c00 */
[C---:B------:R-:W-:Y:S01]  /*9470*/  SHF.L.U32 R3, R52.reuse, 0x10, RZ ;  /* 0x0000001034037819 */ /* 0x040fe200000006ff */
[----:B------:R-:W-:Y:S01]  /*9480*/  IMAD.U32 R0, R17, 0x10000, RZ ;  /* 0x0001000011007824 */ /* 0x000fe200078e00ff */
[----:B------:R-:W-:Y:S02]  /*9490*/  LOP3.LUT R2, R52, 0xffff0000, RZ, 0xc0, !PT ;  /* 0xffff000034027812 */ /* 0x000fe400078ec0ff */
[C---:B-1----:R-:W-:Y:S01]  /*94a0*/  SHF.L.U32 R9, R4.reuse, 0x10, RZ ;  /* 0x0000001004097819 */ /* 0x042fe200000006ff */
[----:B------:R-:W-:Y:S01]  /*94b0*/  IMAD.U32 R10, R7, 0x10000, RZ ;  /* 0x00010000070a7824 */ /* 0x000fe200078e00ff */
[----:B------:R-:W-:Y:S02]  /*94c0*/  LOP3.LUT R8, R4, 0xffff0000, RZ, 0xc0, !PT ;  /* 0xffff000004087812 */ /* 0x000fe400078ec0ff */
[C---:B------:R-:W-:Y:S02]  /*94d0*/  SHF.L.U32 R13, R5.reuse, 0x10, RZ ;  /* 0x00000010050d7819 */ /* 0x040fe400000006ff */
[----:B------:R-:W-:Y:S01]  /*94e0*/  LOP3.LUT R4, R5, 0xffff0000, RZ, 0xc0, !PT ;  /* 0xffff000005047812 */ /* 0x000fe200078ec0ff */
[CC--:B------:R-:W-:Y:S01]  /*94f0*/  FMUL.FTZ R15, R8.reuse, R0.reuse ;  /* 0x00000000080f7220 */ /* 0x0c0fe20000410000 */
[----:B------:R-:W-:Y:S01]  /*9500*/  LOP3.LUT R5, R17, 0xffff0000, RZ, 0xc0, !PT ;  /* 0xffff000011057812 */ /* 0x000fe200078ec0ff */
[-C--:B------:R-:W-:Y:S01]  /*9510*/  FMUL.FTZ R14, R8, R3.reuse ;  /* 0x00000003080e7220 */ /* 0x080fe20000410000 */
[C---:B------:R-:W-:Y:S01]  /*9520*/  SHF.L.U32 R12, R6.reuse, 0x10, RZ ;  /* 0x00000010060c7819 */ /* 0x040fe200000006ff */
[----:B------:R-:W-:Y:S01]  /*9530*/  FFMA.FTZ R16, R9, R3, -R15 ;  /* 0x0000000309107223 */ /* 0x000fe2000001080f */
[----:B------:R-:W-:Y:S01]  /*9540*/  LOP3.LUT R11, R6, 0xffff0000, RZ, 0xc0, !PT ;  /* 0xffff0000060b7812 */ /* 0x000fe200078ec0ff */
[-C--:B------:R-:W-:Y:S01]  /*9550*/  FMUL.FTZ R8, R4, R5.reuse ;  /* 0x0000000504087220 */ /* 0x080fe20000410000 */
[----:B------:R-:W-:Y:S01]  /*9560*/  LOP3.LUT R6, R7, 0xffff0000, RZ, 0xc0, !PT ;  /* 0xffff000007067812 */ /* 0x000fe200078ec0ff */
[----:B------:R-:W-:Y:S01]  /*9570*/  FFMA.FTZ R15, R9, R0, R14 ;  /* 0x00000000090f7223 */ /* 0x000fe2000001000e */
[----:B------:R-:W-:Y:S01]  /*9580*/  LOP3.LUT R0, R24, 0xffff0000, RZ, 0xc0, !PT ;  /* 0xffff000018007812 */ /* 0x000fe200078ec0ff */
[-C--:B------:R-:W-:Y:S01]  /*9590*/  FMUL.FTZ R7, R4, R2.reuse ;  /* 0x0000000204077220 */ /* 0x080fe20000410000 */
[----:B------:R-:W-:Y:S01]  /*95a0*/  SHF.L.U32 R4, R48, 0x10, RZ ;  /* 0x0000001030047819 */ /* 0x000fe200000006ff */
[C---:B------:R-:W-:Y:S01]  /*95b0*/  FFMA.FTZ R14, R13.reuse, R2, -R8 ;  /* 0x000000020d0e7223 */ /* 0x040fe20000010808 */
[----:B------:R-:W-:Y:S01]  /*95c0*/  SHF.L.U32 R2, R24, 0x10, RZ ;  /* 0x0000001018027819 */ /* 0x000fe200000006ff */
[----:B------:R-:W-:Y:S01]  /*95d0*/  FFMA.FTZ R9, R13, R5, R7 ;  /* 0x000000050d097223 */ /* 0x000fe20000010007 */
[----:B------:R-:W-:Y:S01]  /*95e0*/  LOP3.LUT R3, R48, 0xffff0000, RZ, 0xc0, !PT ;  /* 0xffff000030037812 */ /* 0x000fe200078ec0ff */
[----:B------:R-:W-:-:S02]  /*95f0*/  FMUL.FTZ R7, R6, R0 ;  /* 0x0000000006077220 */ /* 0x000fc40000410000 */
[C---:B------:R-:W-:Y:S02]  /*9600*/  FMUL.FTZ R8, R11.reuse, R2 ;  /* 0x000000020b087220 */ /* 0x040fe40000410000 */
[-C--:B------:R-:W-:Y:S02]  /*9610*/  FMUL.FTZ R5, R11, R4.reuse ;  /* 0x000000040b057220 */ /* 0x080fe40000410000 */
[-C--:B------:R-:W-:Y:S02]  /*9620*/  FMUL.FTZ R6, R6, R3.reuse ;  /* 0x0000000306067220 */ /* 0x080fe40000410000 */
[C---:B------:R-:W-:Y:S01]  /*9630*/  FFMA.FTZ R8, R12.reuse, R4, -R8 ;  /* 0x000000040c087223 */ /* 0x040fe20000010808 */
[----:B------:R-:W-:Y:S01]  /*9640*/  F2FP.BF16.PACK_AB R4, R15, R16 ;  /* 0x000000100f04723e */ /* 0x000fe200000010ff */
[----:B------:R-:W-:Y:S01]  /*9650*/  FFMA.FTZ R2, R12, R2, R5 ;  /* 0x000000020c027223 */ /* 0x000fe20000010005 */
[----:B------:R-:W-:Y:S01]  /*9660*/  F2FP.BF16.PACK_AB R5, R9, R14 ;  /* 0x0000000e0905723e */ /* 0x000fe200000010ff */
[----:B------:R-:W-:-:S02]  /*9670*/  FFMA.FTZ R3, R10, R3, -R7 ;  /* 0x000000030a037223 */ /* 0x000fc40000010807 */
[----:B------:R-:W-:Y:S01]  /*9680*/  FFMA.FTZ R0, R10, R0, R6 ;  /* 0x000000000a007223 */ /* 0x000fe20000010006 */
[----:B------:R-:W-:-:S04]  /*9690*/  F2FP.BF16.PACK_AB R6, R2, R8 ;  /* 0x000000080206723e */ /* 0x000fc800000010ff */
[----:B------:R-:W-:-:S05]  /*96a0*/  F2FP.BF16.PACK_AB R7, R0, R3 ;  /* 0x000000030007723e */ /* 0x000fca00000010ff */
[----:B------:R1:W-:Y:S02]  /*96b0*/  STS.128 [R232+0x4800], R4 ;  /* 0x00480004e8007388 */ /* 0x0003e40000000c00 */
.L_x_228:
[----:B------:R-:W-:Y:S05]  /*96c0*/  BSYNC B0 ;  /* 0x0000000000007941 */ /* 0x000fea0003800000 */
.L_x_227:
[----:B------:R-:W-:Y:S01]  /*96d0*/  ISETP.GE.AND P0, PT, R134, c[0x0][0x27c], PT ;  /* 0x00009f0086007a0c */ /* 0x000fe20003f06270 */
[----:B------:R-:W-:-:S12]  /*96e0*/  BSSY B0, `(.L_x_229) ;  /* 0x0000028000007945 */ /* 0x000fd80003800000 */
[----:B------:R-:W-:Y:S05]  /*96f0*/  @P0 BRA `(.L_x_230) ;  /* 0x0000026000000947 */ /* 0x000fea0003800000 */
[----:B-1----:R-:W1:Y:S01]  /*9700*/  LDS.128 R4, [R233+0x4800] ;  /* 0x00480000e9047984 */ /* 0x002e620000000c00 */
[----:B------:R-:W-:Y:S01]  /*9710*/  SHF.L.U32 R3, R49, 0x10, RZ ;  /* 0x0000001031037819 */ /* 0x000fe200000006ff */
        /* <DEDUP_REMOVED lines=36> */
.L_x_230:
[----:B------:R-:W-:Y:S05]  /*9960*/  BSYNC B0 ;  /* 0x0000000000007941 */ /* 0x000fea0003800000 */
.L_x_229:
        /* <DEDUP_REMOVED lines=41> */
.L_x_232:
[----:B------:R-:W-:Y:S05]  /*9c00*/  BSYNC B0 ;  /* 0x0000000000007941 */ /* 0x000fea0003800000 */
.L_x_231:
        /* <DEDUP_REMOVED lines=41> */
.L_x_234:
[----:B------:R-:W-:Y:S05]  /*9ea0*/  BSYNC B0 ;  /* 0x0000000000007941 */ /* 0x000fea0003800000 */
.L_x_233:
        /* <DEDUP_REMOVED lines=41> */
.L_x_236:
[----:B------:R-:W-:Y:S05]  /*a140*/  BSYNC B0 ;  /* 0x0000000000007941 */ /* 0x000fea0003800000 */
.L_x_235:
[----:B------:R-:W-:-:S13]  /*a150*/  ISETP.GE.AND P0, PT, R153, c[0x0][0x27c], PT ;  /* 0x00009f0099007a0c */ /* 0x000fda0003f06270 */
        /* <DEDUP_REMOVED lines=39> */
.L_x_226:
[----:B------:R-:W-:Y:S05]  /*a3d0*/  BSYNC B1 ;  /* 0x0000000000017941 */ /* 0x000fea0003800000 */
.L_x_225:
[----:B------:R-:W-:-:S04]  /*a3e0*/  IADD3 R0, R242, 0x40, RZ ;  /* 0x00000040f2007810 */ /* 0x000fc80007ffe0ff */
[----:B------:R-:W-:-:S13]  /*a3f0*/  ISETP.GE.AND P0, PT, R0, R29, PT ;  /* 0x0000001d0000720c */ /* 0x000fda0003f06270 */
[----:B------:R-:W-:Y:S05]  /*a400*/  @P0 BRA `(.L_x_237) ;  /* 0x00003c1000000947 */ /* 0x000fea0003800000 */
[----:B------:R-:W-:Y:S01]  /*a410*/  ISETP.GE.AND P0, PT, R132, c[0x0][0x27c], PT ;  /* 0x00009f0084007a0c */ /* 0x000fe20003f06270 */
[----:B------:R-:W-:-:S12]  /*a420*/  BSSY B0, `(.L_x_238) ;  /* 0x0000028000007945 */ /* 0x000fd80003800000 */
[----:B------:R-:W-:Y:S05]  /*a430*/  @P0 BRA `(.L_x_239) ;  /* 0x0000026000000947 */ /* 0x000fea0003800000 */
[----:B-1----:R-:W1:Y:S01]  /*a440*/  LDS.128 R4, [R232+0x5800] ;  /* 0x00580000e8047984 */ /* 0x002e620000000c00 */
        /* <DEDUP_REMOVED lines=8> */
[-C--:B------:R-:W-:Y:S01]  /*a4d0*/  FMUL.FTZ R15, R0, R8.reuse ;  /* 0x00000008000f7220 */ /* 0x080fe20000410000 */
[----:B------:R-:W-:Y:S01]  /*a4e0*/  LOP3.LUT R5, R17, 0xffff0000, RZ, 0xc0, !PT ;  /* 0xffff000011057812 */ /* 0x000fe200078ec0ff */
[C---:B------:R-:W-:Y:S01]  /*a4f0*/  FMUL.FTZ R14, R3.reuse, R8 ;  /* 0x00000008030e7220 */ /* 0x040fe20000410000 */
[C---:B------:R-:W-:Y:S01]  /*a500*/  SHF.L.U32 R12, R6.reuse, 0x10, RZ ;  /* 0x00000010060c7819 */ /* 0x040fe200000006ff */
[-C--:B------:R-:W-:Y:S01]  /*a510*/  FFMA.FTZ R16, R3, R9.reuse, -R15 ;  /* 0x0000000903107223 */ /* 0x080fe2000001080f */
[----:B------:R-:W-:Y:S01]  /*a520*/  LOP3.LUT R11, R6, 0xffff0000, RZ, 0xc0, !PT ;  /* 0xffff0000060b7812 */ /* 0x000fe200078ec0ff */
[-C--:B------:R-:W-:Y:S01]  /*a530*/  FMUL.FTZ R8, R5, R4.reuse ;  /* 0x0000000405087220 */ /* 0x080fe20000410000 */
[----:B------:R-:W-:Y:S01]  /*a540*/  LOP3.LUT R6, R7, 0xffff0000, RZ, 0xc0, !PT ;  /* 0xffff000007067812 */ /* 0x000fe200078ec0ff */
[----:B------:R-:W-:Y:S01]  /*a550*/  FFMA.FTZ R15, R0, R9, R14 ;  /* 0x00000009000f7223 */ /* 0x000fe2000001000e */
[----:B------:R-:W-:Y:S01]  /*a560*/  LOP3.LUT R0, R24, 0xffff0000, RZ, 0xc0, !PT ;  /* 0xffff000018007812 */ /* 0x000fe200078ec0ff */
[----:B------:R-:W-:Y:S01]  /*a570*/  FMUL.FTZ R7, R2, R4 ;  /* 0x0000000402077220 */ /* 0x000fe20000410000 */
[----:B------:R-:W-:Y:S01]  /*a580*/  SHF.L.U32 R4, R48, 0x10, RZ ;  /* 0x0000001030047819 */ /* 0x000fe200000006ff */
[-C--:B------:R-:W-:Y:S01]  /*a590*/  FFMA.FTZ R14, R2, R13.reuse, -R8 ;  /* 0x0000000d020e7223 */ /* 0x080fe20000010808 */
[----:B------:R-:W-:Y:S01]  /*a5a0*/  SHF.L.U32 R2, R24, 0x10, RZ ;  /* 0x0000001018027819 */ /* 0x000fe200000006ff */
[----:B------:R-:W-:Y:S01]  /*a5b0*/  FFMA.FTZ R9, R5, R13, R7 ;  /* 0x0000000d05097223 */ /* 0x000fe20000010007 */
[----:B------:R-:W-:Y:S01]  /*a5c0*/  LOP3.LUT R3, R48, 0xffff0000, RZ, 0xc0, !PT ;  /* 0xffff000030037812 */ /* 0x000fe200078ec0ff */
[----:B------:R-:W-:-:S02]  /*a5d0*/  FMUL.FTZ R7, R0, R6 ;  /* 0x0000000600077220 */ /* 0x000fc40000410000 */
[-C--:B------:R-:W-:Y:S02]  /*a5e0*/  FMUL.FTZ R8, R2, R11.reuse ;  /* 0x0000000b02087220 */ /* 0x080fe40000410000 */
[C---:B------:R-:W-:Y:S02]  /*a5f0*/  FMUL.FTZ R5, R4.reuse, R11 ;  /* 0x0000000b04057220 */ /* 0x040fe40000410000 */
[----:B------:R-:W-:Y:S02]  /*a600*/  FMUL.FTZ R6, R3, R6 ;  /* 0x0000000603067220 */ /* 0x000fe40000410000 */
[----:B------:R-:W-:Y:S01]  /*a610*/  FFMA.FTZ R8, R4, R12, -R8 ;  /* 0x0000000c04087223 */ /* 0x000fe20000010808 */
        /* <DEDUP_REMOVED lines=8> */
.L_x_239:
[----:B------:R-:W-:Y:S05]  /*a6a0*/  BSYNC B0 ;  /* 0x0000000000007941 */ /* 0x000fea0003800000 */
.L_x_238:
        /* <DEDUP_REMOVED lines=41> */
.L_x_241:
[----:B------:R-:W-:Y:S05]  /*a940*/  BSYNC B0 ;  /* 0x0000000000007941 */ /* 0x000fea0003800000 */
.L_x_240:
        /* <DEDUP_REMOVED lines=41> */
.L_x_243:
[----:B------:R-:W-:Y:S05]  /*abe0*/  BSYNC B0 ;  /* 0x0000000000007941 */ /* 0x000fea0003800000 */
.L_x_242:
        /* <DEDUP_REMOVED lines=41> */
.L_x_245:
[----:B------:R-:W-:Y:S05]  /*ae80*/  BSYNC B0 ;  /* 0x0000000000007941 */ /* 0x000fea0003800000 */
.L_x_244:
        /* <DEDUP_REMOVED lines=41> */
.L_x_247:
[----:B------:R-:W-:Y:S05]  /*b120*/  BSYNC B0 ;  /* 0x0000000000007941 */ /* 0x000fea0003800000 */
.L_x_246:
        /* <DEDUP_REMOVED lines=21> */
[C---:B------:R-:W-:Y:S01]  /*b280*/  FMUL.FTZ R7, R2.reuse, R4 ;  /* 0x0000000402077220 */ /* 0x040fe20000410000 */
        /* <DEDUP_REMOVED lines=17> */
[----:B------:R1:W-:Y:S01]  /*b3a0*/  STS.128 [R233+0x9800], R4 ;  /* 0x00980004e9007388 */ /* 0x0003e20000000c00 */
[----:B------:R-:W-:Y:S05]  /*b3b0*/  BRA `(.L_x_237) ;  /* 0x00002c6000007947 */ /* 0x000fea0003800000 */
.L_x_222:
        /* <DEDUP_REMOVED lines=20> */
[----:B------:R-:W3:Y:S01]  /*b500*/  LDL R35, [R1+0x60] ;  /* 0x0000600001237983 */ /* 0x000ee20000100800 */
[C---:B------:R-:W-:Y:S01]  /*b510*/  ISETP.GE.AND P0, PT, R100.reuse, c[0x0][0x27c], PT ;  /* 0x00009f0064007a0c */ /* 0x040fe20003f06270 */
[----:B------:R-:W-:Y:S01]  /*b520*/  CS2R R22, SRZ ;  /* 0x0000000000167805 */ /* 0x000fe2000001ff00 */
[C---:B------:R-:W-:Y:S01]  /*b530*/  IADD3 R5, R100.reuse, 0x10, RZ ;  /* 0x0000001064057810 */ /* 0x040fe20007ffe0ff */
[----:B------:R-:W-:Y:S01]  /*b540*/  CS2R R20, SRZ ;  /* 0x0000000000147805 */ /* 0x000fe2000001ff00 */
[----:B------:R-:W-:Y:S01]  /*b550*/  IADD3 R4, R100, 0x20, RZ ;  /* 0x0000002064047810 */ /* 0x000fe20007ffe0ff */
[----:B------:R-:W-:Y:S01]  /*b560*/  CS2R R10, SRZ ;  /* 0x00000000000a7805 */ /* 0x000fe2000001ff00 */
[----:B------:R-:W-:Y:S01]  /*b570*/  ISETP.GE.AND P2, PT, R5, c[0x0][0x27c], PT ;  /* 0x00009f0005007a0c */ /* 0x000fe20003f46270 */
[----:B------:R-:W-:Y:S01]  /*b580*/  CS2R R8, SRZ ;  /* 0x0000000000087805 */ /* 0x000fe2000001ff00 */
[----:B------:R-:W-:Y:S01]  /*b590*/  ISETP.GE.AND P1, PT, R4, c[0x0][0x27c], PT ;  /* 0x00009f0004007a0c */ /* 0x000fe20003f26270 */
[----:B------:R-:W-:Y:S01]  /*b5a0*/  CS2R R26, SRZ ;  /* 0x00000000001a7805 */ /* 0x000fe2000001ff00 */
[----:B------:R-:W-:-:S03]  /*b5b0*/  CS2R R24, SRZ ;  /* 0x0000000000187805 */ /* 0x000fc6000001ff00 */
[C---:B------:R-:W-:Y:S01]  /*b5c0*/  @!P0 IMAD.SHL.U32 R0, R100.reuse, 0x2, RZ ;  /* 0x0000000264008824 */ /* 0x040fe200078e00ff */
[----:B------:R-:W-:-:S04]  /*b5d0*/  @!P0 SHF.L.U64.HI R5, R100, 0x1, R101 ;  /* 0x0000000164058819 */ /* 0x000fc80000010265 */
[----:B------:R-:W-:-:S05]  /*b5e0*/  @!P0 IADD3 R32, P3, R28, R0, RZ ;  /* 0x000000001c208210 */ /* 0x000fca0007f7e0ff */
[----:B------:R-:W-:Y:S01]  /*b5f0*/  @!P0 IMAD.X R33, R29, 0x1, R5, P3 ;  /* 0x000000011d218824 */ /* 0x000fe200018e0605 */
[----:B------:R-:W-:Y:S01]  /*b600*/  @!P0 IADD3 R30, P3, R2, R0, RZ ;  /* 0x00000000021e8210 */ /* 0x000fe20007f7e0ff */
[----:B------:R-:W-:Y:S01]  /*b610*/  CS2R R18, SRZ ;  /* 0x0000000000127805 */ /* 0x000fe2000001ff00 */
[----:B------:R-:W-:Y:S02]  /*b620*/  CS2R R16, SRZ ;  /* 0x0000000000107805 */ /* 0x000fe4000001ff00 */
[----:B------:R-:W-:-:S04]  /*b630*/  @!P0 IADD3.X R31, R3, R5, RZ, P3, !PT ;  /* 0x00000005031f8210 */ /* 0x000fc80001ffe4ff */
[----:B------:R1:W5:Y:S01]  /*b640*/  @!P0 LD.E.128 R16, [R32.64] ;  /* 0x0000000620108980 */ /* 0x000362000c101d00 */
[----:B--2---:R-:W-:Y:S01]  /*b650*/  @!P2 SHF.L.U32 R4, R36, 0x3, RZ ;  /* 0x000000032404a819 */ /* 0x004fe200000006ff */
[----:B---3--:R-:W-:-:S04]  /*b660*/  @!P1 IMAD.SHL.U32 R0, R35, 0x8, RZ ;  /* 0x0000000823009824 */ /* 0x008fc800078e00ff */
[----:B------:R-:W-:-:S04]  /*b670*/  @!P2 IMAD.WIDE R14, R4, 0x2, R28 ;  /* 0x00000002040ea825 */ /* 0x000fc800078e021c */
[----:B------:R-:W-:Y:S01]  /*b680*/  @!P2 IMAD.WIDE R12, R4, 0x2, R2 ;  /* 0x00000002040ca825 */ /* 0x000fe200078e0202 */
[----:B------:R2:W5:Y:S03]  /*b690*/  @!P2 LD.E.128 R20, [R14.64] ;  /* 0x000000060e14a980 */ /* 0x000566000c101d00 */
[C---:B------:R-:W-:Y:S01]  /*b6a0*/  @!P1 IMAD.WIDE R6, R0.reuse, 0x2, R28 ;  /* 0x0000000200069825 */ /* 0x040fe200078e021c */
[----:B------:R3:W5:Y:S01]  /*b6b0*/  @!P2 LD.E.128 R8, [R12.64] ;  /* 0x000000060c08a980 */ /* 0x000762000c101d00 */
[----:B------:R-:W-:Y:S02]  /*b6c0*/  CS2R R4, SRZ ;  /* 0x0000000000047805 */ /* 0x000fe4000001ff00 */
[----:B------:R-:W-:Y:S01]  /*b6d0*/  @!P1 IMAD.WIDE R2, R0, 0x2, R2 ;  /* 0x0000000200029825 */ /* 0x000fe200078e0202 */
[----:B------:R4:W5:Y:S01]  /*b6e0*/  @!P1 LD.E.128 R24, [R6.64] ;  /* 0x0000000606189980 */ /* 0x000962000c101d00 */
[----:B--2---:R-:W-:Y:S01]  /*b6f0*/  CS2R R14, SRZ ;  /* 0x00000000000e7805 */ /* 0x004fe2000001ff00 */
[----:B---3--:R-:W-:Y:S01]  /*b700*/  CS2R R12, SRZ ;  /* 0x00000000000c7805 */ /* 0x008fe2000001ff00 */
[----:B----4-:R-:W-:-:S05]  /*b710*/  CS2R R6, SRZ ;  /* 0x0000000000067805 */ /* 0x010fca000001ff00 */
[----:B------:R1:W5:Y:S04]  /*b720*/  @!P1 LD.E.128 R12, [R2.64] ;  /* 0x00000006020c9980 */ /* 0x000368000c101d00 */
[----:B------:R1:W5:Y:S02]  /*b730*/  @!P0 LD.E.128 R4, [R30.64] ;  /* 0x000000061e048980 */ /* 0x000364000c101d00 */
.L_x_249:
[----:B-12-4-:R-:W-:Y:S05]  /*b740*/  BSYNC B0 ;  /* 0x0000000000007941 */ /* 0x016fea0003800000 */
.L_x_248:
[--C-:B-----5:R-:W-:Y:S01]  /*b750*/  IMAD.MOV.U32 R42, RZ, RZ, R23.reuse ;  /* 0x000000ffff2a7224 */ /* 0x120fe200078e0017 */
[----:B------:R-:W-:Y:S01]  /*b760*/  SHF.R.U32.HI R0, RZ, 0x10, R23 ;  /* 0x00000010ff007819 */ /* 0x000fe20000011617 */
[----:B------:R-:W-:Y:S01]  /*b770*/  IMAD.MOV.U32 R51, RZ, RZ, R18 ;  /* 0x000000ffff337224 */ /* 0x000fe200078e0012 */
[----:B------:R-:W-:Y:S01]  /*b780*/  SHF.R.U64 R49, R18, 0x10, R19 ;  /* 0x0000001012317819 */ /* 0x000fe20000001213 */
[----:B------:R-:W-:Y:S01]  /*b790*/  IMAD.MOV.U32 R54, RZ, RZ, R16 ;  /* 0x000000ffff367224 */ /* 0x000fe200078e0010 */
[----:B------:R-:W-:Y:S01]  /*b7a0*/  PRMT R42, R42, 0x5410, R0 ;  /* 0x000054102a2a7816 */ /* 0x000fe20000000000 */
[----:B------:R-:W-:Y:S01]  /*b7b0*/  IMAD R0, R58, -0x80, R34 ;  /* 0xffffff803a007824 */ /* 0x000fe200078e0222 */
[----:B------:R-:W-:Y:S01]  /*b7c0*/  PRMT R49, R51, 0x5410, R49 ;  /* 0x0000541033317816 */ /* 0x000fe20000000031 */
[--C-:B------:R-:W-:Y:S01]  /*b7d0*/  IMAD.MOV.U32 R53, RZ, RZ, R17.reuse ;  /* 0x000000ffff357224 */ /* 0x100fe200078e0011 */
[----:B------:R-:W-:Y:S01]  /*b7e0*/  SHF.R.U64 R52, R16, 0x10, R17 ;  /* 0x0000001010347819 */ /* 0x000fe20000001211 */
[----:B------:R-:W-:Y:S01]  /*b7f0*/  IMAD.MOV.U32 R50, RZ, RZ, R19 ;  /* 0x000000ffff327224 */ /* 0x000fe200078e0013 */
[----:B------:R-:W-:Y:S01]  /*b800*/  IMNMX R51, R0, 0x80, PT ;  /* 0x0000008000337817 */ /* 0x000fe20003800200 */
[----:B------:R-:W-:Y:S01]  /*b810*/  IMAD.MOV.U32 R46, RZ, RZ, R21 ;  /* 0x000000ffff2e7224 */ /* 0x000fe200078e0015 */
[----:B------:R-:W-:Y:S01]  /*b820*/  SHF.R.U32.HI R48, RZ, 0x10, R17 ;  /* 0x00000010ff307819 */ /* 0x000fe20000011611 */
[----:B------:R-:W-:Y:S01]  /*b830*/  IMAD.MOV.U32 R43, RZ, RZ, R22 ;  /* 0x000000ffff2b7224 */ /* 0x000fe200078e0016 */
[----:B------:R-:W-:Y:S01]  /*b840*/  ISETP.GE.AND P0, PT, R242, R51, PT ;  /* 0x00000033f200720c */ /* 0x000fe20003f06270 */
[----:B------:R-:W-:Y:S01]  /*b850*/  IMAD.MOV.U32 R38, RZ, RZ, R24 ;  /* 0x000000ffff267224 */ /* 0x000fe200078e0018 */
[----:B------:R-:W-:Y:S01]  /*b860*/  SHF.R.U32.HI R44, RZ, 0x10, R19 ;  /* 0x00000010ff2c7819 */ /* 0x000fe20000011613 */
[----:B------:R-:W-:Y:S01]  /*b870*/  IMAD.MOV.U32 R39, RZ, RZ, R25 ;  /* 0x000000ffff277224 */ /* 0x000fe200078e0019 */
[----:B------:R-:W-:Y:S01]  /*b880*/  SHF.R.U64 R45, R20, 0x10, R21 ;  /* 0x00000010142d7819 */ /* 0x000fe20000001215 */
        /* <DEDUP_REMOVED lines=13> */
[--C-:B------:R-:W-:Y:S01]  /*b960*/  SHF.R.U64 R29, R4, 0x10, R5.reuse ;  /* 0x00000010041d7819 */ /* 0x100fe20000001205 */
[----:B------:R-:W-:Y:S01]  /*b970*/  IMAD.MOV.U32 R31, RZ, RZ, R4 ;  /* 0x000000ffff1f7224 */ /* 0x000fe200078e0004 */
[----:B------:R-:W-:Y:S01]  /*b980*/  SHF.R.U32.HI R24, RZ, 0x10, R5 ;  /* 0x00000010ff187819 */ /* 0x000fe20000011605 */
[--C-:B------:R-:W-:Y:S01]  /*b990*/  IMAD.MOV.U32 R26, RZ, RZ, R7.reuse ;  /* 0x000000ffff1a7224 */ /* 0x100fe200078e0007 */
        /* <DEDUP_REMOVED lines=42> */
[----:B------:R1:W5:Y:S04]  /*bc40*/  LDL R61, [R1+0x44] ;  /* 0x00004400013d7983 */ /* 0x0003680000100800 */
[----:B------:R1:W5:Y:S04]  /*bc50*/  LDL R60, [R1+0x48] ;  /* 0x00004800013c7983 */ /* 0x0003680000100800 */
[----:B------:R1:W5:Y:S01]  /*bc60*/  LDL R59, [R1+0x4c] ;  /* 0x00004c00013b7983 */ /* 0x0003620000100800 */
[----:B------:R-:W-:Y:S01]  /*bc70*/  ISETP.GE.AND P0, PT, R100, c[0x0][0x27c], PT ;  /* 0x00009f0064007a0c */ /* 0x000fe20003f06270 */
[----:B------:R-:W-:-:S12]  /*bc80*/  BSSY B0, `(.L_x_252) ;  /* 0x000005e000007945 */ /* 0x000fd80003800000 */
[----:B------:R-:W-:Y:S05]  /*bc90*/  @P0 BRA `(.L_x_253) ;  /* 0x000005c000000947 */ /* 0x000fea0003800000 */
[----:B------:R-:W2:Y:S02]  /*bca0*/  S2R R58, SR_TID.X ;  /* 0x00000000003a7919 */ /* 0x000ea40000002100 */
[----:B--2---:R-:W-:-:S04]  /*bcb0*/  LEA.HI R62, R58, R58, RZ, 0x1 ;  /* 0x0000003a3a3e7211 */ /* 0x004fc800078f08ff */
[----:B------:R-:W-:-:S05]  /*bcc0*/  LOP3.LUT R62, R62, 0xfffffffe, RZ, 0xc0, !PT ;  /* 0xfffffffe3e3e7812 */ /* 0x000fca00078ec0ff */
[----:B------:R-:W-:Y:S02]  /*bcd0*/  IMAD.IADD R62, R58, 0x1, -R62 ;  /* 0x000000013a3e7824 */ /* 0x000fe400078e0a3e */
[----:B------:R-:W2:Y:S01]  /*bce0*/  LDL R58, [R1+0x68] ;  /* 0x00006800013a7983 */ /* 0x000ea20000100800 */
[----:B------:R-:W-:-:S04]  /*bcf0*/  MOV R0, c[0x0][0x27c] ;  /* 0x00009f0000007a02 */ /* 0x000fc80000000f00 */
[----:B------:R-:W-:-:S04]  /*bd00*/  LEA.HI R0, R0, R62, RZ, 0x1d ;  /* 0x0000003e00007211 */ /* 0x000fc800078fe8ff */
[----:B------:R-:W-:Y:S01]  /*bd10*/  SHF.R.S32.HI R3, RZ, 0x1f, R0 ;  /* 0x0000001fff037819 */ /* 0x000fe20000011400 */
[----:B------:R-:W-:-:S03]  /*bd20*/  IMAD.SHL.U32 R2, R0, 0x8, RZ ;  /* 0x0000000800027824 */ /* 0x000fc600078e00ff */
[----:B------:R-:W-:Y:S02]  /*bd30*/  LEA.HI R0, R3, R0, RZ, 0x2 ;  /* 0x0000000003007211 */ /* 0x000fe400078f10ff */
[----:B-----5:R-:W-:Y:S02]  /*bd40*/  LOP3.LUT R2, R61, 0x18, R2, 0xf8, !PT ;  /* 0x000000183d027812 */ /* 0x020fe400078ef802 */
[----:B------:R-:W-:Y:S02]  /*bd50*/  SHF.L.U32 R0, R0, 0xa, RZ ;  /* 0x0000000a00007819 */ /* 0x000fe400000006ff */
[----:B------:R-:W-:Y:S02]  /*bd60*/  LOP3.LUT R2, R2, R60, RZ, 0x3c, !PT ;  /* 0x0000003c02027212 */ /* 0x000fe400078e3cff */
[----:B------:R-:W-:-:S04]  /*bd70*/  LOP3.LUT R0, R0, 0x7ffff000, RZ, 0xc0, !PT ;  /* 0x7ffff00000007812 */ /* 0x000fc800078ec0ff */
[----:B------:R-:W-:Y:S02]  /*bd80*/  IADD3 R0, R2, R0, R59 ;  /* 0x0000000002007210 */ /* 0x000fe40007ffe03b */
[----:B------:R-:W-:-:S03]  /*bd90*/  SHF.L.U32 R2, R31, 0x10, RZ ;  /* 0x000000101f027819 */ /* 0x000fc600000006ff */
[----:B------:R-:W-:Y:S02]  /*bda0*/  IMAD.SHL.U32 R23, R0, 0x2, RZ ;  /* 0x0000000200177824 */ /* 0x000fe400078e00ff */
[----:B------:R-:W-:-:S03]  /*bdb0*/  IMAD.U32 R0, R52, 0x10000, RZ ;  /* 0x0001000034007824 */ /* 0x000fc600078e00ff */
[----:B------:R-:W3:Y:S02]  /*bdc0*/  LDS.128 R4, [R23+0x6080] ;  /* 0x0060800017047984 */ /* 0x000ee40000000c00 */
[----:B---3--:R-:W-:Y:S02]  /*bdd0*/  SHF.L.U32 R3, R4, 0x10, RZ ;  /* 0x0000001004037819 */ /* 0x008fe400000006ff */
[----:B------:R-:W-:Y:S02]  /*bde0*/  LOP3.LUT R19, R5, 0xffff0000, RZ, 0xc0, !PT ;  /* 0xffff000005137812 */ /* 0x000fe400078ec0ff */
[----:B------:R-:W-:Y:S01]  /*bdf0*/  LOP3.LUT R18, R7, 0xffff0000, RZ, 0xc0, !PT ;  /* 0xffff000007127812 */ /* 0x000fe200078ec0ff */
[----:B------:R-:W-:Y:S01]  /*be00*/  FMUL.FTZ R15, R3, R2 ;  /* 0x00000002030f7220 */ /* 0x000fe20000410000 */
[----:B--2---:R-:W2:Y:S02]  /*be10*/  LDS.128 R8, [R58] ;  /* 0x000000003a087984 */ /* 0x004ea40000000c00 */
[C---:B--2---:R-:W-:Y:S01]  /*be20*/  SHF.L.U32 R12, R8.reuse, 0x10, RZ ;  /* 0x00000010080c7819 */ /* 0x044fe200000006ff */
[----:B------:R-:W-:Y:S01]  /*be30*/  IMAD.U32 R14, R9, 0x10000, RZ ;  /* 0x00010000090e7824 */ /* 0x000fe200078e00ff */
[----:B------:R-:W-:Y:S01]  /*be40*/  LOP3.LUT R13, R8, 0xffff0000, RZ, 0xc0, !PT ;  /* 0xffff0000080d7812 */ /* 0x000fe200078ec0ff */
[----:B------:R-:W-:Y:S01]  /*be50*/  IMAD.U32 R20, R11, 0x10000, RZ ;  /* 0x000100000b147824 */ /* 0x000fe200078e00ff */
[----:B------:R-:W-:Y:S01]  /*be60*/  LOP3.LUT R8, R4, 0xffff0000, RZ, 0xc0, !PT ;  /* 0xffff000004087812 */ /* 0x000fe200078ec0ff */
[----:B------:R-:W-:Y:S01]  /*be70*/  FFMA.FTZ R29, R12, R0, -R15 ;  /* 0x000000000c1d7223 */ /* 0x000fe2000001080f */
[----:B------:R-:W-:Y:S01]  /*be80*/  LOP3.LUT R22, R9, 0xffff0000, RZ, 0xc0, !PT ;  /* 0xffff000009167812 */ /* 0x000fe200078ec0ff */
[----:B------:R-:W-:Y:S01]  /*be90*/  IMAD.U32 R9, R5, 0x10000, RZ ;  /* 0x0001000005097824 */ /* 0x000fe200078e00ff */
[----:B------:R-:W-:-:S02]  /*bea0*/  LOP3.LUT R4, R31, 0xffff0000, RZ, 0xc0, !PT ;  /* 0xffff00001f047812 */ /* 0x000fc400078ec0ff */
[C---:B------:R-:W-:Y:S02]  /*beb0*/  SHF.L.U32 R16, R10.reuse, 0x10, RZ ;  /* 0x000000100a107819 */ /* 0x040fe400000006ff */
[----:B------:R-:W-:Y:S02]  /*bec0*/  LOP3.LUT R17, R10, 0xffff0000, RZ, 0xc0, !PT ;  /* 0xffff00000a117812 */ /* 0x000fe400078ec0ff */
[C---:B------:R-:W-:Y:S02]  /*bed0*/  SHF.L.U32 R5, R6.reuse, 0x10, RZ ;  /* 0x0000001006057819 */ /* 0x040fe400000006ff */
[----:B------:R-:W-:Y:S01]  /*bee0*/  LOP3.LUT R10, R6, 0xffff0000, RZ, 0xc0, !PT ;  /* 0xffff0000060a7812 */ /* 0x000fe200078ec0ff */
[----:B------:R-:W-:Y:S01]  /*bef0*/  FMUL.FTZ R6, R3, R0 ;  /* 0x0000000003067220 */ /* 0x000fe20000410000 */
[----:B------:R-:W-:Y:S01]  /*bf00*/  LOP3.LUT R21, R11, 0xffff0000, RZ, 0xc0, !PT ;  /* 0xffff00000b157812 */ /* 0x000fe200078ec0ff */
[----:B------:R-:W-:Y:S01]  /*bf10*/  IMAD.U32 R11, R7, 0x10000, RZ ;  /* 0x00010000070b7824 */ /* 0x000fe200078e00ff */
[----:B------:R-:W-:Y:S01]  /*bf20*/  LOP3.LUT R3, R52, 0xffff0000, RZ, 0xc0, !PT ;  /* 0xffff000034037812 */ /* 0x000fe200078ec0ff */
[----:B------:R-:W-:Y:S01]  /*bf30*/  FMUL.FTZ R7, R8, R4 ;  /* 0x0000000408077220 */ /* 0x000fe20000410000 */
[----:B------:R-:W-:Y:S01]  /*bf40*/  SHF.L.U32 R0, R32, 0x10, RZ ;  /* 0x0000001020007819 */ /* 0x000fe200000006ff */
[----:B------:R-:W-:Y:S01]  /*bf50*/  FFMA.FTZ R28, R12, R2, R6 ;  /* 0x000000020c1c7223 */ /* 0x000fe20000010006 */
[----:B------:R-:W-:Y:S01]  /*bf60*/  SHF.L.U32 R6, R30, 0x10, RZ ;  /* 0x000000101e067819 */ /* 0x000fe200000006ff */
[----:B------:R-:W-:-:S02]  /*bf70*/  FFMA.FTZ R27, R13, R3, -R7 ;  /* 0x000000030d1b7223 */ /* 0x000fc40000010807 */
[----:B------:R-:W-:Y:S02]  /*bf80*/  IMAD.U32 R2, R48, 0x10000, RZ ;  /* 0x0001000030027824 */ /* 0x000fe400078e00ff */
[C---:B------:R-:W-:Y:S02]  /*bf90*/  FMUL.FTZ R7, R9.reuse, R0 ;  /* 0x0000000009077220 */ /* 0x040fe40000410000 */
[----:B------:R-:W-:Y:S02]  /*bfa0*/  FMUL.FTZ R8, R8, R3 ;  /* 0x0000000308087220 */ /* 0x000fe40000410000 */
[-C--:B------:R-:W-:Y:S02]  /*bfb0*/  FMUL.FTZ R3, R9, R2.reuse ;  /* 0x0000000209037220 */ /* 0x080fe40000410000 */
[----:B------:R-:W-:Y:S02]  /*bfc0*/  FFMA.FTZ R25, R14, R2, -R7 ;  /* 0x000000020e197223 */ /* 0x000fe40000010807 */
[----:B------:R-:W-:-:S02]  /*bfd0*/  IMAD.U32 R2, R49, 0x10000, RZ ;  /* 0x0001000031027824 */ /* 0x000fc400078e00ff */
[----:B------:R-:W-:Y:S02]  /*bfe0*/  FFMA.FTZ R26, R13, R4, R8 ;  /* 0x000000040d1a7223 */ /* 0x000fe40000010008 */
[----:B------:R-:W-:Y:S01]  /*bff0*/  FFMA.FTZ R24, R14, R0, R3 ;  /* 0x000000000e187223 */ /* 0x000fe20000010003 */
[----:B------:R-:W-:Y:S01]  /*c000*/  LOP3.LUT R3, R49, 0xffff0000, RZ, 0xc0, !PT ;  /* 0xffff000031037812 */ /* 0x000fe200078ec0ff */
[C---:B------:R-:W-:Y:S01]  /*c010*/  FMUL.FTZ R4, R5.reuse, R6 ;  /* 0x0000000605047220 */ /* 0x040fe20000410000 */
[----:B------:R-:W-:Y:S01]  /*c020*/  LOP3.LUT R0, R30, 0xffff0000, RZ, 0xc0, !PT ;  /* 0xffff00001e007812 */ /* 0x000fe200078ec0ff */
[-C--:B------:R-:W-:Y:S01]  /*c030*/  FMUL.FTZ R9, R5, R2.reuse ;  /* 0x0000000205097220 */ /* 0x080fe20000410000 */
[----:B------:R-:W-:Y:S01]  /*c040*/  SHF.L.U32 R5, R33, 0x10, RZ ;  /* 0x0000001021057819 */ /* 0x000fe200000006ff */
[----:B------:R-:W-:Y:S02]  /*c050*/  FFMA.FTZ R15, R16, R2, -R4 ;  /* 0x00000002100f7223 */ /* 0x000fe40000010804 */
[----:B------:R-:W-:-:S02]  /*c060*/  IMAD.U32 R2, R44, 0x10000, RZ ;  /* 0x000100002c027824 */ /* 0x000fc400078e00ff */
[C---:B------:R-:W-:Y:S02]  /*c070*/  FMUL.FTZ R7, R10.reuse, R3 ;  /* 0x000000030a077220 */ /* 0x040fe40000410000 */
[C---:B------:R-:W-:Y:S02]  /*c080*/  FMUL.FTZ R4, R11.reuse, R5 ;  /* 0x000000050b047220 */ /* 0x040fe40000410000 */
[----:B------:R-:W-:Y:S02]  /*c090*/  FMUL.FTZ R8, R10, R0 ;  /* 0x000000000a087220 */ /* 0x000fe40000410000 */
[----:B------:R-:W-:Y:S02]  /*c0a0*/  FFMA.FTZ R14, R16, R6, R9 ;  /* 0x00000006100e7223 */ /* 0x000fe40000010009 */
[----:B------:R-:W-:Y:S02]  /*c0b0*/  FMUL.FTZ R6, R11, R2 ;  /* 0x000000020b067220 */ /* 0x000fe40000410000 */
[----:B------:R-:W-:Y:S01]  /*c0c0*/  FFMA.FTZ R13, R17, R0, R7 ;  /* 0x00000000110d7223 */ /* 0x000fe20000010007 */
[----:B------:R-:W-:Y:S01]  /*c0d0*/  LOP3.LUT R0, R33, 0xffff0000, RZ, 0xc0, !PT ;  /* 0xffff000021007812 */ /* 0x000fe200078ec0ff */
[----:B------:R-:W-:Y:S01]  /*c0e0*/  FFMA.FTZ R11, R20, R2, -R4 ;  /* 0x00000002140b7223 */ /* 0x000fe20000010804 */
[----:B------:R-:W-:Y:S01]  /*c0f0*/  LOP3.LUT R2, R32, 0xffff0000, RZ, 0xc0, !PT ;  /* 0xffff000020027812 */ /* 0x000fe200078ec0ff */
[----:B------:R-:W-:Y:S01]  /*c100*/  FFMA.FTZ R10, R17, R3, -R8 ;  /* 0x00000003110a7223 */ /* 0x000fe20000010808 */
[----:B------:R-:W-:Y:S01]  /*c110*/  LOP3.LUT R4, R48, 0xffff0000, RZ, 0xc0, !PT ;  /* 0xffff000030047812 */ /* 0x000fe200078ec0ff */
[----:B------:R-:W-:Y:S01]  /*c120*/  FFMA.FTZ R12, R20, R5, R6 ;  /* 0x00000005140c7223 */ /* 0x000fe20000010006 */
[----:B------:R-:W-:Y:S01]  /*c130*/  LOP3.LUT R3, R44, 0xffff0000, RZ, 0xc0, !PT ;  /* 0xffff00002c037812 */ /* 0x000fe200078ec0ff */
[----:B------:R-:W-:Y:S01]  /*c140*/  FMUL.FTZ R8, R19, R2 ;  /* 0x0000000213087220 */ /* 0x000fe20000410000 */
[----:B------:R-:W-:Y:S01]  /*c150*/  F2FP.BF16.PACK_AB R10, R10, R15 ;  /* 0x0000000f0a0a723e */ /* 0x000fe200000010ff */
[----:B------:R-:W-:-:S02]  /*c160*/  FMUL.FTZ R6, R18, R0 ;  /* 0x0000000012067220 */ /* 0x000fc40000410000 */
[-C--:B------:R-:W-:Y:S02]  /*c170*/  FMUL.FTZ R7, R19, R4.reuse ;  /* 0x0000000413077220 */ /* 0x080fe40000410000 */
[----:B------:R-:W-:Y:S02]  /*c180*/  FMUL.FTZ R5, R18, R3 ;  /* 0x0000000312057220 */ /* 0x000fe40000410000 */
[C---:B------:R-:W-:Y:S01]  /*c190*/  FFMA.FTZ R9, R22.reuse, R4, -R8 ;  /* 0x0000000416097223 */ /* 0x040fe20000010808 */
[----:B------:R-:W-:Y:S01]  /*c1a0*/  F2FP.BF16.PACK_AB R8, R27, R29 ;  /* 0x0000001d1b08723e */ /* 0x000fe200000010ff */
[----:B------:R-:W-:Y:S01]  /*c1b0*/  FFMA.FTZ R3, R21, R3, -R6 ;  /* 0x0000000315037223 */ /* 0x000fe20000010806 */
[----:B------:R-:W-:Y:S01]  /*c1c0*/  F2FP.BF16.PACK_AB R6, R13, R14 ;  /* 0x0000000e0d06723e */ /* 0x000fe200000010ff */
[----:B------:R-:W-:Y:S01]  /*c1d0*/  FFMA.FTZ R2, R22, R2, R7 ;  /* 0x0000000216027223 */ /* 0x000fe20000010007 */
[----:B------:R-:W-:Y:S01]  /*c1e0*/  F2FP.BF16.PACK_AB R9, R9, R25 ;  /* 0x000000190909723e */ /* 0x000fe200000010ff */
[----:B------:R-:W-:Y:S01]  /*c1f0*/  FFMA.FTZ R0, R21, R0, R5 ;  /* 0x0000000015007223 */ /* 0x000fe20000010005 */
[----:B------:R-:W-:-:S02]  /*c200*/  F2FP.BF16.PACK_AB R11, R3, R11 ;  /* 0x0000000b030b723e */ /* 0x000fc400000010ff */
[----:B------:R-:W-:Y:S02]  /*c210*/  F2FP.BF16.PACK_AB R4, R26, R28 ;  /* 0x0000001c1a04723e */ /* 0x000fe400000010ff */
[----:B------:R-:W-:Y:S01]  /*c220*/  F2FP.BF16.PACK_AB R5, R2, R24 ;  /* 0x000000180205723e */ /* 0x000fe200000010ff */
[----:B------:R2:W-:Y:S01]  /*c230*/  STS.128 [R58], R8 ;  /* 0x000000083a007388 */ /* 0x0005e20000000c00 */
[----:B------:R-:W-:-:S05]  /*c240*/  F2FP.BF16.PACK_AB R7, R0, R12 ;  /* 0x0000000c0007723e */ /* 0x000fca00000010ff */
[----:B------:R2:W-:Y:S02]  /*c250*/  STS.128 [R23+0x6080], R4 ;  /* 0x0060800417007388 */ /* 0x0005e40000000c00 */
.L_x_253:
[----:B------:R-:W-:Y:S05]  /*c260*/  BSYNC B0 ;  /* 0x0000000000007941 */ /* 0x000fea0003800000 */
.L_x_252:
[----:B------:R-:W-:Y:S01]  /*c270*/  IADD3 R0, R100, 0x10, RZ ;  /* 0x0000001064007810 */ /* 0x000fe20007ffe0ff */
[----:B------:R-:W-:Y:S03]  /*c280*/  BSSY B0, `(.L_x_254) ;  /* 0x000005c000007945 */ /* 0x000fe60003800000 */
[----:B------:R-:W-:-:S13]  /*c290*/  ISETP.GE.AND P0, PT, R0, c[0x0][0x27c], PT ;  /* 0x00009f0000007a0c */ /* 0x000fda0003f06270 */
[----:B------:R-:W-:Y:S05]  /*c2a0*/  @P0 BRA `(.L_x_255) ;  /* 0x0000059000000947 */ /* 0x000fea0003800000 */
[----:B------:R-:W3:Y:S04]  /*c2b0*/  LDL R2, [R1+0x64] ;  /* 0x0000640001027983 */ /* 0x000ee80000100800 */
[----:B--2---:R-:W2:Y:S01]  /*c2c0*/  LDL R58, [R1+0x78] ;  /* 0x00007800013a7983 */ /* 0x004ea20000100800 */
[----:B------:R-:W-:-:S04]  /*c2d0*/  MOV R0, c[0x0][0x27c] ;  /* 0x00009f0000007a02 */ /* 0x000fc80000000f00 */
[----:B---3--:R-:W-:-:S04]  /*c2e0*/  LEA.HI R0, R0, R2, RZ, 0x1d ;  /* 0x0000000200007211 */ /* 0x008fc800078fe8ff */
[----:B------:R-:W-:Y:S01]  /*c2f0*/  SHF.R.S32.HI R2, RZ, 0x1f, R0 ;  /* 0x0000001fff027819 */ /* 0x000fe20000011400 */
[----:B------:R-:W-:Y:S01]  /*c300*/  IMAD.SHL.U32 R3, R0, 0x8, RZ ;  /* 0x0000000800037824 */ /* 0x000fe200078e00ff */
[----:B--2---:R-:W2:Y:S02]  /*c310*/  LDS.128 R8, [R58] ;  /* 0x000000003a087984 */ /* 0x004ea40000000c00 */
[----:B------:R-:W-:Y:S02]  /*c320*/  LEA.HI R0, R2, R0, RZ, 0x2 ;  /* 0x0000000002007211 */ /* 0x000fe400078f10ff */
[----:B-----5:R-:W-:Y:S02]  /*c330*/  LOP3.LUT R2, R61, 0x18, R3, 0xf8, !PT ;  /* 0x000000183d027812 */ /* 0x020fe400078ef803 */
[----:B------:R-:W-:Y:S02]  /*c340*/  SHF.L.U32 R0, R0, 0xa, RZ ;  /* 0x0000000a00007819 */ /* 0x000fe400000006ff */
[----:B------:R-:W-:-:S02]  /*c350*/  LOP3.LUT R2, R2, R60, RZ, 0x3c, !PT ;  /* 0x0000003c02027212 */ /* 0x000fc400078e3cff */
[----:B------:R-:W-:-:S04]  /*c360*/  LOP3.LUT R0, R0, 0x7ffff000, RZ, 0xc0, !PT ;  /* 0x7ffff00000007812 */ /* 0x000fc800078ec0ff */
[----:B------:R-:W-:Y:S02]  /*c370*/  IADD3 R0, R2, R0, R59 ;  /* 0x0000000002007210 */ /* 0x000fe40007ffe03b */
[----:B------:R-:W-:-:S03]  /*c380*/  SHF.L.U32 R2, R34, 0x10, RZ ;  /* 0x0000001022027819 */ /* 0x000fc600000006ff */
[----:B------:R-:W-:Y:S02]  /*c390*/  IMAD.SHL.U32 R23, R0, 0x2, RZ ;  /* 0x0000000200177824 */ /* 0x000fe400078e00ff */
[----:B------:R-:W-:-:S03]  /*c3a0*/  IMAD.U32 R0, R45, 0x10000, RZ ;  /* 0x000100002d007824 */ /* 0x000fc600078e00ff */
[----:B------:R-:W3:Y:S01]  /*c3b0*/  LDS.128 R4, [R23+0x6080] ;  /* 0x0060800017047984 */ /* 0x000ee20000000c00 */
[C---:B--2---:R-:W-:Y:S01]  /*c3c0*/  SHF.L.U32 R12, R8.reuse, 0x10, RZ ;  /* 0x00000010080c7819 */ /* 0x044fe200000006ff */
[----:B------:R-:W-:Y:S01]  /*c3d0*/  IMAD.U32 R14, R9, 0x10000, RZ ;  /* 0x00010000090e7824 */ /* 0x000fe200078e00ff */
[----:B------:R-:W-:Y:S01]  /*c3e0*/  LOP3.LUT R13, R8, 0xffff0000, RZ, 0xc0, !PT ;  /* 0xffff0000080d7812 */ /* 0x000fe200078ec0ff */
[----:B------:R-:W-:Y:S01]  /*c3f0*/  IMAD.U32 R20, R11, 0x10000, RZ ;  /* 0x000100000b147824 */ /* 0x000fe200078e00ff */
[----:B------:R-:W-:Y:S02]  /*c400*/  LOP3.LUT R22, R9, 0xffff0000, RZ, 0xc0, !PT ;  /* 0xffff000009167812 */ /* 0x000fe400078ec0ff */
[C---:B------:R-:W-:Y:S02]  /*c410*/  SHF.L.U32 R16, R10.reuse, 0x10, RZ ;  /* 0x000000100a107819 */ /* 0x040fe400000006ff */
[----:B------:R-:W-:Y:S02]  /*c420*/  LOP3.LUT R17, R10, 0xffff0000, RZ, 0xc0, !PT ;  /* 0xffff00000a117812 */ /* 0x000fe400078ec0ff */
[----:B------:R-:W-:-:S02]  /*c430*/  LOP3.LUT R21, R11, 0xffff0000, RZ, 0xc0, !PT ;  /* 0xffff00000b157812 */ /* 0x000fc400078ec0ff */
[C---:B---3--:R-:W-:Y:S01]  /*c440*/  SHF.L.U32 R3, R4.reuse, 0x10, RZ ;  /* 0x0000001004037819 */ /* 0x048fe200000006ff */
[----:B------:R-:W-:Y:S01]  /*c450*/  IMAD.U32 R9, R5, 0x10000, RZ ;  /* 0x0001000005097824 */ /* 0x000fe200078e00ff */
[----:B------:R-:W-:Y:S01]  /*c460*/  LOP3.LUT R8, R4, 0xffff0000, RZ, 0xc0, !PT ;  /* 0xffff000004087812 */ /* 0x000fe200078ec0ff */
[----:B------:R-:W-:Y:S01]  /*c470*/  IMAD.U32 R11, R7, 0x10000, RZ ;  /* 0x00010000070b7824 */ /* 0x000fe200078e00ff */
[----:B------:R-:W-:Y:S01]  /*c480*/  LOP3.LUT R4, R34, 0xffff0000, RZ, 0xc0, !PT ;  /* 0xffff000022047812 */ /* 0x000fe200078ec0ff */
[----:B------:R-:W-:Y:S01]  /*c490*/  FMUL.FTZ R15, R3, R2 ;  /* 0x00000002030f7220 */ /* 0x000fe20000410000 */
[----:B------:R-:W-:Y:S02]  /*c4a0*/  LOP3.LUT R19, R5, 0xffff0000, RZ, 0xc0, !PT ;  /* 0xffff000005137812 */ /* 0x000fe400078ec0ff */
[----:B------:R-:W-:Y:S01]  /*c4b0*/  SHF.L.U32 R5, R6, 0x10, RZ ;  /* 0x0000001006057819 */ /* 0x000fe200000006ff */
[-C--:B------:R-:W-:Y:S01]  /*c4c0*/  FFMA.FTZ R29, R12, R0.reuse, -R15 ;  /* 0x000000000c1d7223 */ /* 0x080fe2000001080f */
[----:B------:R-:W-:Y:S01]  /*c4d0*/  LOP3.LUT R10, R6, 0xffff0000, RZ, 0xc0, !PT ;  /* 0xffff0000060a7812 */ /* 0x000fe200078ec0ff */
[----:B------:R-:W-:Y:S01]  /*c4e0*/  FMUL.FTZ R6, R3, R0 ;  /* 0x0000000003067220 */ /* 0x000fe20000410000 */
[----:B------:R-:W-:Y:S01]  /*c4f0*/  LOP3.LUT R18, R7, 0xffff0000, RZ, 0xc0, !PT ;  /* 0xffff000007127812 */ /* 0x000fe200078ec0ff */
[----:B------:R-:W-:Y:S01]  /*c500*/  FMUL.FTZ R7, R8, R4 ;  /* 0x0000000408077220 */ /* 0x000fe20000410000 */
[----:B------:R-:W-:Y:S01]  /*c510*/  LOP3.LUT R3, R45, 0xffff0000, RZ, 0xc0, !PT ;  /* 0xffff00002d037812 */ /* 0x000fe200078ec0ff */
[----:B------:R-:W-:Y:S01]  /*c520*/  FFMA.FTZ R28, R12, R2, R6 ;  /* 0x000000020c1c7223 */ /* 0x000fe20000010006 */
[----:B------:R-:W-:Y:S01]  /*c530*/  SHF.L.U32 R0, R36, 0x10, RZ ;  /* 0x0000001024007819 */ /* 0x000fe200000006ff */
[----:B------:R-:W-:Y:S01]  /*c540*/  IMAD.U32 R2, R40, 0x10000, RZ ;  /* 0x0001000028027824 */ /* 0x000fe200078e00ff */
[----:B------:R-:W-:Y:S01]  /*c550*/  SHF.L.U32 R6, R35, 0x10, RZ ;  /* 0x0000001023067819 */ /* 0x000fe200000006ff */
[----:B------:R-:W-:-:S02]  /*c560*/  FFMA.FTZ R27, R13, R3, -R7 ;  /* 0x000000030d1b7223 */ /* 0x000fc40000010807 */
[C---:B------:R-:W-:Y:S02]  /*c570*/  FMUL.FTZ R7, R9.reuse, R0 ;  /* 0x0000000009077220 */ /* 0x040fe40000410000 */
[----:B------:R-:W-:Y:S02]  /*c580*/  FMUL.FTZ R8, R8, R3 ;  /* 0x0000000308087220 */ /* 0x000fe40000410000 */
[-C--:B------:R-:W-:Y:S02]  /*c590*/  FMUL.FTZ R3, R9, R2.reuse ;  /* 0x0000000209037220 */ /* 0x080fe40000410000 */
[----:B------:R-:W-:Y:S02]  /*c5a0*/  FFMA.FTZ R25, R14, R2, -R7 ;  /* 0x000000020e197223 */ /* 0x000fe40000010807 */
[----:B------:R-:W-:Y:S02]  /*c5b0*/  IMAD.U32 R2, R41, 0x10000, RZ ;  /* 0x0001000029027824 */ /* 0x000fe400078e00ff */
[----:B------:R-:W-:-:S02]  /*c5c0*/  FFMA.FTZ R26, R13, R4, R8 ;  /* 0x000000040d1a7223 */ /* 0x000fc40000010008 */
[----:B------:R-:W-:Y:S02]  /*c5d0*/  FMUL.FTZ R4, R5, R6 ;  /* 0x0000000605047220 */ /* 0x000fe40000410000 */
[----:B------:R-:W-:Y:S01]  /*c5e0*/  FFMA.FTZ R24, R14, R0, R3 ;  /* 0x000000000e187223 */ /* 0x000fe20000010003 */
[----:B------:R-:W-:Y:S01]  /*c5f0*/  LOP3.LUT R3, R41, 0xffff0000, RZ, 0xc0, !PT ;  /* 0xffff000029037812 */ /* 0x000fe200078ec0ff */
[-C--:B------:R-:W-:Y:S01]  /*c600*/  FMUL.FTZ R9, R5, R2.reuse ;  /* 0x0000000205097220 */ /* 0x080fe20000410000 */
[----:B------:R-:W-:Y:S01]  /*c610*/  SHF.L.U32 R5, R37, 0x10, RZ ;  /* 0x0000001025057819 */ /* 0x000fe200000006ff */
[----:B------:R-:W-:Y:S01]  /*c620*/  FFMA.FTZ R15, R16, R2, -R4 ;  /* 0x00000002100f7223 */ /* 0x000fe20000010804 */
[----:B------:R-:W-:Y:S01]  /*c630*/  LOP3.LUT R0, R35, 0xffff0000, RZ, 0xc0, !PT ;  /* 0xffff000023007812 */ /* 0x000fe200078ec0ff */
[----:B------:R-:W-:Y:S01]  /*c640*/  FMUL.FTZ R7, R10, R3 ;  /* 0x000000030a077220 */ /* 0x000fe20000410000 */
[----:B------:R-:W-:Y:S01]  /*c650*/  SHF.L.U32 R2, R42, 0x10, RZ ;  /* 0x000000102a027819 */ /* 0x000fe200000006ff */
[----:B------:R-:W-:-:S02]  /*c660*/  FMUL.FTZ R4, R11, R5 ;  /* 0x000000050b047220 */ /* 0x000fc40000410000 */
        /* <DEDUP_REMOVED lines=29> */
.L_x_255:
[----:B------:R-:W-:Y:S05]  /*c840*/  BSYNC B0 ;  /* 0x0000000000007941 */ /* 0x000fea0003800000 */
.L_x_254:
[----:B------:R-:W-:-:S04]  /*c850*/  IADD3 R0, R100, 0x20, RZ ;  /* 0x0000002064007810 */ /* 0x000fc80007ffe0ff */
        /* <DEDUP_REMOVED lines=52> */
[C---:B------:R-:W-:Y:S02]  /*cba0*/  FMUL.FTZ R4, R5.reuse, R6 ;  /* 0x0000000605047220 */ /* 0x040fe40000410000 */
        /* <DEDUP_REMOVED lines=38> */
.L_x_251:
[----:B------:R-:W-:Y:S05]  /*ce10*/  BSYNC B1 ;  /* 0x0000000000017941 */ /* 0x000fea0003800000 */
.L_x_250:
[----:B------:R-:W-:-:S04]  /*ce20*/  IADD3 R0, R242, 0x40, RZ ;  /* 0x00000040f2007810 */ /* 0x000fc80007ffe0ff */
[----:B------:R-:W-:-:S13]  /*ce30*/  ISETP.GE.AND P0, PT, R0, R51, PT ;  /* 0x000000330000720c */ /* 0x000fda0003f06270 */
[----:B------:R-:W-:Y:S05]  /*ce40*/  @P0 BRA `(.L_x_237) ;  /* 0x000011d000000947 */ /* 0x000fea0003800000 */
[----:B-----5:R3:W5:Y:S04]  /*ce50*/  LDL R60, [R1+0x54] ;  /* 0x00005400013c7983 */ /* 0x0207680000100800 */
[----:B------:R3:W5:Y:S04]  /*ce60*/  LDL R59, [R1+0x58] ;  /* 0x00005800013b7983 */ /* 0x0007680000100800 */
[----:B--2---:R3:W5:Y:S01]  /*ce70*/  LDL R58, [R1+0x5c] ;  /* 0x00005c00013a7983 */ /* 0x0047620000100800 */
[----:B------:R-:W-:Y:S01]  /*ce80*/  ISETP.GE.AND P0, PT, R100, c[0x0][0x27c], PT ;  /* 0x00009f0064007a0c */ /* 0x000fe20003f06270 */
[----:B------:R-:W-:-:S12]  /*ce90*/  BSSY B0, `(.L_x_256) ;  /* 0x000005e000007945 */ /* 0x000fd80003800000 */
[----:B------:R-:W-:Y:S05]  /*cea0*/  @P0 BRA `(.L_x_257) ;  /* 0x000005c000000947 */ /* 0x000fea0003800000 */
[----:B------:R-:W2:Y:S04]  /*ceb0*/  LDL R61, [R1+0x7c] ;  /* 0x00007c00013d7983 */ /* 0x000ea80000100800 */
[----:B------:R-:W4:Y:S02]  /*cec0*/  S2R R0, SR_TID.X ;  /* 0x0000000000007919 */ /* 0x000f240000002100 */
[----:B----4-:R-:W-:-:S04]  /*ced0*/  LEA.HI R2, R0, R0, RZ, 0x1 ;  /* 0x0000000000027211 */ /* 0x010fc800078f08ff */
[----:B------:R-:W-:-:S05]  /*cee0*/  LOP3.LUT R2, R2, 0xfffffffe, RZ, 0xc0, !PT ;  /* 0xfffffffe02027812 */ /* 0x000fca00078ec0ff */
[----:B------:R-:W-:Y:S01]  /*cef0*/  IMAD.IADD R2, R0, 0x1, -R2 ;  /* 0x0000000100027824 */ /* 0x000fe200078e0a02 */
        /* <DEDUP_REMOVED lines=9> */
[----:B------:R-:W-:-:S05]  /*cf90*/  IADD3 R0, R2, R0, R58 ;  /* 0x0000000002007210 */ /* 0x000fca0007ffe03a */
[----:B------:R-:W-:-:S05]  /*cfa0*/  IMAD.SHL.U32 R23, R0, 0x2, RZ ;  /* 0x0000000200177824 */ /* 0x000fca00078e00ff */
[----:B------:R-:W4:Y:S01]  /*cfb0*/  LDS.128 R4, [R23+0x6080] ;  /* 0x0060800017047984 */ /* 0x000f220000000c00 */
[----:B------:R-:W-:Y:S01]  /*cfc0*/  SHF.L.U32 R2, R31, 0x10, RZ ;  /* 0x000000101f027819 */ /* 0x000fe200000006ff */
[----:B------:R-:W-:Y:S01]  /*cfd0*/  IMAD.U32 R0, R52, 0x10000, RZ ;  /* 0x0001000034007824 */ /* 0x000fe200078e00ff */
[----:B----4-:R-:W-:Y:S02]  /*cfe0*/  SHF.L.U32 R3, R4, 0x10, RZ ;  /* 0x0000001004037819 */ /* 0x010fe400000006ff */
[----:B------:R-:W-:-:S03]  /*cff0*/  LOP3.LUT R19, R5, 0xffff0000, RZ, 0xc0, !PT ;  /* 0xffff000005137812 */ /* 0x000fc600078ec0ff */
[----:B------:R-:W-:Y:S01]  /*d000*/  FMUL.FTZ R15, R2, R3 ;  /* 0x00000003020f7220 */ /* 0x000fe20000410000 */
[----:B------:R-:W-:Y:S01]  /*d010*/  LOP3.LUT R18, R7, 0xffff0000, RZ, 0xc0, !PT ;  /* 0xffff000007127812 */ /* 0x000fe200078ec0ff */
[----:B--2---:R-:W2:Y:S02]  /*d020*/  LDS.128 R8, [R61] ;  /* 0x000000003d087984 */ /* 0x004ea40000000c00 */
[C---:B--2---:R-:W-:Y:S02]  /*d030*/  SHF.L.U32 R12, R8.reuse, 0x10, RZ ;  /* 0x00000010080c7819 */ /* 0x044fe400000006ff */
[----:B------:R-:W-:Y:S01]  /*d040*/  LOP3.LUT R13, R8, 0xffff0000, RZ, 0xc0, !PT ;  /* 0xffff0000080d7812 */ /* 0x000fe200078ec0ff */
[C---:B------:R-:W-:Y:S01]  /*d050*/  IMAD.U32 R14, R9.reuse, 0x10000, RZ ;  /* 0x00010000090e7824 */ /* 0x040fe200078e00ff */
[----:B------:R-:W-:Y:S02]  /*d060*/  LOP3.LUT R8, R4, 0xffff0000, RZ, 0xc0, !PT ;  /* 0xffff000004087812 */ /* 0x000fe400078ec0ff */
[----:B------:R-:W-:Y:S01]  /*d070*/  LOP3.LUT R22, R9, 0xffff0000, RZ, 0xc0, !PT ;  /* 0xffff000009167812 */ /* 0x000fe200078ec0ff */
[----:B------:R-:W-:Y:S01]  /*d080*/  IMAD.U32 R9, R5, 0x10000, RZ ;  /* 0x0001000005097824 */ /* 0x000fe200078e00ff */
[----:B------:R-:W-:-:S02]  /*d090*/  LOP3.LUT R4, R31, 0xffff0000, RZ, 0xc0, !PT ;  /* 0xffff00001f047812 */ /* 0x000fc400078ec0ff */
[C---:B------:R-:W-:Y:S02]  /*d0a0*/  SHF.L.U32 R16, R10.reuse, 0x10, RZ ;  /* 0x000000100a107819 */ /* 0x040fe400000006ff */
[----:B------:R-:W-:Y:S01]  /*d0b0*/  LOP3.LUT R17, R10, 0xffff0000, RZ, 0xc0, !PT ;  /* 0xffff00000a117812 */ /* 0x000fe200078ec0ff */
[C---:B------:R-:W-:Y:S01]  /*d0c0*/  IMAD.U32 R20, R11.reuse, 0x10000, RZ ;  /* 0x000100000b147824 */ /* 0x040fe200078e00ff */
[C---:B------:R-:W-:Y:S02]  /*d0d0*/  SHF.L.U32 R5, R6.reuse, 0x10, RZ ;  /* 0x0000001006057819 */ /* 0x040fe400000006ff */
[----:B------:R-:W-:Y:S01]  /*d0e0*/  LOP3.LUT R10, R6, 0xffff0000, RZ, 0xc0, !PT ;  /* 0xffff0000060a7812 */ /* 0x000fe200078ec0ff */
[----:B------:R-:W-:Y:S01]  /*d0f0*/  FMUL.FTZ R6, R0, R3 ;  /* 0x0000000300067220 */ /* 0x000fe20000410000 */
[----:B------:R-:W-:Y:S01]  /*d100*/  LOP3.LUT R21, R11, 0xffff0000, RZ, 0xc0, !PT ;  /* 0xffff00000b157812 */ /* 0x000fe200078ec0ff */
[----:B------:R-:W-:Y:S01]  /*d110*/  IMAD.U32 R11, R7, 0x10000, RZ ;  /* 0x00010000070b7824 */ /* 0x000fe200078e00ff */
[----:B------:R-:W-:Y:S01]  /*d120*/  LOP3.LUT R3, R52, 0xffff0000, RZ, 0xc0, !PT ;  /* 0xffff000034037812 */ /* 0x000fe200078ec0ff */
[----:B------:R-:W-:Y:S01]  /*d130*/  FFMA.FTZ R29, R0, R12, -R15 ;  /* 0x0000000c001d7223 */ /* 0x000fe2000001080f */
[----:B------:R-:W-:Y:S01]  /*d140*/  SHF.L.U32 R0, R32, 0x10, RZ ;  /* 0x0000001020007819 */ /* 0x000fe200000006ff */
[----:B------:R-:W-:-:S02]  /*d150*/  FMUL.FTZ R7, R4, R8 ;  /* 0x0000000804077220 */ /* 0x000fc40000410000 */
[----:B------:R-:W-:Y:S02]  /*d160*/  FFMA.FTZ R28, R2, R12, R6 ;  /* 0x0000000c021c7223 */ /* 0x000fe40000010006 */
[C---:B------:R-:W-:Y:S02]  /*d170*/  FFMA.FTZ R27, R3.reuse, R13, -R7 ;  /* 0x0000000d031b7223 */ /* 0x040fe40000010807 */
[----:B------:R-:W-:Y:S02]  /*d180*/  IMAD.U32 R2, R48, 0x10000, RZ ;  /* 0x0001000030027824 */ /* 0x000fe400078e00ff */
[-C--:B------:R-:W-:Y:S01]  /*d190*/  FMUL.FTZ R7, R0, R9.reuse ;  /* 0x0000000900077220 */ /* 0x080fe20000410000 */
[----:B------:R-:W-:Y:S01]  /*d1a0*/  SHF.L.U32 R6, R30, 0x10, RZ ;  /* 0x000000101e067819 */ /* 0x000fe200000006ff */
[----:B------:R-:W-:Y:S02]  /*d1b0*/  FMUL.FTZ R8, R3, R8 ;  /* 0x0000000803087220 */ /* 0x000fe40000410000 */
[----:B------:R-:W-:-:S02]  /*d1c0*/  FMUL.FTZ R3, R2, R9 ;  /* 0x0000000902037220 */ /* 0x000fc40000410000 */
[-C--:B------:R-:W-:Y:S02]  /*d1d0*/  FFMA.FTZ R25, R2, R14.reuse, -R7 ;  /* 0x0000000e02197223 */ /* 0x080fe40000010807 */
[C---:B------:R-:W-:Y:S02]  /*d1e0*/  IMAD.U32 R2, R49.reuse, 0x10000, RZ ;  /* 0x0001000031027824 */ /* 0x040fe400078e00ff */
[----:B------:R-:W-:Y:S02]  /*d1f0*/  FFMA.FTZ R26, R4, R13, R8 ;  /* 0x0000000d041a7223 */ /* 0x000fe40000010008 */
[----:B------:R-:W-:Y:S01]  /*d200*/  FFMA.FTZ R24, R0, R14, R3 ;  /* 0x0000000e00187223 */ /* 0x000fe20000010003 */
[----:B------:R-:W-:Y:S01]  /*d210*/  LOP3.LUT R3, R49, 0xffff0000, RZ, 0xc0, !PT ;  /* 0xffff000031037812 */ /* 0x000fe200078ec0ff */
[-C--:B------:R-:W-:Y:S02]  /*d220*/  FMUL.FTZ R4, R6, R5.reuse ;  /* 0x0000000506047220 */ /* 0x080fe40000410000 */
[----:B------:R-:W-:Y:S01]  /*d230*/  FMUL.FTZ R9, R2, R5 ;  /* 0x0000000502097220 */ /* 0x000fe20000410000 */
[----:B------:R-:W-:-:S02]  /*d240*/  SHF.L.U32 R5, R33, 0x10, RZ ;  /* 0x0000001021057819 */ /* 0x000fc400000006ff */
[----:B------:R-:W-:Y:S01]  /*d250*/  LOP3.LUT R0, R30, 0xffff0000, RZ, 0xc0, !PT ;  /* 0xffff00001e007812 */ /* 0x000fe200078ec0ff */
[----:B------:R-:W-:Y:S02]  /*d260*/  FFMA.FTZ R15, R2, R16, -R4 ;  /* 0x00000010020f7223 */ /* 0x000fe40000010804 */
[----:B------:R-:W-:Y:S02]  /*d270*/  IMAD.U32 R2, R44, 0x10000, RZ ;  /* 0x000100002c027824 */ /* 0x000fe400078e00ff */
[-C--:B------:R-:W-:Y:S02]  /*d280*/  FMUL.FTZ R7, R3, R10.reuse ;  /* 0x0000000a03077220 */ /* 0x080fe40000410000 */
[----:B------:R-:W-:Y:S02]  /*d290*/  FMUL.FTZ R4, R5, R11 ;  /* 0x0000000b05047220 */ /* 0x000fe40000410000 */
[----:B------:R-:W-:Y:S02]  /*d2a0*/  FMUL.FTZ R8, R0, R10 ;  /* 0x0000000a00087220 */ /* 0x000fe40000410000 */
[----:B------:R-:W-:-:S02]  /*d2b0*/  FFMA.FTZ R14, R6, R16, R9 ;  /* 0x00000010060e7223 */ /* 0x000fc40000010009 */
[----:B------:R-:W-:Y:S02]  /*d2c0*/  FMUL.FTZ R6, R2, R11 ;  /* 0x0000000b02067220 */ /* 0x000fe40000410000 */
[-C--:B------:R-:W-:Y:S01]  /*d2d0*/  FFMA.FTZ R13, R0, R17.reuse, R7 ;  /* 0x00000011000d7223 */ /* 0x080fe20000010007 */
[----:B------:R-:W-:Y:S01]  /*d2e0*/  LOP3.LUT R0, R33, 0xffff0000, RZ, 0xc0, !PT ;  /* 0xffff000021007812 */ /* 0x000fe200078ec0ff */
[-C--:B------:R-:W-:Y:S01]  /*d2f0*/  FFMA.FTZ R11, R2, R20.reuse, -R4 ;  /* 0x00000014020b7223 */ /* 0x080fe20000010804 */
[----:B------:R-:W-:Y:S01]  /*d300*/  LOP3.LUT R2, R32, 0xffff0000, RZ, 0xc0, !PT ;  /* 0xffff000020027812 */ /* 0x000fe200078ec0ff */
[----:B------:R-:W-:Y:S01]  /*d310*/  FFMA.FTZ R10, R3, R17, -R8 ;  /* 0x00000011030a7223 */ /* 0x000fe20000010808 */
[----:B------:R-:W-:Y:S02]  /*d320*/  LOP3.LUT R4, R48, 0xffff0000, RZ, 0xc0, !PT ;  /* 0xffff000030047812 */ /* 0x000fe400078ec0ff */
[----:B------:R-:W-:Y:S01]  /*d330*/  LOP3.LUT R3, R44, 0xffff0000, RZ, 0xc0, !PT ;  /* 0xffff00002c037812 */ /* 0x000fe200078ec0ff */
[----:B------:R-:W-:-:S02]  /*d340*/  FFMA.FTZ R12, R5, R20, R6 ;  /* 0x00000014050c7223 */ /* 0x000fc40000010006 */
[-C--:B------:R-:W-:Y:S02]  /*d350*/  FMUL.FTZ R8, R2, R19.reuse ;  /* 0x0000001302087220 */ /* 0x080fe40000410000 */
[-C--:B------:R-:W-:Y:S02]  /*d360*/  FMUL.FTZ R6, R0, R18.reuse ;  /* 0x0000001200067220 */ /* 0x080fe40000410000 */
[C---:B------:R-:W-:Y:S02]  /*d370*/  FMUL.FTZ R7, R4.reuse, R19 ;  /* 0x0000001304077220 */ /* 0x040fe40000410000 */
[C---:B------:R-:W-:Y:S02]  /*d380*/  FMUL.FTZ R5, R3.reuse, R18 ;  /* 0x0000001203057220 */ /* 0x040fe40000410000 */
[----:B------:R-:W-:Y:S02]  /*d390*/  FFMA.FTZ R9, R4, R22, -R8 ;  /* 0x0000001604097223 */ /* 0x000fe40000010808 */
[----:B------:R-:W-:-:S02]  /*d3a0*/  FFMA.FTZ R3, R3, R21, -R6 ;  /* 0x0000001503037223 */ /* 0x000fc40000010806 */
[----:B------:R-:W-:Y:S02]  /*d3b0*/  FFMA.FTZ R2, R2, R22, R7 ;  /* 0x0000001602027223 */ /* 0x000fe40000010007 */
[----:B------:R-:W-:Y:S01]  /*d3c0*/  FFMA.FTZ R0, R0, R21, R5 ;  /* 0x0000001500007223 */ /* 0x000fe20000010005 */
[----:B------:R-:W-:Y:S02]  /*d3d0*/  F2FP.BF16.PACK_AB R10, R10, R15 ;  /* 0x0000000f0a0a723e */ /* 0x000fe400000010ff */
[----:B------:R-:W-:Y:S02]  /*d3e0*/  F2FP.BF16.PACK_AB R8, R27, R29 ;  /* 0x0000001d1b08723e */ /* 0x000fe400000010ff */
[----:B------:R-:W-:Y:S02]  /*d3f0*/  F2FP.BF16.PACK_AB R9, R9, R25 ;  /* 0x000000190909723e */ /* 0x000fe400000010ff */
[----:B------:R-:W-:Y:S02]  /*d400*/  F2FP.BF16.PACK_AB R11, R3, R11 ;  /* 0x0000000b030b723e */ /* 0x000fe400000010ff */
[----:B------:R-:W-:-:S02]  /*d410*/  F2FP.BF16.PACK_AB R6, R13, R14 ;  /* 0x0000000e0d06723e */ /* 0x000fc400000010ff */
[----:B------:R-:W-:Y:S02]  /*d420*/  F2FP.BF16.PACK_AB R4, R26, R28 ;  /* 0x0000001c1a04723e */ /* 0x000fe400000010ff */
[----:B------:R-:W-:Y:S02]  /*d430*/  F2FP.BF16.PACK_AB R5, R2, R24 ;  /* 0x000000180205723e */ /* 0x000fe400000010ff */
[----:B------:R-:W-:Y:S01]  /*d440*/  F2FP.BF16.PACK_AB R7, R0, R12 ;  /* 0x0000000c0007723e */ /* 0x000fe200000010ff */
[----:B------:R2:W-:Y:S04]  /*d450*/  STS.128 [R61], R8 ;  /* 0x000000083d007388 */ /* 0x0005e80000000c00 */
[----:B------:R2:W-:Y:S02]  /*d460*/  STS.128 [R23+0x6080], R4 ;  /* 0x0060800417007388 */ /* 0x0005e40000000c00 */
.L_x_257:
[----:B------:R-:W-:Y:S05]  /*d470*/  BSYNC B0 ;  /* 0x0000000000007941 */ /* 0x000fea0003800000 */
.L_x_256:
[----:B------:R-:W-:Y:S01]  /*d480*/  IADD3 R0, R100, 0x10, RZ ;  /* 0x0000001064007810 */ /* 0x000fe20007ffe0ff */
[----:B------:R-:W-:Y:S03]  /*d490*/  BSSY B0, `(.L_x_258) ;  /* 0x000005c000007945 */ /* 0x000fe60003800000 */
[----:B------:R-:W-:-:S13]  /*d4a0*/  ISETP.GE.AND P0, PT, R0, c[0x0][0x27c], PT ;  /* 0x00009f0000007a0c */ /* 0x000fda0003f06270 */
[----:B------:R-:W-:Y:S05]  /*d4b0*/  @P0 BRA `(.L_x_259) ;  /* 0x0000059000000947 */ /* 0x000fea0003800000 */
[----:B------:R-:W4:Y:S04]  /*d4c0*/  LDL R2, [R1+0x64] ;  /* 0x0000640001027983 */ /* 0x000f280000100800 */
[----:B--2---:R-:W2:Y:S01]  /*d4d0*/  LDL R30, [R1+0x74] ;  /* 0x00007400011e7983 */ /* 0x004ea20000100800 */
[----:B------:R-:W-:-:S04]  /*d4e0*/  MOV R0, c[0x0][0x27c] ;  /* 0x00009f0000007a02 */ /* 0x000fc80000000f00 */
[----:B----4-:R-:W-:-:S04]  /*d4f0*/  LEA.HI R0, R0, R2, RZ, 0x1d ;  /* 0x0000000200007211 */ /* 0x010fc800078fe8ff */
        /* <DEDUP_REMOVED lines=12> */
[----:B------:R-:W4:Y:S01]  /*d5c0*/  LDS.128 R4, [R23+0x6080] ;  /* 0x0060800017047984 */ /* 0x000f220000000c00 */
        /* <DEDUP_REMOVED lines=8> */
[C---:B----4-:R-:W-:Y:S01]  /*d650*/  SHF.L.U32 R3, R4.reuse, 0x10, RZ ;  /* 0x0000001004037819 */ /* 0x050fe200000006ff */
[----:B------:R-:W-:Y:S01]  /*d660*/  IMAD.U32 R9, R5, 0x10000, RZ ;  /* 0x0001000005097824 */ /* 0x000fe200078e00ff */
[----:B------:R-:W-:Y:S01]  /*d670*/  LOP3.LUT R8, R4, 0xffff0000, RZ, 0xc0, !PT ;  /* 0xffff000004087812 */ /* 0x000fe200078ec0ff */
[----:B------:R-:W-:Y:S01]  /*d680*/  IMAD.U32 R11, R7, 0x10000, RZ ;  /* 0x00010000070b7824 */ /* 0x000fe200078e00ff */
[----:B------:R-:W-:Y:S01]  /*d690*/  LOP3.LUT R4, R34, 0xffff0000, RZ, 0xc0, !PT ;  /* 0xffff000022047812 */ /* 0x000fe200078ec0ff */
[-C--:B------:R-:W-:Y:S01]  /*d6a0*/  FMUL.FTZ R15, R2, R3.reuse ;  /* 0x00000003020f7220 */ /* 0x080fe20000410000 */
[----:B------:R-:W-:Y:S02]  /*d6b0*/  LOP3.LUT R19, R5, 0xffff0000, RZ, 0xc0, !PT ;  /* 0xffff000005137812 */ /* 0x000fe400078ec0ff */
[----:B------:R-:W-:Y:S01]  /*d6c0*/  SHF.L.U32 R5, R6, 0x10, RZ ;  /* 0x0000001006057819 */ /* 0x000fe200000006ff */
[----:B------:R-:W-:Y:S01]  /*d6d0*/  FFMA.FTZ R29, R0, R12, -R15 ;  /* 0x0000000c001d7223 */ /* 0x000fe2000001080f */
        /* <DEDUP_REMOVED lines=10> */
[-C--:B------:R-:W-:Y:S02]  /*d780*/  FMUL.FTZ R7, R0, R9.reuse ;  /* 0x0000000900077220 */ /* 0x080fe40000410000 */
[----:B------:R-:W-:Y:S02]  /*d790*/  FMUL.FTZ R8, R3, R8 ;  /* 0x0000000803087220 */ /* 0x000fe40000410000 */
[C---:B------:R-:W-:Y:S02]  /*d7a0*/  FMUL.FTZ R3, R2.reuse, R9 ;  /* 0x0000000902037220 */ /* 0x040fe40000410000 */
[----:B------:R-:W-:Y:S02]  /*d7b0*/  FFMA.FTZ R25, R2, R14, -R7 ;  /* 0x0000000e02197223 */ /* 0x000fe40000010807 */
[----:B------:R-:W-:Y:S02]  /*d7c0*/  IMAD.U32 R2, R41, 0x10000, RZ ;  /* 0x0001000029027824 */ /* 0x000fe400078e00ff */
[----:B------:R-:W-:-:S02]  /*d7d0*/  FFMA.FTZ R26, R4, R13, R8 ;  /* 0x0000000d041a7223 */ /* 0x000fc40000010008 */
[-C--:B------:R-:W-:Y:S02]  /*d7e0*/  FMUL.FTZ R4, R6, R5.reuse ;  /* 0x0000000506047220 */ /* 0x080fe40000410000 */
[----:B------:R-:W-:Y:S01]  /*d7f0*/  FFMA.FTZ R24, R0, R14, R3 ;  /* 0x0000000e00187223 */ /* 0x000fe20000010003 */
[----:B------:R-:W-:Y:S01]  /*d800*/  LOP3.LUT R3, R41, 0xffff0000, RZ, 0xc0, !PT ;  /* 0xffff000029037812 */ /* 0x000fe200078ec0ff */
[C---:B------:R-:W-:Y:S01]  /*d810*/  FMUL.FTZ R9, R2.reuse, R5 ;  /* 0x0000000502097220 */ /* 0x040fe20000410000 */
        /* <DEDUP_REMOVED lines=9> */
[-C--:B------:R-:W-:Y:S01]  /*d8b0*/  FFMA.FTZ R13, R0, R17.reuse, R7 ;  /* 0x00000011000d7223 */ /* 0x080fe20000010007 */
[----:B------:R-:W-:Y:S01]  /*d8c0*/  LOP3.LUT R0, R37, 0xffff0000, RZ, 0xc0, !PT ;  /* 0xffff000025007812 */ /* 0x000fe200078ec0ff */
[-C--:B------:R-:W-:Y:S01]  /*d8d0*/  FFMA.FTZ R11, R2, R20.reuse, -R4 ;  /* 0x00000014020b7223 */ /* 0x080fe20000010804 */
        /* <DEDUP_REMOVED lines=8> */
[C---:B------:R-:W-:Y:S02]  /*d960*/  FMUL.FTZ R7, R4.reuse, R19 ;  /* 0x0000001304077220 */ /* 0x040fe40000410000 */
[----:B------:R-:W-:Y:S02]  /*d970*/  FMUL.FTZ R5, R3, R18 ;  /* 0x0000001203057220 */ /* 0x000fe40000410000 */
[----:B------:R-:W-:Y:S01]  /*d980*/  FFMA.FTZ R9, R4, R22, -R8 ;  /* 0x0000001604097223 */ /* 0x000fe20000010808 */
        /* <DEDUP_REMOVED lines=12> */
.L_x_259:
[----:B------:R-:W-:Y:S05]  /*da50*/  BSYNC B0 ;  /* 0x0000000000007941 */ /* 0x000fea0003800000 */
.L_x_258:
[----:B------:R-:W-:-:S04]  /*da60*/  IADD3 R0, R100, 0x20, RZ ;  /* 0x0000002064007810 */ /* 0x000fc80007ffe0ff */
        /* <DEDUP_REMOVED lines=91> */
.L_x_237:
[----:B------:R-:W-:Y:S05]  /*e020*/  BSYNC B2 ;  /* 0x0000000000027941 */ /* 0x000fea0003800000 */
.L_x_221:
[----:B-1----:R-:W-:Y:S01]  /*e030*/  IMAD R0, R56, c[0x0][0x208], RZ ;  /* 0x0000820038007a24 */ /* 0x002fe200078e02ff */
[----:B--2---:R-:W-:Y:S01]  /*e040*/  MOV R4, R246 ;  /* 0x000000f600047202 */ /* 0x004fe20000000f00 */
[----:B------:R-:W-:Y:S01]  /*e050*/  IMAD.WIDE.U32 R2, R137, c[0x0][0x208], RZ ;  /* 0x0000820089027a25 */ /* 0x000fe200078e00ff */
[----:B------:R-:W-:Y:S01]  /*e060*/  MOV R5, R249 ;  /* 0x000000f900057202 */ /* 0x000fe20000000f00 */
[----:B------:R-:W-:-:S04]  /*e070*/  DEPBAR.LE SB0, 0x0 ;  /* 0x000080000000791a */ /* 0x000fc80000000000 */
[----:B------:R-:W-:Y:S01]  /*e080*/  IMAD R0, R137, c[0x0][0x20c], R0 ;  /* 0x0000830089007a24 */ /* 0x000fe200078e0200 */
[----:B------:R-:W1:Y:S01]  /*e090*/  S2R R6, SR_TID.X ;  /* 0x0000000000067919 */ /* 0x000e620000002100 */
[----:B------:R-:W-:Y:S01]  /*e0a0*/  IMAD.WIDE.U32 R4, R2, 0x30, R4 ;  /* 0x0000003002047825 */ /* 0x000fe200078e0004 */
[----:B------:R-:W-:Y:S02]  /*e0b0*/  LOP3.LUT P2, RZ, R55, 0x1, RZ, 0xc0, !PT ;  /* 0x0000000137ff7812 */ /* 0x000fe4000784c0ff */
[----:B------:R-:W-:Y:S01]  /*e0c0*/  IADD3 R0, R3, R0, RZ ;  /* 0x0000000003007210 */ /* 0x000fe20007ffe0ff */
[----:B------:R-:W-:Y:S01]  /*e0d0*/  BAR.SYNC.DEFER_BLOCKING 0x0 ;  /* 0x0000000000007b1d */ /* 0x000fe20000010000 */
[----:B------:R-:W-:Y:S02]  /*e0e0*/  LEA R2, P0, R4, c[0x0][0x1f8], 0x1 ;  /* 0x00007e0004027a11 */ /* 0x000fe400078008ff */
[----:B------:R-:W-:Y:S01]  /*e0f0*/  LOP3.LUT P3, RZ, R55, 0x2, RZ, 0xc0, !PT ;  /* 0x0000000237ff7812 */ /* 0x000fe2000786c0ff */
[----:B------:R-:W-:Y:S01]  /*e100*/  IMAD R3, R0, 0x30, RZ ;  /* 0x0000003000037824 */ /* 0x000fe200078e02ff */
[----:B------:R-:W-:Y:S01]  /*e110*/  IADD3 R0, R57, R159, -R243 ;  /* 0x0000009f39007210 */ /* 0x000fe20007ffe8f3 */
[----:B------:R-:W2:Y:S03]  /*e120*/  LDL R235, [R1+0x8] ;  /* 0x0000080001eb7983 */ /* 0x000ea60000100800 */
[----:B------:R-:W-:-:S04]  /*e130*/  IADD3 R3, R5, R3, RZ ;  /* 0x0000000305037210 */ /* 0x000fc80007ffe0ff */
[----:B------:R-:W-:Y:S02]  /*e140*/  LEA.HI.X R3, R4, c[0x0][0x1fc], R3, 0x1, P0 ;  /* 0x00007f0004037a11 */ /* 0x000fe400000f0c03 */
[----:B------:R-:W-:Y:S02]  /*e150*/  ISETP.LT.OR P0, PT, R0, 0x1, !P2 ;  /* 0x000000010000780c */ /* 0x000fe40005701670 */
[----:B------:R-:W-:Y:S02]  /*e160*/  SHF.L.U32 R201, R241, 0x1, RZ ;  /* 0x00000001f1c97819 */ /* 0x000fe400000006ff */
[----:B-1----:R-:W-:Y:S01]  /*e170*/  ISETP.GT.AND P4, PT, R6, 0x3f, PT ;  /* 0x0000003f0600780c */ /* 0x002fe20003f84270 */
[----:B------:R-:W-:Y:S04]  /*e180*/  LDSM.16.M88.4 R8, [R190] ;  /* 0x00000000be08783b */ /* 0x000fe80000000200 */
[----:B------:R-:W-:Y:S04]  /*e190*/  LDSM.16.M88.4 R4, [R190+0x1000] ;  /* 0x00100000be04783b */ /* 0x000fe80000000200 */
[----:B------:R-:W1:Y:S04]  /*e1a0*/  LDSM.16.M88.4 R16, [R155] ;  /* 0x000000009b10783b */ /* 0x000e680000000200 */
[----:B------:R-:W4:Y:S04]  /*e1b0*/  LDSM.16.M88.4 R20, [R155+0x400] ;  /* 0x000400009b14783b */ /* 0x000f280000000200 */
[----:B------:R-:W3:Y:S04]  /*e1c0*/  LDSM.16.M88.4 R44, [R155+0x800] ;  /* 0x000800009b2c783b */ /* 0x000ee80000000200 */
[----:B------:R-:W-:Y:S04]  /*e1d0*/  LDSM.16.M88.4 R40, [R191] ;  /* 0x00000000bf28783b */ /* 0x000fe80000000200 */
[----:B------:R-:W-:Y:S04]  /*e1e0*/  LDSM.16.M88.4 R32, [R191+0x1000] ;  /* 0x00100000bf20783b */ /* 0x000fe80000000200 */
[----:B------:R-:W1:Y:S04]  /*e1f0*/  LDSM.16.M88.4 R48, [R192] ;  /* 0x00000000c030783b */ /* 0x000e680000000200 */
[----:B------:R-:W-:Y:S04]  /*e200*/  LDSM.16.M88.4 R76, [R200] ;  /* 0x00000000c84c783b */ /* 0x000fe80000000200 */
[----:B------:R-:W-:Y:S04]  /*e210*/  LDSM.16.M88.4 R88, [R199] ;  /* 0x00000000c758783b */ /* 0x000fe80000000200 */
[----:B------:R-:W-:Y:S01]  /*e220*/  @!PT LDS RZ, [RZ] ;  /* 0x00000000fffff984 */ /* 0x000fe20000000800 */
[----:B------:R-:W-:Y:S01]  /*e230*/  @!PT LDS RZ, [RZ] ;  /* 0x00000000fffff984 */ /* 0x000fe20000000800 */
[----:B------:R-:W-:Y:S01]  /*e240*/  @!PT LDS RZ, [RZ] ;  /* 0x00000000fffff984 */ /* 0x000fe20000000800 */
[----:B------:R1:W-:Y:S01]  /*e250*/  LDGSTS.E.BYPASS.LTC128B.128 [R201+0x1880], [R2.64], !P0 ;  /* 0x0188000002c97fae */ /* 0x0003e2000c101d46 */
[----:B------:R-:W-:-:S02]  /*e260*/  ISETP.LT.OR P0, PT, R0, 0x1, !P3 ;  /* 0x000000010000780c */ /* 0x000fc40005f01670 */
[----:B------:R-:W-:Y:S02]  /*e270*/  @!P4 MOV R13, c[0x0][0x208] ;  /* 0x00008200000dca02 */ /* 0x000fe40000000f00 */
[----:B------:R-:W-:-:S09]  /*e280*/  @!P4 MOV R14, c[0x0][0x20c] ;  /* 0x00008300000eca02 */ /* 0x000fd20000000f00 */
[----:B------:R2:W-:Y:S01]  /*e290*/  LDGSTS.E.BYPASS.LTC128B.128 [R201+0x2480], [R2.64+0x40], !P0 ;  /* 0x0248004002c97fae */ /* 0x0005e2000c101d46 */
[----:B------:R-:W-:-:S04]  /*e2a0*/  @!P4 LEA R12, P0, R13, R2, 0x6 ;  /* 0x000000020d0cc211 */ /* 0x000fc800078030ff */
[----:B------:R-:W-:Y:S02]  /*e2b0*/  @!P4 LEA.HI.X R13, R13, R3, R14, 0x6, P0 ;  /* 0x000000030d0dc211 */ /* 0x000fe400000f340e */
        /* <DEDUP_REMOVED lines=11> */
[----:B-----5:R-:W-:Y:S04]  /*e370*/  LDSM.16.M88.4 R60, [R155+0xc00] ;  /* 0x000c00009b3c783b */ /* 0x020fe80000000200 */
[----:B------:R-:W1:Y:S01]  /*e380*/  LDSM.16.M88.4 R36, [R190+0x2000] ;  /* 0x00200000be24783b */ /* 0x000e620000000200 */
[C---:B----4-:R-:W-:Y:S03]  /*e390*/  HMMA.16816.F32.BF16 R80, R4.reuse, R20, RZ ;  /* 0x000000140450723c */ /* 0x050fe600000418ff */
[----:B------:R-:W4:Y:S04]  /*e3a0*/  LDSM.16.M88.4 R28, [R190+0x3000] ;  /* 0x00300000be1c783b */ /* 0x000f280000000200 */
[----:B------:R-:W-:Y:S01]  /*e3b0*/  LDSM.16.M88.4 R56, [R198] ;  /* 0x00000000c638783b */ /* 0x000fe20000000200 */
[C---:B------:R-:W-:Y:S03]  /*e3c0*/  HMMA.16816.F32.BF16 R68, R4.reuse, R22, RZ ;  /* 0x000000160444723c */ /* 0x040fe600000418ff */
[----:B------:R-:W0:Y:S05]  /*e3d0*/  LDGDEPBAR ;  /* 0x00000000000079af */ /* 0x000e2a0000000000 */
[C---:B---3--:R-:W-:Y:S08]  /*e3e0*/  HMMA.16816.F32.BF16 R64, R4.reuse, R44, RZ ;  /* 0x0000002c0440723c */ /* 0x048ff000000418ff */
[C---:B-1----:R-:W-:Y:S08]  /*e3f0*/  HMMA.16816.F32.BF16 R12, R4.reuse, R18, RZ ;  /* 0x00000012040c723c */ /* 0x042ff000000418ff */
[----:B------:R-:W-:Y:S08]  /*e400*/  HMMA.16816.F32.BF16 R84, R4, R46, RZ ;  /* 0x0000002e0454723c */ /* 0x000ff000000418ff */
[----:B------:R-:W-:Y:S01]  /*e410*/  HMMA.16816.F32.BF16 R4, R40, R48, R24 ;  /* 0x000000302804723c */ /* 0x000fe20000041818 */
[----:B------:R-:W1:Y:S07]  /*e420*/  LDSM.16.M88.4 R24, [R191+0x2000] ;  /* 0x00200000bf18783b */ /* 0x000e6e0000000200 */
[C---:B------:R-:W-:Y:S01]  /*e430*/  HMMA.16816.F32.BF16 R72, R8.reuse, R18, RZ ;  /* 0x000000120848723c */ /* 0x040fe200000418ff */
[----:B------:R-:W-:Y:S07]  /*e440*/  LDSM.16.M88.4 R16, [R190+0x4000] ;  /* 0x00400000be10783b */ /* 0x000fee0000000200 */
[C---:B------:R-:W-:Y:S08]  /*e450*/  HMMA.16816.F32.BF16 R96, R8.reuse, R20, RZ ;  /* 0x000000140860723c */ /* 0x040ff000000418ff */
[C---:B------:R-:W-:Y:S01]  /*e460*/  HMMA.16816.F32.BF16 R108, R8.reuse, R22, RZ ;  /* 0x00000016086c723c */ /* 0x040fe200000418ff */
[----:B------:R-:W3:Y:S07]  /*e470*/  LDSM.16.M88.4 R20, [R191+0x3000] ;  /* 0x00300000bf14783b */ /* 0x000eee0000000200 */
[C---:B------:R-:W-:Y:S08]  /*e480*/  HMMA.16816.F32.BF16 R116, R8.reuse, R44, RZ ;  /* 0x0000002c0874723c */ /* 0x040ff000000418ff */
[----:B------:R-:W-:Y:S01]  /*e490*/  HMMA.16816.F32.BF16 R112, R8, R46, RZ ;  /* 0x0000002e0870723c */ /* 0x000fe200000418ff */
[----:B------:R-:W-:Y:S07]  /*e4a0*/  LDSM.16.M88.4 R44, [R195] ;  /* 0x00000000c32c783b */ /* 0x000fee0000000200 */
[----:B------:R-:W-:Y:S01]  /*e4b0*/  HMMA.16816.F32.BF16 R8, R32, R48, R52 ;  /* 0x000000302008723c */ /* 0x000fe20000041834 */
[----:B------:R-:W1:Y:S07]  /*e4c0*/  LDSM.16.M88.4 R52, [R155+0x1800] ;  /* 0x001800009b34783b */ /* 0x000e6e0000000200 */
[----:B------:R-:W-:Y:S08]  /*e4d0*/  HMMA.16816.F32.BF16 R4, R36, R60, R4 ;  /* 0x0000003c2404723c */ /* 0x000ff00000041804 */
[-C--:B------:R-:W-:Y:S01]  /*e4e0*/  HMMA.16816.F32.BF16 R92, R32, R50.reuse, R12 ;  /* 0x00000032205c723c */ /* 0x080fe2000004180c */
[----:B------:R-:W2:Y:S07]  /*e4f0*/  LDSM.16.M88.4 R12, [R190+0x5000] ;  /* 0x00500000be0c783b */ /* 0x000eae0000000200 */
[----:B------:R-:W-:Y:S08]  /*e500*/  HMMA.16816.F32.BF16 R72, R40, R50, R72 ;  /* 0x000000322848723c */ /* 0x000ff00000041848 */
[----:B----4-:R-:W-:Y:S01]  /*e510*/  HMMA.16816.F32.BF16 R48, R28, R60, R8 ;  /* 0x0000003c1c30723c */ /* 0x010fe20000041808 */
[----:B------:R-:W4:Y:S07]  /*e520*/  LDSM.16.M88.4 R8, [R191+0x4000] ;  /* 0x00400000bf08783b */ /* 0x000f2e0000000200 */
[----:B------:R-:W-:Y:S08]  /*e530*/  HMMA.16816.F32.BF16 R124, R32, R88, R64 ;  /* 0x00000058207c723c */ /* 0x000ff00000041840 */
[----:B-1----:R-:W-:Y:S01]  /*e540*/  HMMA.16816.F32.BF16 R64, R24, R56, R4 ;  /* 0x000000381840723c */ /* 0x002fe20000041804 */
[----:B------:R-:W-:Y:S07]  /*e550*/  LDSM.16.M88.4 R4, [R191+0x5000] ;  /* 0x00500000bf04783b */ /* 0x000fee0000000200 */
[C---:B------:R-:W-:Y:S08]  /*e560*/  HMMA.16816.F32.BF16 R104, R32.reuse, R76, R80 ;  /* 0x0000004c2068723c */ /* 0x040ff00000041850 */
[C---:B------:R-:W-:Y:S08]  /*e570*/  HMMA.16816.F32.BF16 R120, R32.reuse, R78, R68 ;  /* 0x0000004e2078723c */ /* 0x040ff00000041844 */
[----:B------:R-:W-:Y:S08]  /*e580*/  HMMA.16816.F32.BF16 R128, R32, R90, R84 ;  /* 0x0000005a2080723c */ /* 0x000ff00000041854 */
[----:B---3--:R-:W-:Y:S01]  /*e590*/  HMMA.16816.F32.BF16 R32, R20, R56, R48 ;  /* 0x000000381420723c */ /* 0x008fe20000041830 */
[----:B------:R-:W1:Y:S07]  /*e5a0*/  LDSM.16.M88.4 R48, [R155+0x1000] ;  /* 0x001000009b30783b */ /* 0x000e6e0000000200 */
[----:B------:R-:W-:Y:S08]  /*e5b0*/  HMMA.16816.F32.BF16 R72, R36, R62, R72 ;  /* 0x0000003e2448723c */ /* 0x000ff00000041848 */
[C---:B------:R-:W-:Y:S08]  /*e5c0*/  HMMA.16816.F32.BF16 R84, R40.reuse, R76, R96 ;  /* 0x0000004c2854723c */ /* 0x040ff00000041860 */
[----:B------:R-:W-:Y:S08]  /*e5d0*/  HMMA.16816.F32.BF16 R96, R40, R78, R108 ;  /* 0x0000004e2860723c */ /* 0x000ff0000004186c */
[----:B------:R-:W-:Y:S01]  /*e5e0*/  HMMA.16816.F32.BF16 R76, R28, R62, R92 ;  /* 0x0000003e1c4c723c */ /* 0x000fe2000004185c */
[----:B------:R-:W3:Y:S07]  /*e5f0*/  LDSM.16.M88.4 R60, [R197] ;  /* 0x00000000c53c783b */ /* 0x000eee0000000200 */
[-C--:B------:R-:W-:Y:S08]  /*e600*/  HMMA.16816.F32.BF16 R68, R16, R52.reuse, R64 ;  /* 0x000000341044723c */ /* 0x080ff00000041840 */
[----:B--2---:R-:W-:Y:S08]  /*e610*/  HMMA.16816.F32.BF16 R32, R12, R52, R32 ;  /* 0x000000340c20723c */ /* 0x004ff00000041820 */
[-C--:B------:R-:W-:Y:S08]  /*e620*/  HMMA.16816.F32.BF16 R64, R24, R58.reuse, R72 ;  /* 0x0000003a1840723c */ /* 0x080ff00000041848 */
[----:B------:R-:W-:Y:S08]  /*e630*/  HMMA.16816.F32.BF16 R72, R20, R58, R76 ;  /* 0x0000003a1448723c */ /* 0x000ff0000004184c */
[----:B----4-:R-:W-:Y:S08]  /*e640*/  HMMA.16816.F32.BF16 R80, R8, R44, R68 ;  /* 0x0000002c0850723c */ /* 0x010ff00000041844 */
[----:B-1----:R-:W-:Y:S08]  /*e650*/  HMMA.16816.F32.BF16 R68, R36, R48, R84 ;  /* 0x000000302444723c */ /* 0x002ff00000041854 */
[----:B------:R-:W-:Y:S01]  /*e660*/  HMMA.16816.F32.BF16 R76, R4, R44, R32 ;  /* 0x0000002c044c723c */ /* 0x000fe20000041820 */
[----:B------:R-:W1:Y:S07]  /*e670*/  LDSM.16.M88.4 R32, [R155+0x1c00] ;  /* 0x001c00009b20783b */ /* 0x000e6e0000000200 */
[----:B------:R-:W-:Y:S01]  /*e680*/  HMMA.16816.F32.BF16 R56, R16, R54, R64 ;  /* 0x000000361038723c */ /* 0x000fe20000041840 */
[----:B------:R-:W-:-:S07]  /*e690*/  FMUL.FTZ R0, R80, c[0x0][0x320] ;  /* 0x0000c80050007a20 */ /* 0x000fce0000410000 */
[C---:B------:R-:W-:Y:S01]  /*e6a0*/  HMMA.16816.F32.BF16 R92, R40.reuse, R88, R116 ;  /* 0x00000058285c723c */ /* 0x040fe20000041874 */
[----:B------:R2:W4:Y:S07]  /*e6b0*/  MUFU.TANH R110, R0 ;  /* 0x00000000006e7308 */ /* 0x00052e0000002400 */
[----:B------:R-:W-:Y:S08]  /*e6c0*/  HMMA.16816.F32.BF16 R112, R40, R90, R112 ;  /* 0x0000005a2870723c */ /* 0x000ff00000041870 */
[----:B------:R-:W-:Y:S01]  /*e6d0*/  HMMA.16816.F32.BF16 R52, R12, R54, R72 ;  /* 0x000000360c34723c */ /* 0x000fe20000041848 */
[----:B--2---:R-:W-:-:S07]  /*e6e0*/  FMUL.FTZ R0, R81, c[0x0][0x320] ;  /* 0x0000c80051007a20 */ /* 0x004fce0000410000 */
[----:B------:R-:W-:Y:S01]  /*e6f0*/  HMMA.16816.F32.BF16 R40, R28, R48, R104 ;  /* 0x000000301c28723c */ /* 0x000fe20000041868 */
[----:B------:R2:W1:Y:S07]  /*e700*/  MUFU.TANH R109, R0 ;  /* 0x00000000006d7308 */ /* 0x00046e0000002400 */
[----:B---3--:R-:W-:Y:S01]  /*e710*/  HMMA.16816.F32.BF16 R64, R24, R60, R68 ;  /* 0x0000003c1840723c */ /* 0x008fe20000041844 */
[----:B--2---:R-:W-:-:S07]  /*e720*/  FMUL.FTZ R0, R82, c[0x0][0x320] ;  /* 0x0000c80052007a20 */ /* 0x004fce0000410000 */
[----:B------:R-:W-:Y:S01]  /*e730*/  HMMA.16816.F32.BF16 R72, R8, R46, R56 ;  /* 0x0000002e0848723c */ /* 0x000fe20000041838 */
[----:B------:R-:W2:Y:S01]  /*e740*/  LDSM.16.M88.4 R56, [R194] ;  /* 0x00000000c238783b */ /* 0x000ea20000000200 */
[----:B------:R3:W1:Y:S06]  /*e750*/  MUFU.TANH R107, R0 ;  /* 0x00000000006b7308 */ /* 0x00066c0000002400 */
[----:B------:R-:W-:Y:S01]  /*e760*/  HMMA.16816.F32.BF16 R40, R20, R60, R40 ;  /* 0x0000003c1428723c */ /* 0x000fe20000041828 */
[----:B---3--:R-:W-:-:S04]  /*e770*/  FMUL.FTZ R0, R83, c[0x0][0x320] ;  /* 0x0000c80053007a20 */ /* 0x008fc80000410000 */
[----:B------:R3:W1:Y:S03]  /*e780*/  MUFU.TANH R108, R0 ;  /* 0x00000000006c7308 */ /* 0x0006660000002400 */
[----:B------:R-:W-:Y:S01]  /*e790*/  HMMA.16816.F32.BF16 R80, R4, R46, R52 ;  /* 0x0000002e0450723c */ /* 0x000fe20000041834 */
[----:B------:R-:W2:Y:S07]  /*e7a0*/  LDSM.16.M88.4 R52, [R155+0x1400] ;  /* 0x001400009b34783b */ /* 0x000eae0000000200 */
[----:B------:R-:W-:Y:S01]  /*e7b0*/  HMMA.16816.F32.BF16 R44, R36, R50, R96 ;  /* 0x00000032242c723c */ /* 0x000fe20000041860 */
[----:B---3--:R-:W-:-:S04]  /*e7c0*/  FMUL.FTZ R0, R76, c[0x0][0x320] ;  /* 0x0000c8004c007a20 */ /* 0x008fc80000410000 */
[----:B------:R3:W2:Y:S03]  /*e7d0*/  MUFU.TANH R106, R0 ;  /* 0x00000000006a7308 */ /* 0x0006a60000002400 */
[----:B-1----:R-:W-:Y:S01]  /*e7e0*/  HMMA.16816.F32.BF16 R64, R16, R32, R64 ;  /* 0x000000201040723c */ /* 0x002fe20000041840 */
[----:B---3--:R-:W-:-:S04]  /*e7f0*/  FMUL.FTZ R0, R77, c[0x0][0x320] ;  /* 0x0000c8004d007a20 */ /* 0x008fc80000410000 */
[----:B------:R1:W3:Y:S03]  /*e800*/  MUFU.TANH R105, R0 ;  /* 0x0000000000697308 */ /* 0x0002e60000002400 */
[----:B------:R-:W-:Y:S01]  /*e810*/  HMMA.16816.F32.BF16 R68, R28, R50, R120 ;  /* 0x000000321c44723c */ /* 0x000fe20000041878 */
[----:B-1----:R-:W-:-:S04]  /*e820*/  FMUL.FTZ R0, R78, c[0x0][0x320] ;  /* 0x0000c8004e007a20 */ /* 0x002fc80000410000 */
[----:B------:R1:W1:Y:S03]  /*e830*/  MUFU.TANH R103, R0 ;  /* 0x0000000000677308 */ /* 0x0002660000002400 */
[----:B------:R-:W-:Y:S01]  /*e840*/  HMMA.16816.F32.BF16 R40, R12, R32, R40 ;  /* 0x000000200c28723c */ /* 0x000fe20000041828 */
[----:B-1----:R-:W-:-:S04]  /*e850*/  FMUL.FTZ R0, R79, c[0x0][0x320] ;  /* 0x0000c8004f007a20 */ /* 0x002fc80000410000 */
[----:B------:R1:W1:Y:S03]  /*e860*/  MUFU.TANH R104, R0 ;  /* 0x0000000000687308 */ /* 0x0002660000002400 */
[----:B------:R-:W-:Y:S01]  /*e870*/  HMMA.16816.F32.BF16 R48, R24, R62, R44 ;  /* 0x0000003e1830723c */ /* 0x000fe2000004182c */
[----:B------:R-:W3:Y:S01]  /*e880*/  LDSM.16.M88.4 R44, [R196] ;  /* 0x00000000c42c783b */ /* 0x000ee20000000200 */
[----:B-1----:R-:W-:-:S04]  /*e890*/  FMUL.FTZ R0, R72, c[0x0][0x320] ;  /* 0x0000c80048007a20 */ /* 0x002fc80000410000 */
[----:B------:R1:W1:Y:S02]  /*e8a0*/  MUFU.TANH R102, R0 ;  /* 0x0000000000667308 */ /* 0x0002640000002400 */
[----:B--2---:R-:W-:Y:S01]  /*e8b0*/  HMMA.16816.F32.BF16 R76, R8, R56, R64 ;  /* 0x00000038084c723c */ /* 0x004fe20000041840 */
[----:B-1----:R-:W-:-:S05]  /*e8c0*/  FMUL.FTZ R0, R73, c[0x0][0x320] ;  /* 0x0000c80049007a20 */ /* 0x002fca0000410000 */
[----:B------:R1:W2:Y:S02]  /*e8d0*/  MUFU.TANH R97, R0 ;  /* 0x0000000000617308 */ /* 0x0002a40000002400 */
[----:B------:R-:W-:Y:S01]  /*e8e0*/  HMMA.16816.F32.BF16 R64, R20, R62, R68 ;  /* 0x0000003e1440723c */ /* 0x000fe20000041844 */
[----:B-1----:R-:W-:-:S05]  /*e8f0*/  FMUL.FTZ R0, R74, c[0x0][0x320] ;  /* 0x0000c8004a007a20 */ /* 0x002fca0000410000 */
[----:B------:R1:W1:Y:S02]  /*e900*/  MUFU.TANH R98, R0 ;  /* 0x0000000000627308 */ /* 0x0002640000002400 */
[----:B------:R-:W-:Y:S01]  /*e910*/  HMMA.16816.F32.BF16 R60, R36, R52, R92 ;  /* 0x00000034243c723c */ /* 0x000fe2000004185c */
[----:B-1----:R-:W-:-:S05]  /*e920*/  FMUL.FTZ R0, R75, c[0x0][0x320] ;  /* 0x0000c8004b007a20 */ /* 0x002fca0000410000 */
[----:B------:R1:W1:Y:S02]  /*e930*/  MUFU.TANH R99, R0 ;  /* 0x0000000000637308 */ /* 0x0002640000002400 */
[----:B------:R-:W-:Y:S01]  /*e940*/  HMMA.16816.F32.BF16 R84, R4, R56, R40 ;  /* 0x000000380454723c */ /* 0x000fe20000041828 */
[----:B------:R-:W2:Y:S01]  /*e950*/  LDSM.16.M88.4 R40, [R155+0x2000] ;  /* 0x002000009b28783b */ /* 0x000ea20000000200 */
[----:B-1----:R-:W-:-:S04]  /*e960*/  FMUL.FTZ R0, R80, c[0x0][0x320] ;  /* 0x0000c80050007a20 */ /* 0x002fc80000410000 */
[----:B------:R1:W1:Y:S02]  /*e970*/  MUFU.TANH R96, R0 ;  /* 0x0000000000607308 */ /* 0x0002640000002400 */
[----:B------:R-:W-:Y:S01]  /*e980*/  HMMA.16816.F32.BF16 R48, R16, R34, R48 ;  /* 0x000000221030723c */ /* 0x000fe20000041830 */
[----:B-1----:R-:W-:-:S05]  /*e990*/  FMUL.FTZ R0, R81, c[0x0][0x320] ;  /* 0x0000c80051007a20 */ /* 0x002fca0000410000 */
[----:B------:R1:W1:Y:S02]  /*e9a0*/  MUFU.TANH R91, R0 ;  /* 0x00000000005b7308 */ /* 0x0002640000002400 */
[----:B------:R-:W-:Y:S01]  /*e9b0*/  HMMA.16816.F32.BF16 R72, R28, R52, R124 ;  /* 0x000000341c48723c */ /* 0x000fe2000004187c */
[----:B-1----:R-:W-:-:S05]  /*e9c0*/  FMUL.FTZ R0, R82, c[0x0][0x320] ;  /* 0x0000c80052007a20 */ /* 0x002fca0000410000 */
[----:B------:R1:W1:Y:S02]  /*e9d0*/  MUFU.TANH R88, R0 ;  /* 0x0000000000587308 */ /* 0x0002640000002400 */
[----:B---3--:R-:W-:Y:S01]  /*e9e0*/  HMMA.16816.F32.BF16 R60, R24, R44, R60 ;  /* 0x0000002c183c723c */ /* 0x008fe2000004183c */
[----:B-1----:R-:W-:-:S05]  /*e9f0*/  FMUL.FTZ R0, R83, c[0x0][0x320] ;  /* 0x0000c80053007a20 */ /* 0x002fca0000410000 */
[----:B------:R1:W3:Y:S02]  /*ea00*/  MUFU.TANH R89, R0 ;  /* 0x0000000000597308 */ /* 0x0002e40000002400 */
        /* <DEDUP_REMOVED lines=92> */
[----:B------:R-:W-:Y:S01]  /*efd0*/  ISETP.NE.AND P4, PT, R141, RZ, PT ;  /* 0x000000ff8d00720c */ /* 0x000fe20003f85270 */
        /* <DEDUP_REMOVED lines=27> */
.L_x_261:
[----:B--234-:R-:W-:Y:S05]  /*f190*/  BSYNC B0 ;  /* 0x0000000000007941 */ /* 0x01cfea0003800000 */
.L_x_260:
[----:B-1----:R-:W2:Y:S04]  /*f1a0*/  LDL R0, [R1+0x20] ;  /* 0x0000200001007983 */ /* 0x002ea80000100800 */
[----:B------:R-:W-:Y:S04]  /*f1b0*/  LDSM.16.MT88.4 R44, [R188] ;  /* 0x00000000bc2c783b */ /* 0x000fe80000004200 */
        /* <DEDUP_REMOVED lines=13> */
[----:B------:R-:W-:Y:S02]  /*f290*/  FSEL R27, R103, -INF , P2 ;  /* 0xff800000671b7808 */ /* 0x000fe40001000000 */
[----:B------:R-:W-:Y:S02]  /*f2a0*/  FSEL R23, R106, -INF , P2 ;  /* 0xff8000006a177808 */ /* 0x000fe40001000000 */
[----:B------:R-:W-:Y:S02]  /*f2b0*/  FSEL R18, R107, -INF , P2 ;  /* 0xff8000006b127808 */ /* 0x000fe40001000000 */
[----:B------:R-:W-:-:S02]  /*f2c0*/  ISETP.GT.AND P2, PT, R0, 0x10, PT ;  /* 0x000000100000780c */ /* 0x000fc40003f44270 */
[----:B------:R-:W-:Y:S02]  /*f2d0*/  FSEL R8, R97, -INF , P4 ;  /* 0xff80000061087808 */ /* 0x000fe40002000000 */
[----:B------:R-:W-:Y:S02]  /*f2e0*/  FMNMX.FTZ R2, R7, R2, !PT ;  /* 0x0000000207027209 */ /* 0x000fe40007810000 */
[----:B------:R-:W-:Y:S02]  /*f2f0*/  FSEL R9, R82, -INF , P2 ;  /* 0xff80000052097808 */ /* 0x000fe40001000000 */
[----:B------:R-:W-:Y:S02]  /*f300*/  ISETP.GT.AND P2, PT, R0, 0x11, PT ;  /* 0x000000110000780c */ /* 0x000fe40003f44270 */
        /* <DEDUP_REMOVED lines=17> */
[----:B------:R-:W-:Y:S02]  /*f420*/  FSEL R26, R105, -INF , P1 ;  /* 0xff800000691a7808 */ /* 0x000fe40000800000 */
[----:B------:R-:W-:Y:S02]  /*f430*/  FSEL R21, R108, -INF , P1 ;  /* 0xff8000006c157808 */ /* 0x000fe40000800000 */
[----:B------:R-:W-:-:S02]  /*f440*/  ISETP.GT.AND P0, PT, R0, 0x10, PT ;  /* 0x000000100000780c */ /* 0x000fc40003f04270 */
[----:B------:R-:W-:Y:S02]  /*f450*/  ISETP.GT.AND P1, PT, R0, 0x28, PT ;  /* 0x000000280000780c */ /* 0x000fe40003f24270 */
[----:B------:R-:W-:Y:S02]  /*f460*/  FSEL R137, R33, -INF , P2 ;  /* 0xff80000021897808 */ /* 0x000fe40001000000 */
[----:B------:R-:W-:Y:S02]  /*f470*/  FMNMX.FTZ R2, R138, R2, !PT ;  /* 0x000000028a027209 */ /* 0x000fe40007810000 */
[----:B------:R-:W-:Y:S02]  /*f480*/  FSEL R34, R72, -INF , P0 ;  /* 0xff80000048227808 */ /* 0x000fe40000000000 */
[----:B------:R-:W-:Y:S02]  /*f490*/  FSEL R29, R80, -INF , P0 ;  /* 0xff800000501d7808 */ /* 0x000fe40000000000 */
[----:B------:R-:W-:-:S02]  /*f4a0*/  FSEL R16, R83, -INF , P0 ;  /* 0xff80000053107808 */ /* 0x000fc40000000000 */
[----:B------:R-:W-:Y:S02]  /*f4b0*/  ISETP.GT.AND P0, PT, R0, 0x29, PT ;  /* 0x000000290000780c */ /* 0x000fe40003f04270 */
[----:B------:R-:W-:Y:S02]  /*f4c0*/  FSEL R136, R14, -INF , P1 ;  /* 0xff8000000e887808 */ /* 0x000fe40000800000 */
[----:B------:R-:W-:Y:S02]  /*f4d0*/  FMNMX.FTZ R2, R137, R2, !PT ;  /* 0x0000000289027209 */ /* 0x000fe40007810000 */
[----:B------:R-:W-:Y:S02]  /*f4e0*/  FSEL R131, R12, -INF , P0 ;  /* 0xff8000000c837808 */ /* 0x000fe40000000000 */
[----:B------:R-:W-:Y:S02]  /*f4f0*/  FMNMX.FTZ R2, R136, R2, !PT ;  /* 0x0000000288027209 */ /* 0x000fe40007810000 */
[----:B------:R-:W-:-:S02]  /*f500*/  FSEL R30, R89, -INF , P4 ;  /* 0xff800000591e7808 */ /* 0x000fc40002000000 */
[----:B------:R-:W-:Y:S02]  /*f510*/  FMNMX.FTZ R2, R131, R2, !PT ;  /* 0x0000000283027209 */ /* 0x000fe40007810000 */
[----:B------:R-:W-:Y:S02]  /*f520*/  FSEL R24, R91, -INF , P4 ;  /* 0xff8000005b187808 */ /* 0x000fe40002000000 */
[----:B------:R-:W-:Y:S01]  /*f530*/  FSEL R17, R99, -INF , P4 ;  /* 0xff80000063117808 */ /* 0x000fe20002000000 */
[----:B------:R-:W1:Y:S01]  /*f540*/  SHFL.BFLY PT, R3, R2, 0x2, 0x1f ;  /* 0x0c401f0002037f89 */ /* 0x000e6200000e0000 */
[----:B------:R-:W-:Y:S02]  /*f550*/  FSEL R14, R55, -INF , P6 ;  /* 0xff800000370e7808 */ /* 0x000fe40003000000 */
[----:B------:R-:W-:Y:S02]  /*f560*/  FSEL R15, R54, -INF , P5 ;  /* 0xff800000360f7808 */ /* 0x000fe40002800000 */
[----:B------:R-:W-:Y:S01]  /*f570*/  FSEL R128, R48, -INF , P3 ;  /* 0xff80000030807808 */ /* 0x000fe20001800000 */
[----:B------:R-:W-:Y:S01]  /*f580*/  LDSM.16.MT88.4 R52, [R188+0x1800] ;  /* 0x00180000bc34783b */ /* 0x000fe20000004200 */
[----:B------:R-:W-:-:S02]  /*f590*/  FSEL R127, R38, -INF , P2 ;  /* 0xff800000267f7808 */ /* 0x000fc40001000000 */
[----:B------:R-:W-:Y:S01]  /*f5a0*/  FSEL R126, R32, -INF , P1 ;  /* 0xff800000207e7808 */ /* 0x000fe20000800000 */
[----:B------:R-:W-:Y:S01]  /*f5b0*/  LDSM.16.MT88.4 R48, [R189+0x400] ;  /* 0x00040000bd30783b */ /* 0x000fe20000004200 */
[----:B------:R-:W-:Y:S02]  /*f5c0*/  FSEL R125, R22, -INF , P0 ;  /* 0xff800000167d7808 */ /* 0x000fe40000000000 */
[----:B------:R-:W-:Y:S02]  /*f5d0*/  FSEL R33, R56, -INF , P6 ;  /* 0xff80000038217808 */ /* 0x000fe40003000000 */
[----:B------:R-:W-:Y:S02]  /*f5e0*/  FSEL R32, R57, -INF , P5 ;  /* 0xff80000039207808 */ /* 0x000fe40002800000 */
[----:B------:R-:W-:Y:S02]  /*f5f0*/  FSEL R124, R41, -INF , P3 ;  /* 0xff800000297c7808 */ /* 0x000fe40001800000 */
[----:B------:R-:W-:-:S02]  /*f600*/  FSEL R123, R40, -INF , P2 ;  /* 0xff800000287b7808 */ /* 0x000fc40001000000 */
[----:B------:R-:W-:Y:S02]  /*f610*/  FSEL R122, R35, -INF , P1 ;  /* 0xff800000237a7808 */ /* 0x000fe40000800000 */
[----:B------:R-:W-:Y:S02]  /*f620*/  FSEL R119, R36, -INF , P0 ;  /* 0xff80000024777808 */ /* 0x000fe40000000000 */
[----:B-1----:R-:W-:Y:S02]  /*f630*/  FMNMX.FTZ R2, R2, R3, !PT ;  /* 0x0000000302027209 */ /* 0x002fe40007810000 */
[----:B------:R-:W-:Y:S02]  /*f640*/  FSEL R118, R43, -INF , P3 ;  /* 0xff8000002b767808 */ /* 0x000fe40001800000 */
[----:B------:R-:W-:Y:S01]  /*f650*/  FSEL R103, R42, -INF , P2 ;  /* 0xff8000002a677808 */ /* 0x000fe20001000000 */
[----:B------:R-:W1:Y:S01]  /*f660*/  SHFL.BFLY PT, R3, R2, 0x1, 0x1f ;  /* 0x0c201f0002037f89 */ /* 0x000e6200000e0000 */
[----:B------:R-:W-:-:S02]  /*f670*/  FSEL R117, R39, -INF , P1 ;  /* 0xff80000027757808 */ /* 0x000fc40000800000 */
[----:B------:R-:W-:Y:S01]  /*f680*/  FSEL R116, R37, -INF , P0 ;  /* 0xff80000025747808 */ /* 0x000fe20000000000 */
[----:B------:R-:W-:Y:S04]  /*f690*/  LDSM.16.MT88.4 R40, [R189] ;  /* 0x00000000bd28783b */ /* 0x000fe80000004200 */
[----:B------:R-:W-:Y:S01]  /*f6a0*/  LDSM.16.MT88.4 R36, [R188+0x1c00] ;  /* 0x001c0000bc24783b */ /* 0x000fe20000004200 */
[----:B-1----:R-:W-:-:S04]  /*f6b0*/  FMNMX.FTZ R107, R2, R3, !PT ;  /* 0x00000003026b7209 */ /* 0x002fc80007810000 */
[C---:B------:R-:W-:Y:S01]  /*f6c0*/  FSETP.NEU.FTZ.AND P4, PT, R107.reuse, -INF , PT ;  /* 0xff8000006b00780b */ /* 0x040fe20003f9d000 */
[----:B------:R-:W-:-:S05]  /*f6d0*/  FMUL.FTZ R2, R107, c[0x0][0x2d0] ;  /* 0x0000b4006b027a20 */ /* 0x000fca0000410000 */
[----:B------:R-:W-:Y:S02]  /*f6e0*/  FSEL R20, R2, RZ, P4 ;  /* 0x000000ff02147208 */ /* 0x000fe40002000000 */
[----:B------:R-:W-:Y:S02]  /*f6f0*/  ISETP.GT.AND P4, PT, R0, 0x11, PT ;  /* 0x000000110000780c */ /* 0x000fe40003f84270 */
[----:B------:R-:W-:Y:S01]  /*f700*/  FMNMX.FTZ R0, R18, R21, !PT ;  /* 0x0000001512007209 */ /* 0x000fe20007810000 */
[--C-:B------:R-:W-:Y:S01]  /*f710*/  FFMA.FTZ R3, R5, c[0x0][0x2d0], -R20.reuse ;  /* 0x0000b40005037a23 */ /* 0x100fe20000010814 */
[----:B------:R-:W-:Y:S01]  /*f720*/  FSEL R12, R90, -INF , P4 ;  /* 0xff8000005a0c7808 */ /* 0x000fe20002000000 */
[----:B------:R-:W-:Y:S01]  /*f730*/  FFMA.FTZ R5, R9, c[0x0][0x2d0], -R20 ;  /* 0x0000b40009057a23 */ /* 0x000fe20000010814 */
[----:B------:R-:W-:Y:S01]  /*f740*/  FMNMX.FTZ R0, R19, R0, !PT ;  /* 0x0000000013007209 */ /* 0x000fe20007810000 */
[----:B------:R1:W-:Y:S01]  /*f750*/  MUFU.EX2 R130, R3 ;  /* 0x0000000300827308 */ /* 0x0003e20000000800 */
[----:B------:R-:W-:-:S02]  /*f760*/  FMNMX.FTZ R2, R23, R26, !PT ;  /* 0x0000001a17027209 */ /* 0x000fc40007810000 */
[----:B------:R-:W-:Y:S02]  /*f770*/  FMNMX.FTZ R0, R17, R0, !PT ;  /* 0x0000000011007209 */ /* 0x000fe40007810000 */
[----:B------:R-:W-:Y:S02]  /*f780*/  FMNMX.FTZ R2, R25, R2, !PT ;  /* 0x0000000219027209 */ /* 0x000fe40007810000 */
[----:B------:R-:W-:Y:S01]  /*f790*/  FMNMX.FTZ R0, R16, R0, !PT ;  /* 0x0000000010007209 */ /* 0x000fe20007810000 */
[----:B------:R-:W-:Y:S01]  /*f7a0*/  MUFU.EX2 R234, R5 ;  /* 0x0000000500ea7308 */ /* 0x000fe20000000800 */
[----:B------:R-:W-:Y:S02]  /*f7b0*/  FMNMX.FTZ R2, R24, R2, !PT ;  /* 0x0000000218027209 */ /* 0x000fe40007810000 */
[----:B------:R-:W-:Y:S02]  /*f7c0*/  FMNMX.FTZ R0, R12, R0, !PT ;  /* 0x000000000c007209 */ /* 0x000fe40007810000 */
[----:B------:R-:W-:-:S02]  /*f7d0*/  FSEL R22, R84, -INF , P4 ;  /* 0xff80000054167808 */ /* 0x000fc40002000000 */
[----:B------:R-:W-:Y:S01]  /*f7e0*/  FMNMX.FTZ R0, R14, R0, !PT ;  /* 0x000000000e007209 */ /* 0x000fe20007810000 */
[----:B-1----:R-:W-:Y:S01]  /*f7f0*/  FFMA.FTZ R3, R6, c[0x0][0x2d0], -R20 ;  /* 0x0000b40006037a23 */ /* 0x002fe20000010814 */
[----:B------:R-:W-:Y:S02]  /*f800*/  FMNMX.FTZ R2, R29, R2, !PT ;  /* 0x000000021d027209 */ /* 0x000fe40007810000 */
[----:B------:R-:W-:Y:S01]  /*f810*/  FMNMX.FTZ R0, R15, R0, !PT ;  /* 0x000000000f007209 */ /* 0x000fe20007810000 */
[----:B------:R1:W-:Y:S01]  /*f820*/  MUFU.EX2 R129, R3 ;  /* 0x0000000300817308 */ /* 0x0003e20000000800 */
[----:B------:R-:W-:Y:S02]  /*f830*/  FMNMX.FTZ R2, R22, R2, !PT ;  /* 0x0000000216027209 */ /* 0x000fe40007810000 */
[----:B------:R-:W-:Y:S02]  /*f840*/  FMNMX.FTZ R0, R128, R0, !PT ;  /* 0x0000000080007209 */ /* 0x000fe40007810000 */
[----:B------:R-:W-:-:S02]  /*f850*/  FSEL R9, R59, -INF , P6 ;  /* 0xff8000003b097808 */ /* 0x000fc40003000000 */
[----:B------:R-:W-:-:S04]  /*f860*/  FMNMX.FTZ R0, R127, R0, !PT ;  /* 0x000000007f007209 */ /* 0x000fc80007810000 */
[----:B------:R-:W-:-:S04]  /*f870*/  FMNMX.FTZ R0, R126, R0, !PT ;  /* 0x000000007e007209 */ /* 0x000fc80007810000 */
[----:B------:R-:W-:Y:S02]  /*f880*/  FMNMX.FTZ R0, R125, R0, !PT ;  /* 0x000000007d007209 */ /* 0x000fe40007810000 */
[----:B-1----:R-:W-:Y:S01]  /*f890*/  FMNMX.FTZ R3, R33, R2, !PT ;  /* 0x0000000221037209 */ /* 0x002fe20007810000 */
[--C-:B------:R-:W-:Y:S01]  /*f8a0*/  FFMA.FTZ R2, R7, c[0x0][0x2d0], -R20.reuse ;  /* 0x0000b40007027a23 */ /* 0x100fe20000010814 */
[----:B------:R-:W-:Y:S01]  /*f8b0*/  FSEL R7, R73, -INF , P4 ;  /* 0xff80000049077808 */ /* 0x000fe20002000000 */
[----:B------:R-:W1:Y:S01]  /*f8c0*/  SHFL.BFLY PT, R4, R0, 0x2, 0x1f ;  /* 0x0c401f0000047f89 */ /* 0x000e6200000e0000 */
[----:B------:R-:W-:Y:S01]  /*f8d0*/  FMNMX.FTZ R3, R32, R3, !PT ;  /* 0x0000000320037209 */ /* 0x000fe20007810000 */
[----:B------:R2:W-:Y:S03]  /*f8e0*/  MUFU.EX2 R226, R2 ;  /* 0x0000000200e27308 */ /* 0x0005e60000000800 */
[----:B--2---:R-:W-:Y:S01]  /*f8f0*/  FMNMX.FTZ R2, R124, R3, !PT ;  /* 0x000000037c027209 */ /* 0x004fe20007810000 */
[----:B------:R-:W-:Y:S01]  /*f900*/  FFMA.FTZ R3, R8, c[0x0][0x2d0], -R20 ;  /* 0x0000b40008037a23 */ /* 0x000fe20000010814 */
[----:B------:R-:W-:-:S02]  /*f910*/  FSEL R8, R58, -INF , P5 ;  /* 0xff8000003a087808 */ /* 0x000fc40002800000 */
[----:B------:R-:W-:Y:S01]  /*f920*/  FMNMX.FTZ R2, R123, R2, !PT ;  /* 0x000000027b027209 */ /* 0x000fe20007810000 */
[----:B------:R2:W3:Y:S01]  /*f930*/  MUFU.EX2 R225, R3 ;  /* 0x0000000300e17308 */ /* 0x0004e20000000800 */
[----:B-1----:R-:W-:Y:S01]  /*f940*/  FMNMX.FTZ R0, R0, R4, !PT ;  /* 0x0000000400007209 */ /* 0x002fe20007810000 */
[----:B------:R-:W-:Y:S01]  /*f950*/  LDSM.16.MT88.4 R56, [R188+0x400] ;  /* 0x00040000bc38783b */ /* 0x000fe20000004200 */
[----:B------:R-:W-:Y:S02]  /*f960*/  FMNMX.FTZ R4, R27, R28, !PT ;  /* 0x0000001c1b047209 */ /* 0x000fe40007810000 */
[----:B------:R-:W-:Y:S01]  /*f970*/  FMNMX.FTZ R2, R122, R2, !PT ;  /* 0x000000027a027209 */ /* 0x000fe20007810000 */
[----:B------:R-:W1:Y:S01]  /*f980*/  SHFL.BFLY PT, R6, R0, 0x1, 0x1f ;  /* 0x0c201f0000067f89 */ /* 0x000e6200000e0000 */
[----:B------:R-:W-:-:S04]  /*f990*/  FMNMX.FTZ R4, R31, R4, !PT ;  /* 0x000000041f047209 */ /* 0x000fc80007810000 */
[----:B--2---:R-:W-:Y:S02]  /*f9a0*/  FMNMX.FTZ R3, R30, R4, !PT ;  /* 0x000000041e037209 */ /* 0x004fe40007810000 */
[----:B------:R-:W-:Y:S02]  /*f9b0*/  FMNMX.FTZ R4, R119, R2, !PT ;  /* 0x0000000277047209 */ /* 0x000fe40007810000 */
[----:B------:R-:W-:-:S03]  /*f9c0*/  FMNMX.FTZ R3, R34, R3, !PT ;  /* 0x0000000322037209 */ /* 0x000fc60007810000 */
[----:B------:R-:W2:Y:S01]  /*f9d0*/  SHFL.BFLY PT, R5, R4, 0x2, 0x1f ;  /* 0x0c401f0004057f89 */ /* 0x000ea200000e0000 */
[----:B------:R-:W-:Y:S01]  /*f9e0*/  FMNMX.FTZ R2, R7, R3, !PT ;  /* 0x0000000307027209 */ /* 0x000fe20007810000 */
[----:B------:R-:W-:-:S03]  /*f9f0*/  FFMA.FTZ R3, R10, c[0x0][0x2d0], -R20 ;  /* 0x0000b4000a037a23 */ /* 0x000fc60000010814 */
[----:B------:R-:W-:Y:S01]  /*fa00*/  FMNMX.FTZ R2, R9, R2, !PT ;  /* 0x0000000209027209 */ /* 0x000fe20007810000 */
[----:B------:R4:W-:Y:S01]  /*fa10*/  MUFU.EX2 R224, R3 ;  /* 0x0000000300e07308 */ /* 0x0009e20000000800 */
[----:B-1----:R-:W-:Y:S01]  /*fa20*/  FMNMX.FTZ R106, R0, R6, !PT ;  /* 0x00000006006a7209 */ /* 0x002fe20007810000 */
[----:B------:R-:W-:Y:S01]  /*fa30*/  FFMA.FTZ R0, R11, c[0x0][0x2d0], -R20 ;  /* 0x0000b4000b007a23 */ /* 0x000fe20000010814 */
[----:B------:R-:W-:Y:S02]  /*fa40*/  FMNMX.FTZ R2, R8, R2, !PT ;  /* 0x0000000208027209 */ /* 0x000fe40007810000 */
[----:B------:R-:W-:Y:S02]  /*fa50*/  FSETP.NEU.FTZ.AND P0, PT, R106, -INF , PT ;  /* 0xff8000006a00780b */ /* 0x000fe40003f1d000 */
[----:B------:R-:W-:Y:S01]  /*fa60*/  FMNMX.FTZ R2, R118, R2, !PT ;  /* 0x0000000276027209 */ /* 0x000fe20007810000 */
[----:B------:R1:W-:Y:S01]  /*fa70*/  MUFU.EX2 R203, R0 ;  /* 0x0000000000cb7308 */ /* 0x0003e20000000800 */
[----:B----4-:R-:W-:-:S05]  /*fa80*/  FMUL.FTZ R3, R106, c[0x0][0x2d0] ;  /* 0x0000b4006a037a20 */ /* 0x010fca0000410000 */
[----:B------:R-:W-:Y:S02]  /*fa90*/  FSEL R3, R3, RZ, P0 ;  /* 0x000000ff03037208 */ /* 0x000fe40000000000 */
[----:B-1----:R-:W-:Y:S01]  /*faa0*/  FMNMX.FTZ R0, R103, R2, !PT ;  /* 0x0000000267007209 */ /* 0x002fe20007810000 */
[----:B------:R-:W-:-:S03]  /*fab0*/  FFMA.FTZ R2, R13, c[0x0][0x2d0], -R20 ;  /* 0x0000b4000d027a23 */ /* 0x000fc60000010814 */
[----:B------:R-:W-:Y:S01]  /*fac0*/  FMNMX.FTZ R0, R117, R0, !PT ;  /* 0x0000000075007209 */ /* 0x000fe20007810000 */
[----:B------:R1:W4:Y:S03]  /*fad0*/  MUFU.EX2 R202, R2 ;  /* 0x0000000200ca7308 */ /* 0x0003260000000800 */
[----:B-1----:R-:W-:Y:S02]  /*fae0*/  FMNMX.FTZ R2, R116, R0, !PT ;  /* 0x0000000074027209 */ /* 0x002fe40007810000 */
[----:B--2---:R-:W-:Y:S01]  /*faf0*/  FMNMX.FTZ R0, R4, R5, !PT ;  /* 0x0000000504007209 */ /* 0x004fe20007810000 */
[--C-:B------:R-:W-:Y:S01]  /*fb00*/  FFMA.FTZ R4, R18, c[0x0][0x2d0], -R3.reuse ;  /* 0x0000b40012047a23 */ /* 0x100fe20000010803 */
[----:B---3--:R-:W-:Y:S01]  /*fb10*/  F2FP.BF16.PACK_AB R18, R225, R226 ;  /* 0x000000e2e112723e */ /* 0x008fe200000010ff */
[----:B------:R-:W-:Y:S01]  /*fb20*/  SHFL.BFLY PT, R5, R2, 0x2, 0x1f ;  /* 0x0c401f0002057f89 */ /* 0x000fe200000e0000 */
[----:B----4-:R-:W-:Y:S01]  /*fb30*/  F2FP.BF16.PACK_AB R10, R202, R203 ;  /* 0x000000cbca0a723e */ /* 0x010fe200000010ff */
[----:B------:R1:W-:Y:S02]  /*fb40*/  MUFU.EX2 R121, R4 ;  /* 0x0000000400797308 */ /* 0x0003e40000000800 */
[----:B------:R-:W2:Y:S01]  /*fb50*/  SHFL.BFLY PT, R6, R0, 0x1, 0x1f ;  /* 0x0c201f0000067f89 */ /* 0x000ea200000e0000 */
[----:B-1----:R-:W-:-:S05]  /*fb60*/  FFMA.FTZ R4, R21, c[0x0][0x2d0], -R3 ;  /* 0x0000b40015047a23 */ /* 0x002fca0000010803 */
[----:B------:R1:W3:Y:S01]  /*fb70*/  MUFU.EX2 R120, R4 ;  /* 0x0000000400787308 */ /* 0x0002e20000000800 */
[----:B--2---:R-:W-:Y:S01]  /*fb80*/  FMNMX.FTZ R105, R0, R6, !PT ;  /* 0x0000000600697209 */ /* 0x004fe20007810000 */
[----:B------:R-:W-:-:S03]  /*fb90*/  FFMA.FTZ R0, R14, c[0x0][0x2d0], -R3 ;  /* 0x0000b4000e007a23 */ /* 0x000fc60000010803 */
[----:B------:R-:W-:-:S03]  /*fba0*/  FSETP.NEU.FTZ.AND P0, PT, R105, -INF , PT ;  /* 0xff8000006900780b */ /* 0x000fc60003f1d000 */
[----:B------:R2:W-:Y:S01]  /*fbb0*/  MUFU.EX2 R181, R0 ;  /* 0x0000000000b57308 */ /* 0x0005e20000000800 */
[----:B-1----:R-:W-:-:S07]  /*fbc0*/  FFMA.FTZ R4, R19, c[0x0][0x2d0], -R3 ;  /* 0x0000b40013047a23 */ /* 0x002fce0000010803 */
[----:B------:R1:W-:Y:S01]  /*fbd0*/  MUFU.EX2 R178, R4 ;  /* 0x0000000400b27308 */ /* 0x0003e20000000800 */
[----:B--2---:R-:W-:-:S07]  /*fbe0*/  FFMA.FTZ R0, R15, c[0x0][0x2d0], -R3 ;  /* 0x0000b4000f007a23 */ /* 0x004fce0000010803 */
[----:B------:R-:W2:Y:S01]  /*fbf0*/  MUFU.EX2 R183, R0 ;  /* 0x0000000000b77308 */ /* 0x000ea20000000800 */
[----:B-1----:R-:W-:Y:S01]  /*fc00*/  FFMA.FTZ R4, R17, c[0x0][0x2d0], -R3 ;  /* 0x0000b40011047a23 */ /* 0x002fe20000010803 */
[----:B---3--:R-:W-:-:S06]  /*fc10*/  F2FP.BF16.PACK_AB R17, R120, R121 ;  /* 0x000000797811723e */ /* 0x008fcc00000010ff */
[----:B------:R1:W3:Y:S01]  /*fc20*/  MUFU.EX2 R179, R4 ;  /* 0x0000000400b37308 */ /* 0x0002e20000000800 */
[----:B--2---:R-:W-:Y:S01]  /*fc30*/  F2FP.BF16.PACK_AB R11, R183, R181 ;  /* 0x000000b5b70b723e */ /* 0x004fe200000010ff */
[----:B-1----:R-:W-:Y:S01]  /*fc40*/  FFMA.FTZ R4, R16, c[0x0][0x2d0], -R3 ;  /* 0x0000b40010047a23 */ /* 0x002fe20000010803 */
[----:B------:R-:W-:Y:S02]  /*fc50*/  F2FP.BF16.PACK_AB R16, R129, R130 ;  /* 0x000000828110723e */ /* 0x000fe400000010ff */
[----:B---3--:R-:W-:-:S03]  /*fc60*/  F2FP.BF16.PACK_AB R19, R179, R178 ;  /* 0x000000b2b313723e */ /* 0x008fc600000010ff */
[----:B------:R1:W-:Y:S04]  /*fc70*/  MUFU.EX2 R182, R4 ;  /* 0x0000000400b67308 */ /* 0x0003e80000000800 */
[C---:B------:R-:W-:Y:S08]  /*fc80*/  HMMA.16816.F32.BF16 R108, R16.reuse, R44, RZ ;  /* 0x0000002c106c723c */ /* 0x040ff000000418ff */
[----:B------:R-:W-:Y:S01]  /*fc90*/  HMMA.16816.F32.BF16 R92, R16, R40, RZ ;  /* 0x00000028105c723c */ /* 0x000fe200000418ff */
[----:B-1----:R-:W-:Y:S01]  /*fca0*/  FMNMX.FTZ R4, R2, R5, !PT ;  /* 0x0000000502047209 */ /* 0x002fe20007810000 */
[----:B------:R-:W-:-:S04]  /*fcb0*/  FFMA.FTZ R2, R12, c[0x0][0x2d0], -R3 ;  /* 0x0000b4000c027a23 */ /* 0x000fc80000010803 */
[----:B------:R-:W1:Y:S01]  /*fcc0*/  SHFL.BFLY PT, R5, R4, 0x1, 0x1f ;  /* 0x0c201f0004057f89 */ /* 0x000e6200000e0000 */
[----:B------:R2:W-:Y:S02]  /*fcd0*/  MUFU.EX2 R180, R2 ;  /* 0x0000000200b47308 */ /* 0x0005e40000000800 */
[----:B--2---:R-:W-:-:S05]  /*fce0*/  FMUL.FTZ R2, R105, c[0x0][0x2d0] ;  /* 0x0000b40069027a20 */ /* 0x004fca0000410000 */
[----:B------:R-:W-:Y:S02]  /*fcf0*/  FSEL R2, R2, RZ, P0 ;  /* 0x000000ff02027208 */ /* 0x000fe40000000000 */
[----:B-1----:R-:W-:-:S03]  /*fd00*/  FMNMX.FTZ R104, R4, R5, !PT ;  /* 0x0000000504687209 */ /* 0x002fc60007810000 */
[--C-:B------:R-:W-:Y:S01]  /*fd10*/  FFMA.FTZ R0, R23, c[0x0][0x2d0], -R2.reuse ;  /* 0x0000b40017007a23 */ /* 0x100fe20000010802 */
[----:B------:R-:W-:Y:S01]  /*fd20*/  FSETP.NEU.FTZ.AND P0, PT, R104, -INF , PT ;  /* 0xff8000006800780b */ /* 0x000fe20003f1d000 */
[--C-:B------:R-:W-:Y:S02]  /*fd30*/  FFMA.FTZ R4, R24, c[0x0][0x2d0], -R2.reuse ;  /* 0x0000b40018047a23 */ /* 0x100fe40000010802 */
[----:B------:R1:W-:Y:S08]  /*fd40*/  MUFU.EX2 R102, R0 ;  /* 0x0000000000667308 */ /* 0x0003f00000000800 */
[----:B------:R-:W-:Y:S01]  /*fd50*/  MUFU.EX2 R176, R4 ;  /* 0x0000000400b07308 */ /* 0x000fe20000000800 */
[----:B-1----:R-:W-:-:S07]  /*fd60*/  FFMA.FTZ R0, R26, c[0x0][0x2d0], -R2 ;  /* 0x0000b4001a007a23 */ /* 0x002fce0000010802 */
[----:B------:R1:W2:Y:S02]  /*fd70*/  MUFU.EX2 R23, R0 ;  /* 0x0000000000177308 */ /* 0x0002a40000000800 */
[----:B-1----:R-:W-:Y:S01]  /*fd80*/  FFMA.FTZ R0, R25, c[0x0][0x2d0], -R2 ;  /* 0x0000b40019007a23 */ /* 0x002fe20000010802 */
[----:B--2---:R-:W-:Y:S01]  /*fd90*/  F2FP.BF16.PACK_AB R12, R23, R102 ;  /* 0x00000066170c723e */ /* 0x004fe200000010ff */
[----:B------:R-:W-:-:S04]  /*fda0*/  FADD.FTZ R23, R102, R23 ;  /* 0x0000001766177221 */ /* 0x000fc80000010000 */
[----:B------:R1:W2:Y:S02]  /*fdb0*/  MUFU.EX2 R173, R0 ;  /* 0x0000000000ad7308 */ /* 0x0002a40000000800 */
[----:B-1----:R-:W-:Y:S01]  /*fdc0*/  FMUL.FTZ R0, R104, c[0x0][0x2d0] ;  /* 0x0000b40068007a20 */ /* 0x002fe20000410000 */
[----:B--2---:R-:W-:-:S04]  /*fdd0*/  F2FP.BF16.PACK_AB R14, R176, R173 ;  /* 0x000000adb00e723e */ /* 0x004fc800000010ff */
[----:B------:R-:W-:-:S05]  /*fde0*/  FSEL R0, R0, RZ, P0 ;  /* 0x000000ff00007208 */ /* 0x000fca0000000000 */
[--C-:B------:R-:W-:Y:S02]  /*fdf0*/  FFMA.FTZ R4, R27, c[0x0][0x2d0], -R0.reuse ;  /* 0x0000b4001b047a23 */ /* 0x100fe40000010800 */
[----:B------:R-:W1:Y:S02]  /*fe00*/  LDSM.16.MT88.4 R24, [R188+0xc00] ;  /* 0x000c0000bc18783b */ /* 0x000e640000004200 */
[----:B------:R2:W-:Y:S02]  /*fe10*/  MUFU.EX2 R170, R4 ;  /* 0x0000000400aa7308 */ /* 0x0005e40000000800 */
[----:B--2---:R-:W-:-:S06]  /*fe20*/  FFMA.FTZ R4, R28, c[0x0][0x2d0], -R0 ;  /* 0x0000b4001c047a23 */ /* 0x004fcc0000010800 */
[----:B------:R2:W3:Y:S02]  /*fe30*/  MUFU.EX2 R167, R4 ;  /* 0x0000000400a77308 */ /* 0x0004e40000000800 */
[--C-:B--2---:R-:W-:Y:S01]  /*fe40*/  FFMA.FTZ R4, R31, c[0x0][0x2d0], -R0.reuse ;  /* 0x0000b4001f047a23 */ /* 0x104fe20000010800 */
[----:B---3--:R-:W-:Y:S01]  /*fe50*/  F2FP.BF16.PACK_AB R13, R167, R170 ;  /* 0x000000aaa70d723e */ /* 0x008fe200000010ff */
[----:B-1----:R-:W-:Y:S04]  /*fe60*/  HMMA.16816.F32.BF16 R84, R16, R24, RZ ;  /* 0x000000181054723c */ /* 0x002fe800000418ff */
[----:B------:R1:W-:Y:S02]  /*fe70*/  MUFU.EX2 R169, R4 ;  /* 0x0000000400a97308 */ /* 0x0003e40000000800 */
[----:B-1----:R-:W-:-:S06]  /*fe80*/  FFMA.FTZ R4, R30, c[0x0][0x2d0], -R0 ;  /* 0x0000b4001e047a23 */ /* 0x002fcc0000010800 */
[----:B------:R1:W2:Y:S02]  /*fe90*/  MUFU.EX2 R171, R4 ;  /* 0x0000000400ab7308 */ /* 0x0002a40000000800 */
[--C-:B-1----:R-:W-:Y:S01]  /*fea0*/  FFMA.FTZ R4, R29, c[0x0][0x2d0], -R2.reuse ;  /* 0x0000b4001d047a23 */ /* 0x102fe20000010802 */
[----:B--2---:R-:W-:Y:S01]  /*feb0*/  F2FP.BF16.PACK_AB R15, R171, R169 ;  /* 0x000000a9ab0f723e */ /* 0x004fe200000010ff */
[----:B------:R-:W1:Y:S04]  /*fec0*/  LDSM.16.MT88.4 R28, [R189+0xc00] ;  /* 0x000c0000bd1c783b */ /* 0x000e680000004200 */
[----:B------:R2:W-:Y:S02]  /*fed0*/  MUFU.EX2 R172, R4 ;  /* 0x0000000400ac7308 */ /* 0x0005e40000000800 */
[C---:B------:R-:W-:Y:S08]  /*fee0*/  HMMA.16816.F32.BF16 R88, R12.reuse, R40, RZ ;  /* 0x000000280c58723c */ /* 0x040ff000000418ff */
[----:B------:R-:W-:Y:S01]  /*fef0*/  HMMA.16816.F32.BF16 R96, R12, R44, RZ ;  /* 0x0000002c0c60723c */ /* 0x000fe200000418ff */
[----:B--2---:R-:W-:-:S04]  /*ff00*/  FFMA.FTZ R4, R22, c[0x0][0x2d0], -R2 ;  /* 0x0000b40016047a23 */ /* 0x004fc80000010802 */
[----:B------:R2:W-:Y:S03]  /*ff10*/  MUFU.EX2 R175, R4 ;  /* 0x0000000400af7308 */ /* 0x0005e60000000800 */
[----:B------:R-:W-:Y:S01]  /*ff20*/  HMMA.16816.F32.BF16 R80, R12, R24, RZ ;  /* 0x000000180c50723c */ /* 0x000fe200000418ff */
[----:B--2---:R-:W-:-:S07]  /*ff30*/  FFMA.FTZ R4, R33, c[0x0][0x2d0], -R2 ;  /* 0x0000b40021047a23 */ /* 0x004fce0000010802 */
[-C--:B-1----:R-:W-:Y:S01]  /*ff40*/  HMMA.16816.F32.BF16 R76, R16, R28.reuse, RZ ;  /* 0x0000001c104c723c */ /* 0x082fe200000418ff */
[----:B------:R1:W-:Y:S07]  /*ff50*/  MUFU.EX2 R174, R4 ;  /* 0x0000000400ae7308 */ /* 0x0003ee0000000800 */
[----:B------:R-:W-:Y:S01]  /*ff60*/  HMMA.16816.F32.BF16 R72, R12, R28, RZ ;  /* 0x0000001c0c48723c */ /* 0x000fe200000418ff */
[----:B-1----:R-:W-:-:S04]  /*ff70*/  FFMA.FTZ R4, R32, c[0x0][0x2d0], -R2 ;  /* 0x0000b40020047a23 */ /* 0x002fc80000010802 */
[----:B------:R1:W2:Y:S02]  /*ff80*/  MUFU.EX2 R177, R4 ;  /* 0x0000000400b17308 */ /* 0x0002a40000000800 */
[--C-:B-1----:R-:W-:Y:S01]  /*ff90*/  FFMA.FTZ R4, R34, c[0x0][0x2d0], -R0.reuse ;  /* 0x0000b40022047a23 */ /* 0x102fe20000010800 */
[----:B--2---:R-:W-:Y:S01]  /*ffa0*/  F2FP.BF16.PACK_AB R6, R177, R174 ;  /* 0x000000aeb106723e */ /* 0x004fe200000010ff */
[----:B------:R-:W1:Y:S04]  /*ffb0*/  LDSM.16.MT88.4 R32, [R189+0x1c00] ;  /* 0x001c0000bd20783b */ /* 0x000e680000004200 */
[----:B------:R2:W-:Y:S02]  /*ffc0*/  MUFU.EX2 R164, R4 ;  /* 0x0000000400a47308 */ /* 0x0005e40000000800 */
[----:B--2---:R-:W-:-:S06]  /*ffd0*/  FFMA.FTZ R4, R7, c[0x0][0x2d0], -R0 ;  /* 0x0000b40007047a23 */ /* 0x004fcc0000010800 */
[----:B------:R2:W3:Y:S02]  /*ffe0*/  MUFU.EX2 R166, R4 ;  /* 0x0000000400a67308 */ /* 0x0004e40000000800 */
[----:B--2---:R-:W-:Y:S01]  /*fff0*/  FFMA.FTZ R4, R9, c[0x0][0x2d0], -R0 ;  /* 0x0000b40009047a23 */ /* 0x004fe20000010800 */
[----:B------:R-:W-:Y:S02]  /*10000*/  F2FP.BF16.PACK_AB R9, R180, R182 ;  /* 0x000000b6b409723e */ /* 0x000fe400000010ff */
[----:B---3--:R-:W-:-:S03]  /*10010*/  F2FP.BF16.PACK_AB R5, R166, R164 ;  /* 0x000000a4a605723e */ /* 0x008fc600000010ff */
[----:B------:R2:W-:Y:S02]  /*10020*/  MUFU.EX2 R165, R4 ;  /* 0x0000000400a57308 */ /* 0x0005e40000000800 */
[----:B--2---:R-:W-:Y:S01]  /*10030*/  FFMA.FTZ R4, R8, c[0x0][0x2d0], -R0 ;  /* 0x0000b40008047a23 */ /* 0x004fe20000010800 */
[----:B------:R-:W-:-:S05]  /*10040*/  F2FP.BF16.PACK_AB R8, R224, R234 ;  /* 0x000000eae008723e */ /* 0x000fca00000010ff */
[----:B------:R2:W3:Y:S02]  /*10050*/  MUFU.EX2 R168, R4 ;  /* 0x0000000400a87308 */ /* 0x0004e40000000800 */
[C---:B------:R-:W-:Y:S08]  /*10060*/  HMMA.16816.F32.BF16 R112, R8.reuse, R64, R76 ;  /* 0x000000400870723c */ /* 0x040ff0000004184c */
[----:B------:R-:W-:Y:S01]  /*10070*/  HMMA.16816.F32.BF16 R140, R8, R56, R108 ;  /* 0x00000038088c723c */ /* 0x000fe2000004186c */
[----:B--2---:R-:W-:-:S02]  /*10080*/  F2FP.BF16.PACK_AB R4, R175, R172 ;  /* 0x000000acaf04723e */ /* 0x004fc400000010ff */
[----:B---3--:R-:W-:-:S05]  /*10090*/  F2FP.BF16.PACK_AB R7, R168, R165 ;  /* 0x000000a5a807723e */ /* 0x008fca00000010ff */
[----:B------:R-:W-:Y:S08]  /*100a0*/  HMMA.16816.F32.BF16 R228, R8, R68, R84 ;  /* 0x0000004408e4723c */ /* 0x000ff00000041854 */
[----:B------:R-:W-:Y:S01]  /*100b0*/  HMMA.16816.F32.BF16 R72, R4, R64, R72 ;  /* 0x000000400448723c */ /* 0x000fe20000041848 */
[----:B------:R-:W-:Y:S02]  /*100c0*/  IMAD.MOV.U32 R29, RZ, RZ, R114 ;  /* 0x000000ffff1d7224 */ /* 0x000fe400078e0072 */
[----:B------:R-:W-:-:S05]  /*100d0*/  IMAD.MOV.U32 R28, RZ, RZ, R115 ;  /* 0x000000ffff1c7224 */ /* 0x000fca00078e0073 */
[C---:B------:R-:W-:Y:S08]  /*100e0*/  HMMA.16816.F32.BF16 R108, R12.reuse, R42, RZ ;  /* 0x0000002a0c6c723c */ /* 0x040ff000000418ff */
[C---:B------:R-:W-:Y:S08]  /*100f0*/  HMMA.16816.F32.BF16 R84, R12.reuse, R54, RZ ;  /* 0x000000360c54723c */ /* 0x040ff000000418ff */
[----:B------:R-:W-:Y:S01]  /*10100*/  HMMA.16816.F32.BF16 R76, R12, R62, RZ ;  /* 0x0000003e0c4c723c */ /* 0x000fe200000418ff */
[----:B------:R-:W-:-:S02]  /*10110*/  IMAD.MOV.U32 R25, RZ, RZ, R72 ;  /* 0x000000ffff197224 */ /* 0x000fc400078e0048 */
[----:B------:R-:W-:Y:S02]  /*10120*/  IMAD.MOV.U32 R24, RZ, RZ, R73 ;  /* 0x000000ffff187224 */ /* 0x000fe400078e0049 */
[----:B------:R-:W-:Y:S02]  /*10130*/  IMAD.MOV.U32 R22, RZ, RZ, R74 ;  /* 0x000000ffff167224 */ /* 0x000fe400078e004a */
[----:B------:R-:W-:Y:S01]  /*10140*/  IMAD.MOV.U32 R21, RZ, RZ, R75 ;  /* 0x000000ffff157224 */ /* 0x000fe200078e004b */
[----:B------:R-:W-:Y:S08]  /*10150*/  HMMA.16816.F32.BF16 R40, R16, R42, RZ ;  /* 0x0000002a1028723c */ /* 0x000ff000000418ff */
[-C--:B------:R-:W-:Y:S08]  /*10160*/  HMMA.16816.F32.BF16 R212, R8, R48.reuse, R92 ;  /* 0x0000003008d4723c */ /* 0x080ff0000004185c */
[C---:B------:R-:W-:Y:S07]  /*10170*/  HMMA.16816.F32.BF16 R156, R4.reuse, R48, R88 ;  /* 0x00000030049c723c */ /* 0x040fee0000041858 */
[----:B------:R-:W-:Y:S01]  /*10180*/  IMAD.MOV.U32 R48, RZ, RZ, R112 ;  /* 0x000000ffff307224 */ /* 0x000fe200078e0070 */
[----:B------:R-:W-:Y:S01]  /*10190*/  HMMA.16816.F32.BF16 R144, R4, R56, R96 ;  /* 0x000000380490723c */ /* 0x000fe20000041860 */
[----:B------:R-:W-:-:S07]  /*101a0*/  IMAD.MOV.U32 R49, RZ, RZ, R113 ;  /* 0x000000ffff317224 */ /* 0x000fce00078e0071 */
[----:B------:R-:W-:Y:S08]  /*101b0*/  HMMA.16816.F32.BF16 R220, R4, R68, R80 ;  /* 0x0000004404dc723c */ /* 0x000ff00000041850 */
[C---:B------:R-:W-:Y:S08]  /*101c0*/  HMMA.16816.F32.BF16 R88, R12.reuse, R52, RZ ;  /* 0x000000340c58723c */ /* 0x040ff000000418ff */
[C---:B------:R-:W-:Y:S08]  /*101d0*/  HMMA.16816.F32.BF16 R80, R12.reuse, R60, RZ ;  /* 0x0000003c0c50723c */ /* 0x040ff000000418ff */
[C---:B------:R-:W-:Y:S08]  /*101e0*/  HMMA.16816.F32.BF16 R112, R12.reuse, R46, RZ ;  /* 0x0000002e0c70723c */ /* 0x040ff000000418ff */
[C---:B------:R-:W-:Y:S08]  /*101f0*/  HMMA.16816.F32.BF16 R96, R12.reuse, R26, RZ ;  /* 0x0000001a0c60723c */ /* 0x040ff000000418ff */
[----:B------:R-:W-:Y:S08]  /*10200*/  HMMA.16816.F32.BF16 R92, R12, R30, RZ ;  /* 0x0000001e0c5c723c */ /* 0x000ff000000418ff */
[C---:B------:R-:W-:Y:S08]  /*10210*/  HMMA.16816.F32.BF16 R184, R4.reuse, R38, R84 ;  /* 0x0000002604b8723c */ /* 0x040ff00000041854 */
[C---:B------:R-:W-:Y:S01]  /*10220*/  HMMA.16816.F32.BF16 R148, R4.reuse, R50, R108 ;  /* 0x000000320494723c */ /* 0x040fe2000004186c */
[----:B------:R-:W-:Y:S07]  /*10230*/  LDSM.16.MT88.4 R108, [R188+0x1400] ;  /* 0x00140000bc6c783b */ /* 0x000fee0000004200 */
[----:B-1----:R-:W-:Y:S07]  /*10240*/  HMMA.16816.F32.BF16 R84, R4, R34, R76 ;  /* 0x000000220454723c */ /* 0x002fee000004184c */
[----:B------:R-:W-:Y:S01]  /*10250*/  IMAD.MOV.U32 R76, RZ, RZ, R25 ;  /* 0x000000ffff4c7224 */ /* 0x000fe200078e0019 */
[----:B------:R-:W-:Y:S01]  /*10260*/  HMMA.16816.F32.BF16 R40, R8, R50, R40 ;  /* 0x000000320828723c */ /* 0x000fe20000041828 */
[----:B------:R-:W-:-:S02]  /*10270*/  IMAD.MOV.U32 R77, RZ, RZ, R24 ;  /* 0x000000ffff4d7224 */ /* 0x000fc400078e0018 */
[----:B------:R-:W-:Y:S02]  /*10280*/  IMAD.MOV.U32 R79, RZ, RZ, R21 ;  /* 0x000000ffff4f7224 */ /* 0x000fe400078e0015 */
[----:B------:R-:W-:Y:S02]  /*10290*/  IMAD.MOV.U32 R78, RZ, RZ, R22 ;  /* 0x000000ffff4e7224 */ /* 0x000fe400078e0016 */
[----:B------:R-:W-:Y:S01]  /*102a0*/  IMAD.MOV.U32 R50, RZ, RZ, R29 ;  /* 0x000000ffff327224 */ /* 0x000fe200078e001d */
[----:B------:R-:W-:Y:S01]  /*102b0*/  HMMA.16816.F32.BF16 R72, R16, R52, RZ ;  /* 0x000000341048723c */ /* 0x000fe200000418ff */
[----:B------:R-:W-:-:S07]  /*102c0*/  IMAD.MOV.U32 R51, RZ, RZ, R28 ;  /* 0x000000ffff337224 */ /* 0x000fce00078e001c */
[C---:B------:R-:W-:Y:S08]  /*102d0*/  HMMA.16816.F32.BF16 R12, R16.reuse, R60, RZ ;  /* 0x0000003c100c723c */ /* 0x040ff000000418ff */
        /* <DEDUP_REMOVED lines=8> */
[C---:B------:R-:W-:Y:S08]  /*10360*/  HMMA.16816.F32.BF16 R112, R4.reuse, R58, R112 ;  /* 0x0000003a0470723c */ /* 0x040ff00000041870 */
[C---:B------:R-:W-:Y:S08]  /*10370*/  HMMA.16816.F32.BF16 R160, R4.reuse, R70, R96 ;  /* 0x0000004604a0723c */ /* 0x040ff00000041860 */
[----:B------:R-:W-:Y:S07]  /*10380*/  HMMA.16816.F32.BF16 R204, R4, R66, R92 ;  /* 0x0000004204cc723c */ /* 0x000fee000004185c */
[----:B------:R-:W-:Y:S01]  /*10390*/  FFMA.FTZ R4, R138, c[0x0][0x2d0], -R20 ;  /* 0x0000b4008a047a23 */ /* 0x000fe20000010814 */
[C---:B------:R-:W-:Y:S08]  /*103a0*/  HMMA.16816.F32.BF16 R216, R8.reuse, R32, R12 ;  /* 0x0000002008d8723c */ /* 0x040ff0000004180c */
[C---:B------:R-:W-:Y:S01]  /*103b0*/  HMMA.16816.F32.BF16 R32, R8.reuse, R34, R16 ;  /* 0x000000220820723c */ /* 0x040fe20000041810 */
[----:B------:R1:W-:Y:S06]  /*103c0*/  MUFU.EX2 R18, R4 ;  /* 0x0000000400127308 */ /* 0x0003ec0000000800 */
[----:B------:R-:W-:Y:S01]  /*103d0*/  FADD.FTZ R19, R121, R120 ;  /* 0x0000007879137221 */ /* 0x000fe20000010000 */
[----:B------:R-:W-:Y:S03]  /*103e0*/  HMMA.16816.F32.BF16 R208, R8, R36, R72 ;  /* 0x0000002408d0723c */ /* 0x000fe60000041848 */
[----:B------:R-:W-:-:S05]  /*103f0*/  FADD.FTZ R19, R178, R19 ;  /* 0x00000013b2137221 */ /* 0x000fca0000010000 */
[----:B------:R-:W-:Y:S01]  /*10400*/  HMMA.16816.F32.BF16 R44, R8, R58, R44 ;  /* 0x0000003a082c723c */ /* 0x000fe2000004182c */
[----:B-1----:R-:W-:-:S04]  /*10410*/  FFMA.FTZ R4, R137, c[0x0][0x2d0], -R20 ;  /* 0x0000b40089047a23 */ /* 0x002fc80000010814 */
[----:B------:R1:W2:Y:S03]  /*10420*/  MUFU.EX2 R17, R4 ;  /* 0x0000000400117308 */ /* 0x0002a60000000800 */
[C---:B------:R-:W-:Y:S08]  /*10430*/  HMMA.16816.F32.BF16 R24, R8.reuse, R70, R24 ;  /* 0x000000460818723c */ /* 0x040ff00000041818 */
[----:B------:R-:W-:Y:S01]  /*10440*/  HMMA.16816.F32.BF16 R28, R8, R66, R28 ;  /* 0x00000042081c723c */ /* 0x000fe2000004181c */
[----:B------:R-:W3:Y:S01]  /*10450*/  LDSM.16.MT88.4 R64, [R189+0x1400] ;  /* 0x00140000bd40783b */ /* 0x000ee20000004200 */
[----:B-1----:R-:W-:Y:S01]  /*10460*/  FFMA.FTZ R4, R136, c[0x0][0x2d0], -R20 ;  /* 0x0000b40088047a23 */ /* 0x002fe20000010814 */
[----:B--2---:R-:W-:-:S05]  /*10470*/  F2FP.BF16.PACK_AB R96, R17, R18 ;  /* 0x000000121160723e */ /* 0x004fca00000010ff */
[----:B------:R-:W-:Y:S01]  /*10480*/  HMMA.16816.F32.BF16 R36, R8, R38, R52 ;  /* 0x000000260824723c */ /* 0x000fe20000041834 */
[----:B------:R1:W-:Y:S02]  /*10490*/  MUFU.EX2 R21, R4 ;  /* 0x0000000400157308 */ /* 0x0003e40000000800 */
[----:B-1----:R-:W-:Y:S02]  /*104a0*/  FFMA.FTZ R4, R131, c[0x0][0x2d0], -R20 ;  /* 0x0000b40083047a23 */ /* 0x002fe40000010814 */
[----:B------:R-:W-:-:S04]  /*104b0*/  FADD.FTZ R20, R130, R129 ;  /* 0x0000008182147221 */ /* 0x000fc80000010000 */
[----:B------:R1:W2:Y:S01]  /*104c0*/  MUFU.EX2 R22, R4 ;  /* 0x0000000400167308 */ /* 0x0002a20000000800 */
[----:B------:R-:W-:Y:S02]  /*104d0*/  FADD.FTZ R20, R226, R20 ;  /* 0x00000014e2147221 */ /* 0x000fe40000010000 */
[----:B-1----:R-:W-:Y:S01]  /*104e0*/  FFMA.FTZ R4, R128, c[0x0][0x2d0], -R3 ;  /* 0x0000b40080047a23 */ /* 0x002fe20000010803 */
[----:B--2---:R-:W-:-:S04]  /*104f0*/  F2FP.BF16.PACK_AB R98, R22, R21 ;  /* 0x000000151662723e */ /* 0x004fc800000010ff */
[----:B------:R1:W-:Y:S02]  /*10500*/  MUFU.EX2 R16, R4 ;  /* 0x0000000400107308 */ /* 0x0003e40000000800 */
[----:B-1----:R-:W-:-:S06]  /*10510*/  FFMA.FTZ R4, R127, c[0x0][0x2d0], -R3 ;  /* 0x0000b4007f047a23 */ /* 0x002fcc0000010803 */
[----:B------:R1:W2:Y:S02]  /*10520*/  MUFU.EX2 R15, R4 ;  /* 0x00000004000f7308 */ /* 0x0002a40000000800 */
[--C-:B-1----:R-:W-:Y:S01]  /*10530*/  FFMA.FTZ R4, R126, c[0x0][0x2d0], -R3.reuse ;  /* 0x0000b4007e047a23 */ /* 0x102fe20000010803 */
[----:B--2---:R-:W-:Y:S01]  /*10540*/  F2FP.BF16.PACK_AB R97, R15, R16 ;  /* 0x000000100f61723e */ /* 0x004fe200000010ff */
[----:B------:R-:W-:-:S04]  /*10550*/  FFMA.FTZ R3, R125, c[0x0][0x2d0], -R3 ;  /* 0x0000b4007d037a23 */ /* 0x000fc80000010803 */
[----:B------:R1:W-:Y:S08]  /*10560*/  MUFU.EX2 R14, R4 ;  /* 0x00000004000e7308 */ /* 0x0003f00000000800 */
[----:B------:R2:W4:Y:S01]  /*10570*/  MUFU.EX2 R13, R3 ;  /* 0x00000003000d7308 */ /* 0x0005220000000800 */
[----:B-1----:R-:W-:Y:S01]  /*10580*/  LDSM.16.MT88.4 R4, [R189+0x2000] ;  /* 0x00200000bd04783b */ /* 0x002fe20000004200 */
[----:B--2---:R-:W-:Y:S01]  /*10590*/  FFMA.FTZ R3, R124, c[0x0][0x2d0], -R2 ;  /* 0x0000b4007c037a23 */ /* 0x004fe20000010802 */
[----:B----4-:R-:W-:-:S02]  /*105a0*/  F2FP.BF16.PACK_AB R99, R13, R14 ;  /* 0x0000000e0d63723e */ /* 0x010fc400000010ff */
[----:B------:R-:W1:Y:S03]  /*105b0*/  LDSM.16.MT88.4 R124, [R188+0x800] ;  /* 0x00080000bc7c783b */ /* 0x000e660000004200 */
[----:B------:R2:W-:Y:S02]  /*105c0*/  MUFU.EX2 R12, R3 ;  /* 0x00000003000c7308 */ /* 0x0005e40000000800 */
[C---:B---3--:R-:W-:Y:S08]  /*105d0*/  HMMA.16816.F32.BF16 R52, R96.reuse, R64, R48 ;  /* 0x000000406034723c */ /* 0x048ff00000041830 */
[----:B------:R-:W-:Y:S01]  /*105e0*/  HMMA.16816.F32.BF16 R68, R96, R80, R208 ;  /* 0x000000506044723c */ /* 0x000fe200000418d0 */
[----:B--2---:R-:W-:-:S06]  /*105f0*/  FFMA.FTZ R3, R123, c[0x0][0x2d0], -R2 ;  /* 0x0000b4007b037a23 */ /* 0x004fcc0000010802 */
[----:B------:R-:W-:Y:S01]  /*10600*/  IADD3 R209, R227, -0x2, RZ ;  /* 0xfffffffee3d17810 */ /* 0x000fe20007ffe0ff */
[----:B------:R2:W3:Y:S03]  /*10610*/  MUFU.EX2 R11, R3 ;  /* 0x00000003000b7308 */ /* 0x0004e60000000800 */
[----:B------:R-:W-:Y:S01]  /*10620*/  ISETP.GE.AND P0, PT, R209, R235, PT ;  /* 0x000000ebd100720c */ /* 0x000fe20003f06270 */
[--C-:B--2---:R-:W-:Y:S01]  /*10630*/  FFMA.FTZ R3, R122, c[0x0][0x2d0], -R2.reuse ;  /* 0x0000b4007a037a23 */ /* 0x104fe20000010802 */
[----:B---3--:R-:W-:Y:S01]  /*10640*/  F2FP.BF16.PACK_AB R92, R11, R12 ;  /* 0x0000000c0b5c723e */ /* 0x008fe200000010ff */
[----:B------:R-:W-:Y:S01]  /*10650*/  FFMA.FTZ R2, R119, c[0x0][0x2d0], -R2 ;  /* 0x0000b40077027a23 */ /* 0x000fe20000010802 */
[----:B-1----:R-:W-:Y:S01]  /*10660*/  HMMA.16816.F32.BF16 R128, R96, R124, R140 ;  /* 0x0000007c6080723c */ /* 0x002fe2000004188c */
[----:B------:R-:W-:Y:S08]  /*10670*/  MUFU.EX2 R10, R3 ;  /* 0x00000003000a7308 */ /* 0x000ff00000000800 */
[----:B------:R1:W2:Y:S02]  /*10680*/  MUFU.EX2 R9, R2 ;  /* 0x0000000200097308 */ /* 0x0002a40000000800 */
[----:B-1----:R-:W-:Y:S01]  /*10690*/  FFMA.FTZ R2, R118, c[0x0][0x2d0], -R0 ;  /* 0x0000b40076027a23 */ /* 0x002fe20000010800 */
[----:B--2---:R-:W-:-:S05]  /*106a0*/  F2FP.BF16.PACK_AB R94, R9, R10 ;  /* 0x0000000a095e723e */ /* 0x004fca00000010ff */
[----:B------:R1:W-:Y:S02]  /*106b0*/  MUFU.EX2 R8, R2 ;  /* 0x0000000200087308 */ /* 0x0003e40000000800 */
[----:B-1----:R-:W-:-:S06]  /*106c0*/  FFMA.FTZ R2, R103, c[0x0][0x2d0], -R0 ;  /* 0x0000b40067027a23 */ /* 0x002fcc0000010800 */
[----:B------:R1:W2:Y:S02]  /*106d0*/  MUFU.EX2 R3, R2 ;  /* 0x0000000200037308 */ /* 0x0002a40000000800 */
[--C-:B-1----:R-:W-:Y:S01]  /*106e0*/  FFMA.FTZ R2, R117, c[0x0][0x2d0], -R0.reuse ;  /* 0x0000b40075027a23 */ /* 0x102fe20000010800 */
[----:B--2---:R-:W-:Y:S01]  /*106f0*/  F2FP.BF16.PACK_AB R93, R3, R8 ;  /* 0x00000008035d723e */ /* 0x004fe200000010ff */
[----:B------:R-:W-:Y:S02]  /*10700*/  FFMA.FTZ R0, R116, c[0x0][0x2d0], -R0 ;  /* 0x0000b40074007a23 */ /* 0x000fe40000010800 */
[----:B------:R-:W1:Y:S02]  /*10710*/  LDSM.16.MT88.4 R116, [R189+0x800] ;  /* 0x00080000bd74783b */ /* 0x000e640000004200 */
[----:B------:R-:W-:Y:S08]  /*10720*/  MUFU.EX2 R2, R2 ;  /* 0x0000000200027308 */ /* 0x000ff00000000800 */
[----:B------:R-:W2:Y:S02]  /*10730*/  MUFU.EX2 R0, R0 ;  /* 0x0000000000007308 */ /* 0x000ea40000000800 */
[----:B--2---:R-:W-:-:S07]  /*10740*/  F2FP.BF16.PACK_AB R95, R0, R2 ;  /* 0x00000002005f723e */ /* 0x004fce00000010ff */
[C---:B------:R-:W-:Y:S08]  /*10750*/  HMMA.16816.F32.BF16 R136, R92.reuse, R124, R144 ;  /* 0x0000007c5c88723c */ /* 0x040ff00000041890 */
[C---:B-1----:R-:W-:Y:S08]  /*10760*/  HMMA.16816.F32.BF16 R144, R92.reuse, R116, R156 ;  /* 0x000000745c90723c */ /* 0x042ff0000004189c */
[C---:B------:R-:W-:Y:S08]  /*10770*/  HMMA.16816.F32.BF16 R56, R92.reuse, R64, R76 ;  /* 0x000000405c38723c */ /* 0x040ff0000004184c */
        /* <DEDUP_REMOVED lines=8> */
[----:B------:R-:W-:Y:S08]  /*10800*/  HMMA.16816.F32.BF16 R92, R92, R6, R84 ;  /* 0x000000065c5c723c */ /* 0x000ff00000041854 */
[C---:B------:R-:W-:Y:S07]  /*10810*/  HMMA.16816.F32.BF16 R84, R96.reuse, R4, R216 ;  /* 0x000000046054723c */ /* 0x040fee00000418d8 */
[----:B------:R-:W-:Y:S01]  /*10820*/  FADD.FTZ R4, R170, R167 ;  /* 0x000000a7aa047221 */ /* 0x000fe20000010000 */
[----:B------:R-:W-:Y:S01]  /*10830*/  HMMA.16816.F32.BF16 R112, R96, R108, R228 ;  /* 0x0000006c6070723c */ /* 0x000fe200000418e4 */
[----:B------:R-:W-:-:S02]  /*10840*/  FADD.FTZ R5, R173, R23 ;  /* 0x00000017ad057221 */ /* 0x000fc40000010000 */
[----:B------:R-:W-:Y:S02]  /*10850*/  FADD.FTZ R4, R169, R4 ;  /* 0x00000004a9047221 */ /* 0x000fe40000010000 */
[----:B------:R-:W-:Y:S02]  /*10860*/  FADD.FTZ R23, R179, R19 ;  /* 0x00000013b3177221 */ /* 0x000fe40000010000 */
[----:B------:R-:W-:Y:S01]  /*10870*/  FADD.FTZ R19, R171, R4 ;  /* 0x00000004ab137221 */ /* 0x000fe20000010000 */
[C---:B------:R-:W-:Y:S07]  /*10880*/  HMMA.16816.F32.BF16 R108, R96.reuse, R110, R24 ;  /* 0x0000006e606c723c */ /* 0x040fee0000041818 */
        /* <DEDUP_REMOVED lines=11> */
[----:B------:R-:W-:Y:S01]  /*10940*/  HMMA.16816.F32.BF16 R116, R96, R118, R40 ;  /* 0x000000766074723c */ /* 0x000fe20000041828 */
[----:B------:R-:W-:-:S04]  /*10950*/  FADD.FTZ R5, R183, R5 ;  /* 0x00000005b7057221 */ /* 0x000fc80000010000 */
[----:B------:R-:W-:-:S03]  /*10960*/  FADD.FTZ R5, R16, R5 ;  /* 0x0000000510057221 */ /* 0x000fc60000010000 */
[----:B------:R-:W-:Y:S01]  /*10970*/  HMMA.16816.F32.BF16 R64, R96, R66, R28 ;  /* 0x000000426040723c */ /* 0x000fe2000004181c */
[----:B------:R-:W-:-:S04]  /*10980*/  FADD.FTZ R5, R15, R5 ;  /* 0x000000050f057221 */ /* 0x000fc80000010000 */
[----:B------:R-:W-:-:S03]  /*10990*/  FADD.FTZ R5, R14, R5 ;  /* 0x000000050e057221 */ /* 0x000fc60000010000 */
[----:B------:R-:W-:Y:S01]  /*109a0*/  HMMA.16816.F32.BF16 R80, R96, R82, R36 ;  /* 0x000000526050723c */ /* 0x000fe20000041824 */
[----:B------:R-:W-:-:S07]  /*109b0*/  FADD.FTZ R217, R13, R5 ;  /* 0x000000050dd97221 */ /* 0x000fce0000010000 */
[----:B------:R-:W-:Y:S07]  /*109c0*/  HMMA.16816.F32.BF16 R96, R96, R6, R32 ;  /* 0x000000066060723c */ /* 0x000fee0000041820 */
[----:B------:R-:W-:Y:S02]  /*109d0*/  FADD.FTZ R7, R172, R20 ;  /* 0x00000014ac077221 */ /* 0x000fe40000010000 */
[----:B------:R-:W-:Y:S02]  /*109e0*/  FADD.FTZ R6, R164, R19 ;  /* 0x00000013a4067221 */ /* 0x000fe40000010000 */
[----:B------:R-:W-:-:S02]  /*109f0*/  FADD.FTZ R7, R175, R7 ;  /* 0x00000007af077221 */ /* 0x000fc40000010000 */
[----:B------:R-:W-:Y:S02]  /*10a00*/  FADD.FTZ R6, R166, R6 ;  /* 0x00000006a6067221 */ /* 0x000fe40000010000 */
[----:B------:R-:W-:Y:S02]  /*10a10*/  FADD.FTZ R7, R174, R7 ;  /* 0x00000007ae077221 */ /* 0x000fe40000010000 */
[----:B------:R-:W-:Y:S02]  /*10a20*/  FADD.FTZ R6, R165, R6 ;  /* 0x00000006a5067221 */ /* 0x000fe40000010000 */
        /* <DEDUP_REMOVED lines=13> */
[----:B------:R-:W-:Y:S01]  /*10b00*/  FADD.FTZ R237, R0, R2 ;  /* 0x0000000200ed7221 */ /* 0x000fe20000010000 */
[----:B------:R-:W-:Y:S05]  /*10b10*/  @!P0 BRA `(.L_x_262) ;  /* 0x00002db000008947 */ /* 0x000fea0003800000 */
[----:B------:R-:W1:Y:S01]  /*10b20*/  S2R R49, SR_TID.X ;  /* 0x0000000000317919 */ /* 0x000e620000002100 */
[----:B------:R-:W-:-:S02]  /*10b30*/  ISETP.GE.AND P5, PT, R240, c[0x0][0x1d4], PT ;  /* 0x00007500f0007a0c */ /* 0x000fc40003fa6270 */
[----:B------:R-:W-:Y:S02]  /*10b40*/  ISETP.GE.AND P4, PT, R252, c[0x0][0x1d4], PT ;  /* 0x00007500fc007a0c */ /* 0x000fe40003f86270 */
[----:B------:R-:W-:Y:S02]  /*10b50*/  ISETP.GE.AND P3, PT, R250, c[0x0][0x1d4], PT ;  /* 0x00007500fa007a0c */ /* 0x000fe40003f66270 */
[----:B-1----:R-:W-:Y:S02]  /*10b60*/  ISETP.GT.AND P0, PT, R49, 0x3f, PT ;  /* 0x0000003f3100780c */ /* 0x002fe40003f04270 */
.L_x_265:
[----:B------:R-:W-:Y:S04]  /*10b70*/  DEPBAR.LE SB0, 0x0 ;  /* 0x000080000000791a */ /* 0x000fe80000000000 */
[----:B------:R-:W-:Y:S01]  /*10b80*/  WARPSYNC 0xffffffff ;  /* 0xffffffff00007948 */ /* 0x000fe20003800000 */
[----:B------:R-:W-:Y:S01]  /*10b90*/  BAR.SYNC.DEFER_BLOCKING 0x0 ;  /* 0x0000000000007b1d */ /* 0x000fe20000010000 */
[----:B------:R-:W-:Y:S01]  /*10ba0*/  SHF.R.S32.HI R0, RZ, 0x1f, R209 ;  /* 0x0000001fff007819 */ /* 0x000fe200000114d1 */
[C---:B------:R-:W-:Y:S01]  /*10bb0*/  IMAD.WIDE.U32 R2, R209.reuse, c[0x0][0x208], RZ ;  /* 0x00008200d1027a25 */ /* 0x040fe200078e00ff */
        /* <DEDUP_REMOVED lines=135> */
[----:B---3--:R-:W-:Y:S09]  /*11430*/  FMUL.FTZ R2, R19, c[0x0][0x320] ;  /* 0x0000c80013027a20 */ /* 0x008ff20000410000 */
[----:B------:R-:W3:Y:S01]  /*11440*/  MUFU.TANH R172, R2 ;  /* 0x0000000200ac7308 */ /* 0x000ee20000002400 */
[----:B-1----:R-:W-:Y:S09]  /*11450*/  FMUL.FTZ R0, R6, c[0x0][0x320] ;  /* 0x0000c80006007a20 */ /* 0x002ff20000410000 */
[----:B------:R1:W1:Y:S01]  /*11460*/  MUFU.TANH R184, R0 ;  /* 0x0000000000b87308 */ /* 0x0002620000002400 */
[----:B-----5:R-:W-:Y:S09]  /*11470*/  FMUL.FTZ R3, R18, c[0x0][0x320] ;  /* 0x0000c80012037a20 */ /* 0x020ff20000410000 */
[----:B------:R-:W2:Y:S01]  /*11480*/  MUFU.TANH R166, R3 ;  /* 0x0000000300a67308 */ /* 0x000ea20000002400 */
[----:B-1----:R-:W-:Y:S02]  /*11490*/  FMUL.FTZ R0, R7, c[0x0][0x320] ;  /* 0x0000c80007007a20 */ /* 0x002fe40000410000 */
[----:B------:R-:W1:Y:S07]  /*114a0*/  LDSM.16.M88.4 R4, [R194] ;  /* 0x00000000c204783b */ /* 0x000e6e0000000200 */
[----:B------:R5:W1:Y:S02]  /*114b0*/  MUFU.TANH R185, R0 ;  /* 0x0000000000b97308 */ /* 0x000a640000002400 */
[----:B-----5:R-:W-:Y:S02]  /*114c0*/  FMUL.FTZ R0, R8, c[0x0][0x320] ;  /* 0x0000c80008007a20 */ /* 0x020fe40000410000 */
[----:B------:R-:W-:Y:S06]  /*114d0*/  FMUL.FTZ R8, R17, c[0x0][0x320] ;  /* 0x0000c80011087a20 */ /* 0x000fec0000410000 */
[----:B------:R5:W2:Y:S10]  /*114e0*/  MUFU.TANH R208, R0 ;  /* 0x0000000000d07308 */ /* 0x000ab40000002400 */
[----:B------:R2:W2:Y:S01]  /*114f0*/  MUFU.TANH R167, R8 ;  /* 0x0000000800a77308 */ /* 0x0004a20000002400 */
[-C--:B-1----:R-:W-:Y:S08]  /*11500*/  HMMA.16816.F32.BF16 R20, R168, R4.reuse, R20 ;  /* 0x00000004a814723c */ /* 0x082ff00000041814 */
[C---:B------:R-:W-:Y:S04]  /*11510*/  HMMA.16816.F32.BF16 R24, R176.reuse, R4, R24 ;  /* 0x00000004b018723c */ /* 0x040fe80000041818 */
[----:B-----5:R-:W-:Y:S03]  /*11520*/  FMUL.FTZ R0, R9, c[0x0][0x320] ;  /* 0x0000c80009007a20 */ /* 0x020fe60000410000 */
[----:B------:R-:W-:Y:S01]  /*11530*/  MOV R5, R105 ;  /* 0x0000006900057202 */ /* 0x000fe20000000f00 */
[-C--:B------:R-:W-:Y:S01]  /*11540*/  HMMA.16816.F32.BF16 R28, R176, R6.reuse, R28 ;  /* 0x00000006b01c723c */ /* 0x080fe2000004181c */
[----:B------:R1:W1:Y:S01]  /*11550*/  MUFU.TANH R206, R0 ;  /* 0x0000000000ce7308 */ /* 0x0002620000002400 */
[----:B--2---:R-:W2:Y:S06]  /*11560*/  LDSM.16.M88.4 R8, [R193] ;  /* 0x00000000c108783b */ /* 0x004eac0000000200 */
[C---:B------:R-:W-:Y:S01]  /*11570*/  HMMA.16816.F32.BF16 R32, R168.reuse, R6, R32 ;  /* 0x00000006a820723c */ /* 0x040fe20000041820 */
[----:B------:R-:W-:Y:S04]  /*11580*/  DEPBAR.LE SB0, 0x0 ;  /* 0x000080000000791a */ /* 0x000fe80000000000 */
[----:B------:R-:W-:Y:S03]  /*11590*/  BAR.SYNC.DEFER_BLOCKING 0x0 ;  /* 0x0000000000007b1d */ /* 0x000fe60000010000 */
[----:B------:R-:W-:Y:S04]  /*115a0*/  FMUL.FTZ R3, R27, c[0x0][0x320] ;  /* 0x0000c8001b037a20 */ /* 0x000fe80000410000 */
[----:B------:R-:W-:Y:S01]  /*115b0*/  FMUL.FTZ R4, R26, c[0x0][0x320] ;  /* 0x0000c8001a047a20 */ /* 0x000fe20000410000 */
[----:B------:R-:W2:Y:S03]  /*115c0*/  MUFU.TANH R212, R3 ;  /* 0x0000000300d47308 */ /* 0x000ea60000002400 */
[----:B------:R-:W-:Y:S02]  /*115d0*/  FMUL.FTZ R2, R28, c[0x0][0x320] ;  /* 0x0000c8001c027a20 */ /* 0x000fe40000410000 */
[----:B-1----:R-:W-:Y:S05]  /*115e0*/  FMUL.FTZ R0, R12, c[0x0][0x320] ;  /* 0x0000c8000c007a20 */ /* 0x002fea0000410000 */
[----:B------:R1:W1:Y:S10]  /*115f0*/  MUFU.TANH R187, R0 ;  /* 0x0000000000bb7308 */ /* 0x0002740000002400 */
[----:B------:R-:W3:Y:S01]  /*11600*/  MUFU.TANH R164, R2 ;  /* 0x0000000200a47308 */ /* 0x000ee20000002400 */
[-C--:B--2---:R-:W-:Y:S09]  /*11610*/  HMMA.16816.F32.BF16 R36, R168, R8.reuse, R36 ;  /* 0x00000008a824723c */ /* 0x084ff20000041824 */
[----:B------:R2:W2:Y:S03]  /*11620*/  MUFU.TANH R211, R4 ;  /* 0x0000000400d37308 */ /* 0x0004a60000002400 */
[----:B-1----:R-:W-:Y:S01]  /*11630*/  FMUL.FTZ R0, R13, c[0x0][0x320] ;  /* 0x0000c8000d007a20 */ /* 0x002fe20000410000 */
[C---:B------:R-:W-:Y:S06]  /*11640*/  HMMA.16816.F32.BF16 R40, R176.reuse, R8, R40 ;  /* 0x00000008b028723c */ /* 0x040fec0000041828 */
[----:B------:R1:W1:Y:S02]  /*11650*/  MUFU.TANH R202, R0 ;  /* 0x0000000000ca7308 */ /* 0x0002640000002400 */
[-C--:B------:R-:W-:Y:S08]  /*11660*/  HMMA.16816.F32.BF16 R44, R176, R10.reuse, R44 ;  /* 0x0000000ab02c723c */ /* 0x080ff0000004182c */
[----:B------:R-:W-:Y:S04]  /*11670*/  HMMA.16816.F32.BF16 R48, R168, R10, R48 ;  /* 0x0000000aa830723c */ /* 0x000fe80000041830 */
[----:B--2---:R-:W-:Y:S01]  /*11680*/  MOV R4, R106 ;  /* 0x0000006a00047202 */ /* 0x004fe20000000f00 */
[----:B-1----:R-:W-:Y:S04]  /*11690*/  FMUL.FTZ R0, R14, c[0x0][0x320] ;  /* 0x0000c8000e007a20 */ /* 0x002fe80000410000 */
[----:B------:R1:W2:Y:S11]  /*116a0*/  MUFU.TANH R204, R0 ;  /* 0x0000000000cc7308 */ /* 0x0002b60000002400 */
[----:B------:R-:W-:Y:S04]  /*116b0*/  @!UPT UIADD3 URZ, URZ, URZ, URZ ;  /* 0x0000003f3f3ff290 */ /* 0x000fe8000fffe03f */
[----:B------:R-:W-:Y:S02]  /*116c0*/  FMUL.FTZ R3, R48, c[0x0][0x320] ;  /* 0x0000c80030037a20 */ /* 0x000fe40000410000 */
[----:B------:R-:W-:Y:S04]  /*116d0*/  FMUL.FTZ R2, R49, c[0x0][0x320] ;  /* 0x0000c80031027a20 */ /* 0x000fe80000410000 */
[----:B------:R-:W2:Y:S01]  /*116e0*/  MUFU.TANH R14, R2 ;  /* 0x00000002000e7308 */ /* 0x000ea20000002400 */
[----:B-1----:R-:W-:Y:S09]  /*116f0*/  FMUL.FTZ R0, R15, c[0x0][0x320] ;  /* 0x0000c8000f007a20 */ /* 0x002ff20000410000 */
[----:B------:R-:W1:Y:S10]  /*11700*/  MUFU.TANH R15, R3 ;  /* 0x00000003000f7308 */ /* 0x000e740000002400 */
[----:B------:R5:W1:Y:S02]  /*11710*/  MUFU.TANH R205, R0 ;  /* 0x0000000000cd7308 */ /* 0x000a640000002400 */
[----:B-----5:R-:W-:Y:S08]  /*11720*/  FMUL.FTZ R0, R16, c[0x0][0x320] ;  /* 0x0000c80010007a20 */ /* 0x020ff00000410000 */
        /* <DEDUP_REMOVED lines=55> */
[----:B-----5:R-:W-:Y:S01]  /*11aa0*/  MOV R0, R107 ;  /* 0x0000006b00007202 */ /* 0x020fe20000000f00 */
[----:B------:R-:W-:-:S06]  /*11ab0*/  @!P2 BRA `(.L_x_264) ;  /* 0x000002a00000a947 */ /* 0x000fcc0003800000 */
[----:B-1234-:R-:W-:Y:S04]  /*11ac0*/  IADD3 R8, -R243, 0x30, RZ ;  /* 0x00000030f3087810 */ /* 0x01efe80007ffe1ff */
[----:B------:R-:W-:Y:S11]  /*11ad0*/  ISETP.GE.AND P1, PT, R8, 0x1, PT ;  /* 0x000000010800780c */ /* 0x000ff60003f26270 */
[----:B------:R-:W-:Y:S02]  /*11ae0*/  @!UPT UIADD3 URZ, URZ, URZ, URZ ;  /* 0x0000003f3f3ff290 */ /* 0x000fe4000fffe03f */
[----:B------:R-:W-:Y:S04]  /*11af0*/  @P1 IADD3 R2, R209, -0x1, RZ ;  /* 0xffffffffd1021810 */ /* 0x000fe80007ffe0ff */
[----:B------:R-:W-:Y:S01]  /*11b00*/  @P1 SHF.R.S32.HI R3, RZ, 0x1f, R2 ;  /* 0x0000001fff031819 */ /* 0x000fe20000011402 */
[C---:B------:R-:W-:Y:S04]  /*11b10*/  @P1 IMAD.WIDE.U32 R6, R2.reuse, c[0x0][0x1e0], RZ ;  /* 0x0000780002061a25 */ /* 0x040fe800078e00ff */
[----:B------:R-:W-:Y:S04]  /*11b20*/  @P1 IMAD R3, R3, c[0x0][0x1e0], RZ ;  /* 0x0000780003031a24 */ /* 0x000fe800078e02ff */
[----:B------:R-:W-:Y:S01]  /*11b30*/  @P1 IMAD R2, R2, c[0x0][0x1e4], R3 ;  /* 0x0000790002021a24 */ /* 0x000fe200078e0203 */
[----:B------:R-:W-:Y:S03]  /*11b40*/  @P1 MOV R3, R248 ;  /* 0x000000f800031202 */ /* 0x000fe60000000f00 */
[----:B------:R-:W-:Y:S02]  /*11b50*/  @P1 IMAD.IADD R7, R7, 0x1, R2 ;  /* 0x0000000107071824 */ /* 0x000fe400078e0202 */
[----:B------:R-:W-:Y:S02]  /*11b60*/  @P1 IMAD.MOV.U32 R2, RZ, RZ, R244 ;  /* 0x000000ffff021224 */ /* 0x000fe400078e00f4 */
[----:B------:R-:W-:Y:S02]  /*11b70*/  @P1 IMAD R7, R7, 0x30, RZ ;  /* 0x0000003007071824 */ /* 0x000fe400078e02ff */
[----:B------:R-:W-:Y:S04]  /*11b80*/  @P1 IMAD.WIDE.U32 R2, R6, 0x30, R2 ;  /* 0x0000003006021825 */ /* 0x000fe800078e0002 */
[----:B------:R-:W-:Y:S01]  /*11b90*/  @P1 IMAD.IADD R3, R3, 0x1, R7 ;  /* 0x0000000103031824 */ /* 0x000fe200078e0207 */
[C---:B------:R-:W-:Y:S04]  /*11ba0*/  @P1 LEA R6, P0, R2.reuse, c[0x0][0x1c8], 0x1 ;  /* 0x0000720002061a11 */ /* 0x040fe800078008ff */
[----:B------:R-:W-:Y:S02]  /*11bb0*/  @P1 LEA.HI.X R7, R2, c[0x0][0x1cc], R3, 0x1, P0 ;  /* 0x0000730002071a11 */ /* 0x000fe400000f0c03 */
[----:B------:R-:W-:Y:S03]  /*11bc0*/  ISETP.GE.AND P0, PT, R8, 0x21, PT ;  /* 0x000000210800780c */ /* 0x000fe60003f06270 */
[----:B------:R-:W-:Y:S01]  /*11bd0*/  @!PT LDS RZ, [RZ] ;  /* 0x00000000fffff984 */ /* 0x000fe20000000800 */
[----:B------:R-:W-:Y:S01]  /*11be0*/  @!PT LDS RZ, [RZ] ;  /* 0x00000000fffff984 */ /* 0x000fe20000000800 */
[----:B------:R-:W-:Y:S01]  /*11bf0*/  @!PT LDS RZ, [RZ] ;  /* 0x00000000fffff984 */ /* 0x000fe20000000800 */
[----:B------:R1:W-:Y:S05]  /*11c00*/  @P1 LDGSTS.E.BYPASS.LTC128B.128 [R201+0x3c80], [R6.64], !P3 ;  /* 0x03c8000006c91fae */ /* 0x0003ea000d901d46 */
[----:B------:R1:W-:Y:S05]  /*11c10*/  @P1 LDGSTS.E.BYPASS.LTC128B.128 [R201+0x4880], [R6.64+0x40], !P4 ;  /* 0x0488004006c91fae */ /* 0x0003ea000e101d46 */
[----:B------:R1:W-:Y:S01]  /*11c20*/  @P1 LDGSTS.E.BYPASS.LTC128B.128 [R201+0x5480], [R6.64+0x80], !P5 ;  /* 0x0548008006c91fae */ /* 0x0003e2000e901d46 */
[----:B------:R-:W-:Y:S01]  /*11c30*/  @P0 IADD3 R2, R209, -0x1, RZ ;  /* 0xffffffffd1020810 */ /* 0x000fe20007ffe0ff */
[----:B------:R-:W-:Y:S01]  /*11c40*/  @P0 IMAD.MOV.U32 R8, RZ, RZ, c[0x0][0x1e0] ;  /* 0x00007800ff080624 */ /* 0x000fe200078e00ff */
[----:B------:R-:W-:Y:S02]  /*11c50*/  @P0 MOV R9, 0x5 ;  /* 0x0000000500090802 */ /* 0x000fe40000000f00 */
[----:B------:R-:W-:Y:S02]  /*11c60*/  @P0 SHF.R.S32.HI R3, RZ, 0x1f, R2 ;  /* 0x0000001fff030819 */ /* 0x000fe40000011402 */
[C---:B------:R-:W-:Y:S01]  /*11c70*/  @P0 SHF.L.U64.HI R9, R8.reuse, R9, c[0x0][0x1e4] ;  /* 0x0000790008090619 */ /* 0x040fe20000010209 */
[----:B------:R-:W-:Y:S02]  /*11c80*/  @P0 IMAD.SHL.U32 R8, R8, 0x20, RZ ;  /* 0x0000002008080824 */ /* 0x000fe400078e00ff */
[----:B------:R-:W-:Y:S04]  /*11c90*/  @P0 IMAD R3, R3, c[0x0][0x1e0], RZ ;  /* 0x0000780003030a24 */ /* 0x000fe800078e02ff */
[C---:B------:R-:W-:Y:S02]  /*11ca0*/  @P0 IMAD R10, R2.reuse, c[0x0][0x1e4], R3 ;  /* 0x00007900020a0a24 */ /* 0x040fe400078e0203 */
[----:B------:R-:W-:Y:S05]  /*11cb0*/  @P0 IMAD.WIDE.U32 R2, R2, c[0x0][0x1e0], RZ ;  /* 0x0000780002020a25 */ /* 0x000fea00078e00ff */
[----:B------:R-:W-:Y:S01]  /*11cc0*/  @P0 IADD3 R10, R3, R10, RZ ;  /* 0x0000000a030a0210 */ /* 0x000fe20007ffe0ff */
[----:B------:R-:W-:Y:S04]  /*11cd0*/  @P0 IMAD.WIDE.U32 R2, R2, 0x30, R8 ;  /* 0x0000003002020825 */ /* 0x000fe800078e0008 */
[----:B------:R-:W-:Y:S01]  /*11ce0*/  @P0 IMAD R9, R10, 0x30, RZ ;  /* 0x000000300a090824 */ /* 0x000fe200078e02ff */
[----:B------:R-:W-:Y:S04]  /*11cf0*/  @P0 IADD3 R8, P6, R244, R2, RZ ;  /* 0x00000002f4080210 */ /* 0x000fe80007fde0ff */
[----:B------:R-:W-:Y:S02]  /*11d00*/  @P0 IADD3.X R3, R248, R9, R3, P6, !PT ;  /* 0x00000009f8030210 */ /* 0x000fe400037fe403 */
[C---:B------:R-:W-:Y:S04]  /*11d10*/  @P0 LEA R2, P6, R8.reuse, c[0x0][0x1c8], 0x1 ;  /* 0x0000720008020a11 */ /* 0x040fe800078c08ff */
[----:B------:R-:W-:Y:S05]  /*11d20*/  @P0 LEA.HI.X R3, R8, c[0x0][0x1cc], R3, 0x1, P6 ;  /* 0x0000730008030a11 */ /* 0x000fea00030f0c03 */
[----:B------:R1:W-:Y:S05]  /*11d30*/  @P0 LDGSTS.E.BYPASS.LTC128B.128 [R201+0x4480], [R2.64], !P3 ;  /* 0x0448000002c90fae */ /* 0x0003ea000d901d46 */
[----:B------:R1:W-:Y:S05]  /*11d40*/  @P0 LDGSTS.E.BYPASS.LTC128B.128 [R201+0x5080], [R2.64+0x40], !P4 ;  /* 0x0508004002c90fae */ /* 0x0003ea000e101d46 */
[----:B------:R1:W-:Y:S02]  /*11d50*/  @P0 LDGSTS.E.BYPASS.LTC128B.128 [R201+0x5c80], [R2.64+0x80], !P5 ;  /* 0x05c8008002c90fae */ /* 0x0003e4000e901d46 */
.L_x_264:
[----:B-1234-:R-:W-:Y:S05]  /*11d60*/  BSYNC B0 ;  /* 0x0000000000007941 */ /* 0x01efea0003800000 */
.L_x_263:
        /* <DEDUP_REMOVED lines=26> */
[----:B------:R-:W-:Y:S01]  /*11f10*/  FMNMX.FTZ R3, R174, R3, !PT ;  /* 0x00000003ae037209 */ /* 0x000fe20007810000 */
[----:B------:R-:W1:Y:S01]  /*11f20*/  SHFL.BFLY PT, R7, R2, 0x2, 0x1f ;  /* 0x0c401f0002077f89 */ /* 0x000e6200000e0000 */
        /* <DEDUP_REMOVED lines=8> */
[----:B------:R-:W-:Y:S02]  /*11fb0*/  IADD3 R209, R209, -0x1, RZ ;  /* 0xffffffffd1d17810 */ /* 0x000fe40007ffe0ff */
[----:B------:R-:W-:Y:S04]  /*11fc0*/  FMNMX.FTZ R3, R13, R3, !PT ;  /* 0x000000030d037209 */ /* 0x000fe80007810000 */
[----:B------:R-:W-:Y:S02]  /*11fd0*/  FMNMX.FTZ R3, R12, R3, !PT ;  /* 0x000000030c037209 */ /* 0x000fe40007810000 */
[----:B-1----:R-:W-:Y:S02]  /*11fe0*/  FMNMX.FTZ R2, R2, R7, !PT ;  /* 0x0000000702027209 */ /* 0x002fe40007810000 */
[----:B------:R-:W-:Y:S01]  /*11ff0*/  FMNMX.FTZ R7, R203, R104, !PT ;  /* 0x00000068cb077209 */ /* 0x000fe20007810000 */
[----:B------:R-:W1:Y:S03]  /*12000*/  SHFL.BFLY PT, R9, R3, 0x2, 0x1f ;  /* 0x0c401f0003097f89 */ /* 0x000e6600000e0000 */
[----:B------:R-:W-:Y:S04]  /*12010*/  FMNMX.FTZ R7, R207, R7, !PT ;  /* 0x00000007cf077209 */ /* 0x000fe80007810000 */
[----:B------:R-:W-:Y:S01]  /*12020*/  FMNMX.FTZ R7, R204, R7, !PT ;  /* 0x00000007cc077209 */ /* 0x000fe20007810000 */
[----:B------:R-:W2:Y:S03]  /*12030*/  SHFL.BFLY PT, R10, R2, 0x1, 0x1f ;  /* 0x0c201f00020a7f89 */ /* 0x000ea600000e0000 */
[----:B------:R-:W-:Y:S04]  /*12040*/  FMNMX.FTZ R7, R205, R7, !PT ;  /* 0x00000007cd077209 */ /* 0x000fe80007810000 */
[----:B------:R-:W-:Y:S02]  /*12050*/  FMNMX.FTZ R8, R211, R7, !PT ;  /* 0x00000007d3087209 */ /* 0x000fe40007810000 */
[----:B------:R-:W-:Y:S02]  /*12060*/  FMNMX.FTZ R7, R16, R6, !PT ;  /* 0x0000000610077209 */ /* 0x000fe40007810000 */
[----:B------:R-:W-:Y:S04]  /*12070*/  FMNMX.FTZ R6, R212, R8, !PT ;  /* 0x00000008d4067209 */ /* 0x000fe80007810000 */
[----:B------:R-:W-:Y:S02]  /*12080*/  FMNMX.FTZ R6, R214, R6, !PT ;  /* 0x00000006d6067209 */ /* 0x000fe40007810000 */
[----:B-1----:R-:W-:Y:S02]  /*12090*/  FMNMX.FTZ R3, R3, R9, !PT ;  /* 0x0000000903037209 */ /* 0x002fe40007810000 */
[----:B------:R-:W1:Y:S01]  /*120a0*/  SHFL.BFLY PT, R9, R7, 0x2, 0x1f ;  /* 0x0c401f0007097f89 */ /* 0x000e6200000e0000 */
[----:B--2---:R-:W-:Y:S02]  /*120b0*/  FMNMX.FTZ R107, R2, R10, !PT ;  /* 0x0000000a026b7209 */ /* 0x004fe40007810000 */
[----:B------:R-:W-:Y:S05]  /*120c0*/  FMNMX.FTZ R2, R213, R6, !PT ;  /* 0x00000006d5027209 */ /* 0x000fea0007810000 */
[----:B------:R-:W2:Y:S01]  /*120d0*/  SHFL.BFLY PT, R8, R3, 0x1, 0x1f ;  /* 0x0c201f0003087f89 */ /* 0x000ea200000e0000 */
[C---:B------:R-:W-:Y:S01]  /*120e0*/  FADD.FTZ R0, -R107.reuse, R0 ;  /* 0x000000006b007221 */ /* 0x040fe20000010100 */
[----:B------:R-:W-:Y:S01]  /*120f0*/  FMNMX.FTZ R6, R210, R2, !PT ;  /* 0x00000002d2067209 */ /* 0x000fe20007810000 */
[----:B------:R-:W-:Y:S02]  /*12100*/  FMUL.FTZ R10, R107, c[0x0][0x2d0] ;  /* 0x0000b4006b0a7a20 */ /* 0x000fe40000410000 */
[----:B------:R-:W-:Y:S01]  /*12110*/  FMUL.FTZ R2, R0, c[0x0][0x2d0] ;  /* 0x0000b40000027a20 */ /* 0x000fe20000410000 */
[----:B------:R-:W-:Y:S01]  /*12120*/  FMNMX.FTZ R0, R179, R6, !PT ;  /* 0x00000006b3007209 */ /* 0x000fe20007810000 */
[--C-:B------:R-:W-:Y:S02]  /*12130*/  FFMA.FTZ R176, R27, c[0x0][0x2d0], -R10.reuse ;  /* 0x0000b4001bb07a23 */ /* 0x100fe4000001080a */
[----:B------:R3:W4:Y:S01]  /*12140*/  MUFU.EX2 R6, R2 ;  /* 0x0000000200067308 */ /* 0x0007220000000800 */
[----:B------:R-:W-:Y:S01]  /*12150*/  FMNMX.FTZ R0, R103, R0, !PT ;  /* 0x0000000067007209 */ /* 0x000fe20007810000 */
[--C-:B------:R-:W-:Y:S02]  /*12160*/  FFMA.FTZ R11, R186, c[0x0][0x2d0], -R10.reuse ;  /* 0x0000b400ba0b7a23 */ /* 0x100fe4000001080a */
[--C-:B------:R-:W-:Y:S01]  /*12170*/  FFMA.FTZ R178, R182, c[0x0][0x2d0], -R10.reuse ;  /* 0x0000b400b6b27a23 */ /* 0x100fe2000001080a */
[----:B------:R-:W-:Y:S01]  /*12180*/  FMNMX.FTZ R0, R102, R0, !PT ;  /* 0x0000000066007209 */ /* 0x000fe20007810000 */
[--C-:B------:R-:W-:Y:S01]  /*12190*/  FFMA.FTZ R177, R180, c[0x0][0x2d0], -R10.reuse ;  /* 0x0000b400b4b17a23 */ /* 0x100fe2000001080a */
[----:B-1----:R-:W-:Y:S01]  /*121a0*/  FMNMX.FTZ R7, R7, R9, !PT ;  /* 0x0000000907077209 */ /* 0x002fe20007810000 */
[--C-:B------:R-:W-:Y:S02]  /*121b0*/  FFMA.FTZ R186, R15, c[0x0][0x2d0], -R10.reuse ;  /* 0x0000b4000fba7a23 */ /* 0x100fe4000001080a */
[----:B------:R-:W-:Y:S01]  /*121c0*/  MUFU.EX2 R223, R11 ;  /* 0x0000000b00df7308 */ /* 0x000fe20000000800 */
[----:B--2---:R-:W-:Y:S02]  /*121d0*/  FMNMX.FTZ R106, R3, R8, !PT ;  /* 0x00000008036a7209 */ /* 0x004fe40007810000 */
[----:B------:R-:W1:Y:S03]  /*121e0*/  SHFL.BFLY PT, R3, R0, 0x2, 0x1f ;  /* 0x0c401f0000037f89 */ /* 0x000e6600000e0000 */
[----:B------:R-:W-:Y:S04]  /*121f0*/  FMUL.FTZ R9, R106, c[0x0][0x2d0] ;  /* 0x0000b4006a097a20 */ /* 0x000fe80000410000 */
[----:B------:R-:W-:Y:S01]  /*12200*/  MUFU.EX2 R226, R177 ;  /* 0x000000b100e27308 */ /* 0x000fe20000000800 */
[--C-:B------:R-:W-:Y:S02]  /*12210*/  FFMA.FTZ R168, R25, c[0x0][0x2d0], -R9.reuse ;  /* 0x0000b40019a87a23 */ /* 0x100fe40000010809 */
[----:B---3--:R-:W-:Y:S02]  /*12220*/  FFMA.FTZ R2, R183, c[0x0][0x2d0], -R10 ;  /* 0x0000b400b7027a23 */ /* 0x008fe4000001080a */
[--C-:B------:R-:W-:Y:S02]  /*12230*/  FFMA.FTZ R183, R21, c[0x0][0x2d0], -R9.reuse ;  /* 0x0000b40015b77a23 */ /* 0x100fe40000010809 */
[--C-:B------:R-:W-:Y:S03]  /*12240*/  FFMA.FTZ R170, R175, c[0x0][0x2d0], -R9.reuse ;  /* 0x0000b400afaa7a23 */ /* 0x100fe60000010809 */
[----:B------:R2:W3:Y:S01]  /*12250*/  MUFU.EX2 R30, R2 ;  /* 0x00000002001e7308 */ /* 0x0004e20000000800 */
[--C-:B------:R-:W-:Y:S02]  /*12260*/  FFMA.FTZ R169, R174, c[0x0][0x2d0], -R9.reuse ;  /* 0x0000b400aea97a23 */ /* 0x100fe40000010809 */
[--C-:B------:R-:W-:Y:S02]  /*12270*/  FFMA.FTZ R180, R12, c[0x0][0x2d0], -R9.reuse ;  /* 0x0000b4000cb47a23 */ /* 0x100fe40000010809 */
[--C-:B------:R-:W-:Y:S02]  /*12280*/  FFMA.FTZ R182, R20, c[0x0][0x2d0], -R9.reuse ;  /* 0x0000b40014b67a23 */ /* 0x100fe40000010809 */
[C---:B----4-:R-:W-:Y:S02]  /*12290*/  FMUL.FTZ R21, R6.reuse, R121 ;  /* 0x0000007906157220 */ /* 0x050fe40000410000 */
[----:B------:R-:W-:Y:S01]  /*122a0*/  FMUL.FTZ R32, R6, R116 ;  /* 0x0000007406207220 */ /* 0x000fe20000410000 */
[----:B-1----:R-:W-:Y:S01]  /*122b0*/  FMNMX.FTZ R0, R0, R3, !PT ;  /* 0x0000000300007209 */ /* 0x002fe20007810000 */
[C---:B------:R-:W-:Y:S01]  /*122c0*/  FMUL.FTZ R33, R6.reuse, R117 ;  /* 0x0000007506217220 */ /* 0x040fe20000410000 */
[----:B------:R-:W-:Y:S01]  /*122d0*/  MUFU.EX2 R222, R170 ;  /* 0x000000aa00de7308 */ /* 0x000fe20000000800 */
[C---:B------:R-:W-:Y:S02]  /*122e0*/  FMUL.FTZ R36, R6.reuse, R112 ;  /* 0x0000007006247220 */ /* 0x040fe40000410000 */
[----:B------:R-:W1:Y:S01]  /*122f0*/  SHFL.BFLY PT, R3, R0, 0x1, 0x1f ;  /* 0x0c201f0000037f89 */ /* 0x000e6200000e0000 */
[C---:B------:R-:W-:Y:S02]  /*12300*/  FMUL.FTZ R37, R6.reuse, R113 ;  /* 0x0000007106257220 */ /* 0x040fe40000410000 */
[C---:B------:R-:W-:Y:S02]  /*12310*/  FMUL.FTZ R48, R6.reuse, R108 ;  /* 0x0000006c06307220 */ /* 0x040fe40000410000 */
[C---:B------:R-:W-:Y:S02]  /*12320*/  FMUL.FTZ R49, R6.reuse, R109 ;  /* 0x0000006d06317220 */ /* 0x040fe40000410000 */
[----:B------:R-:W-:Y:S01]  /*12330*/  FMUL.FTZ R52, R6, R52 ;  /* 0x0000003406347220 */ /* 0x000fe20000410000 */
[----:B------:R-:W-:Y:S01]  /*12340*/  MUFU.EX2 R224, R169 ;  /* 0x000000a900e07308 */ /* 0x000fe20000000800 */
[----:B--2---:R-:W-:Y:S01]  /*12350*/  FADD.FTZ R2, -R106, R4 ;  /* 0x000000046a027221 */ /* 0x004fe20000010100 */
[----:B---3--:R-:W-:Y:S01]  /*12360*/  F2FP.BF16.PACK_AB R108, R223, R30 ;  /* 0x0000001edf6c723e */ /* 0x008fe200000010ff */
[----:B------:R-:W2:Y:S01]  /*12370*/  SHFL.BFLY PT, R4, R7, 0x1, 0x1f ;  /* 0x0c201f0007047f89 */ /* 0x000ea200000e0000 */
[----:B------:R-:W-:Y:S02]  /*12380*/  FMUL.FTZ R53, R6, R53 ;  /* 0x0000003506357220 */ /* 0x000fe40000410000 */
[----:B------:R-:W-:Y:S02]  /*12390*/  FMUL.FTZ R2, R2, c[0x0][0x2d0] ;  /* 0x0000b40002027a20 */ /* 0x000fe40000410000 */
[C---:B------:R-:W-:Y:S02]  /*123a0*/  FMUL.FTZ R64, R6.reuse, R64 ;  /* 0x0000004006407220 */ /* 0x040fe40000410000 */
[----:B------:R3:W4:Y:S01]  /*123b0*/  MUFU.EX2 R8, R2 ;  /* 0x0000000200087308 */ /* 0x0007220000000800 */
[C---:B------:R-:W-:Y:S02]  /*123c0*/  FMUL.FTZ R65, R6.reuse, R65 ;  /* 0x0000004106417220 */ /* 0x040fe40000410000 */
[C---:B------:R-:W-:Y:S02]  /*123d0*/  FMUL.FTZ R68, R6.reuse, R68 ;  /* 0x0000004406447220 */ /* 0x040fe40000410000 */
[----:B------:R-:W-:Y:S01]  /*123e0*/  FMUL.FTZ R69, R6, R69 ;  /* 0x0000004506457220 */ /* 0x000fe20000410000 */
[----:B-1----:R-:W-:Y:S01]  /*123f0*/  FMNMX.FTZ R3, R0, R3, !PT ;  /* 0x0000000300037209 */ /* 0x002fe20007810000 */
[--C-:B------:R-:W-:Y:S02]  /*12400*/  FFMA.FTZ R0, R172, c[0x0][0x2d0], -R9.reuse ;  /* 0x0000b400ac007a23 */ /* 0x100fe40000010809 */
[--C-:B------:R-:W-:Y:S01]  /*12410*/  FFMA.FTZ R172, R26, c[0x0][0x2d0], -R10.reuse ;  /* 0x0000b4001aac7a23 */ /* 0x100fe2000001080a */
[----:B------:R-:W-:Y:S01]  /*12420*/  MUFU.EX2 R227, R176 ;  /* 0x000000b000e37308 */ /* 0x000fe20000000800 */
[C---:B------:R-:W-:Y:S02]  /*12430*/  FMUL.FTZ R80, R6.reuse, R80 ;  /* 0x0000005006507220 */ /* 0x040fe40000410000 */
[C---:B------:R-:W-:Y:S02]  /*12440*/  FMUL.FTZ R81, R6.reuse, R81 ;  /* 0x0000005106517220 */ /* 0x040fe40000410000 */
[C---:B------:R-:W-:Y:S01]  /*12450*/  FMUL.FTZ R20, R6.reuse, R120 ;  /* 0x0000007806147220 */ /* 0x040fe20000410000 */
[----:B--2---:R-:W-:Y:S01]  /*12460*/  FMNMX.FTZ R105, R7, R4, !PT ;  /* 0x0000000407697209 */ /* 0x004fe20007810000 */
[----:B------:R-:W-:Y:S03]  /*12470*/  FFMA.FTZ R4, R181, c[0x0][0x2d0], -R10 ;  /* 0x0000b400b5047a23 */ /* 0x000fe6000001080a */
[----:B------:R1:W-:Y:S01]  /*12480*/  MUFU.EX2 R238, R0 ;  /* 0x0000000000ee7308 */ /* 0x0003e20000000800 */
[--C-:B------:R-:W-:Y:S02]  /*12490*/  FFMA.FTZ R181, R13, c[0x0][0x2d0], -R9.reuse ;  /* 0x0000b4000db57a23 */ /* 0x100fe40000010809 */
[----:B------:R-:W-:Y:S02]  /*124a0*/  FMUL.FTZ R84, R6, R84 ;  /* 0x0000005406547220 */ /* 0x000fe40000410000 */
[--C-:B---3--:R-:W-:Y:S02]  /*124b0*/  FFMA.FTZ R2, R184, c[0x0][0x2d0], -R9.reuse ;  /* 0x0000b400b8027a23 */ /* 0x108fe40000010809 */
[C---:B----4-:R-:W-:Y:S02]  /*124c0*/  FMUL.FTZ R50, R8.reuse, R110 ;  /* 0x0000006e08327220 */ /* 0x050fe40000410000 */
[----:B------:R-:W-:Y:S01]  /*124d0*/  FMUL.FTZ R51, R8, R111 ;  /* 0x0000006f08337220 */ /* 0x000fe20000410000 */
[----:B------:R2:W-:Y:S01]  /*124e0*/  MUFU.EX2 R220, R4 ;  /* 0x0000000400dc7308 */ /* 0x0005e20000000800 */
[C---:B------:R-:W-:Y:S02]  /*124f0*/  FMUL.FTZ R85, R6.reuse, R85 ;  /* 0x0000005506557220 */ /* 0x040fe40000410000 */
[C---:B------:R-:W-:Y:S02]  /*12500*/  FMUL.FTZ R96, R6.reuse, R96 ;  /* 0x0000006006607220 */ /* 0x040fe40000410000 */
[----:B------:R-:W-:Y:S02]  /*12510*/  FMUL.FTZ R97, R6, R97 ;  /* 0x0000006106617220 */ /* 0x000fe40000410000 */
[C---:B------:R-:W-:Y:S02]  /*12520*/  FMUL.FTZ R34, R8.reuse, R118 ;  /* 0x0000007608227220 */ /* 0x040fe40000410000 */
[C---:B------:R-:W-:Y:S01]  /*12530*/  FMUL.FTZ R35, R8.reuse, R119 ;  /* 0x0000007708237220 */ /* 0x040fe20000410000 */
[----:B------:R3:W-:Y:S01]  /*12540*/  MUFU.EX2 R29, R2 ;  /* 0x00000002001d7308 */ /* 0x0007e20000000800 */
[C---:B------:R-:W-:Y:S01]  /*12550*/  FMUL.FTZ R38, R8.reuse, R114 ;  /* 0x0000007208267220 */ /* 0x040fe20000410000 */
[----:B------:R-:W-:Y:S01]  /*12560*/  LDSM.16.MT88.4 R116, [R188+0xc00] ;  /* 0x000c0000bc74783b */ /* 0x000fe20000004200 */
[----:B------:R-:W-:Y:S02]  /*12570*/  FMUL.FTZ R39, R8, R115 ;  /* 0x0000007308277220 */ /* 0x000fe40000410000 */
[C---:B-1----:R-:W-:Y:S02]  /*12580*/  FADD.FTZ R0, -R3.reuse, R104 ;  /* 0x0000006803007221 */ /* 0x042fe40000010100 */
[----:B------:R-:W-:Y:S02]  /*12590*/  FMUL.FTZ R104, R3, c[0x0][0x2d0] ;  /* 0x0000b40003687a20 */ /* 0x000fe40000410000 */
[----:B------:R-:W-:Y:S01]  /*125a0*/  FMUL.FTZ R0, R0, c[0x0][0x2d0] ;  /* 0x0000b40000007a20 */ /* 0x000fe20000410000 */
[----:B------:R-:W-:Y:S01]  /*125b0*/  MUFU.EX2 R229, R172 ;  /* 0x000000ac00e57308 */ /* 0x000fe20000000800 */
[----:B------:R-:W-:Y:S02]  /*125c0*/  FFMA.FTZ R7, R203, c[0x0][0x2d0], -R104 ;  /* 0x0000b400cb077a23 */ /* 0x000fe40000010868 */
[----:B------:R-:W-:Y:S02]  /*125d0*/  FMUL.FTZ R54, R8, R54 ;  /* 0x0000003608367220 */ /* 0x000fe40000410000 */
[--C-:B--2---:R-:W-:Y:S02]  /*125e0*/  FFMA.FTZ R4, R167, c[0x0][0x2d0], -R10.reuse ;  /* 0x0000b400a7047a23 */ /* 0x104fe4000001080a */
[--C-:B------:R-:W-:Y:S02]  /*125f0*/  FFMA.FTZ R167, R24, c[0x0][0x2d0], -R9.reuse ;  /* 0x0000b40018a77a23 */ /* 0x100fe40000010809 */
[----:B------:R-:W1:Y:S01]  /*12600*/  LDSM.16.MT88.4 R24, [R188] ;  /* 0x00000000bc18783b */ /* 0x000e620000004200 */
[----:B------:R-:W2:Y:S01]  /*12610*/  MUFU.EX2 R240, R4 ;  /* 0x0000000400f07308 */ /* 0x000ea20000000800 */
[C---:B------:R-:W-:Y:S02]  /*12620*/  FMUL.FTZ R55, R8.reuse, R55 ;  /* 0x0000003708377220 */ /* 0x040fe40000410000 */
[C---:B------:R-:W-:Y:S02]  /*12630*/  FMUL.FTZ R66, R8.reuse, R66 ;  /* 0x0000004208427220 */ /* 0x040fe40000410000 */
[--C-:B---3--:R-:W-:Y:S02]  /*12640*/  FFMA.FTZ R2, R185, c[0x0][0x2d0], -R9.reuse ;  /* 0x0000b400b9027a23 */ /* 0x108fe40000010809 */
[C---:B------:R-:W-:Y:S02]  /*12650*/  FMUL.FTZ R67, R8.reuse, R67 ;  /* 0x0000004308437220 */ /* 0x040fe40000410000 */
[C---:B------:R-:W-:Y:S01]  /*12660*/  FMUL.FTZ R70, R8.reuse, R70 ;  /* 0x0000004608467220 */ /* 0x040fe20000410000 */
[----:B------:R-:W3:Y:S01]  /*12670*/  MUFU.EX2 R218, R2 ;  /* 0x0000000200da7308 */ /* 0x000ee20000000800 */
[C---:B------:R-:W-:Y:S02]  /*12680*/  FMUL.FTZ R71, R8.reuse, R71 ;  /* 0x0000004708477220 */ /* 0x040fe40000410000 */
[C---:B------:R-:W-:Y:S02]  /*12690*/  FMUL.FTZ R82, R8.reuse, R82 ;  /* 0x0000005208527220 */ /* 0x040fe40000410000 */
[----:B------:R-:W-:Y:S02]  /*126a0*/  FMUL.FTZ R83, R8, R83 ;  /* 0x0000005308537220 */ /* 0x000fe40000410000 */
[----:B------:R-:W-:Y:S02]  /*126b0*/  FFMA.FTZ R185, R14, c[0x0][0x2d0], -R10 ;  /* 0x0000b4000eb97a23 */ /* 0x000fe4000001080a */
[C---:B------:R-:W-:Y:S01]  /*126c0*/  FMUL.FTZ R86, R8.reuse, R86 ;  /* 0x0000005608567220 */ /* 0x040fe20000410000 */
[----:B------:R-:W4:Y:S01]  /*126d0*/  MUFU.EX2 R0, R0 ;  /* 0x0000000000007308 */ /* 0x000f220000000800 */
[C---:B------:R-:W-:Y:S02]  /*126e0*/  FMUL.FTZ R87, R8.reuse, R87 ;  /* 0x0000005708577220 */ /* 0x040fe40000410000 */
[----:B------:R-:W-:Y:S01]  /*126f0*/  FMUL.FTZ R98, R8, R98 ;  /* 0x0000006208627220 */ /* 0x000fe20000410000 */
[----:B--2---:R-:W-:Y:S01]  /*12700*/  F2FP.BF16.PACK_AB R110, R240, R220 ;  /* 0x000000dcf06e723e */ /* 0x004fe200000010ff */
[----:B------:R-:W-:Y:S02]  /*12710*/  FFMA.FTZ R4, R166, c[0x0][0x2d0], -R9 ;  /* 0x0000b400a6047a23 */ /* 0x000fe40000010809 */
[--C-:B------:R-:W-:Y:S02]  /*12720*/  FFMA.FTZ R9, R205, c[0x0][0x2d0], -R104.reuse ;  /* 0x0000b400cd097a23 */ /* 0x100fe40000010868 */
[----:B------:R-:W-:Y:S01]  /*12730*/  FMUL.FTZ R99, R8, R99 ;  /* 0x0000006308637220 */ /* 0x000fe20000410000 */
[----:B------:R-:W2:Y:S01]  /*12740*/  MUFU.EX2 R239, R4 ;  /* 0x0000000400ef7308 */ /* 0x000ea20000000800 */
[--C-:B------:R-:W-:Y:S02]  /*12750*/  FFMA.FTZ R120, R211, c[0x0][0x2d0], -R104.reuse ;  /* 0x0000b400d3787a23 */ /* 0x100fe40000010868 */
[----:B------:R-:W-:Y:S01]  /*12760*/  FFMA.FTZ R103, R103, c[0x0][0x2d0], -R104 ;  /* 0x0000b40067677a23 */ /* 0x000fe20000010868 */
[----:B---3--:R-:W-:Y:S01]  /*12770*/  F2FP.BF16.PACK_AB R109, R218, R29 ;  /* 0x0000001dda6d723e */ /* 0x008fe200000010ff */
[C---:B------:R-:W-:Y:S04]  /*12780*/  FADD.FTZ R2, -R105.reuse, R5 ;  /* 0x0000000569027221 */ /* 0x040fe80000010100 */
[----:B------:R-:W-:Y:S01]  /*12790*/  FMUL.FTZ R2, R2, c[0x0][0x2d0] ;  /* 0x0000b40002027a20 */ /* 0x000fe20000410000 */
[----:B------:R-:W-:Y:S01]  /*127a0*/  MUFU.EX2 R230, R9 ;  /* 0x0000000900e67308 */ /* 0x000fe20000000800 */
[C---:B----4-:R-:W-:Y:S02]  /*127b0*/  FMUL.FTZ R11, R0.reuse, R139 ;  /* 0x0000008b000b7220 */ /* 0x050fe40000410000 */
[C---:B------:R-:W-:Y:S02]  /*127c0*/  FMUL.FTZ R14, R0.reuse, R142 ;  /* 0x0000008e000e7220 */ /* 0x040fe40000410000 */
[C---:B------:R-:W-:Y:S05]  /*127d0*/  FMUL.FTZ R15, R0.reuse, R143 ;  /* 0x0000008f000f7220 */ /* 0x040fea0000410000 */
[----:B------:R-:W3:Y:S01]  /*127e0*/  MUFU.EX2 R2, R2 ;  /* 0x0000000200027308 */ /* 0x000ee20000000800 */
[C---:B------:R-:W-:Y:S02]  /*127f0*/  FMUL.FTZ R31, R0.reuse, R151 ;  /* 0x00000097001f7220 */ /* 0x040fe40000410000 */
[----:B------:R-:W-:Y:S01]  /*12800*/  FMUL.FTZ R46, R0, R162 ;  /* 0x000000a2002e7220 */ /* 0x000fe20000410000 */
[----:B--2---:R-:W-:Y:S01]  /*12810*/  F2FP.BF16.PACK_AB R111, R238, R239 ;  /* 0x000000efee6f723e */ /* 0x004fe200000010ff */
[----:B------:R-:W-:Y:S02]  /*12820*/  FMUL.FTZ R4, R105, c[0x0][0x2d0] ;  /* 0x0000b40069047a20 */ /* 0x000fe40000410000 */
[----:B------:R-:W-:Y:S02]  /*12830*/  FMUL.FTZ R47, R0, R163 ;  /* 0x000000a3002f7220 */ /* 0x000fe40000410000 */
[--C-:B------:R-:W-:Y:S01]  /*12840*/  FFMA.FTZ R5, R208, c[0x0][0x2d0], -R4.reuse ;  /* 0x0000b400d0057a23 */ /* 0x100fe20000010804 */
[----:B------:R-:W-:Y:S01]  /*12850*/  MUFU.EX2 R225, R168 ;  /* 0x000000a800e17308 */ /* 0x000fe20000000800 */
[--C-:B------:R-:W-:Y:S02]  /*12860*/  FFMA.FTZ R175, R19, c[0x0][0x2d0], -R4.reuse ;  /* 0x0000b40013af7a23 */ /* 0x100fe40000010804 */
[--C-:B------:R-:W-:Y:S02]  /*12870*/  FFMA.FTZ R174, R18, c[0x0][0x2d0], -R4.reuse ;  /* 0x0000b40012ae7a23 */ /* 0x100fe40000010804 */
[--C-:B------:R-:W-:Y:S02]  /*12880*/  FFMA.FTZ R184, R17, c[0x0][0x2d0], -R4.reuse ;  /* 0x0000b40011b87a23 */ /* 0x100fe40000010804 */
[----:B------:R-:W-:Y:S02]  /*12890*/  FMUL.FTZ R17, R6, R125 ;  /* 0x0000007d06117220 */ /* 0x000fe40000410000 */
[--C-:B------:R-:W-:Y:S01]  /*128a0*/  FFMA.FTZ R203, R16, c[0x0][0x2d0], -R4.reuse ;  /* 0x0000b40010cb7a23 */ /* 0x100fe20000010804 */
[----:B------:R2:W-:Y:S01]  /*128b0*/  MUFU.EX2 R208, R5 ;  /* 0x0000000500d07308 */ /* 0x0005e20000000800 */
[----:B------:R-:W-:Y:S02]  /*128c0*/  FMUL.FTZ R16, R6, R124 ;  /* 0x0000007c06107220 */ /* 0x000fe40000410000 */
[--C-:B------:R-:W-:Y:S02]  /*128d0*/  FFMA.FTZ R166, R173, c[0x0][0x2d0], -R4.reuse ;  /* 0x0000b400ada67a23 */ /* 0x100fe40000010804 */
[--C-:B------:R-:W-:Y:S02]  /*128e0*/  FFMA.FTZ R165, R165, c[0x0][0x2d0], -R4.reuse ;  /* 0x0000b400a5a57a23 */ /* 0x100fe40000010804 */
[--C-:B------:R-:W-:Y:S02]  /*128f0*/  FFMA.FTZ R171, R164, c[0x0][0x2d0], -R4.reuse ;  /* 0x0000b400a4ab7a23 */ /* 0x100fe40000010804 */
[----:B------:R-:W-:Y:S01]  /*12900*/  FFMA.FTZ R173, R28, c[0x0][0x2d0], -R4 ;  /* 0x0000b4001cad7a23 */ /* 0x000fe20000010804 */
[----:B------:R-:W-:Y:S01]  /*12910*/  MUFU.EX2 R228, R167 ;  /* 0x000000a700e47308 */ /* 0x000fe20000000800 */
[----:B------:R-:W-:Y:S02]  /*12920*/  FFMA.FTZ R164, R6, R216, R30 ;  /* 0x000000d806a47223 */ /* 0x000fe4000001001e */
[C---:B------:R-:W-:Y:S02]  /*12930*/  FMUL.FTZ R18, R8.reuse, R126 ;  /* 0x0000007e08127220 */ /* 0x040fe40000410000 */
[----:B------:R-:W-:Y:S02]  /*12940*/  FMUL.FTZ R19, R8, R127 ;  /* 0x0000007f08137220 */ /* 0x000fe40000410000 */
[C---:B---3--:R-:W-:Y:S01]  /*12950*/  FMUL.FTZ R9, R2.reuse, R137 ;  /* 0x0000008902097220 */ /* 0x048fe20000410000 */
[----:B------:R-:W-:Y:S01]  /*12960*/  LDSM.16.MT88.4 R124, [R188+0x1000] ;  /* 0x00100000bc7c783b */ /* 0x000fe20000004200 */
[C---:B------:R-:W-:Y:S01]  /*12970*/  FMUL.FTZ R12, R2.reuse, R140 ;  /* 0x0000008c020c7220 */ /* 0x040fe20000410000 */
[----:B------:R-:W-:Y:S01]  /*12980*/  MUFU.EX2 R219, R166 ;  /* 0x000000a600db7308 */ /* 0x000fe20000000800 */
[C---:B------:R-:W-:Y:S02]  /*12990*/  FMUL.FTZ R13, R2.reuse, R141 ;  /* 0x0000008d020d7220 */ /* 0x040fe40000410000 */
[----:B------:R-:W-:Y:S02]  /*129a0*/  FMUL.FTZ R28, R2, R148 ;  /* 0x00000094021c7220 */ /* 0x000fe40000410000 */
[--C-:B--2---:R-:W-:Y:S02]  /*129b0*/  FFMA.FTZ R5, R206, c[0x0][0x2d0], -R4.reuse ;  /* 0x0000b400ce057a23 */ /* 0x104fe40000010804 */
[----:B------:R-:W-:Y:S02]  /*129c0*/  FMUL.FTZ R30, R0, R150 ;  /* 0x00000096001e7220 */ /* 0x000fe40000410000 */
[C---:B------:R-:W-:Y:S01]  /*129d0*/  FMUL.FTZ R44, R2.reuse, R160 ;  /* 0x000000a0022c7220 */ /* 0x040fe20000410000 */
[----:B------:R-:W2:Y:S01]  /*129e0*/  MUFU.EX2 R215, R5 ;  /* 0x0000000500d77308 */ /* 0x000ea20000000800 */
[C---:B------:R-:W-:Y:S02]  /*129f0*/  FMUL.FTZ R45, R2.reuse, R161 ;  /* 0x000000a1022d7220 */ /* 0x040fe40000410000 */
[C---:B------:R-:W-:Y:S02]  /*12a00*/  FMUL.FTZ R56, R2.reuse, R56 ;  /* 0x0000003802387220 */ /* 0x040fe40000410000 */
[----:B------:R-:W-:Y:S02]  /*12a10*/  FMUL.FTZ R57, R2, R57 ;  /* 0x0000003902397220 */ /* 0x000fe40000410000 */
[C---:B------:R-:W-:Y:S02]  /*12a20*/  FMUL.FTZ R58, R0.reuse, R58 ;  /* 0x0000003a003a7220 */ /* 0x040fe40000410000 */
[----:B------:R-:W-:Y:S01]  /*12a30*/  FMUL.FTZ R59, R0, R59 ;  /* 0x0000003b003b7220 */ /* 0x000fe20000410000 */
[----:B------:R3:W-:Y:S01]  /*12a40*/  MUFU.EX2 R206, R7 ;  /* 0x0000000700ce7308 */ /* 0x0007e20000000800 */
[C---:B------:R-:W-:Y:S02]  /*12a50*/  FMUL.FTZ R60, R2.reuse, R60 ;  /* 0x0000003c023c7220 */ /* 0x040fe40000410000 */
[----:B------:R-:W-:Y:S02]  /*12a60*/  FMUL.FTZ R61, R2, R61 ;  /* 0x0000003d023d7220 */ /* 0x000fe40000410000 */
[C---:B------:R-:W-:Y:S02]  /*12a70*/  FMUL.FTZ R62, R0.reuse, R62 ;  /* 0x0000003e003e7220 */ /* 0x040fe40000410000 */
[----:B------:R-:W-:Y:S02]  /*12a80*/  FMUL.FTZ R63, R0, R63 ;  /* 0x0000003f003f7220 */ /* 0x000fe40000410000 */
[C---:B------:R-:W-:Y:S01]  /*12a90*/  FMUL.FTZ R72, R2.reuse, R72 ;  /* 0x0000004802487220 */ /* 0x040fe20000410000 */
[----:B------:R-:W-:Y:S01]  /*12aa0*/  MUFU.EX2 R221, R165 ;  /* 0x000000a500dd7308 */ /* 0x000fe20000000800 */
[----:B------:R-:W-:Y:S02]  /*12ab0*/  FMUL.FTZ R73, R2, R73 ;  /* 0x0000004902497220 */ /* 0x000fe40000410000 */
[----:B------:R-:W-:Y:S01]  /*12ac0*/  FMUL.FTZ R74, R0, R74 ;  /* 0x0000004a004a7220 */ /* 0x000fe20000410000 */
[----:B--2---:R-:W-:Y:S01]  /*12ad0*/  F2FP.BF16.PACK_AB R112, R215, R208 ;  /* 0x000000d0d770723e */ /* 0x004fe200000010ff */
[----:B------:R-:W-:Y:S02]  /*12ae0*/  FFMA.FTZ R5, R187, c[0x0][0x2d0], -R4 ;  /* 0x0000b400bb057a23 */ /* 0x000fe40000010804 */
[----:B------:R-:W-:Y:S02]  /*12af0*/  FFMA.FTZ R187, R22, c[0x0][0x2d0], -R10 ;  /* 0x0000b40016bb7a23 */ /* 0x000fe4000001080a */
[----:B------:R-:W-:Y:S01]  /*12b00*/  FMUL.FTZ R22, R8, R122 ;  /* 0x0000007a08167220 */ /* 0x000fe20000410000 */
[----:B------:R2:W-:Y:S01]  /*12b10*/  MUFU.EX2 R234, R5 ;  /* 0x0000000500ea7308 */ /* 0x0005e20000000800 */
[----:B------:R-:W-:Y:S02]  /*12b20*/  FMUL.FTZ R75, R0, R75 ;  /* 0x0000004b004b7220 */ /* 0x000fe40000410000 */
[----:B------:R-:W-:Y:S02]  /*12b30*/  FMUL.FTZ R76, R2, R76 ;  /* 0x0000004c024c7220 */ /* 0x000fe40000410000 */
[----:B---3--:R-:W-:Y:S02]  /*12b40*/  FFMA.FTZ R7, R204, c[0x0][0x2d0], -R104 ;  /* 0x0000b400cc077a23 */ /* 0x008fe40000010868 */
[----:B------:R-:W-:Y:S02]  /*12b50*/  FMUL.FTZ R77, R2, R77 ;  /* 0x0000004d024d7220 */ /* 0x000fe40000410000 */
[C---:B------:R-:W-:Y:S01]  /*12b60*/  FMUL.FTZ R78, R0.reuse, R78 ;  /* 0x0000004e004e7220 */ /* 0x040fe20000410000 */
[----:B------:R-:W3:Y:S01]  /*12b70*/  MUFU.EX2 R231, R7 ;  /* 0x0000000700e77308 */ /* 0x000ee20000000800 */
[----:B------:R-:W-:Y:S02]  /*12b80*/  FMUL.FTZ R79, R0, R79 ;  /* 0x0000004f004f7220 */ /* 0x000fe40000410000 */
[C---:B------:R-:W-:Y:S02]  /*12b90*/  FMUL.FTZ R88, R2.reuse, R88 ;  /* 0x0000005802587220 */ /* 0x040fe40000410000 */
[----:B------:R-:W-:Y:S02]  /*12ba0*/  FMUL.FTZ R89, R2, R89 ;  /* 0x0000005902597220 */ /* 0x000fe40000410000 */
[C---:B------:R-:W-:Y:S02]  /*12bb0*/  FMUL.FTZ R90, R0.reuse, R90 ;  /* 0x0000005a005a7220 */ /* 0x040fe40000410000 */
[----:B------:R-:W-:Y:S01]  /*12bc0*/  FMUL.FTZ R91, R0, R91 ;  /* 0x0000005b005b7220 */ /* 0x000fe20000410000 */
[----:B------:R-:W-:Y:S01]  /*12bd0*/  MUFU.EX2 R216, R171 ;  /* 0x000000ab00d87308 */ /* 0x000fe20000000800 */
[C---:B------:R-:W-:Y:S02]  /*12be0*/  FMUL.FTZ R92, R2.reuse, R92 ;  /* 0x0000005c025c7220 */ /* 0x040fe40000410000 */
[----:B------:R-:W-:Y:S02]  /*12bf0*/  FMUL.FTZ R93, R2, R93 ;  /* 0x0000005d025d7220 */ /* 0x000fe40000410000 */
[----:B--2---:R-:W-:Y:S02]  /*12c00*/  FFMA.FTZ R5, R202, c[0x0][0x2d0], -R4 ;  /* 0x0000b400ca057a23 */ /* 0x004fe40000010804 */
[----:B------:R-:W-:Y:S02]  /*12c10*/  FMUL.FTZ R4, R6, R128 ;  /* 0x0000008006047220 */ /* 0x000fe40000410000 */
[----:B------:R-:W-:Y:S01]  /*12c20*/  FFMA.FTZ R202, R23, c[0x0][0x2d0], -R10 ;  /* 0x0000b40017ca7a23 */ /* 0x000fe2000001080a */
[----:B------:R2:W4:Y:S01]  /*12c30*/  MUFU.EX2 R236, R5 ;  /* 0x0000000500ec7308 */ /* 0x0005220000000800 */
[----:B------:R-:W-:Y:S02]  /*12c40*/  FMUL.FTZ R23, R8, R123 ;  /* 0x0000007b08177220 */ /* 0x000fe40000410000 */
[----:B------:R-:W-:Y:S01]  /*12c50*/  FMUL.FTZ R10, R0, R138 ;  /* 0x0000008a000a7220 */ /* 0x000fe20000410000 */
[----:B---3--:R-:W-:Y:S01]  /*12c60*/  F2FP.BF16.PACK_AB R115, R230, R231 ;  /* 0x000000e7e673723e */ /* 0x008fe200000010ff */
[----:B------:R-:W-:Y:S02]  /*12c70*/  FMUL.FTZ R7, R8, R131 ;  /* 0x0000008308077220 */ /* 0x000fe40000410000 */
[C---:B------:R-:W-:Y:S02]  /*12c80*/  FMUL.FTZ R94, R0.reuse, R94 ;  /* 0x0000005e005e7220 */ /* 0x040fe40000410000 */
[----:B------:R-:W-:Y:S01]  /*12c90*/  FMUL.FTZ R95, R0, R95 ;  /* 0x0000005f005f7220 */ /* 0x000fe20000410000 */
[----:B------:R-:W-:Y:S01]  /*12ca0*/  MUFU.EX2 R211, R173 ;  /* 0x000000ad00d37308 */ /* 0x000fe20000000800 */
[--C-:B------:R-:W-:Y:S09]  /*12cb0*/  FFMA.FTZ R128, R210, c[0x0][0x2d0], -R104.reuse ;  /* 0x0000b400d2807a23 */ /* 0x100ff20000010868 */
[----:B------:R-:W-:Y:S01]  /*12cc0*/  MUFU.EX2 R177, R128 ;  /* 0x0000008000b17308 */ /* 0x000fe20000000800 */
[--C-:B--2---:R-:W-:Y:S01]  /*12cd0*/  FFMA.FTZ R5, R207, c[0x0][0x2d0], -R104.reuse ;  /* 0x0000b400cf057a23 */ /* 0x104fe20000010868 */
[----:B----4-:R-:W-:Y:S08]  /*12ce0*/  F2FP.BF16.PACK_AB R114, R236, R234 ;  /* 0x000000eaec72723e */ /* 0x010ff000000010ff */
[----:B------:R2:W3:Y:S10]  /*12cf0*/  MUFU.EX2 R204, R5 ;  /* 0x0000000500cc7308 */ /* 0x0004f40000000800 */
[----:B------:R-:W-:Y:S10]  /*12d00*/  MUFU.EX2 R187, R187 ;  /* 0x000000bb00bb7308 */ /* 0x000ff40000000800 */
[----:B------:R-:W-:Y:S01]  /*12d10*/  MUFU.EX2 R183, R183 ;  /* 0x000000b700b77308 */ /* 0x000fe20000000800 */
[----:B--2---:R-:W-:Y:S01]  /*12d20*/  FMUL.FTZ R5, R6, R129 ;  /* 0x0000008106057220 */ /* 0x004fe20000410000 */
[----:B---3--:R-:W-:Y:S01]  /*12d30*/  F2FP.BF16.PACK_AB R113, R204, R206 ;  /* 0x000000cecc71723e */ /* 0x008fe200000010ff */
[C---:B------:R-:W-:Y:S02]  /*12d40*/  FMUL.FTZ R6, R8.reuse, R130 ;  /* 0x0000008208067220 */ /* 0x040fe40000410000 */
[----:B------:R-:W-:Y:S02]  /*12d50*/  FFMA.FTZ R129, R179, c[0x0][0x2d0], -R104 ;  /* 0x0000b400b3817a23 */ /* 0x000fe40000010868 */
[----:B------:R-:W-:Y:S03]  /*12d60*/  FFMA.FTZ R130, R8, R217, R29 ;  /* 0x000000d908827223 */ /* 0x000fe6000001001d */
[----:B------:R-:W-:Y:S01]  /*12d70*/  MUFU.EX2 R179, R202 ;  /* 0x000000ca00b37308 */ /* 0x000fe20000000800 */
[C---:B------:R-:W-:Y:S01]  /*12d80*/  FMUL.FTZ R8, R2.reuse, R136 ;  /* 0x0000008802087220 */ /* 0x040fe20000410000 */
[-C--:B-1----:R-:W-:Y:S05]  /*12d90*/  HMMA.16816.F32.BF16 R4, R108, R24.reuse, R4 ;  /* 0x000000186c04723c */ /* 0x082fea0000041804 */
[----:B------:R-:W-:Y:S02]  /*12da0*/  FMUL.FTZ R29, R2, R149 ;  /* 0x00000095021d7220 */ /* 0x000fe40000410000 */
[----:B------:R-:W-:Y:S01]  /*12db0*/  FADD.FTZ R131, R218, R130 ;  /* 0x00000082da837221 */ /* 0x000fe20000010000 */
[C---:B------:R-:W-:Y:S01]  /*12dc0*/  HMMA.16816.F32.BF16 R8, R112.reuse, R24, R8 ;  /* 0x000000187008723c */ /* 0x040fe20000041808 */
[----:B------:R1:W-:Y:S06]  /*12dd0*/  MUFU.EX2 R217, R120 ;  /* 0x0000007800d97308 */ /* 0x0003ec0000000800 */
[C---:B------:R-:W-:Y:S01]  /*12de0*/  FMUL.FTZ R24, R2.reuse, R144 ;  /* 0x0000009002187220 */ /* 0x040fe20000410000 */
[-C--:B------:R-:W-:Y:S03]  /*12df0*/  HMMA.16816.F32.BF16 R12, R112, R26.reuse, R12 ;  /* 0x0000001a700c723c */ /* 0x080fe6000004180c */
[----:B------:R-:W-:Y:S01]  /*12e00*/  MUFU.EX2 R136, R178 ;  /* 0x000000b200887308 */ /* 0x000fe20000000800 */
[----:B------:R-:W-:Y:S04]  /*12e10*/  FMUL.FTZ R25, R2, R145 ;  /* 0x0000009102197220 */ /* 0x000fe80000410000 */
[C---:B------:R-:W-:Y:S05]  /*12e20*/  HMMA.16816.F32.BF16 R16, R108.reuse, R26, R16 ;  /* 0x0000001a6c10723c */ /* 0x040fea0000041810 */
[----:B------:R-:W2:Y:S02]  /*12e30*/  MUFU.EX2 R176, R129 ;  /* 0x0000008100b07308 */ /* 0x000ea40000000800 */
[C---:B------:R-:W-:Y:S01]  /*12e40*/  FMUL.FTZ R26, R0.reuse, R146 ;  /* 0x00000092001a7220 */ /* 0x040fe20000410000 */
[-C--:B------:R-:W-:Y:S04]  /*12e50*/  HMMA.16816.F32.BF16 R20, R108, R40.reuse, R20 ;  /* 0x000000286c14723c */ /* 0x080fe80000041814 */
[----:B------:R-:W-:Y:S02]  /*12e60*/  FMUL.FTZ R27, R0, R147 ;  /* 0x00000093001b7220 */ /* 0x000fe40000410000 */
[----:B-1----:R-:W-:Y:S01]  /*12e70*/  FFMA.FTZ R120, R212, c[0x0][0x2d0], -R104 ;  /* 0x0000b400d4787a23 */ /* 0x002fe20000010868 */
[----:B------:R-:W1:Y:S04]  /*12e80*/  MUFU.EX2 R182, R182 ;  /* 0x000000b600b67308 */ /* 0x000e680000000800 */
[C---:B------:R-:W-:Y:S06]  /*12e90*/  HMMA.16816.F32.BF16 R24, R112.reuse, R40, R24 ;  /* 0x000000287018723c */ /* 0x040fec0000041818 */
[----:B------:R3:W-:Y:S01]  /*12ea0*/  MUFU.EX2 R212, R120 ;  /* 0x0000007800d47308 */ /* 0x0007e20000000800 */
[C---:B------:R-:W-:Y:S01]  /*12eb0*/  FMUL.FTZ R40, R2.reuse, R156 ;  /* 0x0000009c02287220 */ /* 0x040fe20000410000 */
[-C--:B------:R-:W-:Y:S04]  /*12ec0*/  HMMA.16816.F32.BF16 R28, R112, R42.reuse, R28 ;  /* 0x0000002a701c723c */ /* 0x080fe8000004181c */
[----:B------:R-:W-:Y:S01]  /*12ed0*/  FMUL.FTZ R41, R2, R157 ;  /* 0x0000009d02297220 */ /* 0x000fe20000410000 */
[----:B--2---:R-:W-:Y:S01]  /*12ee0*/  F2FP.BF16.PACK_AB R169, R176, R177 ;  /* 0x000000b1b0a9723e */ /* 0x004fe200000010ff */
[----:B------:R-:W-:Y:S02]  /*12ef0*/  FFMA.FTZ R2, R2, R235, R208 ;  /* 0x000000eb02027223 */ /* 0x000fe400000100d0 */
[C---:B------:R-:W-:Y:S01]  /*12f00*/  HMMA.16816.F32.BF16 R32, R108.reuse, R42, R32 ;  /* 0x0000002a6c20723c */ /* 0x040fe20000041820 */
[----:B------:R-:W-:Y:S03]  /*12f10*/  MUFU.EX2 R186, R186 ;  /* 0x000000ba00ba7308 */ /* 0x000fe60000000800 */
[----:B-1----:R-:W-:Y:S01]  /*12f20*/  F2FP.BF16.PACK_AB R165, R182, R183 ;  /* 0x000000b7b6a5723e */ /* 0x002fe200000010ff */
[----:B------:R-:W-:Y:S02]  /*12f30*/  FADD.FTZ R130, R215, R2 ;  /* 0x00000002d7827221 */ /* 0x000fe40000010000 */
[C---:B------:R-:W-:Y:S01]  /*12f40*/  FMUL.FTZ R42, R0.reuse, R158 ;  /* 0x0000009e002a7220 */ /* 0x040fe20000410000 */
[-C--:B------:R-:W-:Y:S03]  /*12f50*/  HMMA.16816.F32.BF16 R36, R108, R116.reuse, R36 ;  /* 0x000000746c24723c */ /* 0x080fe60000041824 */
[----:B------:R-:W1:Y:S01]  /*12f60*/  MUFU.EX2 R202, R185 ;  /* 0x000000b900ca7308 */ /* 0x000e620000000800 */
[C---:B------:R-:W-:Y:S01]  /*12f70*/  FMUL.FTZ R43, R0.reuse, R159 ;  /* 0x0000009f002b7220 */ /* 0x040fe20000410000 */
[----:B---3--:R-:W-:Y:S01]  /*12f80*/  LDSM.16.MT88.4 R120, [R189+0x400] ;  /* 0x00040000bd78783b */ /* 0x008fe20000004200 */
[----:B------:R-:W-:Y:S05]  /*12f90*/  FFMA.FTZ R0, R0, R237, R206 ;  /* 0x000000ed00007223 */ /* 0x000fea00000100ce */
[C---:B------:R-:W-:Y:S02]  /*12fa0*/  HMMA.16816.F32.BF16 R40, R112.reuse, R116, R40 ;  /* 0x000000747028723c */ /* 0x040fe40000041828 */
[----:B------:R-:W-:Y:S02]  /*12fb0*/  MUFU.EX2 R181, R181 ;  /* 0x000000b500b57308 */ /* 0x000fe40000000800 */
[----:B------:R-:W-:Y:S04]  /*12fc0*/  FADD.FTZ R0, R204, R0 ;  /* 0x00000000cc007221 */ /* 0x000fe80000010000 */
[-C--:B------:R-:W-:Y:S04]  /*12fd0*/  HMMA.16816.F32.BF16 R44, R112, R118.reuse, R44 ;  /* 0x00000076702c723c */ /* 0x080fe8000004182c */
[----:B------:R-:W2:Y:S01]  /*12fe0*/  MUFU.EX2 R185, R180 ;  /* 0x000000b400b97308 */ /* 0x000ea20000000800 */
[----:B------:R-:W-:Y:S03]  /*12ff0*/  FADD.FTZ R0, R231, R0 ;  /* 0x00000000e7007221 */ /* 0x000fe60000010000 */
[C---:B------:R-:W-:Y:S01]  /*13000*/  HMMA.16816.F32.BF16 R48, R108.reuse, R118, R48 ;  /* 0x000000766c30723c */ /* 0x040fe20000041830 */
[----:B------:R-:W3:Y:S03]  /*13010*/  LDSM.16.MT88.4 R116, [R189+0xc00] ;  /* 0x000c0000bd74783b */ /* 0x000ee60000004200 */
[----:B-1----:R-:W-:Y:S02]  /*13020*/  F2FP.BF16.PACK_AB R166, R202, R186 ;  /* 0x000000bacaa6723e */ /* 0x002fe400000010ff */
[----:B------:R1:W-:Y:S10]  /*13030*/  MUFU.EX2 R173, R103 ;  /* 0x0000006700ad7308 */ /* 0x0003f40000000800 */
[----:B------:R-:W-:Y:S01]  /*13040*/  MUFU.EX2 R178, R175 ;  /* 0x000000af00b27308 */ /* 0x000fe20000000800 */
[----:B--2---:R-:W-:Y:S09]  /*13050*/  F2FP.BF16.PACK_AB R167, R185, R181 ;  /* 0x000000b5b9a7723e */ /* 0x004ff200000010ff */
[----:B------:R-:W2:Y:S01]  /*13060*/  MUFU.EX2 R180, R174 ;  /* 0x000000ae00b47308 */ /* 0x000ea20000000800 */
[----:B-1----:R-:W-:Y:S04]  /*13070*/  FADD.FTZ R103, R234, R130 ;  /* 0x00000082ea677221 */ /* 0x002fe80000010000 */
[----:B------:R-:W-:Y:S05]  /*13080*/  FADD.FTZ R103, R236, R103 ;  /* 0x00000067ec677221 */ /* 0x000fea0000010000 */
[----:B------:R-:W-:Y:S01]  /*13090*/  MUFU.EX2 R175, R184 ;  /* 0x000000b800af7308 */ /* 0x000fe20000000800 */
[-C--:B---3--:R-:W-:Y:S09]  /*130a0*/  HMMA.16816.F32.BF16 R52, R108, R116.reuse, R52 ;  /* 0x000000746c34723c */ /* 0x088ff20000041834 */
[----:B------:R-:W1:Y:S01]  /*130b0*/  MUFU.EX2 R174, R203 ;  /* 0x000000cb00ae7308 */ /* 0x000e620000000800 */
[C---:B------:R-:W-:Y:S04]  /*130c0*/  HMMA.16816.F32.BF16 R56, R112.reuse, R116, R56 ;  /* 0x000000747038723c */ /* 0x040fe80000041838 */
[----:B--2---:R-:W-:Y:S04]  /*130d0*/  F2FP.BF16.PACK_AB R168, R180, R178 ;  /* 0x000000b2b4a8723e */ /* 0x004fe800000010ff */
[-C--:B------:R-:W-:Y:S08]  /*130e0*/  HMMA.16816.F32.BF16 R60, R112, R118.reuse, R60 ;  /* 0x00000076703c723c */ /* 0x080ff0000004183c */
[C---:B------:R-:W-:Y:S01]  /*130f0*/  HMMA.16816.F32.BF16 R64, R108.reuse, R118, R64 ;  /* 0x000000766c40723c */ /* 0x040fe20000041840 */
[----:B------:R-:W2:Y:S03]  /*13100*/  LDSM.16.MT88.4 R116, [R188+0x1800] ;  /* 0x00180000bc74783b */ /* 0x000ea60000004200 */
[----:B-1----:R-:W-:Y:S04]  /*13110*/  F2FP.BF16.PACK_AB R170, R174, R175 ;  /* 0x000000afaeaa723e */ /* 0x002fe800000010ff */
[-C--:B--2---:R-:W-:Y:S08]  /*13120*/  HMMA.16816.F32.BF16 R68, R108, R116.reuse, R68 ;  /* 0x000000746c44723c */ /* 0x084ff00000041844 */
[C---:B------:R-:W-:Y:S08]  /*13130*/  HMMA.16816.F32.BF16 R72, R112.reuse, R116, R72 ;  /* 0x000000747048723c */ /* 0x040ff00000041848 */
[-C--:B------:R-:W-:Y:S08]  /*13140*/  HMMA.16816.F32.BF16 R76, R112, R118.reuse, R76 ;  /* 0x00000076704c723c */ /* 0x080ff0000004184c */
[C---:B------:R-:W-:Y:S01]  /*13150*/  HMMA.16816.F32.BF16 R80, R108.reuse, R118, R80 ;  /* 0x000000766c50723c */ /* 0x040fe20000041850 */
[----:B------:R-:W1:Y:S07]  /*13160*/  LDSM.16.MT88.4 R116, [R189+0x1800] ;  /* 0x00180000bd74783b */ /* 0x000e6e0000004200 */
[-C--:B-1----:R-:W-:Y:S08]  /*13170*/  HMMA.16816.F32.BF16 R84, R108, R116.reuse, R84 ;  /* 0x000000746c54723c */ /* 0x082ff00000041854 */
[C---:B------:R-:W-:Y:S07]  /*13180*/  HMMA.16816.F32.BF16 R88, R112.reuse, R116, R88 ;  /* 0x000000747058723c */ /* 0x040fee0000041858 */
[--C-:B------:R-:W-:Y:S01]  /*13190*/  FFMA.FTZ R116, R214, c[0x0][0x2d0], -R104.reuse ;  /* 0x0000b400d6747a23 */ /* 0x100fe20000010868 */
[-C--:B------:R-:W-:Y:S01]  /*131a0*/  HMMA.16816.F32.BF16 R92, R112, R118.reuse, R92 ;  /* 0x00000076705c723c */ /* 0x080fe2000004185c */
[----:B------:R-:W1:Y:S02]  /*131b0*/  LDSM.16.MT88.4 R112, [R188+0x400] ;  /* 0x00040000bc70783b */ /* 0x000e640000004200 */
[----:B------:R2:W-:Y:S01]  /*131c0*/  MUFU.EX2 R207, R116 ;  /* 0x0000007400cf7308 */ /* 0x0005e20000000800 */
[----:B------:R-:W-:Y:S04]  /*131d0*/  F2FP.BF16.PACK_AB R117, R212, R217 ;  /* 0x000000d9d475723e */ /* 0x000fe800000010ff */
[----:B------:R-:W-:Y:S07]  /*131e0*/  HMMA.16816.F32.BF16 R96, R108, R118, R96 ;  /* 0x000000766c60723c */ /* 0x000fee0000041860 */
[----:B------:R-:W-:Y:S02]  /*131f0*/  F2FP.BF16.PACK_AB R108, R226, R136 ;  /* 0x00000088e26c723e */ /* 0x000fe400000010ff */
[----:B------:R-:W-:Y:S03]  /*13200*/  F2FP.BF16.PACK_AB R109, R224, R222 ;  /* 0x000000dee06d723e */ /* 0x000fe600000010ff */
[----:B------:R-:W-:Y:S02]  /*13210*/  F2FP.BF16.PACK_AB R110, R229, R227 ;  /* 0x000000e3e56e723e */ /* 0x000fe400000010ff */
[----:B------:R-:W-:Y:S02]  /*13220*/  F2FP.BF16.PACK_AB R111, R228, R225 ;  /* 0x000000e1e46f723e */ /* 0x000fe400000010ff */
[----:B------:R-:W-:Y:S01]  /*13230*/  F2FP.BF16.PACK_AB R118, R211, R216 ;  /* 0x000000d8d376723e */ /* 0x000fe200000010ff */
[--C-:B--2---:R-:W-:Y:S02]  /*13240*/  FFMA.FTZ R116, R213, c[0x0][0x2d0], -R104.reuse ;  /* 0x0000b400d5747a23 */ /* 0x104fe40000010868 */
[----:B------:R-:W-:Y:S02]  /*13250*/  FFMA.FTZ R104, R102, c[0x0][0x2d0], -R104 ;  /* 0x0000b40066687a23 */ /* 0x000fe40000010868 */
[----:B------:R2:W3:Y:S01]  /*13260*/  MUFU.EX2 R205, R116 ;  /* 0x0000007400cd7308 */ /* 0x0004e20000000800 */
[----:B------:R-:W-:Y:S01]  /*13270*/  FADD.FTZ R102, R223, R164 ;  /* 0x000000a4df667221 */ /* 0x000fe20000010000 */
[----:B------:R-:W-:Y:S03]  /*13280*/  F2FP.BF16.PACK_AB R164, R187, R179 ;  /* 0x000000b3bba4723e */ /* 0x000fe600000010ff */
[----:B------:R-:W-:Y:S02]  /*13290*/  FADD.FTZ R2, R220, R102 ;  /* 0x00000066dc027221 */ /* 0x000fe40000010000 */
[----:B------:R-:W-:Y:S02]  /*132a0*/  FADD.FTZ R102, R239, R131 ;  /* 0x00000083ef667221 */ /* 0x000fe40000010000 */
[----:B------:R-:W-:Y:S01]  /*132b0*/  FADD.FTZ R2, R240, R2 ;  /* 0x00000002f0027221 */ /* 0x000fe20000010000 */
[-C--:B-1----:R-:W-:Y:S01]  /*132c0*/  HMMA.16816.F32.BF16 R4, R108, R112.reuse, R4 ;  /* 0x000000706c04723c */ /* 0x082fe20000041804 */
[----:B------:R-:W1:Y:S02]  /*132d0*/  MUFU.EX2 R172, R104 ;  /* 0x0000006800ac7308 */ /* 0x000e640000000800 */
[----:B------:R-:W-:Y:S04]  /*132e0*/  FADD.FTZ R2, R136, R2 ;  /* 0x0000000288027221 */ /* 0x000fe80000010000 */
[----:B------:R-:W-:Y:S01]  /*132f0*/  FADD.FTZ R2, R226, R2 ;  /* 0x00000002e2027221 */ /* 0x000fe20000010000 */
[----:B--2---:R-:W-:Y:S04]  /*13300*/  F2FP.BF16.PACK_AB R116, R221, R219 ;  /* 0x000000dbdd74723e */ /* 0x004fe800000010ff */
[----:B---3--:R-:W-:Y:S07]  /*13310*/  F2FP.BF16.PACK_AB R119, R205, R207 ;  /* 0x000000cfcd77723e */ /* 0x008fee00000010ff */
[C---:B------:R-:W-:Y:S04]  /*13320*/  HMMA.16816.F32.BF16 R8, R116.reuse, R112, R8 ;  /* 0x000000707408723c */ /* 0x040fe80000041808 */
[----:B-1----:R-:W-:Y:S01]  /*13330*/  F2FP.BF16.PACK_AB R171, R172, R173 ;  /* 0x000000adacab723e */ /* 0x002fe200000010ff */
[----:B------:R-:W-:Y:S02]  /*13340*/  FADD.FTZ R104, R238, R102 ;  /* 0x00000066ee687221 */ /* 0x000fe40000010000 */
[----:B------:R-:W-:Y:S01]  /*13350*/  FADD.FTZ R102, R230, R0 ;  /* 0x00000000e6667221 */ /* 0x000fe20000010000 */
[-C--:B------:R-:W-:Y:S04]  /*13360*/  HMMA.16816.F32.BF16 R12, R116, R114.reuse, R12 ;  /* 0x00000072740c723c */ /* 0x080fe8000004180c */
[----:B------:R-:W-:Y:S01]  /*13370*/  FADD.FTZ R0, R222, R104 ;  /* 0x00000068de007221 */ /* 0x000fe20000010000 */
[----:B------:R-:W-:Y:S03]  /*13380*/  MOV R104, R3 ;  /* 0x0000000300687202 */ /* 0x000fe60000000f00 */
[C---:B------:R-:W-:Y:S01]  /*13390*/  HMMA.16816.F32.BF16 R16, R108.reuse, R114, R16 ;  /* 0x000000726c10723c */ /* 0x040fe20000041810 */
[----:B------:R-:W1:Y:S03]  /*133a0*/  LDSM.16.MT88.4 R112, [R189+0x1000] ;  /* 0x00100000bd70783b */ /* 0x000e660000004200 */
[----:B------:R-:W-:Y:S04]  /*133b0*/  FADD.FTZ R0, R224, R0 ;  /* 0x00000000e0007221 */ /* 0x000fe80000010000 */
[-C--:B------:R-:W-:Y:S08]  /*133c0*/  HMMA.16816.F32.BF16 R20, R108, R120.reuse, R20 ;  /* 0x000000786c14723c */ /* 0x080ff00000041814 */
[C---:B------:R-:W-:Y:S08]  /*133d0*/  HMMA.16816.F32.BF16 R24, R116.reuse, R120, R24 ;  /* 0x000000787418723c */ /* 0x040ff00000041818 */
[-C--:B------:R-:W-:Y:S08]  /*133e0*/  HMMA.16816.F32.BF16 R28, R116, R122.reuse, R28 ;  /* 0x0000007a741c723c */ /* 0x080ff0000004181c */
[C---:B------:R-:W-:Y:S01]  /*133f0*/  HMMA.16816.F32.BF16 R32, R108.reuse, R122, R32 ;  /* 0x0000007a6c20723c */ /* 0x040fe20000041820 */
[----:B------:R-:W2:Y:S07]  /*13400*/  LDSM.16.MT88.4 R120, [R188+0x1c00] ;  /* 0x001c0000bc78783b */ /* 0x000eae0000004200 */
[-C--:B------:R-:W-:Y:S08]  /*13410*/  HMMA.16816.F32.BF16 R36, R108, R124.reuse, R36 ;  /* 0x0000007c6c24723c */ /* 0x080ff00000041824 */
[C---:B------:R-:W-:Y:S08]  /*13420*/  HMMA.16816.F32.BF16 R40, R116.reuse, R124, R40 ;  /* 0x0000007c7428723c */ /* 0x040ff00000041828 */
[-C--:B------:R-:W-:Y:S08]  /*13430*/  HMMA.16816.F32.BF16 R44, R116, R126.reuse, R44 ;  /* 0x0000007e742c723c */ /* 0x080ff0000004182c */
[C---:B------:R-:W-:Y:S01]  /*13440*/  HMMA.16816.F32.BF16 R48, R108.reuse, R126, R48 ;  /* 0x0000007e6c30723c */ /* 0x040fe20000041830 */
[----:B------:R-:W3:Y:S07]  /*13450*/  LDSM.16.MT88.4 R124, [R189+0x1c00] ;  /* 0x001c0000bd7c783b */ /* 0x000eee0000004200 */
        /* <DEDUP_REMOVED lines=8> */
[C---:B------:R-:W-:Y:S08]  /*134e0*/  HMMA.16816.F32.BF16 R80, R108.reuse, R122, R80 ;  /* 0x0000007a6c50723c */ /* 0x040ff00000041850 */
[-C--:B---3--:R-:W-:Y:S08]  /*134f0*/  HMMA.16816.F32.BF16 R84, R108, R124.reuse, R84 ;  /* 0x0000007c6c54723c */ /* 0x088ff00000041854 */
[C---:B------:R-:W-:Y:S08]  /*13500*/  HMMA.16816.F32.BF16 R88, R116.reuse, R124, R88 ;  /* 0x0000007c7458723c */ /* 0x040ff00000041858 */
[-C--:B------:R-:W-:Y:S01]  /*13510*/  HMMA.16816.F32.BF16 R92, R116, R126.reuse, R92 ;  /* 0x0000007e745c723c */ /* 0x080fe2000004185c */
[----:B------:R-:W2:Y:S07]  /*13520*/  LDSM.16.MT88.4 R116, [R189+0x800] ;  /* 0x00080000bd74783b */ /* 0x000eae0000004200 */
[----:B------:R-:W-:Y:S01]  /*13530*/  HMMA.16816.F32.BF16 R96, R108, R126, R96 ;  /* 0x0000007e6c60723c */ /* 0x000fe20000041860 */
[----:B------:R-:W3:Y:S07]  /*13540*/  LDSM.16.MT88.4 R108, [R188+0x1400] ;  /* 0x00140000bc6c783b */ /* 0x000eee0000004200 */
[-C--:B-1----:R-:W-:Y:S01]  /*13550*/  HMMA.16816.F32.BF16 R128, R164, R112.reuse, R4 ;  /* 0x00000070a480723c */ /* 0x082fe20000041804 */
[----:B------:R-:W1:Y:S07]  /*13560*/  LDSM.16.MT88.4 R4, [R189+0x1400] ;  /* 0x00140000bd04783b */ /* 0x000e6e0000004200 */
[C---:B------:R-:W-:Y:S01]  /*13570*/  HMMA.16816.F32.BF16 R136, R168.reuse, R112, R8 ;  /* 0x00000070a888723c */ /* 0x040fe20000041808 */
[----:B------:R-:W4:Y:S07]  /*13580*/  LDSM.16.MT88.4 R8, [R188+0x2000] ;  /* 0x00200000bc08783b */ /* 0x000f2e0000004200 */
[-C--:B------:R-:W-:Y:S01]  /*13590*/  HMMA.16816.F32.BF16 R140, R168, R114.reuse, R12 ;  /* 0x00000072a88c723c */ /* 0x080fe2000004180c */
[----:B------:R-:W5:Y:S07]  /*135a0*/  LDSM.16.MT88.4 R12, [R189+0x2000] ;  /* 0x00200000bd0c783b */ /* 0x000f6e0000004200 */
[C---:B------:R-:W-:Y:S08]  /*135b0*/  HMMA.16816.F32.BF16 R124, R164.reuse, R114, R16 ;  /* 0x00000072a47c723c */ /* 0x040ff00000041810 */
[-C--:B--2---:R-:W-:Y:S08]  /*135c0*/  HMMA.16816.F32.BF16 R120, R164, R116.reuse, R20 ;  /* 0x00000074a478723c */ /* 0x084ff00000041814 */
[C---:B------:R-:W-:Y:S08]  /*135d0*/  HMMA.16816.F32.BF16 R144, R168.reuse, R116, R24 ;  /* 0x00000074a890723c */ /* 0x040ff00000041818 */
[-C--:B------:R-:W-:Y:S08]  /*135e0*/  HMMA.16816.F32.BF16 R148, R168, R118.reuse, R28 ;  /* 0x00000076a894723c */ /* 0x080ff0000004181c */
[C---:B------:R-:W-:Y:S08]  /*135f0*/  HMMA.16816.F32.BF16 R116, R164.reuse, R118, R32 ;  /* 0x00000076a474723c */ /* 0x040ff00000041820 */
[-C--:B---3--:R-:W-:Y:S08]  /*13600*/  HMMA.16816.F32.BF16 R112, R164, R108.reuse, R36 ;  /* 0x0000006ca470723c */ /* 0x088ff00000041824 */
[C---:B------:R-:W-:Y:S08]  /*13610*/  HMMA.16816.F32.BF16 R156, R168.reuse, R108, R40 ;  /* 0x0000006ca89c723c */ /* 0x040ff00000041828 */
[-C--:B------:R-:W-:Y:S08]  /*13620*/  HMMA.16816.F32.BF16 R160, R168, R110.reuse, R44 ;  /* 0x0000006ea8a0723c */ /* 0x080ff0000004182c */
[C---:B------:R-:W-:Y:S08]  /*13630*/  HMMA.16816.F32.BF16 R108, R164.reuse, R110, R48 ;  /* 0x0000006ea46c723c */ /* 0x040ff00000041830 */
[-C--:B-1----:R-:W-:Y:S08]  /*13640*/  HMMA.16816.F32.BF16 R52, R164, R4.reuse, R52 ;  /* 0x00000004a434723c */ /* 0x082ff00000041834 */
[C---:B------:R-:W-:Y:S07]  /*13650*/  HMMA.16816.F32.BF16 R56, R168.reuse, R4, R56 ;  /* 0x00000004a838723c */ /* 0x040fee0000041838 */
[----:B------:R-:W-:Y:S01]  /*13660*/  FADD.FTZ R5, R219, R103 ;  /* 0x00000067db057221 */ /* 0x000fe20000010000 */
[-C--:B------:R-:W-:Y:S04]  /*13670*/  HMMA.16816.F32.BF16 R60, R168, R6.reuse, R60 ;  /* 0x00000006a83c723c */ /* 0x080fe8000004183c */
[----:B------:R-:W-:Y:S04]  /*13680*/  FADD.FTZ R4, R217, R102 ;  /* 0x00000066d9047221 */ /* 0x000fe80000010000 */
[C---:B------:R-:W-:Y:S07]  /*13690*/  HMMA.16816.F32.BF16 R64, R164.reuse, R6, R64 ;  /* 0x00000006a440723c */ /* 0x040fee0000041840 */
[----:B------:R-:W-:Y:S01]  /*136a0*/  FADD.FTZ R7, R212, R4 ;  /* 0x00000004d4077221 */ /* 0x000fe20000010000 */
[-C--:B----4-:R-:W-:Y:S04]  /*136b0*/  HMMA.16816.F32.BF16 R68, R164, R8.reuse, R68 ;  /* 0x00000008a444723c */ /* 0x090fe80000041844 */
[----:B------:R-:W-:Y:S04]  /*136c0*/  FADD.FTZ R6, R225, R0 ;  /* 0x00000000e1067221 */ /* 0x000fe80000010000 */
[C---:B------:R-:W-:Y:S04]  /*136d0*/  HMMA.16816.F32.BF16 R72, R168.reuse, R8, R72 ;  /* 0x00000008a848723c */ /* 0x040fe80000041848 */
[----:B------:R-:W-:Y:S03]  /*136e0*/  FADD.FTZ R6, R228, R6 ;  /* 0x00000006e4067221 */ /* 0x000fe60000010000 */
[----:B------:R-:W-:Y:S01]  /*136f0*/  FADD.FTZ R8, R221, R5 ;  /* 0x00000005dd087221 */ /* 0x000fe20000010000 */
[-C--:B------:R-:W-:Y:S04]  /*13700*/  HMMA.16816.F32.BF16 R76, R168, R10.reuse, R76 ;  /* 0x0000000aa84c723c */ /* 0x080fe8000004184c */
[----:B------:R-:W-:Y:S02]  /*13710*/  FADD.FTZ R5, R227, R2 ;  /* 0x00000002e3057221 */ /* 0x000fe40000010000 */
[----:B------:R-:W-:Y:S02]  /*13720*/  FADD.FTZ R4, R216, R8 ;  /* 0x00000008d8047221 */ /* 0x000fe40000010000 */
[C---:B------:R-:W-:Y:S04]  /*13730*/  HMMA.16816.F32.BF16 R80, R164.reuse, R10, R80 ;  /* 0x0000000aa450723c */ /* 0x040fe80000041850 */
[----:B------:R-:W-:Y:S02]  /*13740*/  FADD.FTZ R2, R207, R7 ;  /* 0x00000007cf027221 */ /* 0x000fe40000010000 */
[----:B------:R-:W-:Y:S02]  /*13750*/  FADD.FTZ R0, R229, R5 ;  /* 0x00000005e5007221 */ /* 0x000fe40000010000 */
[----:B------:R-:W-:Y:S01]  /*13760*/  FADD.FTZ R4, R211, R4 ;  /* 0x00000004d3047221 */ /* 0x000fe20000010000 */
[-C--:B-----5:R-:W-:Y:S03]  /*13770*/  HMMA.16816.F32.BF16 R84, R164, R12.reuse, R84 ;  /* 0x0000000ca454723c */ /* 0x0a0fe60000041854 */
        /* <DEDUP_REMOVED lines=19> */
[----:B------:R-:W-:Y:S01]  /*138b0*/  FADD.FTZ R237, R172, R0 ;  /* 0x00000000aced7221 */ /* 0x000fe20000010000 */
[----:B------:R-:W-:-:S05]  /*138c0*/  @P2 BRA `(.L_x_265) ;  /* 0xffffd2a000002947 */ /* 0x000fca000383ffff */
.L_x_262:
        /* <DEDUP_REMOVED lines=16> */
.L_x_342:
        /* <DEDUP_REMOVED lines=51> */
[----:B---3--:R-:W-:Y:S01]  /*13d00*/  @P1 FMUL.FTZ R6, R0, 0.69314718246459960938 ;  /* 0x3f31721800061820 */ /* 0x008fe20000410000 */
[----:B------:R-:W-:Y:S01]  /*13d10*/  MOV R0, RZ ;  /* 0x000000ff00007202 */ /* 0x000fe20000000f00 */
[C---:B------:R-:W-:Y:S02]  /*13d20*/  FMUL.FTZ R127, R3.reuse, R55 ;  /* 0x00000037037f7220 */ /* 0x040fe40000410000 */
[C---:B------:R-:W-:Y:S02]  /*13d30*/  FMUL.FTZ R170, R3.reuse, R130 ;  /* 0x0000008203aa7220 */ /* 0x040fe40000410000 */
[C---:B------:R-:W-:Y:S01]  /*13d40*/  FMUL.FTZ R171, R3.reuse, R131 ;  /* 0x0000008303ab7220 */ /* 0x040fe20000410000 */
[----:B------:R-:W1:Y:S01]  /*13d50*/  @P0 MUFU.RCP R0, R4 ;  /* 0x0000000400000308 */ /* 0x000e620000001000 */
[----:B------:R-:W-:-:S02]  /*13d60*/  FMUL.FTZ R110, R3, R86 ;  /* 0x00000056036e7220 */ /* 0x000fc40000410000 */
[C---:B------:R-:W-:Y:S02]  /*13d70*/  FMUL.FTZ R111, R3.reuse, R87 ;  /* 0x00000057036f7220 */ /* 0x040fe40000410000 */
[C---:B------:R-:W-:Y:S02]  /*13d80*/  FMUL.FTZ R52, R2.reuse, R56 ;  /* 0x0000003802347220 */ /* 0x040fe40000410000 */
[C---:B------:R-:W-:Y:S02]  /*13d90*/  FMUL.FTZ R53, R2.reuse, R57 ;  /* 0x0000003902357220 */ /* 0x040fe40000410000 */
[C---:B------:R-:W-:Y:S02]  /*13da0*/  FMUL.FTZ R54, R2.reuse, R60 ;  /* 0x0000003c02367220 */ /* 0x040fe40000410000 */
[----:B------:R-:W-:Y:S02]  /*13db0*/  FMUL.FTZ R55, R2, R61 ;  /* 0x0000003d02377220 */ /* 0x000fe40000410000 */
        /* <DEDUP_REMOVED lines=11> */
[----:B------:R-:W-:Y:S01]  /*13e70*/  FMUL.FTZ R87, R3, R99 ;  /* 0x0000006303577220 */ /* 0x000fe20000410000 */
[----:B------:R-:W-:Y:S01]  /*13e80*/  @P3 MOV R3, 0x3f317218 ;  /* 0x3f31721800033802 */ /* 0x000fe20000000f00 */
        /* <DEDUP_REMOVED lines=19> */
[----:B------:R-:W-:Y:S02]  /*13fc0*/  FMUL.FTZ R37, R2, R93 ;  /* 0x0000005d02257220 */ /* 0x000fe40000410000 */
[----:B------:R2:W3:Y:S01]  /*13fd0*/  @P0 MUFU.LG2 R2, R4 ;  /* 0x0000000400020308 */ /* 0x0004e20000000c00 */
[----:B------:R-:W-:Y:S02]  /*13fe0*/  @P3 FMUL.FTZ R9, R7, 0.69314718246459960938 ;  /* 0x3f31721807093820 */ /* 0x000fe40000410000 */
[----:B------:R-:W-:Y:S02]  /*13ff0*/  @P3 FMUL.FTZ R7, R3, c[0x0][0x2d0] ;  /* 0x0000b40003073a20 */ /* 0x000fe40000410000 */
[----:B------:R-:W-:Y:S02]  /*14000*/  @P1 FMUL.FTZ R3, R10, c[0x0][0x2d0] ;  /* 0x0000b4000a031a20 */ /* 0x000fe40000410000 */
[----:B------:R-:W-:Y:S02]  /*14010*/  @P2 FMUL.FTZ R5, R5, c[0x0][0x2d0] ;  /* 0x0000b40005052a20 */ /* 0x000fe40000410000 */
[----:B------:R-:W-:Y:S01]  /*14020*/  @P1 FFMA.FTZ R23, R3, R105, R6 ;  /* 0x0000006903171223 */ /* 0x000fe20000010006 */
[----:B------:R-:W-:Y:S01]  /*14030*/  @P0 MOV R3, 0x3f317218 ;  /* 0x3f31721800030802 */ /* 0x000fe20000000f00 */
[----:B-1----:R-:W-:-:S02]  /*14040*/  FMUL.FTZ R82, R0, R58 ;  /* 0x0000003a00527220 */ /* 0x002fc40000410000 */
[----:B------:R-:W-:Y:S02]  /*14050*/  FMUL.FTZ R83, R0, R59 ;  /* 0x0000003b00537220 */ /* 0x000fe40000410000 */
[----:B------:R-:W-:Y:S01]  /*14060*/  @P0 FMUL.FTZ R3, R3, c[0x0][0x2d0] ;  /* 0x0000b40003030a20 */ /* 0x000fe20000410000 */
[----:B--2---:R-:W-:Y:S01]  /*14070*/  MOV R4, 0x1 ;  /* 0x0000000100047802 */ /* 0x004fe20000000f00 */
[----:B---3--:R-:W-:Y:S02]  /*14080*/  @P0 FMUL.FTZ R2, R2, 0.69314718246459960938 ;  /* 0x3f31721802020820 */ /* 0x008fe40000410000 */
        /* <DEDUP_REMOVED lines=25> */
[----:B------:R-:W-:Y:S02]  /*14220*/  @P0 FFMA.FTZ R20, R3, R104, R2 ;  /* 0x0000006803140223 */ /* 0x000fe40000010002 */
.L_x_207:
[----:B------:R2:W5:Y:S04]  /*14230*/  LDL R6, [R1+0x10] ;  /* 0x0000100001067983 */ /* 0x0005680000100800 */
[----:B------:R-:W3:Y:S01]  /*14240*/  S2R R2, SR_TID.X ;  /* 0x0000000000027919 */ /* 0x000ee20000002100 */
[----:B------:R-:W-:Y:S01]  /*14250*/  BSSY B0, `(.L_x_267) ;  /* 0x0000011000007945 */ /* 0x000fe20003800000 */
[----:B---3--:R-:W-:-:S13]  /*14260*/  LOP3.LUT P0, RZ, R2, 0x7f, RZ, 0xc0, !PT ;  /* 0x0000007f02ff7812 */ /* 0x008fda000780c0ff */
[----:B------:R-:W-:Y:S05]  /*14270*/  @P0 BRA `(.L_x_268) ;  /* 0x000000e000000947 */ /* 0x000fea0003800000 */
[----:B--2---:R-:W2:Y:S01]  /*14280*/  S2R R4, SR_LANEID ;  /* 0x0000000000047919 */ /* 0x004ea20000000000 */
[----:B------:R-:W-:Y:S01]  /*14290*/  VOTEU.ANY UR4, UPT, PT ;  /* 0x0000000000047886 */ /* 0x000fe200038e0100 */
[----:B------:R-:W-:Y:S01]  /*142a0*/  IMAD.MOV.U32 R5, RZ, RZ, c[0x0][0x564] ;  /* 0x00015900ff057624 */ /* 0x000fe200078e00ff */
[----:B-1----:R-:W2:Y:S08]  /*142b0*/  FLO.U32 R3, UR4 ;  /* 0x0000000400037d00 */ /* 0x002eb000080e0000 */
        /* <DEDUP_REMOVED lines=10> */
.L_x_268:
[----:B--2---:R-:W-:Y:S05]  /*14360*/  BSYNC B0 ;  /* 0x0000000000007941 */ /* 0x004fea0003800000 */
.L_x_267:
        /* <DEDUP_REMOVED lines=16> */
[----:B------:R-:W-:Y:S01]  /*14470*/  F2FP.BF16.PACK_AB R4, R81, R80 ;  /* 0x000000505104723e */ /* 0x000fe200000010ff */
[----:B------:R-:W4:Y:S01]  /*14480*/  LDL.LU R11, [R1+0x18] ;  /* 0x00001800010b7983 */ /* 0x000f220000300800 */
[----:B------:R-:W-:Y:S02]  /*14490*/  F2FP.BF16.PACK_AB R5, R77, R76 ;  /* 0x0000004c4d05723e */ /* 0x000fe400000010ff */
[----:B------:R-:W-:-:S04]  /*144a0*/  ISETP.NE.U32.AND P0, PT, RZ, c[0x0][0x508], PT ;  /* 0x00014200ff007a0c */ /* 0x000fc80003f05070 */
[----:B------:R-:W-:Y:S02]  /*144b0*/  ISETP.NE.AND.EX P1, PT, RZ, c[0x0][0x50c], PT, P0 ;  /* 0x00014300ff007a0c */ /* 0x000fe40003f25300 */
[----:B------:R-:W-:-:S04]  /*144c0*/  ISETP.NE.U32.AND P2, PT, RZ, c[0x0][0x500], PT ;  /* 0x00014000ff007a0c */ /* 0x000fc80003f45070 */
[----:B------:R-:W-:Y:S01]  /*144d0*/  ISETP.NE.AND.EX P2, PT, RZ, c[0x0][0x504], PT, P2 ;  /* 0x00014100ff007a0c */ /* 0x000fe20003f45320 */
        /* <DEDUP_REMOVED lines=75> */
[----:B-1----:R-:W-:Y:S02]  /*14990*/  F2FP.BF16.PACK_AB R3, R169, R168 ;  /* 0x000000a8a903723e */ /* 0x002fe400000010ff */
        /* <DEDUP_REMOVED lines=9> */
[----:B------:R-:W-:Y:S04]  /*14a30*/  STS [R6+0x5080], R2 ;  /* 0x0050800206007388 */ /* 0x000fe80000000800 */
[----:B------:R2:W-:Y:S01]  /*14a40*/  STS [R6+0x5280], R0 ;  /* 0x0052800006007388 */ /* 0x0005e20000000800 */
[----:B-1----:R-:W-:Y:S02]  /*14a50*/  F2FP.BF16.PACK_AB R3, R37, R36 ;  /* 0x000000242503723e */ /* 0x002fe400000010ff */
[----:B--2---:R-:W-:-:S03]  /*14a60*/  F2FP.BF16.PACK_AB R0, R39, R38 ;  /* 0x000000262700723e */ /* 0x004fc600000010ff */
[----:B------:R-:W-:Y:S04]  /*14a70*/  STS [R12+0x5000], R3 ;  /* 0x005000030c007388 */ /* 0x000fe80000000800 */
[----:B------:R1:W-:Y:S04]  /*14a80*/  STS [R12+0x5200], R0 ;  /* 0x005200000c007388 */ /* 0x0003e80000000800 */
[----:B------:R-:W-:Y:S01]  /*14a90*/  BAR.SYNC.DEFER_BLOCKING 0x1, 0x80 ;  /* 0x0042000000007b1d */ /* 0x000fe20000010000 */
[----:B------:R-:W-:Y:S01]  /*14aa0*/  @P1 LEA R4, P0, R9, c[0x0][0x508], 0x2 ;  /* 0x0001420009041a11 */ /* 0x000fe200078010ff */
[----:B------:R-:W-:-:S02]  /*14ab0*/  IMAD.MOV.U32 R6, RZ, RZ, 0x4 ;  /* 0x00000004ff067424 */ /* 0x000fc400078e00ff */
[----:B------:R-:W-:Y:S01]  /*14ac0*/  IMAD.MOV.U32 R10, RZ, RZ, c[0x0][0x388] ;  /* 0x0000e200ff0a7624 */ /* 0x000fe200078e00ff */
[C---:B------:R-:W-:Y:S01]  /*14ad0*/  @P1 LEA.HI.X R5, R9.reuse, c[0x0][0x50c], R8, 0x2, P0 ;  /* 0x0001430009051a11 */ /* 0x040fe200000f1408 */
[----:B------:R-:W-:Y:S02]  /*14ae0*/  IMAD.MOV.U32 R2, RZ, RZ, RZ ;  /* 0x000000ffff027224 */ /* 0x000fe400078e00ff */
[----:B------:R-:W-:Y:S02]  /*14af0*/  IMAD.WIDE R6, R9, R6, c[0x0][0x500] ;  /* 0x0001400009067625 */ /* 0x000fe400078e0206 */
[----:B------:R2:W5:Y:S04]  /*14b00*/  @P1 LDG.E R10, [R4.64] ;  /* 0x00000006040a1981 */ /* 0x000568000c1e1900 */
[----:B------:R2:W5:Y:S01]  /*14b10*/  @P2 LDG.E R2, [R6.64] ;  /* 0x0000000606022981 */ /* 0x000562000c1e1900 */
[----:B------:R-:W-:-:S04]  /*14b20*/  ISETP.NE.AND P0, PT, R11, RZ, PT ;  /* 0x000000ff0b00720c */ /* 0x000fc80003f05270 */
[----:B-1----:R-:W-:Y:S01]  /*14b30*/  SEL R0, R11, c[0x0][0x3d4], P0 ;  /* 0x0000f5000b007a07 */ /* 0x002fe20000000000 */
[----:B------:R-:W-:Y:S05]  /*14b40*/  @P1 BRA `(.L_x_271) ;  /* 0x0000004000001947 */ /* 0x000fea0003800000 */
[----:B------:R-:W-:Y:S05]  /*14b50*/  @!P2 BRA `(.L_x_271) ;  /* 0x000000300000a947 */ /* 0x000fea0003800000 */
[----:B-----5:R1:W3:Y:S04]  /*14b60*/  LDG.E R10, [R6.64] ;  /* 0x00000006060a7981 */ /* 0x0202e8000c1e1900 */
[----:B-12---:R-:W3:Y:S02]  /*14b70*/  LDG.E R6, [R6.64+0x4] ;  /* 0x0000040606067981 */ /* 0x006ee4000c1e1900 */
[----:B---3--:R-:W-:Y:S02]  /*14b80*/  IADD3 R10, -R10, R6, RZ ;  /* 0x000000060a0a7210 */ /* 0x008fe40007ffe1ff */
.L_x_271:
[----:B------:R-:W3:Y:S04]  /*14b90*/  LDL R3, [R1+0x98] ;  /* 0x0000980001037983 */ /* 0x000ee80000100800 */
[----:B------:R-:W3:Y:S04]  /*14ba0*/  LDL R75, [R1+0x14] ;  /* 0x00001400014b7983 */ /* 0x000ee80000100800 */
[----:B------:R-:W4:Y:S04]  /*14bb0*/  LDL R24, [R1+0xc] ;  /* 0x00000c0001187983 */ /* 0x000f280000100800 */
[----:B--2---:R-:W2:Y:S04]  /*14bc0*/  LDL R13, [R1+0x50] ;  /* 0x00005000010d7983 */ /* 0x004ea80000100800 */
[----:B------:R-:W2:Y:S04]  /*14bd0*/  LDL R26, [R1+0x94] ;  /* 0x00009400011a7983 */ /* 0x000ea80000100800 */
[----:B------:R-:W2:Y:S01]  /*14be0*/  LDL.LU R25, [R1+0x40] ;  /* 0x0000400001197983 */ /* 0x000ea20000300800 */
[----:B------:R-:W-:Y:S01]  /*14bf0*/  IMAD.MOV.U32 R11, RZ, RZ, 0x368 ;  /* 0x00000368ff0b7424 */ /* 0x000fe200078e00ff */
[----:B------:R-:W-:-:S04]  /*14c00*/  ISETP.GT.AND P2, PT, R0, 0x1, PT ;  /* 0x000000010000780c */ /* 0x000fc80003f44270 */
[----:B------:R-:W-:-:S04]  /*14c10*/  SEL R11, R11, 0x328, P2 ;  /* 0x000003280b0b7807 */ /* 0x000fc80001000000 */
[----:B------:R-:W1:Y:S08]  /*14c20*/  LDC.64 R6, c[0x0][R11+0x170] ;  /* 0x00005c000b067b82 */ /* 0x000e700000000a00 */
[----:B------:R-:W4:Y:S08]  /*14c30*/  LDC.64 R14, c[0x0][R11+0x168] ;  /* 0x00005a000b0e7b82 */ /* 0x000f300000000a00 */
[----:B------:R1:W2:Y:S08]  /*14c40*/  LDC.64 R18, c[0x0][R11+0x178] ;  /* 0x00005e000b127b82 */ /* 0x0002b00000000a00 */
[----:B------:R1:W2:Y:S01]  /*14c50*/  LDC.64 R16, c[0x0][R11+0x160] ;  /* 0x000058000b107b82 */ /* 0x0002a20000000a00 */
[----:B------:R-:W-:Y:S01]  /*14c60*/  ISETP.NE.U32.AND P0, PT, RZ, c[0x0][0x500], PT ;  /* 0x00014000ff007a0c */ /* 0x000fe20003f05070 */
[----:B------:R-:W-:-:S03]  /*14c70*/  IMAD.MOV.U32 R0, RZ, RZ, c[0x0][0x4e8] ;  /* 0x00013a00ff007624 */ /* 0x000fc600078e00ff */
[----:B------:R-:W-:Y:S02]  /*14c80*/  ISETP.NE.AND.EX P0, PT, RZ, c[0x0][0x504], PT, P0 ;  /* 0x00014100ff007a0c */ /* 0x000fe40003f05300 */
[----:B------:R-:W-:Y:S02]  /*14c90*/  ISETP.NE.AND P5, PT, R0, 0x1, PT ;  /* 0x000000010000780c */ /* 0x000fe40003fa5270 */
[----:B------:R-:W-:Y:S02]  /*14ca0*/  SEL R0, R9, RZ, !P0 ;  /* 0x000000ff09007207 */ /* 0x000fe40004000000 */
[----:B------:R-:W-:Y:S01]  /*14cb0*/  SEL R5, R8, RZ, !P0 ;  /* 0x000000ff08057207 */ /* 0x000fe20004000000 */
[----:B------:R-:W2:Y:S02]  /*14cc0*/  S2R R27, SR_TID.X ;  /* 0x00000000001b7919 */ /* 0x000ea40000002100 */
[----:B-1----:R-:W-:-:S04]  /*14cd0*/  IMAD R4, R7, R0, RZ ;  /* 0x0000000007047224 */ /* 0x002fc800078e02ff */
[C---:B------:R-:W-:Y:S02]  /*14ce0*/  IMAD R12, R6.reuse, R5, R4 ;  /* 0x00000005060c7224 */ /* 0x040fe400078e0204 */
[----:B------:R-:W-:-:S04]  /*14cf0*/  IMAD.WIDE.U32 R6, R6, R0, RZ ;  /* 0x0000000006067225 */ /* 0x000fc800078e00ff */
[----:B------:R-:W-:Y:S02]  /*14d00*/  IMAD.IADD R12, R7, 0x1, R12 ;  /* 0x00000001070c7824 */ /* 0x000fe400078e020c */
[----:B---3--:R-:W-:-:S04]  /*14d10*/  IMAD R3, R75, 0x80, R3 ;  /* 0x000000804b037824 */ /* 0x008fc800078e0203 */
[----:B------:R-:W-:-:S04]  /*14d20*/  @P5 IMAD.HI.U32 R5, R3, c[0x0][0x4ec], RZ ;  /* 0x00013b0003055a27 */ /* 0x000fc800078e00ff */
[----:B----4-:R-:W-:-:S04]  /*14d30*/  IMAD.WIDE.U32 R8, R14, R24, RZ ;  /* 0x000000180e087225 */ /* 0x010fc800078e00ff */
[----:B------:R-:W-:Y:S01]  /*14d40*/  IMAD.MOV.U32 R4, RZ, RZ, R3 ;  /* 0x000000ffff047224 */ /* 0x000fe200078e0003 */
[----:B------:R-:W-:Y:S01]  /*14d50*/  @P5 SHF.R.U32.HI R4, RZ, c[0x0][0x4f0], R5 ;  /* 0x00013c00ff045a19 */ /* 0x000fe20000011605 */
[----:B------:R-:W-:Y:S01]  /*14d60*/  IMAD R11, R15, R24, RZ ;  /* 0x000000180f0b7224 */ /* 0x000fe200078e02ff */
[----:B--2---:R-:W-:Y:S02]  /*14d70*/  SEL R5, R13, RZ, P2 ;  /* 0x000000ff0d057207 */ /* 0x004fe40001000000 */
[--C-:B-----5:R-:W-:Y:S01]  /*14d80*/  IADD3 R13, P1, P0, R6, R8, R2.reuse ;  /* 0x00000008060d7210 */ /* 0x120fe2000783e002 */
[----:B------:R-:W-:Y:S01]  /*14d90*/  IMAD.IADD R8, R9, 0x1, R11 ;  /* 0x0000000109087824 */ /* 0x000fe200078e020b */
[----:B------:R-:W-:Y:S01]  /*14da0*/  SHF.R.S32.HI R14, RZ, 0x1f, R2 ;  /* 0x0000001fff0e7819 */ /* 0x000fe20000011402 */
[----:B------:R-:W-:Y:S02]  /*14db0*/  IMAD.MOV R9, RZ, RZ, -R4 ;  /* 0x000000ffff097224 */ /* 0x000fe400078e0a04 */
[----:B------:R-:W-:-:S02]  /*14dc0*/  IMAD R11, R19, R5, RZ ;  /* 0x00000005130b7224 */ /* 0x000fc400078e02ff */
        /* <DEDUP_REMOVED lines=13> */
[----:B------:R-:W-:Y:S01]  /*14ea0*/  IMAD.MOV.U32 R7, RZ, RZ, c[0x0][0x4ac] ;  /* 0x00012b00ff077624 */ /* 0x000fe200078e00ff */
[----:B------:R-:W-:Y:S01]  /*14eb0*/  SHF.R.S32.HI R15, RZ, 0x1f, R27 ;  /* 0x0000001fff0f7819 */ /* 0x000fe2000001141b */
[----:B------:R-:W-:Y:S01]  /*14ec0*/  IMAD.IADD R5, R5, 0x1, R8 ;  /* 0x0000000105057824 */ /* 0x000fe200078e0208 */
[C---:B------:R-:W-:Y:S02]  /*14ed0*/  LEA R6, P0, R4.reuse, R6, 0x2 ;  /* 0x0000000604067211 */ /* 0x040fe400078010ff */
[----:B------:R-:W-:Y:S02]  /*14ee0*/  SEL R7, R7, c[0x0][0x454], P2 ;  /* 0x0001150007077a07 */ /* 0x000fe40001000000 */
[----:B------:R-:W-:Y:S02]  /*14ef0*/  LEA.HI R15, R15, R27, RZ, 0x5 ;  /* 0x0000001b0f0f7211 */ /* 0x000fe400078f28ff */
[----:B------:R-:W-:Y:S02]  /*14f00*/  LEA.HI.X R5, R4, R7, R5, 0x2, P0 ;  /* 0x0000000704057211 */ /* 0x000fe400000f1405 */
[----:B------:R-:W-:Y:S01]  /*14f10*/  LOP3.LUT R15, R15, 0xffffffe0, RZ, 0xc0, !PT ;  /* 0xffffffe00f0f7812 */ /* 0x000fe200078ec0ff */
[----:B------:R-:W-:Y:S01]  /*14f20*/  IMAD R4, R10, c[0x0][0x4e8], RZ ;  /* 0x00013a000a047a24 */ /* 0x000fe200078e02ff */
[----:B------:R-:W-:Y:S04]  /*14f30*/  SHFL.IDX PT, R12, R6, RZ, 0x1c1f ;  /* 0x001c1fff060c7589 */ /* 0x000fe800000e0000 */
[----:B------:R-:W1:Y:S01]  /*14f40*/  SHFL.IDX PT, R13, R5, RZ, 0x1c1f ;  /* 0x001c1fff050d7589 */ /* 0x000e6200000e0000 */
[----:B------:R-:W-:-:S03]  /*14f50*/  IMAD.IADD R15, R27, 0x1, -R15 ;  /* 0x000000011b0f7824 */ /* 0x000fc600078e0a0f */
[----:B------:R-:W-:Y:S04]  /*14f60*/  SHFL.IDX PT, R10, R6, 0x1, 0x1c1f ;  /* 0x003c1f00060a7f89 */ /* 0x000fe800000e0000 */
[----:B------:R-:W2:Y:S04]  /*14f70*/  SHFL.IDX PT, R11, R5, 0x1, 0x1c1f ;  /* 0x003c1f00050b7f89 */ /* 0x000ea800000e0000 */
[----:B------:R-:W-:Y:S04]  /*14f80*/  SHFL.IDX PT, R9, R5, 0x2, 0x1c1f ;  /* 0x005c1f0005097f89 */ /* 0x000fe800000e0000 */
[----:B------:R3:W-:Y:S01]  /*14f90*/  SHFL.IDX PT, R7, R5, 0x3, 0x1c1f ;  /* 0x007c1f0005077f89 */ /* 0x0007e200000e0000 */
[----:B------:R-:W-:-:S03]  /*14fa0*/  LOP3.LUT P0, RZ, R15, 0x3, RZ, 0xc0, !PT ;  /* 0x000000030fff7812 */ /* 0x000fc6000780c0ff */
[----:B------:R-:W4:Y:S01]  /*14fb0*/  SHFL.IDX PT, R8, R6, 0x2, 0x1c1f ;  /* 0x005c1f0006087f89 */ /* 0x000f2200000e0000 */
[----:B---3--:R-:W-:-:S05]  /*14fc0*/  IMAD R5, R75, 0x80, R26 ;  /* 0x000000804b057824 */ /* 0x008fca00078e021a */
[C---:B------:R-:W-:Y:S02]  /*14fd0*/  IADD3 R17, R5.reuse, 0x8, RZ ;  /* 0x0000000805117810 */ /* 0x040fe40007ffe0ff */
[CC--:B------:R-:W-:Y:S02]  /*14fe0*/  ISETP.GE.OR P4, PT, R5.reuse, R4.reuse, P0 ;  /* 0x000000040500720c */ /* 0x0c0fe40000786670 */
[----:B------:R-:W-:Y:S02]  /*14ff0*/  IADD3 R16, R5, 0x40, RZ ;  /* 0x0000004005107810 */ /* 0x000fe40007ffe0ff */
[-C--:B------:R-:W-:Y:S02]  /*15000*/  ISETP.GE.OR P3, PT, R17, R4.reuse, P0 ;  /* 0x000000041100720c */ /* 0x080fe40000766670 */
[----:B------:R-:W-:Y:S02]  /*15010*/  ISETP.GE.OR P1, PT, R16, R4, P0 ;  /* 0x000000041000720c */ /* 0x000fe40000726670 */
[----:B------:R-:W-:-:S05]  /*15020*/  IADD3 R15, R5, 0x48, RZ ;  /* 0x00000048050f7810 */ /* 0x000fca0007ffe0ff */
[----:B-1----:R-:W-:Y:S04]  /*15030*/  @!P4 ST.E [R12.64], R21 ;  /* 0x000000150c00c985 */ /* 0x002fe8000c101906 */
[----:B--2---:R-:W-:Y:S01]  /*15040*/  @!P3 ST.E [R10.64], R22 ;  /* 0x000000160a00b985 */ /* 0x004fe2000c101906 */
[----:B------:R-:W-:-:S03]  /*15050*/  ISETP.GE.AND P3, PT, R16, R4, PT ;  /* 0x000000041000720c */ /* 0x000fc60003f66270 */
[----:B----4-:R-:W-:Y:S01]  /*15060*/  @!P1 ST.E [R8.64], R23 ;  /* 0x0000001708009985 */ /* 0x010fe2000c101906 */
[----:B------:R-:W-:Y:S02]  /*15070*/  ISETP.GE.AND P1, PT, R15, R4, PT ;  /* 0x000000040f00720c */ /* 0x000fe40003f26270 */
[----:B------:R-:W-:-:S04]  /*15080*/  LOP3.LUT R25, R25, 0xfffffffd, RZ, 0xc0, !PT ;  /* 0xfffffffd19197812 */ /* 0x000fc800078ec0ff */
[----:B------:R-:W-:-:S04]  /*15090*/  LOP3.LUT R25, R25, 0xfffffffe, RZ, 0xc0, !PT ;  /* 0xfffffffe19197812 */ /* 0x000fc800078ec0ff */
[----:B------:R-:W-:Y:S01]  /*150a0*/  @P3 LOP3.LUT R25, R25, 0x1, RZ, 0xfc, !PT ;  /* 0x0000000119193812 */ /* 0x000fe200078efcff */
[----:B------:R-:W1:Y:S03]  /*150b0*/  SHFL.IDX PT, R6, R6, 0x3, 0x1c1f ;  /* 0x007c1f0006067f89 */ /* 0x000e6600000e0000 */
[----:B------:R-:W-:-:S05]  /*150c0*/  @P1 LOP3.LUT R25, R25, 0x2, RZ, 0xfc, !PT ;  /* 0x0000000219191812 */ /* 0x000fca00078efcff */
[----:B------:R2:W-:Y:S01]  /*150d0*/  STL [R1+0x40], R25 ;  /* 0x0000401901007387 */ /* 0x0005e20000100800 */
[-C--:B------:R-:W-:Y:S02]  /*150e0*/  ISETP.GE.OR P0, PT, R15, R4.reuse, P0 ;  /* 0x000000040f00720c */ /* 0x080fe40000706670 */
[----:B------:R-:W-:-:S11]  /*150f0*/  ISETP.GE.AND P6, PT, R17, R4, PT ;  /* 0x000000041100720c */ /* 0x000fd60003fc6270 */
[----:B-1----:R2:W-:Y:S01]  /*15100*/  @!P0 ST.E [R6.64], R20 ;  /* 0x0000001406008985 */ /* 0x0025e2000c101906 */
[----:B------:R-:W-:Y:S01]  /*15110*/  ISETP.GE.AND P0, PT, R5, R4, PT ;  /* 0x000000040500720c */ /* 0x000fe20003f06270 */
[----:B------:R-:W-:Y:S05]  /*15120*/  @P2 BRA `(.L_x_272) ;  /* 0x000008f000002947 */ /* 0x000fea0003800000 */
[----:B------:R-:W1:Y:S01]  /*15130*/  S2R R26, SR_TID.X ;  /* 0x00000000001a7919 */ /* 0x000e620000002100 */
[----:B------:R-:W-:Y:S01]  /*15140*/  IMAD R14, R14, c[0x0][0x3a0], RZ ;  /* 0x0000e8000e0e7a24 */ /* 0x000fe200078e02ff */
[----:B------:R-:W-:Y:S01]  /*15150*/  LEA R11, R75, R243, 0x7 ;  /* 0x000000f34b0b7211 */ /* 0x000fe200078e38ff */
[----:B--2---:R-:W-:-:S04]  /*15160*/  IMAD.WIDE.U32 R6, R2, c[0x0][0x3a0], RZ ;  /* 0x0000e80002067a25 */ /* 0x004fc800078e00ff */
[----:B------:R-:W-:-:S05]  /*15170*/  IMAD R2, R2, c[0x0][0x3a4], R14 ;  /* 0x0000e90002027a24 */ /* 0x000fca00078e020e */
[----:B------:R-:W-:Y:S02]  /*15180*/  IADD3 R3, R7, R2, RZ ;  /* 0x0000000207037210 */ /* 0x000fe40007ffe0ff */
[----:B------:R-:W-:-:S05]  /*15190*/  MOV R2, R6 ;  /* 0x0000000600027202 */ /* 0x000fca0000000f00 */
[----:B------:R-:W-:Y:S01]  /*151a0*/  IMAD.WIDE.U32 R6, R24, c[0x0][0x3e8], R2 ;  /* 0x0000fa0018067a25 */ /* 0x000fe200078e0002 */
[----:B------:R-:W-:-:S03]  /*151b0*/  SHF.R.S32.HI R3, RZ, 0x1f, R0 ;  /* 0x0000001fff037819 */ /* 0x000fc60000011400 */
[----:B------:R-:W-:Y:S01]  /*151c0*/  IMAD R7, R24, c[0x0][0x3ec], R7 ;  /* 0x0000fb0018077a24 */ /* 0x000fe200078e0207 */
[----:B-1----:R-:W-:Y:S01]  /*151d0*/  SHF.R.S32.HI R25, RZ, 0x1f, R26 ;  /* 0x0000001fff197819 */ /* 0x002fe2000001141a */
[----:B------:R-:W-:Y:S01]  /*151e0*/  IMAD R8, R3, c[0x0][0x3f0], RZ ;  /* 0x0000fc0003087a24 */ /* 0x000fe200078e02ff */
[----:B------:R-:W-:Y:S01]  /*151f0*/  SHF.L.U32 R3, R241, 0x1, RZ ;  /* 0x00000001f1037819 */ /* 0x000fe200000006ff */
[----:B------:R-:W-:Y:S01]  /*15200*/  IMAD.WIDE.U32 R6, R0, c[0x0][0x3f0], R6 ;  /* 0x0000fc0000067a25 */ /* 0x000fe200078e0006 */
[----:B------:R-:W-:-:S03]  /*15210*/  LEA.HI R25, R25, R26, RZ, 0x2 ;  /* 0x0000001a19197211 */ /* 0x000fc600078f10ff */
[----:B------:R-:W1:Y:S01]  /*15220*/  LDS.128 R36, [R3+0x880] ;  /* 0x0008800003247984 */ /* 0x000e620000000c00 */
[----:B------:R-:W-:-:S03]  /*15230*/  LOP3.LUT R25, R25, 0xfffffffc, RZ, 0xc0, !PT ;  /* 0xfffffffc19197812 */ /* 0x000fc600078ec0ff */
[----:B------:R-:W2:Y:S01]  /*15240*/  LDS.128 R48, [R3+0x1080] ;  /* 0x0010800003307984 */ /* 0x000ea20000000c00 */
[----:B------:R-:W-:-:S03]  /*15250*/  IADD3 R25, -R25, R26, RZ ;  /* 0x0000001a19197210 */ /* 0x000fc60007ffe1ff */
[----:B------:R-:W3:Y:S01]  /*15260*/  LDS.128 R60, [R3+0x1880] ;  /* 0x00188000033c7984 */ /* 0x000ee20000000c00 */
[----:B------:R-:W-:-:S03]  /*15270*/  LEA R5, R25, R243, 0x5 ;  /* 0x000000f319057211 */ /* 0x000fc600078e28ff */
[----:B------:R-:W4:Y:S01]  /*15280*/  LDS.128 R24, [R3+0x80] ;  /* 0x0000800003187984 */ /* 0x000f220000000c00 */
[----:B------:R-:W-:-:S03]  /*15290*/  LEA R5, R75, R5, 0x7 ;  /* 0x000000054b057211 */ /* 0x000fc600078e38ff */
[----:B------:R-:W1:Y:S02]  /*152a0*/  LDS.128 R20, [R3+0x2080] ;  /* 0x0020800003147984 */ /* 0x000e640000000c00 */
[----:B------:R-:W-:Y:S02]  /*152b0*/  @P5 IMAD.HI.U32 R9, R5, c[0x0][0x4ec], RZ ;  /* 0x00013b0005095a27 */ /* 0x000fe400078e00ff */
[----:B------:R-:W1:Y:S02]  /*152c0*/  LDS.128 R32, [R3+0x2880] ;  /* 0x0028800003207984 */ /* 0x000e640000000c00 */
[----:B------:R-:W-:Y:S01]  /*152d0*/  IMAD.MOV.U32 R2, RZ, RZ, R5 ;  /* 0x000000ffff027224 */ /* 0x000fe200078e0005 */
[----:B------:R-:W-:Y:S01]  /*152e0*/  @P5 SHF.R.U32.HI R2, RZ, c[0x0][0x4f0], R9 ;  /* 0x00013c00ff025a19 */ /* 0x000fe20000011609 */
[----:B------:R-:W-:Y:S01]  /*152f0*/  IMAD R9, R0, c[0x0][0x3f4], R8 ;  /* 0x0000fd0000097a24 */ /* 0x000fe200078e0208 */
[----:B------:R-:W1:Y:S02]  /*15300*/  LDS.128 R44, [R3+0x3080] ;  /* 0x00308000032c7984 */ /* 0x000e640000000c00 */
[----:B------:R-:W-:Y:S01]  /*15310*/  SHF.R.S32.HI R8, RZ, 0x1f, R2 ;  /* 0x0000001fff087819 */ /* 0x000fe20000011402 */
[----:B------:R-:W-:Y:S01]  /*15320*/  IMAD.IADD R7, R7, 0x1, R9 ;  /* 0x0000000107077824 */ /* 0x000fe200078e0209 */
[----:B------:R-:W-:Y:S01]  /*15330*/  IADD3 R0, -R2, RZ, RZ ;  /* 0x000000ff02007210 */ /* 0x000fe20007ffe1ff */
[----:B------:R-:W1:Y:S04]  /*15340*/  LDS.128 R56, [R3+0x3880] ;  /* 0x0038800003387984 */ /* 0x000e680000000c00 */
[----:B------:R-:W1:Y:S01]  /*15350*/  LDS.128 R16, [R3+0x4080] ;  /* 0x0040800003107984 */ /* 0x000e620000000c00 */
[----:B------:R-:W-:-:S03]  /*15360*/  IMAD R0, R0, c[0x0][0x4e8], R5 ;  /* 0x00013a0000007a24 */ /* 0x000fc600078e0205 */
[----:B------:R-:W1:Y:S02]  /*15370*/  LDS.128 R28, [R3+0x4880] ;  /* 0x00488000031c7984 */ /* 0x000e640000000c00 */
[----:B------:R-:W-:Y:S02]  /*15380*/  SHF.R.S32.HI R5, RZ, 0x1f, R0 ;  /* 0x0000001fff057819 */ /* 0x000fe40000011400 */
[----:B------:R-:W1:Y:S03]  /*15390*/  LDS.128 R40, [R3+0x5080] ;  /* 0x0050800003287984 */ /* 0x000e660000000c00 */
[----:B------:R-:W-:Y:S01]  /*153a0*/  IMAD R5, R5, c[0x0][0x3d8], RZ ;  /* 0x0000f60005057a24 */ /* 0x000fe200078e02ff */
[----:B------:R5:W1:Y:S02]  /*153b0*/  LDS.128 R52, [R3+0x5880] ;  /* 0x0058800003347984 */ /* 0x000a640000000c00 */
[----:B-----5:R-:W-:-:S04]  /*153c0*/  IMAD R3, R8, c[0x0][0x3e0], RZ ;  /* 0x0000f80008037a24 */ /* 0x020fc800078e02ff */
[C---:B------:R-:W-:Y:S02]  /*153d0*/  IMAD R8, R2.reuse, c[0x0][0x3e4], R3 ;  /* 0x0000f90002087a24 */ /* 0x040fe400078e0203 */
[----:B------:R-:W-:-:S05]  /*153e0*/  IMAD.WIDE.U32 R2, R2, c[0x0][0x3e0], R6 ;  /* 0x0000f80002027a25 */ /* 0x000fca00078e0006 */
[----:B------:R-:W-:-:S05]  /*153f0*/  IADD3 R3, R3, R8, RZ ;  /* 0x0000000803037210 */ /* 0x000fca0007ffe0ff */
[----:B------:R-:W-:-:S04]  /*15400*/  IMAD.WIDE.U32 R2, R0, c[0x0][0x3d8], R2 ;  /* 0x0000f60000027a25 */ /* 0x000fc800078e0002 */
[----:B------:R-:W-:Y:S01]  /*15410*/  IMAD R0, R0, c[0x0][0x3dc], R5 ;  /* 0x0000f70000007a24 */ /* 0x000fe200078e0205 */
[----:B------:R-:W-:-:S04]  /*15420*/  LEA R13, P0, R2, c[0x0][0x380], 0x1 ;  /* 0x0000e000020d7a11 */ /* 0x000fc800078008ff */
[----:B------:R-:W-:-:S04]  /*15430*/  IADD3 R0, R3, R0, RZ ;  /* 0x0000000003007210 */ /* 0x000fc80007ffe0ff */
[----:B------:R-:W-:Y:S01]  /*15440*/  LEA.HI.X R12, R2, c[0x0][0x384], R0, 0x1, P0 ;  /* 0x0000e100020c7a11 */ /* 0x000fe200000f0c00 */
[----:B------:R-:W-:Y:S05]  /*15450*/  BRA.DIV ~URZ, `(.L_x_273) ;  /* 0x00003ae27f007947 */ /* 0x000fea000b800000 */
[----:B-1234-:R1:W2:Y:S02]  /*15460*/  SHFL.IDX PT, R10, R12, RZ, 0x1c1f ;  /* 0x001c1fff0c0a7589 */ /* 0x01e2a400000e0000 */
.L_x_343:
[----:B------:R-:W-:Y:S05]  /*15470*/  BRA.DIV ~URZ, `(.L_x_274) ;  /* 0x00003b327f007947 */ /* 0x000fea000b800000 */
[----:B------:R3:W4:Y:S02]  /*15480*/  SHFL.IDX PT, R0, R13, RZ, 0x1c1f ;  /* 0x001c1fff0d007589 */ /* 0x00072400000e0000 */
.L_x_344:
        /* <DEDUP_REMOVED lines=18> */
.L_x_276:
[----:B------:R-:W-:Y:S05]  /*155b0*/  BSYNC B0 ;  /* 0x0000000000007941 */ /* 0x000fea0003800000 */
.L_x_275:
[----:B------:R-:W-:Y:S05]  /*155c0*/  BRA.DIV ~URZ, `(.L_x_277) ;  /* 0x00003a427f007947 */ /* 0x000fea000b800000 */
[----:B--2---:R2:W1:Y:S04]  /*155d0*/  SHFL.IDX PT, R10, R12, 0x1, 0x1c1f ;  /* 0x003c1f000c0a7f89 */ /* 0x00446800000e0000 */
[----:B----4-:R2:W4:Y:S02]  /*155e0*/  SHFL.IDX PT, R0, R13, 0x1, 0x1c1f ;  /* 0x003c1f000d007f89 */ /* 0x01052400000e0000 */
.L_x_345:
        /* <DEDUP_REMOVED lines=19> */
.L_x_279:
[----:B------:R-:W-:Y:S05]  /*15720*/  BSYNC B0 ;  /* 0x0000000000007941 */ /* 0x000fea0003800000 */
.L_x_278:
[----:B------:R-:W-:Y:S05]  /*15730*/  BRA.DIV ~URZ, `(.L_x_280) ;  /* 0x000039927f007947 */ /* 0x000fea000b800000 */
[----:B-1----:R1:W2:Y:S02]  /*15740*/  SHFL.IDX PT, R10, R12, 0x2, 0x1c1f ;  /* 0x005c1f000c0a7f89 */ /* 0x0022a400000e0000 */
.L_x_346:
[----:B------:R-:W-:Y:S05]  /*15750*/  BRA.DIV ~URZ, `(.L_x_281) ;  /* 0x000039e27f007947 */ /* 0x000fea000b800000 */
[----:B----4-:R4:W1:Y:S02]  /*15760*/  SHFL.IDX PT, R0, R13, 0x2, 0x1c1f ;  /* 0x005c1f000d007f89 */ /* 0x01086400000e0000 */
.L_x_347:
        /* <DEDUP_REMOVED lines=19> */
.L_x_283:
[----:B------:R-:W-:Y:S05]  /*158a0*/  BSYNC B0 ;  /* 0x0000000000007941 */ /* 0x000fea0003800000 */
.L_x_282:
[----:B------:R-:W-:Y:S05]  /*158b0*/  BRA.DIV ~URZ, `(.L_x_284) ;  /* 0x000038e27f007947 */ /* 0x000fea000b800000 */
[----:B-1----:R1:W3:Y:S04]  /*158c0*/  SHFL.IDX PT, R6, R12, 0x3, 0x1c1f ;  /* 0x007c1f000c067f89 */ /* 0x0022e800000e0000 */
[----:B------:R1:W4:Y:S02]  /*158d0*/  SHFL.IDX PT, R0, R13, 0x3, 0x1c1f ;  /* 0x007c1f000d007f89 */ /* 0x00032400000e0000 */
.L_x_348:
        /* <DEDUP_REMOVED lines=20> */
.L_x_272:
[----:B--2---:R-:W2:Y:S04]  /*15a20*/  LDL.LU R6, [R1+0xc] ;  /* 0x00000c0001067983 */ /* 0x004ea80000300800 */
[----:B------:R-:W3:Y:S01]  /*15a30*/  LDL.LU R7, [R1+0x50] ;  /* 0x0000500001077983 */ /* 0x000ee20000300800 */
[----:B------:R-:W-:Y:S02]  /*15a40*/  IMAD R14, R14, c[0x0][0x408], RZ ;  /* 0x000102000e0e7a24 */ /* 0x000fe400078e02ff */
[----:B------:R-:W-:-:S04]  /*15a50*/  IMAD.WIDE.U32 R4, R2, c[0x0][0x408], RZ ;  /* 0x0001020002047a25 */ /* 0x000fc800078e00ff */
[----:B------:R-:W-:-:S05]  /*15a60*/  IMAD R2, R2, c[0x0][0x40c], R14 ;  /* 0x0001030002027a24 */ /* 0x000fca00078e020e */
[----:B------:R-:W-:Y:S02]  /*15a70*/  IADD3 R5, R5, R2, RZ ;  /* 0x0000000205057210 */ /* 0x000fe40007ffe0ff */
[----:B------:R-:W-:-:S05]  /*15a80*/  SHF.R.S32.HI R2, RZ, 0x1f, R0 ;  /* 0x0000001fff027819 */ /* 0x000fca0000011400 */
[----:B------:R-:W-:-:S04]  /*15a90*/  IMAD R2, R2, c[0x0][0x440], RZ ;  /* 0x0001100002027a24 */ /* 0x000fc800078e02ff */
[----:B------:R-:W-:Y:S02]  /*15aa0*/  IMAD R2, R0, c[0x0][0x444], R2 ;  /* 0x0001110000027a24 */ /* 0x000fe400078e0202 */
[----:B--2---:R-:W-:-:S04]  /*15ab0*/  IMAD.WIDE.U32 R4, R6, c[0x0][0x438], R4 ;  /* 0x00010e0006047a25 */ /* 0x004fc800078e0004 */
[----:B------:R-:W-:Y:S02]  /*15ac0*/  IMAD R5, R6, c[0x0][0x43c], R5 ;  /* 0x00010f0006057a24 */ /* 0x000fe400078e0205 */
[----:B------:R-:W-:-:S04]  /*15ad0*/  @P5 IMAD.HI.U32 R6, R3, c[0x0][0x4ec], RZ ;  /* 0x00013b0003065a27 */ /* 0x000fc800078e00ff */
        /* <DEDUP_REMOVED lines=22> */
.L_x_349:
[----:B------:R-:W-:Y:S05]  /*15c40*/  BRA.DIV ~URZ, `(.L_x_287) ;  /* 0x000036827f007947 */ /* 0x000fea000b800000 */
[----:B------:R3:W4:Y:S02]  /*15c50*/  SHFL.IDX PT, R0, R24, RZ, 0x1c1f ;  /* 0x001c1fff18007589 */ /* 0x00072400000e0000 */
.L_x_350:
[----:B------:R-:W5:Y:S01]  /*15c60*/  LDL R5, [R1+0x20] ;  /* 0x0000200001057983 */ /* 0x000f620000100800 */
[----:B------:R-:W-:Y:S01]  /*15c70*/  BSSY B0, `(.L_x_288) ;  /* 0x0000049000007945 */ /* 0x000fe20003800000 */
[C---:B-----5:R-:W-:Y:S02]  /*15c80*/  IADD3 R16, R5.reuse, 0x20, RZ ;  /* 0x0000002005107810 */ /* 0x060fe40007ffe0ff */
[C---:B------:R-:W-:Y:S02]  /*15c90*/  IADD3 R15, R5.reuse, 0x28, RZ ;  /* 0x00000028050f7810 */ /* 0x040fe40007ffe0ff */
[C---:B------:R-:W-:Y:S02]  /*15ca0*/  IADD3 R14, R5.reuse, 0x30, RZ ;  /* 0x00000030050e7810 */ /* 0x040fe40007ffe0ff */
[C---:B------:R-:W-:Y:S02]  /*15cb0*/  IADD3 R13, R5.reuse, 0x38, RZ ;  /* 0x00000038050d7810 */ /* 0x040fe40007ffe0ff */
[----:B------:R-:W-:-:S02]  /*15cc0*/  IADD3 R12, R5, 0x40, RZ ;  /* 0x00000040050c7810 */ /* 0x000fc40007ffe0ff */
[C---:B------:R-:W-:Y:S02]  /*15cd0*/  IADD3 R11, R5.reuse, 0x48, RZ ;  /* 0x00000048050b7810 */ /* 0x040fe40007ffe0ff */
[C---:B------:R-:W-:Y:S02]  /*15ce0*/  IADD3 R10, R5.reuse, 0x50, RZ ;  /* 0x00000050050a7810 */ /* 0x040fe40007ffe0ff */
[C---:B------:R-:W-:Y:S02]  /*15cf0*/  IADD3 R9, R5.reuse, 0x58, RZ ;  /* 0x0000005805097810 */ /* 0x040fe40007ffe0ff */
[C---:B------:R-:W-:Y:S02]  /*15d00*/  IADD3 R8, R5.reuse, 0x8, RZ ;  /* 0x0000000805087810 */ /* 0x040fe40007ffe0ff */
[C---:B------:R-:W-:Y:S02]  /*15d10*/  IADD3 R7, R5.reuse, 0x10, RZ ;  /* 0x0000001005077810 */ /* 0x040fe40007ffe0ff */
[----:B------:R-:W-:-:S02]  /*15d20*/  IADD3 R6, R5, 0x18, RZ ;  /* 0x0000001805067810 */ /* 0x000fc40007ffe0ff */
[----:B------:R-:W-:Y:S02]  /*15d30*/  SHF.R.S32.HI R28, RZ, 0x1f, R16 ;  /* 0x0000001fff1c7819 */ /* 0x000fe40000011410 */
[----:B------:R-:W-:Y:S02]  /*15d40*/  SHF.R.S32.HI R29, RZ, 0x1f, R15 ;  /* 0x0000001fff1d7819 */ /* 0x000fe4000001140f */
[----:B------:R-:W-:Y:S02]  /*15d50*/  SHF.R.S32.HI R31, RZ, 0x1f, R14 ;  /* 0x0000001fff1f7819 */ /* 0x000fe4000001140e */
[----:B------:R-:W-:Y:S02]  /*15d60*/  SHF.R.S32.HI R30, RZ, 0x1f, R13 ;  /* 0x0000001fff1e7819 */ /* 0x000fe4000001140d */
[----:B------:R-:W-:Y:S02]  /*15d70*/  SHF.R.S32.HI R32, RZ, 0x1f, R12 ;  /* 0x0000001fff207819 */ /* 0x000fe4000001140c */
[----:B------:R-:W-:-:S02]  /*15d80*/  SHF.R.S32.HI R33, RZ, 0x1f, R11 ;  /* 0x0000001fff217819 */ /* 0x000fc4000001140b */
[----:B------:R-:W-:Y:S02]  /*15d90*/  SHF.R.S32.HI R34, RZ, 0x1f, R10 ;  /* 0x0000001fff227819 */ /* 0x000fe4000001140a */
[----:B------:R-:W-:Y:S02]  /*15da0*/  SHF.R.S32.HI R35, RZ, 0x1f, R9 ;  /* 0x0000001fff237819 */ /* 0x000fe40000011409 */
[----:B------:R-:W-:Y:S02]  /*15db0*/  SHF.R.S32.HI R26, RZ, 0x1f, R8 ;  /* 0x0000001fff1a7819 */ /* 0x000fe40000011408 */
[----:B------:R-:W-:Y:S02]  /*15dc0*/  SHF.R.S32.HI R25, RZ, 0x1f, R7 ;  /* 0x0000001fff197819 */ /* 0x000fe40000011407 */
[----:B------:R-:W-:Y:S01]  /*15dd0*/  SHF.R.S32.HI R27, RZ, 0x1f, R6 ;  /* 0x0000001fff1b7819 */ /* 0x000fe20000011406 */
[----:B------:R-:W-:Y:S05]  /*15de0*/  @P0 BRA `(.L_x_289) ;  /* 0x0000031000000947 */ /* 0x000fea0003800000 */
[----:B------:R-:W-:Y:S02]  /*15df0*/  ISETP.GE.AND P0, PT, R5, c[0x0][0x3c8], PT ;  /* 0x0000f20005007a0c */ /* 0x000fe40003f06270 */
[----:B------:R-:W-:-:S02]  /*15e00*/  ISETP.GE.AND P1, PT, R8, c[0x0][0x3c8], PT ;  /* 0x0000f20008007a0c */ /* 0x000fc40003f26270 */
[----:B------:R-:W-:Y:S02]  /*15e10*/  ISETP.GE.AND P3, PT, R7, c[0x0][0x3c8], PT ;  /* 0x0000f20007007a0c */ /* 0x000fe40003f66270 */
[----:B------:R-:W-:-:S07]  /*15e20*/  ISETP.GE.AND P4, PT, R6, c[0x0][0x3c8], PT ;  /* 0x0000f20006007a0c */ /* 0x000fce0003f86270 */
[----:B----4-:R-:W-:Y:S02]  /*15e30*/  @!P0 IMAD.MOV.U32 R2, RZ, RZ, R0 ;  /* 0x000000ffff028224 */ /* 0x010fe400078e0000 */
[----:B--2---:R-:W-:-:S04]  /*15e40*/  @!P0 IMAD.MOV.U32 R3, RZ, RZ, R4 ;  /* 0x000000ffff038224 */ /* 0x004fc800078e0004 */
[----:B------:R-:W-:Y:S01]  /*15e50*/  @!P0 IMAD.WIDE R18, R5, 0x4, R2 ;  /* 0x0000000405128825 */ /* 0x000fe200078e0202 */
[----:B------:R-:W-:-:S04]  /*15e60*/  @!P1 LEA R2, P2, R8, R0, 0x2 ;  /* 0x0000000008029211 */ /* 0x000fc800078410ff */
[----:B------:R-:W-:Y:S01]  /*15e70*/  @!P1 LEA.HI.X R3, R8, R4, R26, 0x2, P2 ;  /* 0x0000000408039211 */ /* 0x000fe200010f141a */
[----:B------:R2:W-:Y:S01]  /*15e80*/  @!P0 ST.E.64 [R18.64], R128 ;  /* 0x0000008012008985 */ /* 0x0005e2000c101b06 */
[----:B------:R-:W-:-:S03]  /*15e90*/  ISETP.GE.AND P2, PT, R15, c[0x0][0x3c8], PT ;  /* 0x0000f2000f007a0c */ /* 0x000fc60003f46270 */
[----:B------:R4:W-:Y:S01]  /*15ea0*/  @!P1 ST.E.64 [R2.64], R124 ;  /* 0x0000007c02009985 */ /* 0x0009e2000c101b06 */
[----:B------:R-:W-:Y:S02]  /*15eb0*/  ISETP.GE.AND P1, PT, R16, c[0x0][0x3c8], PT ;  /* 0x0000f20010007a0c */ /* 0x000fe40003f26270 */
[----:B--2---:R-:W-:-:S04]  /*15ec0*/  @!P3 LEA R18, P0, R7, R0, 0x2 ;  /* 0x000000000712b211 */ /* 0x004fc800078010ff */
[----:B------:R-:W-:Y:S02]  /*15ed0*/  @!P3 LEA.HI.X R19, R7, R4, R25, 0x2, P0 ;  /* 0x000000040713b211 */ /* 0x000fe400000f1419 */
[----:B----4-:R-:W-:-:S03]  /*15ee0*/  @!P4 LEA R2, P0, R6, R0, 0x2 ;  /* 0x000000000602c211 */ /* 0x010fc600078010ff */
[----:B------:R2:W-:Y:S01]  /*15ef0*/  @!P3 ST.E.64 [R18.64], R120 ;  /* 0x000000781200b985 */ /* 0x0005e2000c101b06 */
[----:B------:R-:W-:Y:S02]  /*15f00*/  @!P4 LEA.HI.X R3, R6, R4, R27, 0x2, P0 ;  /* 0x000000040603c211 */ /* 0x000fe400000f141b */
[----:B------:R-:W-:-:S03]  /*15f10*/  ISETP.GE.AND P3, PT, R12, c[0x0][0x3c8], PT ;  /* 0x0000f2000c007a0c */ /* 0x000fc60003f66270 */
[----:B------:R4:W-:Y:S01]  /*15f20*/  @!P4 ST.E.64 [R2.64], R116 ;  /* 0x000000740200c985 */ /* 0x0009e2000c101b06 */
[----:B------:R-:W-:Y:S02]  /*15f30*/  ISETP.GE.AND P4, PT, R14, c[0x0][0x3c8], PT ;  /* 0x0000f2000e007a0c */ /* 0x000fe40003f86270 */
[----:B--2---:R-:W-:-:S04]  /*15f40*/  @!P1 LEA R18, P0, R16, R0, 0x2 ;  /* 0x0000000010129211 */ /* 0x004fc800078010ff */
[----:B------:R-:W-:Y:S02]  /*15f50*/  @!P1 LEA.HI.X R19, R16, R4, R28, 0x2, P0 ;  /* 0x0000000410139211 */ /* 0x000fe400000f141c */
[----:B----4-:R-:W-:-:S03]  /*15f60*/  @!P2 LEA R2, P0, R15, R0, 0x2 ;  /* 0x000000000f02a211 */ /* 0x010fc600078010ff */
[----:B------:R2:W-:Y:S01]  /*15f70*/  @!P1 ST.E.64 [R18.64], R112 ;  /* 0x0000007012009985 */ /* 0x0005e2000c101b06 */
[----:B------:R-:W-:Y:S02]  /*15f80*/  ISETP.GE.AND P1, PT, R13, c[0x0][0x3c8], PT ;  /* 0x0000f2000d007a0c */ /* 0x000fe40003f26270 */
[----:B------:R-:W-:Y:S02]  /*15f90*/  @!P2 LEA.HI.X R3, R15, R4, R29, 0x2, P0 ;  /* 0x000000040f03a211 */ /* 0x000fe400000f141d */
[----:B------:R-:W-:-:S03]  /*15fa0*/  @!P4 LEA R20, P0, R14, R0, 0x2 ;  /* 0x000000000e14c211 */ /* 0x000fc600078010ff */
        /* <DEDUP_REMOVED lines=11> */
[----:B-----5:R-:W-:-:S03]  /*16060*/  @!P4 LEA R20, P0, R11, R0, 0x2 ;  /* 0x000000000b14c211 */ /* 0x020fc600078010ff */
[----:B------:R4:W-:Y:S01]  /*16070*/  @!P3 ST.E.64 [R2.64], R102 ;  /* 0x000000660200b985 */ /* 0x0009e2000c101b06 */
[----:B------:R-:W-:-:S05]  /*16080*/  @!P4 LEA.HI.X R21, R11, R4, R33, 0x2, P0 ;  /* 0x000000040b15c211 */ /* 0x000fca00000f1421 */
[----:B------:R1:W-:Y:S01]  /*16090*/  @!P4 ST.E.64 [R20.64], R176 ;  /* 0x000000b01400c985 */ /* 0x0003e2000c101b06 */
[----:B--2---:R-:W-:-:S04]  /*160a0*/  @!P2 LEA R18, P0, R10, R0, 0x2 ;  /* 0x000000000a12a211 */ /* 0x004fc800078010ff */
[----:B------:R-:W-:Y:S02]  /*160b0*/  @!P2 LEA.HI.X R19, R10, R4, R34, 0x2, P0 ;  /* 0x000000040a13a211 */ /* 0x000fe400000f1422 */
[----:B----4-:R-:W-:-:S03]  /*160c0*/  @!P1 LEA R2, P0, R9, R0, 0x2 ;  /* 0x0000000009029211 */ /* 0x010fc600078010ff */
[----:B------:R1:W-:Y:S01]  /*160d0*/  @!P2 ST.E.64 [R18.64], R168 ;  /* 0x000000a81200a985 */ /* 0x0003e2000c101b06 */
[----:B------:R-:W-:-:S05]  /*160e0*/  @!P1 LEA.HI.X R3, R9, R4, R35, 0x2, P0 ;  /* 0x0000000409039211 */ /* 0x000fca00000f1423 */
[----:B------:R1:W-:Y:S04]  /*160f0*/  @!P1 ST.E.64 [R2.64], R96 ;  /* 0x0000006002009985 */ /* 0x0003e8000c101b06 */
.L_x_289:
[----:B------:R-:W-:Y:S05]  /*16100*/  BSYNC B0 ;  /* 0x0000000000007941 */ /* 0x000fea0003800000 */
.L_x_288:
[----:B------:R-:W-:Y:S05]  /*16110*/  BRA.DIV ~URZ, `(.L_x_290) ;  /* 0x000032127f007947 */ /* 0x000fea000b800000 */
[----:B--2---:R2:W1:Y:S04]  /*16120*/  SHFL.IDX PT, R4, R17, 0x1, 0x1c1f ;  /* 0x003c1f0011047f89 */ /* 0x00446800000e0000 */
[----:B----4-:R2:W4:Y:S02]  /*16130*/  SHFL.IDX PT, R0, R24, 0x1, 0x1c1f ;  /* 0x003c1f0018007f89 */ /* 0x01052400000e0000 */
.L_x_351:
[----:B------:R-:W-:Y:S01]  /*16140*/  BSSY B0, `(.L_x_291) ;  /* 0x0000034000007945 */ /* 0x000fe20003800000 */
[----:B------:R-:W-:Y:S05]  /*16150*/  @P6 BRA `(.L_x_292) ;  /* 0x0000032000006947 */ /* 0x000fea0003800000 */
[----:B------:R-:W5:Y:S01]  /*16160*/  LDL R5, [R1+0x20] ;  /* 0x0000200001057983 */ /* 0x000f620000100800 */
[----:B------:R-:W-:Y:S02]  /*16170*/  ISETP.GE.AND P0, PT, R8, c[0x0][0x3c8], PT ;  /* 0x0000f20008007a0c */ /* 0x000fe40003f06270 */
[----:B------:R-:W-:Y:S02]  /*16180*/  ISETP.GE.AND P3, PT, R7, c[0x0][0x3c8], PT ;  /* 0x0000f20007007a0c */ /* 0x000fe40003f66270 */
[----:B------:R-:W-:-:S09]  /*16190*/  ISETP.GE.AND P4, PT, R6, c[0x0][0x3c8], PT ;  /* 0x0000f20006007a0c */ /* 0x000fd20003f86270 */
[----:B-1--4-:R-:W-:-:S04]  /*161a0*/  @!P0 LEA R2, P2, R8, R0, 0x2 ;  /* 0x0000000008028211 */ /* 0x012fc800078410ff */
[----:B------:R-:W-:Y:S02]  /*161b0*/  @!P0 LEA.HI.X R3, R8, R4, R26, 0x2, P2 ;  /* 0x0000000408038211 */ /* 0x000fe400010f141a */
[----:B------:R-:W-:Y:S02]  /*161c0*/  ISETP.GE.AND P2, PT, R16, c[0x0][0x3c8], PT ;  /* 0x0000f20010007a0c */ /* 0x000fe40003f46270 */
[----:B-----5:R-:W-:-:S13]  /*161d0*/  ISETP.GE.AND P1, PT, R5, c[0x0][0x3c8], PT ;  /* 0x0000f20005007a0c */ /* 0x020fda0003f26270 */
[----:B------:R-:W-:Y:S02]  /*161e0*/  @!P1 IMAD.MOV.U32 R18, RZ, RZ, R0 ;  /* 0x000000ffff129224 */ /* 0x000fe400078e0000 */
[----:B------:R-:W-:-:S04]  /*161f0*/  @!P1 IMAD.MOV.U32 R19, RZ, RZ, R4 ;  /* 0x000000ffff139224 */ /* 0x000fc800078e0004 */
[----:B------:R-:W-:-:S05]  /*16200*/  @!P1 IMAD.WIDE R18, R5, 0x4, R18 ;  /* 0x0000000405129825 */ /* 0x000fca00078e0212 */
[----:B------:R1:W-:Y:S01]  /*16210*/  @!P1 ST.E.64 [R18.64], R170 ;  /* 0x000000aa12009985 */ /* 0x0003e2000c101b06 */
[----:B------:R-:W-:-:S03]  /*16220*/  ISETP.GE.AND P1, PT, R15, c[0x0][0x3c8], PT ;  /* 0x0000f2000f007a0c */ /* 0x000fc60003f26270 */
[----:B------:R4:W-:Y:S01]  /*16230*/  @!P0 ST.E.64 [R2.64], R172 ;  /* 0x000000ac02008985 */ /* 0x0009e2000c101b06 */
[CC--:B-1----:R-:W-:Y:S02]  /*16240*/  @!P3 LEA R18, P5, R7.reuse, R0.reuse, 0x2 ;  /* 0x000000000712b211 */ /* 0x0c2fe400078a10ff */
[C---:B----4-:R-:W-:Y:S02]  /*16250*/  @!P4 LEA R2, P0, R6.reuse, R0, 0x2 ;  /* 0x000000000602c211 */ /* 0x050fe400078010ff */
[-C--:B------:R-:W-:Y:S02]  /*16260*/  @!P3 LEA.HI.X R19, R7, R4.reuse, R25, 0x2, P5 ;  /* 0x000000040713b211 */ /* 0x080fe400028f1419 */
[----:B------:R-:W-:Y:S02]  /*16270*/  @!P4 LEA.HI.X R3, R6, R4, R27, 0x2, P0 ;  /* 0x000000040603c211 */ /* 0x000fe400000f141b */
[----:B------:R-:W-:Y:S01]  /*16280*/  ISETP.GE.AND P0, PT, R14, c[0x0][0x3c8], PT ;  /* 0x0000f2000e007a0c */ /* 0x000fe20003f06270 */
[----:B------:R1:W-:Y:S01]  /*16290*/  @!P3 ST.E.64 [R18.64], R174 ;  /* 0x000000ae1200b985 */ /* 0x0003e2000c101b06 */
[----:B------:R-:W-:-:S03]  /*162a0*/  ISETP.GE.AND P5, PT, R12, c[0x0][0x3c8], PT ;  /* 0x0000f2000c007a0c */ /* 0x000fc60003fa6270 */
[----:B------:R4:W-:Y:S01]  /*162b0*/  @!P4 ST.E.64 [R2.64], R118 ;  /* 0x000000760200c985 */ /* 0x0009e2000c101b06 */
        /* <DEDUP_REMOVED lines=10> */
[CC--:B----4-:R-:W-:Y:S02]  /*16360*/  @!P4 LEA R2, P1, R13.reuse, R0.reuse, 0x2 ;  /* 0x000000000d02c211 */ /* 0x0d0fe400078210ff */
[----:B------:R-:W-:Y:S01]  /*16370*/  ISETP.GE.AND P2, PT, R10, c[0x0][0x3c8], PT ;  /* 0x0000f2000a007a0c */ /* 0x000fe20003f46270 */
[----:B------:R1:W-:Y:S01]  /*16380*/  @!P0 ST.E.64 [R18.64], R126 ;  /* 0x0000007e12008985 */ /* 0x0003e2000c101b06 */
[----:B------:R-:W-:Y:S02]  /*16390*/  @!P5 LEA R22, P0, R12, R0, 0x2 ;  /* 0x000000000c16d211 */ /* 0x000fe400078010ff */
[----:B------:R-:W-:Y:S02]  /*163a0*/  @!P4 LEA.HI.X R3, R13, R4, R30, 0x2, P1 ;  /* 0x000000040d03c211 */ /* 0x000fe400008f141e */
[----:B------:R-:W-:-:S02]  /*163b0*/  ISETP.GE.AND P1, PT, R9, c[0x0][0x3c8], PT ;  /* 0x0000f20009007a0c */ /* 0x000fc40003f26270 */
[----:B------:R-:W-:Y:S01]  /*163c0*/  @!P5 LEA.HI.X R23, R12, R4, R32, 0x2, P0 ;  /* 0x000000040c17d211 */ /* 0x000fe200000f1420 */
[----:B------:R4:W-:Y:S01]  /*163d0*/  @!P4 ST.E.64 [R2.64], R130 ;  /* 0x000000820200c985 */ /* 0x0009e2000c101b06 */
[----:B------:R-:W-:-:S03]  /*163e0*/  @!P3 LEA R20, P0, R11, R0, 0x2 ;  /* 0x000000000b14b211 */ /* 0x000fc600078010ff */
[----:B------:R2:W-:Y:S01]  /*163f0*/  @!P5 ST.E.64 [R22.64], R180 ;  /* 0x000000b41600d985 */ /* 0x0005e2000c101b06 */
[----:B------:R-:W-:-:S05]  /*16400*/  @!P3 LEA.HI.X R21, R11, R4, R33, 0x2, P0 ;  /* 0x000000040b15b211 */ /* 0x000fca00000f1421 */
[----:B------:R2:W-:Y:S01]  /*16410*/  @!P3 ST.E.64 [R20.64], R178 ;  /* 0x000000b21400b985 */ /* 0x0005e2000c101b06 */
[----:B-1----:R-:W-:-:S04]  /*16420*/  @!P2 LEA R18, P0, R10, R0, 0x2 ;  /* 0x000000000a12a211 */ /* 0x002fc800078010ff */
[----:B------:R-:W-:Y:S02]  /*16430*/  @!P2 LEA.HI.X R19, R10, R4, R34, 0x2, P0 ;  /* 0x000000040a13a211 */ /* 0x000fe400000f1422 */
[----:B----4-:R-:W-:-:S03]  /*16440*/  @!P1 LEA R2, P0, R9, R0, 0x2 ;  /* 0x0000000009029211 */ /* 0x010fc600078010ff */
[----:B------:R2:W-:Y:S01]  /*16450*/  @!P2 ST.E.64 [R18.64], R110 ;  /* 0x0000006e1200a985 */ /* 0x0005e2000c101b06 */
[----:B------:R-:W-:-:S05]  /*16460*/  @!P1 LEA.HI.X R3, R9, R4, R35, 0x2, P0 ;  /* 0x0000000409039211 */ /* 0x000fca00000f1423 */
[----:B------:R2:W-:Y:S04]  /*16470*/  @!P1 ST.E.64 [R2.64], R86 ;  /* 0x0000005602009985 */ /* 0x0005e8000c101b06 */
.L_x_292:
[----:B------:R-:W-:Y:S05]  /*16480*/  BSYNC B0 ;  /* 0x0000000000007941 */ /* 0x000fea0003800000 */
.L_x_291:
[----:B------:R-:W-:Y:S05]  /*16490*/  BRA.DIV ~URZ, `(.L_x_293) ;  /* 0x00002f527f007947 */ /* 0x000fea000b800000 */
[----:B-1----:R1:W2:Y:S02]  /*164a0*/  SHFL.IDX PT, R4, R17, 0x2, 0x1c1f ;  /* 0x005c1f0011047f89 */ /* 0x0022a400000e0000 */
.L_x_352:
[----:B------:R-:W-:Y:S05]  /*164b0*/  BRA.DIV ~URZ, `(.L_x_294) ;  /* 0x00002fa27f007947 */ /* 0x000fea000b800000 */
[----:B----4-:R4:W1:Y:S02]  /*164c0*/  SHFL.IDX PT, R0, R24, 0x2, 0x1c1f ;  /* 0x005c1f0018007f89 */ /* 0x01086400000e0000 */
.L_x_353:
[----:B--2---:R-:W2:Y:S01]  /*164d0*/  LDL R2, [R1+0x40] ;  /* 0x0000400001027983 */ /* 0x004ea20000100800 */
[----:B------:R-:W-:Y:S01]  /*164e0*/  BSSY B0, `(.L_x_295) ;  /* 0x0000035000007945 */ /* 0x000fe20003800000 */
[----:B--2---:R-:W-:-:S13]  /*164f0*/  LOP3.LUT P0, RZ, R2, 0x1, RZ, 0xc0, !PT ;  /* 0x0000000102ff7812 */ /* 0x004fda000780c0ff */
[----:B------:R-:W-:Y:S05]  /*16500*/  @P0 BRA `(.L_x_296) ;  /* 0x0000032000000947 */ /* 0x000fea0003800000 */
[----:B------:R-:W2:Y:S01]  /*16510*/  LDL R5, [R1+0x20] ;  /* 0x0000200001057983 */ /* 0x000ea20000100800 */
[----:B------:R-:W-:Y:S02]  /*16520*/  ISETP.GE.AND P2, PT, R8, c[0x0][0x3c8], PT ;  /* 0x0000f20008007a0c */ /* 0x000fe40003f46270 */
[----:B------:R-:W-:Y:S02]  /*16530*/  ISETP.GE.AND P4, PT, R7, c[0x0][0x3c8], PT ;  /* 0x0000f20007007a0c */ /* 0x000fe40003f86270 */
[----:B------:R-:W-:Y:S02]  /*16540*/  ISETP.GE.AND P3, PT, R6, c[0x0][0x3c8], PT ;  /* 0x0000f20006007a0c */ /* 0x000fe40003f66270 */
[----:B------:R-:W-:-:S07]  /*16550*/  ISETP.GE.AND P6, PT, R14, c[0x0][0x3c8], PT ;  /* 0x0000f2000e007a0c */ /* 0x000fce0003fc6270 */
[----:B-1----:R-:W-:-:S04]  /*16560*/  @!P2 LEA R2, P1, R8, R0, 0x2 ;  /* 0x000000000802a211 */ /* 0x002fc800078210ff */
[----:B------:R-:W-:Y:S02]  /*16570*/  @!P2 LEA.HI.X R3, R8, R4, R26, 0x2, P1 ;  /* 0x000000040803a211 */ /* 0x000fe400008f141a */
[----:B------:R-:W-:Y:S02]  /*16580*/  ISETP.GE.AND P1, PT, R16, c[0x0][0x3c8], PT ;  /* 0x0000f20010007a0c */ /* 0x000fe40003f26270 */
[----:B--2---:R-:W-:-:S13]  /*16590*/  ISETP.GE.AND P0, PT, R5, c[0x0][0x3c8], PT ;  /* 0x0000f20005007a0c */ /* 0x004fda0003f06270 */
[----:B------:R-:W-:Y:S02]  /*165a0*/  @!P0 IMAD.MOV.U32 R18, RZ, RZ, R0 ;  /* 0x000000ffff128224 */ /* 0x000fe400078e0000 */
[----:B------:R-:W-:-:S04]  /*165b0*/  @!P0 IMAD.MOV.U32 R19, RZ, RZ, R4 ;  /* 0x000000ffff138224 */ /* 0x000fc800078e0004 */
[----:B------:R-:W-:-:S05]  /*165c0*/  @!P0 IMAD.WIDE R18, R5, 0x4, R18 ;  /* 0x0000000405128825 */ /* 0x000fca00078e0212 */
[----:B------:R1:W-:Y:S01]  /*165d0*/  @!P0 ST.E.64 [R18.64], R40 ;  /* 0x0000002812008985 */ /* 0x0003e2000c101b06 */
[----:B------:R-:W-:-:S03]  /*165e0*/  ISETP.GE.AND P0, PT, R15, c[0x0][0x3c8], PT ;  /* 0x0000f2000f007a0c */ /* 0x000fc60003f06270 */
[----:B------:R2:W-:Y:S01]  /*165f0*/  @!P2 ST.E.64 [R2.64], R42 ;  /* 0x0000002a0200a985 */ /* 0x0005e2000c101b06 */
[CC--:B-1----:R-:W-:Y:S02]  /*16600*/  @!P4 LEA R18, P5, R7.reuse, R0.reuse, 0x2 ;  /* 0x000000000712c211 */ /* 0x0c2fe400078a10ff */
[C---:B--2---:R-:W-:Y:S02]  /*16610*/  @!P3 LEA R2, P2, R6.reuse, R0, 0x2 ;  /* 0x000000000602b211 */ /* 0x044fe400078410ff */
[-C--:B------:R-:W-:Y:S02]  /*16620*/  @!P4 LEA.HI.X R19, R7, R4.reuse, R25, 0x2, P5 ;  /* 0x000000040713c211 */ /* 0x080fe400028f1419 */
[----:B------:R-:W-:Y:S02]  /*16630*/  @!P3 LEA.HI.X R3, R6, R4, R27, 0x2, P2 ;  /* 0x000000040603b211 */ /* 0x000fe400010f141b */
[----:B------:R-:W-:Y:S01]  /*16640*/  @!P1 LEA R20, P5, R16, R0, 0x2 ;  /* 0x0000000010149211 */ /* 0x000fe200078a10ff */
[----:B------:R1:W-:Y:S01]  /*16650*/  @!P4 ST.E.64 [R18.64], R44 ;  /* 0x0000002c1200c985 */ /* 0x0003e2000c101b06 */
[----:B------:R-:W-:-:S02]  /*16660*/  ISETP.GE.AND P4, PT, R13, c[0x0][0x3c8], PT ;  /* 0x0000f2000d007a0c */ /* 0x000fc40003f86270 */
[----:B------:R-:W-:Y:S01]  /*16670*/  @!P1 LEA.HI.X R21, R16, R4, R28, 0x2, P5 ;  /* 0x0000000410159211 */ /* 0x000fe200028f141c */
[----:B------:R2:W-:Y:S01]  /*16680*/  @!P3 ST.E.64 [R2.64], R46 ;  /* 0x0000002e0200b985 */ /* 0x0005e2000c101b06 */
[----:B------:R-:W-:-:S03]  /*16690*/  ISETP.GE.AND P3, PT, R12, c[0x0][0x3c8], PT ;  /* 0x0000f2000c007a0c */ /* 0x000fc60003f66270 */
[----:B------:R-:W-:Y:S01]  /*166a0*/  @!P1 ST.E.64 [R20.64], R64 ;  /* 0x0000004014009985 */ /* 0x000fe2000c101b06 */
[----:B------:R-:W-:Y:S02]  /*166b0*/  ISETP.GE.AND P1, PT, R10, c[0x0][0x3c8], PT ;  /* 0x0000f2000a007a0c */ /* 0x000fe40003f26270 */
[CC--:B-1----:R-:W-:Y:S02]  /*166c0*/  @!P6 LEA R18, P5, R14.reuse, R0.reuse, 0x2 ;  /* 0x000000000e12e211 */ /* 0x0c2fe400078a10ff */
[C---:B--2---:R-:W-:Y:S02]  /*166d0*/  @!P0 LEA R2, P2, R15.reuse, R0, 0x2 ;  /* 0x000000000f028211 */ /* 0x044fe400078410ff */
[-C--:B------:R-:W-:Y:S02]  /*166e0*/  @!P6 LEA.HI.X R19, R14, R4.reuse, R31, 0x2, P5 ;  /* 0x000000040e13e211 */ /* 0x080fe400028f141f */
[----:B------:R-:W-:Y:S02]  /*166f0*/  @!P0 LEA.HI.X R3, R15, R4, R29, 0x2, P2 ;  /* 0x000000040f038211 */ /* 0x000fe400010f141d */
[----:B------:R-:W-:-:S03]  /*16700*/  ISETP.GE.AND P2, PT, R11, c[0x0][0x3c8], PT ;  /* 0x0000f2000b007a0c */ /* 0x000fc60003f46270 */
[----:B------:R1:W-:Y:S01]  /*16710*/  @!P0 ST.E.64 [R2.64], R50 ;  /* 0x0000003202008985 */ /* 0x0003e2000c101b06 */
[----:B------:R-:W-:-:S03]  /*16720*/  ISETP.GE.AND P0, PT, R9, c[0x0][0x3c8], PT ;  /* 0x0000f20009007a0c */ /* 0x000fc60003f06270 */
[----:B------:R2:W-:Y:S01]  /*16730*/  @!P6 ST.E.64 [R18.64], R52 ;  /* 0x000000341200e985 */ /* 0x0005e2000c101b06 */
[----:B-1----:R-:W-:-:S04]  /*16740*/  @!P4 LEA R2, P5, R13, R0, 0x2 ;  /* 0x000000000d02c211 */ /* 0x002fc800078a10ff */
[----:B------:R-:W-:Y:S02]  /*16750*/  @!P4 LEA.HI.X R3, R13, R4, R30, 0x2, P5 ;  /* 0x000000040d03c211 */ /* 0x000fe400028f141e */
[----:B------:R-:W-:-:S03]  /*16760*/  @!P3 LEA R22, P5, R12, R0, 0x2 ;  /* 0x000000000c16b211 */ /* 0x000fc600078a10ff */
[----:B------:R1:W-:Y:S01]  /*16770*/  @!P4 ST.E.64 [R2.64], R54 ;  /* 0x000000360200c985 */ /* 0x0003e2000c101b06 */
[C---:B------:R-:W-:Y:S02]  /*16780*/  @!P2 LEA R20, P4, R11.reuse, R0, 0x2 ;  /* 0x000000000b14a211 */ /* 0x040fe400078810ff */
[----:B------:R-:W-:Y:S02]  /*16790*/  @!P3 LEA.HI.X R23, R12, R4, R32, 0x2, P5 ;  /* 0x000000040c17b211 */ /* 0x000fe400028f1420 */
[C---:B--2---:R-:W-:Y:S02]  /*167a0*/  @!P1 LEA R18, P5, R10.reuse, R0, 0x2 ;  /* 0x000000000a129211 */ /* 0x044fe400078a10ff */
[-C--:B------:R-:W-:Y:S01]  /*167b0*/  @!P2 LEA.HI.X R21, R11, R4.reuse, R33, 0x2, P4 ;  /* 0x000000040b15a211 */ /* 0x080fe200020f1421 */
[----:B------:R2:W-:Y:S01]  /*167c0*/  @!P3 ST.E.64 [R22.64], R68 ;  /* 0x000000441600b985 */ /* 0x0005e2000c101b06 */
[----:B------:R-:W-:-:S03]  /*167d0*/  @!P1 LEA.HI.X R19, R10, R4, R34, 0x2, P5 ;  /* 0x000000040a139211 */ /* 0x000fc600028f1422 */
[----:B------:R2:W-:Y:S04]  /*167e0*/  @!P2 ST.E.64 [R20.64], R60 ;  /* 0x0000003c1400a985 */ /* 0x0005e8000c101b06 */
[----:B------:R2:W-:Y:S01]  /*167f0*/  @!P1 ST.E.64 [R18.64], R56 ;  /* 0x0000003812009985 */ /* 0x0005e2000c101b06 */
[----:B-1----:R-:W-:-:S04]  /*16800*/  @!P0 LEA R2, P4, R9, R0, 0x2 ;  /* 0x0000000009028211 */ /* 0x002fc800078810ff */
[----:B------:R-:W-:-:S05]  /*16810*/  @!P0 LEA.HI.X R3, R9, R4, R35, 0x2, P4 ;  /* 0x0000000409038211 */ /* 0x000fca00020f1423 */
[----:B------:R2:W-:Y:S04]  /*16820*/  @!P0 ST.E.64 [R2.64], R36 ;  /* 0x0000002402008985 */ /* 0x0005e8000c101b06 */
.L_x_296:
[----:B------:R-:W-:Y:S05]  /*16830*/  BSYNC B0 ;  /* 0x0000000000007941 */ /* 0x000fea0003800000 */
.L_x_295:
[----:B------:R-:W-:Y:S05]  /*16840*/  BRA.DIV ~URZ, `(.L_x_297) ;  /* 0x00002c727f007947 */ /* 0x000fea000b800000 */
[----:B------:R2:W3:Y:S04]  /*16850*/  SHFL.IDX PT, R4, R17, 0x3, 0x1c1f ;  /* 0x007c1f0011047f89 */ /* 0x0004e800000e0000 */
[----:B-1----:R2:W1:Y:S02]  /*16860*/  SHFL.IDX PT, R0, R24, 0x3, 0x1c1f ;  /* 0x007c1f0018007f89 */ /* 0x00246400000e0000 */
.L_x_354:
[----:B--2---:R-:W2:Y:S02]  /*16870*/  LDL R2, [R1+0x40] ;  /* 0x0000400001027983 */ /* 0x004ea40000100800 */
[----:B--2---:R-:W-:-:S13]  /*16880*/  LOP3.LUT P0, RZ, R2, 0x2, RZ, 0xc0, !PT ;  /* 0x0000000202ff7812 */ /* 0x004fda000780c0ff */
[----:B------:R-:W-:Y:S05]  /*16890*/  @P0 BRA `(.L_x_285) ;  /* 0x000010a000000947 */ /* 0x000fea0003800000 */
[----:B------:R-:W2:Y:S01]  /*168a0*/  LDL R5, [R1+0x20] ;  /* 0x0000200001057983 */ /* 0x000ea20000100800 */
[----:B------:R-:W-:Y:S02]  /*168b0*/  ISETP.GE.AND P3, PT, R8, c[0x0][0x3c8], PT ;  /* 0x0000f20008007a0c */ /* 0x000fe40003f66270 */
[----:B------:R-:W-:Y:S02]  /*168c0*/  ISETP.GE.AND P2, PT, R7, c[0x0][0x3c8], PT ;  /* 0x0000f20007007a0c */ /* 0x000fe40003f46270 */
[----:B------:R-:W-:Y:S02]  /*168d0*/  ISETP.GE.AND P1, PT, R6, c[0x0][0x3c8], PT ;  /* 0x0000f20006007a0c */ /* 0x000fe40003f26270 */
[----:B------:R-:W-:-:S07]  /*168e0*/  ISETP.GE.AND P0, PT, R16, c[0x0][0x3c8], PT ;  /* 0x0000f20010007a0c */ /* 0x000fce0003f06270 */
[CC--:B-1----:R-:W-:Y:S02]  /*168f0*/  @!P3 LEA R22, P6, R8.reuse, R0.reuse, 0x2 ;  /* 0x000000000816b211 */ /* 0x0c2fe400078c10ff */
[C---:B------:R-:W-:Y:S02]  /*16900*/  @!P2 LEA R20, P5, R7.reuse, R0, 0x2 ;  /* 0x000000000714a211 */ /* 0x040fe400078a10ff */
[-C--:B---3--:R-:W-:Y:S02]  /*16910*/  @!P3 LEA.HI.X R23, R8, R4.reuse, R26, 0x2, P6 ;  /* 0x000000040817b211 */ /* 0x088fe400030f141a */
[----:B------:R-:W-:Y:S02]  /*16920*/  @!P2 LEA.HI.X R21, R7, R4, R25, 0x2, P5 ;  /* 0x000000040715a211 */ /* 0x000fe400028f1419 */
[-C--:B------:R-:W-:Y:S02]  /*16930*/  @!P1 LEA R18, P6, R6, R0.reuse, 0x2 ;  /* 0x0000000006129211 */ /* 0x080fe400078c10ff */
[----:B------:R-:W-:-:S02]  /*16940*/  @!P0 LEA R2, P5, R16, R0, 0x2 ;  /* 0x0000000010028211 */ /* 0x000fc400078a10ff */
[-C--:B------:R-:W-:Y:S02]  /*16950*/  @!P1 LEA.HI.X R19, R6, R4.reuse, R27, 0x2, P6 ;  /* 0x0000000406139211 */ /* 0x080fe400030f141b */
[----:B------:R-:W-:Y:S02]  /*16960*/  ISETP.GE.AND P6, PT, R15, c[0x0][0x3c8], PT ;  /* 0x0000f2000f007a0c */ /* 0x000fe40003fc6270 */
[----:B------:R-:W-:Y:S02]  /*16970*/  @!P0 LEA.HI.X R3, R16, R4, R28, 0x2, P5 ;  /* 0x0000000410038211 */ /* 0x000fe400028f141c */
[----:B------:R-:W-:Y:S02]  /*16980*/  ISETP.GE.AND P5, PT, R14, c[0x0][0x3c8], PT ;  /* 0x0000f2000e007a0c */ /* 0x000fe40003fa6270 */
[----:B--2---:R-:W-:-:S13]  /*16990*/  ISETP.GE.AND P4, PT, R5, c[0x0][0x3c8], PT ;  /* 0x0000f20005007a0c */ /* 0x004fda0003f86270 */
[----:B----4-:R-:W-:Y:S02]  /*169a0*/  @!P4 IMAD.MOV.U32 R24, RZ, RZ, R0 ;  /* 0x000000ffff18c224 */ /* 0x010fe400078e0000 */
[----:B------:R-:W-:-:S04]  /*169b0*/  @!P4 IMAD.MOV.U32 R25, RZ, RZ, R4 ;  /* 0x000000ffff19c224 */ /* 0x000fc800078e0004 */
[----:B------:R-:W-:-:S05]  /*169c0*/  @!P4 IMAD.WIDE R24, R5, 0x4, R24 ;  /* 0x000000040518c825 */ /* 0x000fca00078e0218 */
[----:B------:R-:W-:Y:S01]  /*169d0*/  @!P4 ST.E.64 [R24.64], R84 ;  /* 0x000000541800c985 */ /* 0x000fe2000c101b06 */
[----:B------:R-:W-:-:S03]  /*169e0*/  ISETP.GE.AND P4, PT, R13, c[0x0][0x3c8], PT ;  /* 0x0000f2000d007a0c */ /* 0x000fc60003f86270 */
[----:B------:R-:W-:Y:S01]  /*169f0*/  @!P3 ST.E.64 [R22.64], R80 ;  /* 0x000000501600b985 */ /* 0x000fe2000c101b06 */
[----:B------:R-:W-:-:S03]  /*16a00*/  ISETP.GE.AND P3, PT, R12, c[0x0][0x3c8], PT ;  /* 0x0000f2000c007a0c */ /* 0x000fc60003f66270 */
[----:B------:R1:W-:Y:S01]  /*16a10*/  @!P2 ST.E.64 [R20.64], R72 ;  /* 0x000000481400a985 */ /* 0x0003e2000c101b06 */
[----:B------:R-:W-:-:S03]  /*16a20*/  ISETP.GE.AND P2, PT, R11, c[0x0][0x3c8], PT ;  /* 0x0000f2000b007a0c */ /* 0x000fc60003f46270 */
[----:B------:R2:W-:Y:S04]  /*16a30*/  @!P1 ST.E.64 [R18.64], R66 ;  /* 0x0000004212009985 */ /* 0x0005e8000c101b06 */
[----:B------:R3:W-:Y:S01]  /*16a40*/  @!P0 ST.E.64 [R2.64], R48 ;  /* 0x0000003002008985 */ /* 0x0007e2000c101b06 */
[CC--:B-1----:R-:W-:Y:S02]  /*16a50*/  @!P6 LEA R20, P0, R15.reuse, R0.reuse, 0x2 ;  /* 0x000000000f14e211 */ /* 0x0c2fe400078010ff */
[----:B--2---:R-:W-:Y:S02]  /*16a60*/  @!P5 LEA R18, P1, R14, R0, 0x2 ;  /* 0x000000000e12d211 */ /* 0x004fe400078210ff */
[----:B------:R-:W-:Y:S02]  /*16a70*/  @!P6 LEA.HI.X R21, R15, R4, R29, 0x2, P0 ;  /* 0x000000040f15e211 */ /* 0x000fe400000f141d */
[----:B------:R-:W-:-:S02]  /*16a80*/  @!P4 LEA R16, P0, R13, R0, 0x2 ;  /* 0x000000000d10c211 */ /* 0x000fc400078010ff */
[-C--:B------:R-:W-:Y:S01]  /*16a90*/  @!P5 LEA.HI.X R19, R14, R4.reuse, R31, 0x2, P1 ;  /* 0x000000040e13d211 */ /* 0x080fe200008f141f */
[----:B------:R1:W-:Y:S01]  /*16aa0*/  @!P6 ST.E.64 [R20.64], R88 ;  /* 0x000000581400e985 */ /* 0x0003e2000c101b06 */
[----:B------:R-:W-:Y:S02]  /*16ab0*/  ISETP.GE.AND P1, PT, R10, c[0x0][0x3c8], PT ;  /* 0x0000f2000a007a0c */ /* 0x000fe40003f26270 */
[----:B------:R-:W-:Y:S01]  /*16ac0*/  @!P4 LEA.HI.X R17, R13, R4, R30, 0x2, P0 ;  /* 0x000000040d11c211 */ /* 0x000fe200000f141e */
[----:B------:R1:W-:Y:S01]  /*16ad0*/  @!P5 ST.E.64 [R18.64], R82 ;  /* 0x000000521200d985 */ /* 0x0003e2000c101b06 */
[----:B------:R-:W-:-:S03]  /*16ae0*/  @!P3 LEA R14, P0, R12, R0, 0x2 ;  /* 0x000000000c0eb211 */ /* 0x000fc600078010ff */
[----:B------:R1:W-:Y:S01]  /*16af0*/  @!P4 ST.E.64 [R16.64], R76 ;  /* 0x0000004c1000c985 */ /* 0x0003e2000c101b06 */
[----:B------:R-:W-:Y:S02]  /*16b00*/  @!P3 LEA.HI.X R15, R12, R4, R32, 0x2, P0 ;  /* 0x000000040c0fb211 */ /* 0x000fe400000f1420 */
[----:B------:R-:W-:-:S03]  /*16b10*/  @!P2 LEA R6, P0, R11, R0, 0x2 ;  /* 0x000000000b06a211 */ /* 0x000fc600078010ff */
[----:B------:R1:W-:Y:S01]  /*16b20*/  @!P3 ST.E.64 [R14.64], R70 ;  /* 0x000000460e00b985 */ /* 0x0003e2000c101b06 */
[----:B------:R-:W-:Y:S02]  /*16b30*/  @!P2 LEA.HI.X R7, R11, R4, R33, 0x2, P0 ;  /* 0x000000040b07a211 */ /* 0x000fe400000f1421 */
[----:B---3--:R-:W-:-:S03]  /*16b40*/  @!P1 LEA R2, P0, R10, R0, 0x2 ;  /* 0x000000000a029211 */ /* 0x008fc600078010ff */
[----:B------:R1:W-:Y:S01]  /*16b50*/  @!P2 ST.E.64 [R6.64], R62 ;  /* 0x0000003e0600a985 */ /* 0x0003e2000c101b06 */
[----:B------:R-:W-:Y:S02]  /*16b60*/  @!P1 LEA.HI.X R3, R10, R4, R34, 0x2, P0 ;  /* 0x000000040a039211 */ /* 0x000fe400000f1422 */
[----:B------:R-:W-:-:S03]  /*16b70*/  ISETP.GE.AND P0, PT, R9, c[0x0][0x3c8], PT ;  /* 0x0000f20009007a0c */ /* 0x000fc60003f06270 */
[----:B------:R1:W-:Y:S10]  /*16b80*/  @!P1 ST.E.64 [R2.64], R58 ;  /* 0x0000003a02009985 */ /* 0x0003f4000c101b06 */
[----:B------:R-:W-:Y:S05]  /*16b90*/  @P0 BRA `(.L_x_285) ;  /* 0x00000da000000947 */ /* 0x000fea0003800000 */
[----:B-1----:R-:W-:-:S04]  /*16ba0*/  LEA R2, P0, R9, R0, 0x2 ;  /* 0x0000000009027211 */ /* 0x002fc800078010ff */
[----:B------:R-:W-:-:S05]  /*16bb0*/  LEA.HI.X R3, R9, R4, R35, 0x2, P0 ;  /* 0x0000000409037211 */ /* 0x000fca00000f1423 */
[----:B------:R1:W-:Y:S01]  /*16bc0*/  ST.E.64 [R2.64], R38 ;  /* 0x0000002602007985 */ /* 0x0003e2000c101b06 */
[----:B------:R-:W-:Y:S05]  /*16bd0*/  BRA `(.L_x_285) ;  /* 0x00000d6000007947 */ /* 0x000fea0003800000 */
.L_x_270:
        /* <DEDUP_REMOVED lines=22> */
.L_x_298:
        /* <DEDUP_REMOVED lines=57> */
.L_x_300:
[----:B------:R-:W-:Y:S05]  /*170d0*/  BSYNC B0 ;  /* 0x0000000000007941 */ /* 0x000fea0003800000 */
.L_x_299:
[----:B------:R-:W-:-:S13]  /*170e0*/  ISETP.GT.AND P0, PT, R17, 0x1, PT ;  /* 0x000000011100780c */ /* 0x000fda0003f04270 */
[----:B------:R-:W-:Y:S05]  /*170f0*/  @P0 BRA `(.L_x_285) ;  /* 0x0000084000000947 */ /* 0x000fea0003800000 */
[----:B-1----:R-:W2:Y:S04]  /*17100*/  LDL.LU R2, [R1+0x14] ;  /* 0x0000140001027983 */ /* 0x002ea80000300800 */
[----:B------:R-:W3:Y:S01]  /*17110*/  LDL.LU R7, [R1+0xc] ;  /* 0x00000c0001077983 */ /* 0x000ee20000300800 */
[----:B------:R-:W-:-:S03]  /*17120*/  IMAD R4, R16, c[0x0][0x3a0], RZ ;  /* 0x0000e80010047a24 */ /* 0x000fc600078e02ff */
[----:B------:R-:W1:Y:S02]  /*17130*/  S2R R3, SR_TID.X ;  /* 0x0000000000037919 */ /* 0x000e640000002100 */
[----:B-1----:R-:W-:-:S04]  /*17140*/  SHF.R.S32.HI R5, RZ, 0x1f, R3 ;  /* 0x0000001fff057819 */ /* 0x002fc80000011403 */
[----:B------:R-:W-:-:S04]  /*17150*/  LEA.HI R5, R5, R3, RZ, 0x2 ;  /* 0x0000000305057211 */ /* 0x000fc800078f10ff */
[----:B------:R-:W-:-:S04]  /*17160*/  LOP3.LUT R5, R5, 0xfffffffc, RZ, 0xc0, !PT ;  /* 0xfffffffc05057812 */ /* 0x000fc800078ec0ff */
[----:B------:R-:W-:Y:S02]  /*17170*/  IADD3 R5, -R5, R3, RZ ;  /* 0x0000000305057210 */ /* 0x000fe40007ffe1ff */
[----:B--2---:R-:W-:Y:S02]  /*17180*/  MOV R8, R2 ;  /* 0x0000000200087202 */ /* 0x004fe40000000f00 */
[----:B------:R-:W-:Y:S02]  /*17190*/  MOV R2, c[0x0][0x4e8] ;  /* 0x00013a0000027a02 */ /* 0x000fe40000000f00 */
[----:B------:R-:W-:Y:S02]  /*171a0*/  LEA R11, R8, R243, 0x7 ;  /* 0x000000f3080b7211 */ /* 0x000fe400078e38ff */
[----:B------:R-:W-:Y:S01]  /*171b0*/  ISETP.NE.AND P0, PT, R2, 0x1, PT ;  /* 0x000000010200780c */ /* 0x000fe20003f05270 */
[----:B------:R-:W-:-:S04]  /*171c0*/  IMAD.WIDE.U32 R2, R0, c[0x0][0x3a0], RZ ;  /* 0x0000e80000027a25 */ /* 0x000fc800078e00ff */
[----:B------:R-:W-:Y:S01]  /*171d0*/  IMAD R0, R0, c[0x0][0x3a4], R4 ;  /* 0x0000e90000007a24 */ /* 0x000fe200078e0204 */
[----:B------:R-:W-:Y:S01]  /*171e0*/  LEA R4, R5, R243, 0x5 ;  /* 0x000000f305047211 */ /* 0x000fe200078e28ff */
[----:B------:R-:W-:Y:S02]  /*171f0*/  IMAD R5, R20, c[0x0][0x3f0], RZ ;  /* 0x0000fc0014057a24 */ /* 0x000fe400078e02ff */
[----:B------:R-:W-:Y:S01]  /*17200*/  IMAD.IADD R3, R3, 0x1, R0 ;  /* 0x0000000103037824 */ /* 0x000fe200078e0200 */
[----:B------:R-:W-:-:S03]  /*17210*/  LEA R4, R8, R4, 0x7 ;  /* 0x0000000408047211 */ /* 0x000fc600078e38ff */
[----:B---3--:R-:W-:Y:S01]  /*17220*/  IMAD.WIDE.U32 R2, R7, c[0x0][0x3e8], R2 ;  /* 0x0000fa0007027a25 */ /* 0x008fe200078e0002 */
[----:B------:R-:W-:-:S03]  /*17230*/  MOV R0, R4 ;  /* 0x0000000400007202 */ /* 0x000fc60000000f00 */
[----:B------:R-:W-:-:S04]  /*17240*/  @P0 IMAD.HI.U32 R6, R4, c[0x0][0x4ec], RZ ;  /* 0x00013b0004060a27 */ /* 0x000fc800078e00ff */
[----:B------:R-:W-:Y:S01]  /*17250*/  IMAD R3, R7, c[0x0][0x3ec], R3 ;  /* 0x0000fb0007037a24 */ /* 0x000fe200078e0203 */
[----:B------:R-:W-:Y:S01]  /*17260*/  @P0 SHF.R.U32.HI R0, RZ, c[0x0][0x4f0], R6 ;  /* 0x00013c00ff000a19 */ /* 0x000fe20000011606 */
[C---:B------:R-:W-:Y:S02]  /*17270*/  IMAD R7, R10.reuse, c[0x0][0x3f4], R5 ;  /* 0x0000fd000a077a24 */ /* 0x040fe400078e0205 */
[----:B------:R-:W-:Y:S01]  /*17280*/  IMAD.WIDE.U32 R2, R10, c[0x0][0x3f0], R2 ;  /* 0x0000fc000a027a25 */ /* 0x000fe200078e0002 */
[----:B------:R-:W-:Y:S02]  /*17290*/  SHF.R.S32.HI R6, RZ, 0x1f, R0 ;  /* 0x0000001fff067819 */ /* 0x000fe40000011400 */
[----:B------:R-:W-:Y:S01]  /*172a0*/  IADD3 R5, -R0, RZ, RZ ;  /* 0x000000ff00057210 */ /* 0x000fe20007ffe1ff */
[----:B------:R-:W-:Y:S02]  /*172b0*/  IMAD.IADD R3, R3, 0x1, R7 ;  /* 0x0000000103037824 */ /* 0x000fe400078e0207 */
[----:B------:R-:W-:-:S02]  /*172c0*/  IMAD R6, R6, c[0x0][0x3e0], RZ ;  /* 0x0000f80006067a24 */ /* 0x000fc400078e02ff */
        /* <DEDUP_REMOVED lines=13> */
.L_x_355:
[----:B------:R-:W-:Y:S05]  /*173a0*/  BRA.DIV ~URZ, `(.L_x_302) ;  /* 0x000022427f007947 */ /* 0x000fea000b800000 */
[----:B------:R3:W4:Y:S02]  /*173b0*/  SHFL.IDX PT, R0, R12, RZ, 0x1c1f ;  /* 0x001c1fff0c007589 */ /* 0x00072400000e0000 */
.L_x_356:
        /* <DEDUP_REMOVED lines=19> */
.L_x_304:
[----:B------:R-:W-:Y:S05]  /*174f0*/  BSYNC B0 ;  /* 0x0000000000007941 */ /* 0x000fea0003800000 */
.L_x_303:
[----:B------:R-:W-:Y:S05]  /*17500*/  BRA.DIV ~URZ, `(.L_x_305) ;  /* 0x000021427f007947 */ /* 0x000fea000b800000 */
[----:B--2---:R2:W1:Y:S04]  /*17510*/  SHFL.IDX PT, R8, R9, 0x1, 0x1c1f ;  /* 0x003c1f0009087f89 */ /* 0x00446800000e0000 */
[----:B----4-:R2:W4:Y:S02]  /*17520*/  SHFL.IDX PT, R0, R12, 0x1, 0x1c1f ;  /* 0x003c1f000c007f89 */ /* 0x01052400000e0000 */
.L_x_357:
        /* <DEDUP_REMOVED lines=19> */
.L_x_307:
[----:B------:R-:W-:Y:S05]  /*17660*/  BSYNC B0 ;  /* 0x0000000000007941 */ /* 0x000fea0003800000 */
.L_x_306:
[----:B------:R-:W-:Y:S05]  /*17670*/  BRA.DIV ~URZ, `(.L_x_308) ;  /* 0x000020927f007947 */ /* 0x000fea000b800000 */
[----:B-1----:R1:W2:Y:S02]  /*17680*/  SHFL.IDX PT, R8, R9, 0x2, 0x1c1f ;  /* 0x005c1f0009087f89 */ /* 0x0022a400000e0000 */
.L_x_358:
[----:B------:R-:W-:Y:S05]  /*17690*/  BRA.DIV ~URZ, `(.L_x_309) ;  /* 0x000020e27f007947 */ /* 0x000fea000b800000 */
[----:B----4-:R4:W1:Y:S02]  /*176a0*/  SHFL.IDX PT, R0, R12, 0x2, 0x1c1f ;  /* 0x005c1f000c007f89 */ /* 0x01086400000e0000 */
.L_x_359:
        /* <DEDUP_REMOVED lines=19> */
.L_x_311:
[----:B------:R-:W-:Y:S05]  /*177e0*/  BSYNC B0 ;  /* 0x0000000000007941 */ /* 0x000fea0003800000 */
.L_x_310:
[----:B------:R-:W-:Y:S05]  /*177f0*/  BRA.DIV ~URZ, `(.L_x_312) ;  /* 0x00001fe27f007947 */ /* 0x000fea000b800000 */
[----:B--2---:R2:W3:Y:S04]  /*17800*/  SHFL.IDX PT, R8, R9, 0x3, 0x1c1f ;  /* 0x007c1f0009087f89 */ /* 0x0044e800000e0000 */
[----:B-1----:R2:W1:Y:S02]  /*17810*/  SHFL.IDX PT, R0, R12, 0x3, 0x1c1f ;  /* 0x007c1f000c007f89 */ /* 0x00246400000e0000 */
.L_x_360:
        /* <DEDUP_REMOVED lines=18> */
.L_x_285:
[----:B------:R-:W-:Y:S05]  /*17940*/  BSYNC B1 ;  /* 0x0000000000017941 */ /* 0x000fea0003800000 */
.L_x_269:
        /* <DEDUP_REMOVED lines=15> */
.L_x_361:
[----:B------:R-:W-:Y:S05]  /*17a40*/  BRA.DIV ~URZ, `(.L_x_315) ;  /* 0x00001ec27f007947 */ /* 0x000fea000b800000 */
[----:B------:R3:W4:Y:S02]  /*17a50*/  SHFL.IDX PT, R8, R74, 0x1, 0x1f ;  /* 0x00201f004a087f89 */ /* 0x00072400000e0000 */
.L_x_362:
[----:B------:R-:W5:Y:S01]  /*17a60*/  LDL R0, [R1+0x1c] ;  /* 0x00001c0001007983 */ /* 0x000f620000100800 */
[----:B------:R-:W-:Y:S02]  /*17a70*/  IMAD.MOV.U32 R6, RZ, RZ, RZ ;  /* 0x000000ffff067224 */ /* 0x000fe400078e00ff */
[----:B-----5:R-:W-:-:S05]  /*17a80*/  IMAD.IADD R0, R0, 0x1, R14 ;  /* 0x0000000100007824 */ /* 0x020fca00078e020e */
[----:B------:R-:W-:-:S13]  /*17a90*/  ISETP.GE.OR P0, PT, R0, c[0x0][0x53c], !P6 ;  /* 0x00014f0000007a0c */ /* 0x000fda0007706670 */
[----:B------:R-:W-:Y:S01]  /*17aa0*/  @!P0 MOV R2, 0x4 ;  /* 0x0000000400028802 */ /* 0x000fe20000000f00 */
[----:B------:R-:W-:-:S04]  /*17ab0*/  @!P0 IMAD.MOV.U32 R4, RZ, RZ, 0x4 ;  /* 0x00000004ff048424 */ /* 0x000fc800078e00ff */
        /* <DEDUP_REMOVED lines=13> */
.L_x_363:
        /* <DEDUP_REMOVED lines=16> */
.L_x_364:
[----:B---3--:R-:W-:Y:S01]  /*17c90*/  IMAD R0, R0, c[0x0][0x538], RZ ;  /* 0x00014e0000007a24 */ /* 0x008fe200078e02ff */
[----:B------:R-:W-:Y:S04]  /*17ca0*/  BSSY B1, `(.L_x_318) ;  /* 0x0000084000017945 */ /* 0x000fe80003800000 */
[----:B----4-:R-:W-:-:S04]  /*17cb0*/  IADD3 R8, R0, R8, RZ ;  /* 0x0000000800087210 */ /* 0x010fc80007ffe0ff */
[----:B--2---:R-:W-:-:S13]  /*17cc0*/  ISETP.GT.AND P0, PT, R8, R9, PT ;  /* 0x000000090800720c */ /* 0x004fda0003f04270 */
[----:B------:R-:W-:Y:S05]  /*17cd0*/  @P0 BRA `(.L_x_319) ;  /* 0x0000025000000947 */ /* 0x000fea0003800000 */
.L_x_323:
        /* <DEDUP_REMOVED lines=8> */
[----:B-1----:R-:W-:Y:S02]  /*17d60*/  @!P0 MOV R4, 0x4 ;  /* 0x0000000400048802 */ /* 0x002fe40000000f00 */
[----:B------:R-:W-:-:S03]  /*17d70*/  @!P0 MOV R2, 0x4 ;  /* 0x0000000400028802 */ /* 0x000fc60000000f00 */
[----:B------:R-:W-:-:S04]  /*17d80*/  @!P0 IMAD.WIDE R4, R0, R4, c[0x0][0x580] ;  /* 0x0001600000048625 */ /* 0x000fc800078e0204 */
[----:B------:R-:W-:Y:S01]  /*17d90*/  @!P0 IMAD.WIDE R2, R0, R2, c[0x0][0x578] ;  /* 0x00015e0000028625 */ /* 0x000fe200078e0202 */
[----:B------:R-:W2:Y:S04]  /*17da0*/  @!P0 LDG.E R6, [R4.64] ;  /* 0x0000000604068981 */ /* 0x000ea8000c1e1900 */
[----:B------:R-:W2:Y:S02]  /*17db0*/  @!P0 LDG.E R7, [R2.64] ;  /* 0x0000000602078981 */ /* 0x000ea4000c1e1900 */
[----:B--2---:R-:W-:Y:S01]  /*17dc0*/  IMAD R0, R7, R6, RZ ;  /* 0x0000000607007224 */ /* 0x004fe200078e02ff */
[----:B------:R-:W-:Y:S05]  /*17dd0*/  BRA.DIV ~URZ, `(.L_x_321) ;  /* 0x00001d827f007947 */ /* 0x000fea000b800000 */
[----:B------:R1:W2:Y:S02]  /*17de0*/  SHFL.UP PT, R2, R0, 0x1, RZ ;  /* 0x0420000000027989 */ /* 0x0002a400000e00ff */
.L_x_365:
        /* <DEDUP_REMOVED lines=16> */
.L_x_366:
[----:B--2---:R-:W-:-:S05]  /*17ef0*/  IMAD R0, R0, c[0x0][0x538], RZ ;  /* 0x00014e0000007a24 */ /* 0x004fca00078e02ff */
[----:B------:R-:W-:-:S04]  /*17f00*/  IADD3 R8, R0, R8, RZ ;  /* 0x0000000800087210 */ /* 0x000fc80007ffe0ff */
[----:B------:R-:W-:-:S13]  /*17f10*/  ISETP.GT.AND P0, PT, R8, R9, PT ;  /* 0x000000090800720c */ /* 0x000fda0003f04270 */
[----:B-1----:R-:W-:Y:S05]  /*17f20*/  @!P0 BRA `(.L_x_323) ;  /* 0xfffffdb000008947 */ /* 0x002fea000383ffff */
.L_x_319:
[----:B------:R-:W-:-:S05]  /*17f30*/  IADD3 R12, -R0, R8, RZ ;  /* 0x00000008000c7210 */ /* 0x000fca0007ffe1ff */
[----:B------:R-:W-:-:S05]  /*17f40*/  IMAD R0, R4, c[0x0][0x538], R12 ;  /* 0x00014e0004007a24 */ /* 0x000fca00078e020c */
[----:B------:R-:W-:Y:S01]  /*17f50*/  ISETP.GT.AND P0, PT, R0, R9, PT ;  /* 0x000000090000720c */ /* 0x000fe20003f04270 */
[----:B------:R-:W-:-:S12]  /*17f60*/  BRA.DIV ~URZ, `(.L_x_324) ;  /* 0x00001de27f007947 */ /* 0x000fd8000b800000 */
[----:B------:R-:W-:-:S04]  /*17f70*/  VOTE.ANY R11, PT, !P0 ;  /* 0x00000000000b7806 */ /* 0x000fc800040e0100 */
.L_x_367:
[----:B------:R2:W3:Y:S01]  /*17f80*/  POPC R10, R11 ;  /* 0x0000000b000a7309 */ /* 0x0004e20000000000 */
[----:B------:R-:W-:Y:S05]  /*17f90*/  BRA.DIV ~URZ, `(.L_x_325) ;  /* 0x00001e027f007947 */ /* 0x000fea000b800000 */
[----:B---3--:R3:W4:Y:S04]  /*17fa0*/  SHFL.IDX PT, R8, R6, R10, 0x1f ;  /* 0x00001f0a06087589 */ /* 0x00872800000e0000 */
[----:B------:R3:W1:Y:S02]  /*17fb0*/  SHFL.IDX PT, R7, R7, R10, 0x1f ;  /* 0x00001f0a07077589 */ /* 0x00066400000e0000 */
.L_x_368:
[----:B------:R-:W-:Y:S01]  /*17fc0*/  ISETP.NE.AND P0, PT, R11, RZ, PT ;  /* 0x000000ff0b00720c */ /* 0x000fe20003f05270 */
[----:B------:R-:W-:-:S12]  /*17fd0*/  BSSY B0, `(.L_x_326) ;  /* 0x0000005000007945 */ /* 0x000fd80003800000 */
[----:B------:R-:W-:Y:S05]  /*17fe0*/  @!P0 BRA `(.L_x_327) ;  /* 0x0000003000008947 */ /* 0x000fea0003800000 */
[----:B------:R-:W-:Y:S01]  /*17ff0*/  IADD3 R3, R10, -0x1, RZ ;  /* 0xffffffff0a037810 */ /* 0x000fe20007ffe0ff */
[----:B------:R-:W-:Y:S05]  /*18000*/  BRA.DIV ~URZ, `(.L_x_328) ;  /* 0x00001e627f007947 */ /* 0x000fea000b800000 */
[----:B------:R2:W3:Y:S02]  /*18010*/  SHFL.IDX PT, R13, R4, R3, 0x1f ;  /* 0x00001f03040d7589 */ /* 0x0004e400000e0000 */
.L_x_327:
[----:B------:R-:W-:Y:S05]  /*18020*/  BSYNC B0 ;  /* 0x0000000000007941 */ /* 0x000fea0003800000 */
.L_x_326:
[----:B---3--:R-:W-:Y:S01]  /*18030*/  IMAD R6, R13, c[0x0][0x538], R12 ;  /* 0x00014e000d067a24 */ /* 0x008fe200078e020c */
[----:B----4-:R-:W-:Y:S02]  /*18040*/  IABS R2, R8 ;  /* 0x0000000800027213 */ /* 0x010fe40000000000 */
[----:B-12---:R-:W-:Y:S01]  /*18050*/  IABS R3, R7 ;  /* 0x0000000700037213 */ /* 0x006fe20000000000 */
[----:B------:R-:W-:Y:S01]  /*18060*/  IMAD.IADD R9, R9, 0x1, -R6 ;  /* 0x0000000109097824 */ /* 0x000fe200078e0a06 */
[----:B------:R1:W-:Y:S01]  /*18070*/  STL [R1+0x10], R6 ;  /* 0x0000100601007387 */ /* 0x0003e20000100800 */
[----:B------:R-:W2:Y:S03]  /*18080*/  I2F.RP R4, R2 ;  /* 0x0000000200047306 */ /* 0x000ea60000209400 */
[----:B------:R-:W3:Y:S05]  /*18090*/  LDL.LU R13, [R1+0x1c] ;  /* 0x00001c00010d7983 */ /* 0x000eea0000300800 */
[----:B--2---:R-:W2:Y:S02]  /*180a0*/  MUFU.RCP R4, R4 ;  /* 0x0000000400047308 */ /* 0x004ea40000001000 */
[----:B--2---:R-:W-:-:S06]  /*180b0*/  IADD3 R4, R4, 0xffffffe, RZ ;  /* 0x0ffffffe04047810 */ /* 0x004fcc0007ffe0ff */
[----:B------:R-:W2:Y:S01]  /*180c0*/  F2I.FTZ.U32.TRUNC.NTZ R5, R4 ;  /* 0x0000000400057305 */ /* 0x000ea2000021f000 */
[----:B-1----:R-:W-:Y:S02]  /*180d0*/  MOV R6, R3 ;  /* 0x0000000300067202 */ /* 0x002fe40000000f00 */
[----:B------:R-:W-:Y:S01]  /*180e0*/  IABS R11, R9 ;  /* 0x00000009000b7213 */ /* 0x000fe20000000000 */
[----:B--2---:R-:W-:-:S04]  /*180f0*/  IMAD.MOV R0, RZ, RZ, -R5 ;  /* 0x000000ffff007224 */ /* 0x004fc800078e0a05 */
[----:B------:R-:W-:Y:S01]  /*18100*/  IMAD.MOV.U32 R4, RZ, RZ, R0 ;  /* 0x000000ffff047224 */ /* 0x000fe200078e0000 */
[----:B------:R-:W-:-:S03]  /*18110*/  IABS R0, R8 ;  /* 0x0000000800007213 */ /* 0x000fc60000000000 */
[----:B------:R-:W-:Y:S02]  /*18120*/  IMAD R3, R4, R2, RZ ;  /* 0x0000000204037224 */ /* 0x000fe400078e02ff */
[----:B------:R-:W-:Y:S01]  /*18130*/  IMAD.MOV.U32 R4, RZ, RZ, RZ ;  /* 0x000000ffff047224 */ /* 0x000fe200078e00ff */
[----:B------:R-:W1:Y:S01]  /*18140*/  I2F.RP R12, R6 ;  /* 0x00000006000c7306 */ /* 0x000e620000209400 */
[----:B------:R-:W-:Y:S02]  /*18150*/  IMAD.MOV R0, RZ, RZ, -R0 ;  /* 0x000000ffff007224 */ /* 0x000fe400078e0a00 */
[----:B------:R-:W-:-:S04]  /*18160*/  IMAD.HI.U32 R5, R5, R3, R4 ;  /* 0x0000000305057227 */ /* 0x000fc800078e0004 */
[----:B------:R-:W-:Y:S01]  /*18170*/  IMAD.MOV.U32 R3, RZ, RZ, R11 ;  /* 0x000000ffff037224 */ /* 0x000fe200078e000b */
[----:B------:R-:W-:-:S03]  /*18180*/  MOV R4, R0 ;  /* 0x0000000000047202 */ /* 0x000fc60000000f00 */
[----:B------:R-:W-:-:S04]  /*18190*/  IMAD.HI.U32 R0, R5, R3, RZ ;  /* 0x0000000305007227 */ /* 0x000fc800078e00ff */
[----:B------:R-:W-:Y:S02]  /*181a0*/  IMAD R3, R0, R4, R3 ;  /* 0x0000000400037224 */ /* 0x000fe400078e0203 */
[----:B-1----:R-:W1:Y:S03]  /*181b0*/  MUFU.RCP R4, R12 ;  /* 0x0000000c00047308 */ /* 0x002e660000001000 */
[----:B------:R-:W-:-:S13]  /*181c0*/  ISETP.GT.U32.AND P0, PT, R2, R3, PT ;  /* 0x000000030200720c */ /* 0x000fda0003f04070 */
[----:B------:R-:W-:Y:S01]  /*181d0*/  @!P0 IMAD.IADD R3, R3, 0x1, -R2 ;  /* 0x0000000103038824 */ /* 0x000fe200078e0a02 */
[----:B-1----:R-:W-:-:S04]  /*181e0*/  IADD3 R4, R4, 0xffffffe, RZ ;  /* 0x0ffffffe04047810 */ /* 0x002fc80007ffe0ff */
[----:B------:R-:W-:Y:S02]  /*181f0*/  ISETP.GE.U32.AND P2, PT, R3, R2, PT ;  /* 0x000000020300720c */ /* 0x000fe40003f46070 */
[----:B------:R-:W1:Y:S01]  /*18200*/  F2I.FTZ.U32.TRUNC.NTZ R3, R4 ;  /* 0x0000000400037305 */ /* 0x000e62000021f000 */
[----:B------:R-:W-:Y:S02]  /*18210*/  LOP3.LUT R2, R9, R8, RZ, 0x3c, !PT ;  /* 0x0000000809027212 */ /* 0x000fe400078e3cff */
[----:B------:R-:W-:Y:S02]  /*18220*/  @!P0 IADD3 R0, R0, 0x1, RZ ;  /* 0x0000000100008810 */ /* 0x000fe40007ffe0ff */
[----:B------:R-:W-:Y:S02]  /*18230*/  ISETP.GE.AND P1, PT, R2, RZ, PT ;  /* 0x000000ff0200720c */ /* 0x000fe40003f26270 */
[----:B------:R-:W-:-:S04]  /*18240*/  ISETP.NE.AND P0, PT, R8, RZ, PT ;  /* 0x000000ff0800720c */ /* 0x000fc80003f05270 */
[----:B------:R-:W-:Y:S01]  /*18250*/  @P2 IADD3 R0, R0, 0x1, RZ ;  /* 0x0000000100002810 */ /* 0x000fe20007ffe0ff */
[----:B-1----:R-:W-:-:S06]  /*18260*/  IMAD.MOV R2, RZ, RZ, -R3 ;  /* 0x000000ffff027224 */ /* 0x002fcc00078e0a03 */
[----:B------:R-:W-:Y:S01]  /*18270*/  @!P1 IMAD.MOV R0, RZ, RZ, -R0 ;  /* 0x000000ffff009224 */ /* 0x000fe200078e0a00 */
[----:B------:R-:W-:Y:S02]  /*18280*/  MOV R4, R2 ;  /* 0x0000000200047202 */ /* 0x000fe40000000f00 */
[----:B------:R-:W-:Y:S02]  /*18290*/  IABS R2, R7 ;  /* 0x0000000700027213 */ /* 0x000fe40000000000 */
[----:B------:R-:W-:Y:S01]  /*182a0*/  @!P0 LOP3.LUT R0, RZ, R8, RZ, 0x33, !PT ;  /* 0x00000008ff008212 */ /* 0x000fe200078e33ff */
[----:B------:R-:W-:Y:S02]  /*182b0*/  IMAD R4, R4, R6, RZ ;  /* 0x0000000604047224 */ /* 0x000fe400078e02ff */
[----:B------:R-:W-:Y:S01]  /*182c0*/  IMAD.MOV R5, RZ, RZ, -R2 ;  /* 0x000000ffff057224 */ /* 0x000fe200078e0a02 */
[----:B------:R-:W-:Y:S01]  /*182d0*/  IABS R11, R0 ;  /* 0x00000000000b7213 */ /* 0x000fe20000000000 */
[----:B------:R-:W-:-:S04]  /*182e0*/  IMAD.MOV.U32 R2, RZ, RZ, RZ ;  /* 0x000000ffff027224 */ /* 0x000fc800078e00ff */
        /* <DEDUP_REMOVED lines=26> */
.L_x_320:
[----:B------:R-:W-:Y:S01]  /*18490*/  MOV R0, c[0x0][0x53c] ;  /* 0x00014f0000007a02 */ /* 0x000fe20000000f00 */
[----:B------:R2:W-:Y:S04]  /*184a0*/  STL [R1+0x10], R9 ;  /* 0x0000100901007387 */ /* 0x0005e80000100800 */
[----:B------:R2:W-:Y:S04]  /*184b0*/  STL [R1+0x14], RZ ;  /* 0x000014ff01007387 */ /* 0x0005e80000100800 */
[----:B------:R2:W-:Y:S04]  /*184c0*/  STL [R1+0x18], RZ ;  /* 0x000018ff01007387 */ /* 0x0005e80000100800 */
[----:B------:R2:W-:Y:S02]  /*184d0*/  STL [R1+0x1c], R0 ;  /* 0x00001c0001007387 */ /* 0x0005e40000100800 */
.L_x_329:
[----:B------:R-:W-:Y:S05]  /*184e0*/  BSYNC B1 ;  /* 0x0000000000017941 */ /* 0x000fea0003800000 */
.L_x_318:
        /* <DEDUP_REMOVED lines=9> */
.L_x_313:
[----:B--2---:R-:W2:Y:S02]  /*18580*/  LDL R0, [R1+0x1c] ;  /* 0x00001c0001007983 */ /* 0x004ea40000100800 */
[----:B--2---:R-:W-:-:S13]  /*18590*/  ISETP.GE.AND P0, PT, R0, c[0x0][0x53c], PT ;  /* 0x00014f0000007a0c */ /* 0x004fda0003f06270 */
[----:B-1----:R-:W-:Y:S01]  /*185a0*/  @P0 CALL.REL.NOINC `(.L_x_330) ;  /* 0x0000001000000944 */ /* 0x002fe20003c00000 */
[----:B------:R-:W-:Y:S05]  /*185b0*/  BRA `(.L_x_331) ;  /* 0xfffe95f000007947 */ /* 0x000fea000383ffff */
.L_x_330:
[----:B------:R-:W-:Y:S05]  /*185c0*/  EXIT ;  /* 0x000000000000794d */ /* 0x000fea0003800000 */
.L_x_163:
[----:B------:R-:W-:Y:S01]  /*185d0*/  IMAD.MOV.U32 R0, RZ, RZ, R5 ;  /* 0x000000ffff007224 */ /* 0x000fe200078e0005 */
[----:B------:R-:W-:Y:S02]  /*185e0*/  MOV R2, 0x1 ;  /* 0x0000000100027802 */ /* 0x000fe40000000f00 */
[----:B------:R-:W-:Y:S02]  /*185f0*/  MOV R3, 0x18610 ;  /* 0x0001861000037802 */ /* 0x000fe40000000f00 */
[----:B------:R-:W-:Y:S05]  /*18600*/  CALL.REL.NOINC `($__internal_6_$__cuda_sm70_shflsync_up_p) ;  /* 0x0000195000007944 */ /* 0x000fea0003c00000 */
[----:B------:R-:W-:Y:S01]  /*18610*/  MOV R0, R4 ;  /* 0x0000000400007202 */ /* 0x000fe20000000f00 */
[----:B------:R-:W-:Y:S05]  /*18620*/  BRA `(.L_x_332) ;  /* 0xfffe7e4000007947 */ /* 0x000fea000383ffff */
.L_x_164:
[----:B------:R-:W-:Y:S01]  /*18630*/  IMAD.MOV.U32 R0, RZ, RZ, R5 ;  /* 0x000000ffff007224 */ /* 0x000fe200078e0005 */
[----:B------:R-:W-:Y:S02]  /*18640*/  MOV R2, 0x2 ;  /* 0x0000000200027802 */ /* 0x000fe40000000f00 */
[----:B------:R-:W-:Y:S02]  /*18650*/  MOV R3, 0x18670 ;  /* 0x0001867000037802 */ /* 0x000fe40000000f00 */
[----:B------:R-:W-:Y:S05]  /*18660*/  CALL.REL.NOINC `($__internal_6_$__cuda_sm70_shflsync_up_p) ;  /* 0x000018f000007944 */ /* 0x000fea0003c00000 */
[----:B------:R-:W-:Y:S01]  /*18670*/  SEL R0, R4, RZ, P4 ;  /* 0x000000ff04007207 */ /* 0x000fe20002000000 */
[----:B------:R-:W-:Y:S01]  /*18680*/  IMAD.MOV.U32 R2, RZ, RZ, 0x4 ;  /* 0x00000004ff027424 */ /* 0x000fe200078e00ff */
[----:B------:R-:W-:-:S03]  /*18690*/  MOV R3, 0x186c0 ;  /* 0x000186c000037802 */ /* 0x000fc60000000f00 */
[----:B------:R-:W-:Y:S02]  /*186a0*/  IMAD.IADD R0, R5, 0x1, R0 ;  /* 0x0000000105007824 */ /* 0x000fe400078e0200 */
        /* <DEDUP_REMOVED lines=14> */
[----:B------:R-:W-:Y:S01]  /*18790*/  IMAD.IADD R4, R0, 0x1, R4 ;  /* 0x0000000100047824 */ /* 0x000fe200078e0204 */
[----:B------:R-:W-:-:S03]  /*187a0*/  MOV R0, 0x1f ;  /* 0x0000001f00007802 */ /* 0x000fc60000000f00 */
[----:B------:R-:W-:Y:S02]  /*187b0*/  IMAD.MOV.U32 R5, RZ, RZ, R4 ;  /* 0x000000ffff057224 */ /* 0x000fe400078e0004 */
[----:B------:R-:W-:Y:S05]  /*187c0*/  CALL.REL.NOINC `($__internal_5_$__cuda_sm70_shflsync_idx_p) ;  /* 0x0000174000007944 */ /* 0x000fea0003c00000 */
[----:B------:R-:W-:Y:S05]  /*187d0*/  BRA `(.L_x_333) ;  /* 0xfffe7d9000007947 */ /* 0x000fea000383ffff */
.L_x_166:
[----:B------:R-:W-:Y:S02]  /*187e0*/  SEL R0, RZ, 0x1, P0 ;  /* 0x00000001ff007807 */ /* 0x000fe40000000000 */
[----:B------:R-:W-:Y:S02]  /*187f0*/  MOV R2, 0x18810 ;  /* 0x0001881000027802 */ /* 0x000fe40000000f00 */
[----:B------:R-:W-:Y:S05]  /*18800*/  CALL.REL.NOINC `($__internal_7_$__cuda_sm70_votesync_ballot) ;  /* 0x000017c000007944 */ /* 0x000fea0003c00000 */
[----:B------:R-:W-:Y:S01]  /*18810*/  MOV R6, R0 ;  /* 0x0000000000067202 */ /* 0x000fe20000000f00 */
[----:B------:R-:W-:Y:S05]  /*18820*/  BRA `(.L_x_334) ;  /* 0xfffe7dd000007947 */ /* 0x000fea000383ffff */
.L_x_167:
[----:B------:R-:W-:Y:S01]  /*18830*/  IMAD.MOV.U32 R5, RZ, RZ, R8 ;  /* 0x000000ffff057224 */ /* 0x000fe200078e0008 */
[----:B--2---:R-:W-:Y:S01]  /*18840*/  MOV R3, R13 ;  /* 0x0000000d00037202 */ /* 0x004fe20000000f00 */
[----:B------:R-:W-:Y:S01]  /*18850*/  IMAD.MOV.U32 R0, RZ, RZ, 0x1f ;  /* 0x0000001fff007424 */ /* 0x000fe200078e00ff */
[----:B------:R-:W-:Y:S02]  /*18860*/  MOV R2, 0x18880 ;  /* 0x0001888000027802 */ /* 0x000fe40000000f00 */
[----:B-1----:R-:W-:Y:S05]  /*18870*/  CALL.REL.NOINC `($__internal_5_$__cuda_sm70_shflsync_idx_p) ;  /* 0x0000169000007944 */ /* 0x002fea0003c00000 */
[----:B------:R-:W-:Y:S01]  /*18880*/  IMAD.MOV.U32 R11, RZ, RZ, R0 ;  /* 0x000000ffff0b7224 */ /* 0x000fe200078e0000 */
[----:B------:R-:W-:Y:S01]  /*18890*/  MOV R5, R7 ;  /* 0x0000000700057202 */ /* 0x000fe20000000f00 */
[----:B------:R-:W-:Y:S01]  /*188a0*/  IMAD.MOV.U32 R7, RZ, RZ, RZ ;  /* 0x000000ffff077224 */ /* 0x000fe200078e00ff */
[----:B------:R-:W-:Y:S01]  /*188b0*/  MOV R3, R13 ;  /* 0x0000000d00037202 */ /* 0x000fe20000000f00 */
[----:B------:R-:W-:Y:S01]  /*188c0*/  IMAD.MOV.U32 R0, RZ, RZ, 0x1f ;  /* 0x0000001fff007424 */ /* 0x000fe200078e00ff */
[----:B------:R-:W-:-:S02]  /*188d0*/  MOV R2, 0x188f0 ;  /* 0x000188f000027802 */ /* 0x000fc40000000f00 */
[----:B------:R-:W-:Y:S05]  /*188e0*/  CALL.REL.NOINC `($__internal_5_$__cuda_sm70_shflsync_idx_p) ;  /* 0x0000162000007944 */ /* 0x000fea0003c00000 */
[----:B------:R-:W-:Y:S01]  /*188f0*/  MOV R10, R0 ;  /* 0x00000000000a7202 */ /* 0x000fe20000000f00 */
[----:B------:R-:W-:Y:S05]  /*18900*/  BRA `(.L_x_335) ;  /* 0xfffe7d4000007947 */ /* 0x000fea000383ffff */
.L_x_170:
[----:B------:R-:W-:Y:S01]  /*18910*/  IMAD.MOV.U32 R5, RZ, RZ, R4 ;  /* 0x000000ffff057224 */ /* 0x000fe200078e0004 */
[----:B------:R-:W-:-:S02]  /*18920*/  MOV R0, 0x1f ;  /* 0x0000001f00007802 */ /* 0x000fc40000000f00 */
[----:B------:R-:W-:Y:S02]  /*18930*/  MOV R2, 0x18950 ;  /* 0x0001895000027802 */ /* 0x000fe40000000f00 */
[----:B-1----:R-:W-:Y:S05]  /*18940*/  CALL.REL.NOINC `($__internal_5_$__cuda_sm70_shflsync_idx_p) ;  /* 0x000015c000007944 */ /* 0x002fea0003c00000 */
[----:B------:R-:W-:Y:S01]  /*18950*/  MOV R7, R0 ;  /* 0x0000000000077202 */ /* 0x000fe20000000f00 */
[----:B------:R-:W-:Y:S05]  /*18960*/  BRA `(.L_x_169) ;  /* 0xfffe7d4000007947 */ /* 0x000fea000383ffff */
.L_x_208:
[----:B------:R-:W-:Y:S01]  /*18970*/  IMAD.MOV.U32 R5, RZ, RZ, R10 ;  /* 0x000000ffff057224 */ /* 0x000fe200078e000a */
[----:B------:R-:W-:Y:S01]  /*18980*/  MOV R3, RZ ;  /* 0x000000ff00037202 */ /* 0x000fe20000000f00 */
[----:B------:R-:W-:Y:S01]  /*18990*/  IMAD.MOV.U32 R0, RZ, RZ, 0x1c1f ;  /* 0x00001c1fff007424 */ /* 0x000fe200078e00ff */
[----:B------:R-:W-:Y:S02]  /*189a0*/  MOV R2, 0x189c0 ;  /* 0x000189c000027802 */ /* 0x000fe40000000f00 */
[----:B-----5:R-:W-:Y:S05]  /*189b0*/  CALL.REL.NOINC `($__internal_5_$__cuda_sm70_shflsync_idx_p) ;  /* 0x0000155000007944 */ /* 0x020fea0003c00000 */
[----:B------:R-:W-:Y:S01]  /*189c0*/  MOV R8, R0 ;  /* 0x0000000000087202 */ /* 0x000fe20000000f00 */
[----:B------:R-:W-:Y:S05]  /*189d0*/  BRA `(.L_x_336) ;  /* 0xfffef65000007947 */ /* 0x000fea000383ffff */
.L_x_209:
[----:B------:R-:W-:Y:S01]  /*189e0*/  IMAD.MOV.U32 R5, RZ, RZ, R11 ;  /* 0x000000ffff057224 */ /* 0x000fe200078e000b */
[----:B------:R-:W-:Y:S01]  /*189f0*/  MOV R3, RZ ;  /* 0x000000ff00037202 */ /* 0x000fe20000000f00 */
[----:B------:R-:W-:Y:S01]  /*18a00*/  IMAD.MOV.U32 R0, RZ, RZ, 0x1c1f ;  /* 0x00001c1fff007424 */ /* 0x000fe200078e00ff */
[----:B------:R-:W-:Y:S02]  /*18a10*/  MOV R2, 0x18a30 ;  /* 0x00018a3000027802 */ /* 0x000fe40000000f00 */
[----:B-12--5:R-:W-:Y:S05]  /*18a20*/  CALL.REL.NOINC `($__internal_5_$__cuda_sm70_shflsync_idx_p) ;  /* 0x000014e000007944 */ /* 0x026fea0003c00000 */
[----:B------:R-:W-:Y:S05]  /*18a30*/  BRA `(.L_x_337) ;  /* 0xfffef61000007947 */ /* 0x000fea000383ffff */
.L_x_212:
[----:B--2---:R-:W-:Y:S01]  /*18a40*/  IMAD.MOV.U32 R5, RZ, RZ, R10 ;  /* 0x000000ffff057224 */ /* 0x004fe200078e000a */
[----:B------:R-:W-:Y:S01]  /*18a50*/  MOV R3, 0x1 ;  /* 0x0000000100037802 */ /* 0x000fe20000000f00 */
[----:B----4-:R-:W-:Y:S01]  /*18a60*/  IMAD.MOV.U32 R0, RZ, RZ, 0x1c1f ;  /* 0x00001c1fff007424 */ /* 0x010fe200078e00ff */
[----:B------:R-:W-:-:S02]  /*18a70*/  MOV R2, 0x18a90 ;  /* 0x00018a9000027802 */ /* 0x000fc40000000f00 */
[----:B-1-3-5:R-:W-:Y:S05]  /*18a80*/  CALL.REL.NOINC `($__internal_5_$__cuda_sm70_shflsync_idx_p) ;  /* 0x0000148000007944 */ /* 0x02afea0003c00000 */
[----:B------:R-:W-:Y:S01]  /*18a90*/  IMAD.MOV.U32 R8, RZ, RZ, R0 ;  /* 0x000000ffff087224 */ /* 0x000fe200078e0000 */
[----:B------:R-:W-:Y:S01]  /*18aa0*/  MOV R3, 0x1 ;  /* 0x0000000100037802 */ /* 0x000fe20000000f00 */
[----:B------:R-:W-:Y:S01]  /*18ab0*/  IMAD.MOV.U32 R5, RZ, RZ, R11 ;  /* 0x000000ffff057224 */ /* 0x000fe200078e000b */
[----:B------:R-:W-:-:S02]  /*18ac0*/  MOV R0, 0x1c1f ;  /* 0x00001c1f00007802 */ /* 0x000fc40000000f00 */
[----:B------:R-:W-:Y:S02]  /*18ad0*/  MOV R2, 0x18af0 ;  /* 0x00018af000027802 */ /* 0x000fe40000000f00 */
[----:B------:R-:W-:Y:S05]  /*18ae0*/  CALL.REL.NOINC `($__internal_5_$__cuda_sm70_shflsync_idx_p) ;  /* 0x0000142000007944 */ /* 0x000fea0003c00000 */
[----:B------:R-:W-:Y:S05]  /*18af0*/  BRA `(.L_x_338) ;  /* 0xfffef6d000007947 */ /* 0x000fea000383ffff */
.L_x_215:
[----:B-1----:R-:W-:Y:S01]  /*18b00*/  IMAD.MOV.U32 R5, RZ, RZ, R10 ;  /* 0x000000ffff057224 */ /* 0x002fe200078e000a */
[----:B------:R-:W-:Y:S01]  /*18b10*/  MOV R3, 0x2 ;  /* 0x0000000200037802 */ /* 0x000fe20000000f00 */
[----:B----4-:R-:W-:Y:S01]  /*18b20*/  IMAD.MOV.U32 R0, RZ, RZ, 0x1c1f ;  /* 0x00001c1fff007424 */ /* 0x010fe200078e00ff */
[----:B------:R-:W-:Y:S02]  /*18b30*/  MOV R2, 0x18b50 ;  /* 0x00018b5000027802 */ /* 0x000fe40000000f00 */
[----:B--23-5:R-:W-:Y:S05]  /*18b40*/  CALL.REL.NOINC `($__internal_5_$__cuda_sm70_shflsync_idx_p) ;  /* 0x000013c000007944 */ /* 0x02cfea0003c00000 */
[----:B------:R-:W-:Y:S01]  /*18b50*/  MOV R8, R0 ;  /* 0x0000000000087202 */ /* 0x000fe20000000f00 */
[----:B------:R-:W-:Y:S05]  /*18b60*/  BRA `(.L_x_339) ;  /* 0xfffef7d000007947 */ /* 0x000fea000383ffff */
.L_x_216:
[----:B------:R-:W-:Y:S01]  /*18b70*/  IMAD.MOV.U32 R5, RZ, RZ, R11 ;  /* 0x000000ffff057224 */ /* 0x000fe200078e000b */
[----:B------:R-:W-:Y:S01]  /*18b80*/  MOV R3, 0x2 ;  /* 0x0000000200037802 */ /* 0x000fe20000000f00 */
[----:B----4-:R-:W-:Y:S01]  /*18b90*/  IMAD.MOV.U32 R0, RZ, RZ, 0x1c1f ;  /* 0x00001c1fff007424 */ /* 0x010fe200078e00ff */
[----:B------:R-:W-:Y:S02]  /*18ba0*/  MOV R2, 0x18bc0 ;  /* 0x00018bc000027802 */ /* 0x000fe40000000f00 */
[----:B-123-5:R-:W-:Y:S05]  /*18bb0*/  CALL.REL.NOINC `($__internal_5_$__cuda_sm70_shflsync_idx_p) ;  /* 0x0000135000007944 */ /* 0x02efea0003c00000 */
[----:B------:R-:W-:Y:S05]  /*18bc0*/  BRA `(.L_x_340) ;  /* 0xfffef79000007947 */ /* 0x000fea000383ffff */
.L_x_219:
[----:B-1----:R-:W-:Y:S01]  /*18bd0*/  IMAD.MOV.U32 R5, RZ, RZ, R10 ;  /* 0x000000ffff057224 */ /* 0x002fe200078e000a */
[----:B------:R-:W-:Y:S01]  /*18be0*/  MOV R3, 0x3 ;  /* 0x0000000300037802 */ /* 0x000fe20000000f00 */
[----:B------:R-:W-:Y:S01]  /*18bf0*/  IMAD.MOV.U32 R0, RZ, RZ, 0x1c1f ;  /* 0x00001c1fff007424 */ /* 0x000fe200078e00ff */
[----:B------:R-:W-:-:S02]  /*18c00*/  MOV R2, 0x18c20 ;  /* 0x00018c2000027802 */ /* 0x000fc40000000f00 */
[----:B--2345:R-:W-:Y:S05]  /*18c10*/  CALL.REL.NOINC `($__internal_5_$__cuda_sm70_shflsync_idx_p) ;  /* 0x000012f000007944 */ /* 0x03cfea0003c00000 */
[----:B------:R-:W-:Y:S01]  /*18c20*/  IMAD.MOV.U32 R8, RZ, RZ, R0 ;  /* 0x000000ffff087224 */ /* 0x000fe200078e0000 */
[----:B------:R-:W-:Y:S01]  /*18c30*/  MOV R3, 0x3 ;  /* 0x0000000300037802 */ /* 0x000fe20000000f00 */
[----:B------:R-:W-:Y:S01]  /*18c40*/  IMAD.MOV.U32 R5, RZ, RZ, R11 ;  /* 0x000000ffff057224 */ /* 0x000fe200078e000b */
[----:B------:R-:W-:-:S02]  /*18c50*/  MOV R0, 0x1c1f ;  /* 0x00001c1f00007802 */ /* 0x000fc40000000f00 */
[----:B------:R-:W-:Y:S02]  /*18c60*/  MOV R2, 0x18c80 ;  /* 0x00018c8000027802 */ /* 0x000fe40000000f00 */
[----:B------:R-:W-:Y:S05]  /*18c70*/  CALL.REL.NOINC `($__internal_5_$__cuda_sm70_shflsync_idx_p) ;  /* 0x0000129000007944 */ /* 0x000fea0003c00000 */
[----:B------:R-:W-:Y:S05]  /*18c80*/  BRA `(.L_x_341) ;  /* 0xfffef85000007947 */ /* 0x000fea000383ffff */
.L_x_266:
[----:B------:R-:W-:Y:S01]  /*18c90*/  IMAD.MOV.U32 R0, RZ, RZ, R216 ;  /* 0x000000ffff007224 */ /* 0x000fe200078e00d8 */
[----:B------:R-:W-:Y:S01]  /*18ca0*/  MOV R9, 0x1f ;  /* 0x0000001f00097802 */ /* 0x000fe20000000f00 */
[----:B------:R-:W-:Y:S01]  /*18cb0*/  IMAD.MOV.U32 R3, RZ, RZ, 0x2 ;  /* 0x00000002ff037424 */ /* 0x000fe200078e00ff */
[----:B------:R-:W-:Y:S02]  /*18cc0*/  MOV R8, 0xffffffff ;  /* 0xffffffff00087802 */ /* 0x000fe40000000f00 */
[----:B------:R-:W-:Y:S02]  /*18cd0*/  MOV R2, 0x18cf0 ;  /* 0x00018cf000027802 */ /* 0x000fe40000000f00 */
[----:B------:R-:W-:Y:S05]  /*18ce0*/  CALL.REL.NOINC `($__internal_4_$__cuda_sm70_shflsync_bfly_p) ;  /* 0x000011e000007944 */ /* 0x000fea0003c00000 */
[----:B------:R-:W-:Y:S01]  /*18cf0*/  FADD.FTZ R7, R216, R0 ;  /* 0x00000000d8077221 */ /* 0x000fe20000010000 */
[----:B------:R-:W-:Y:S02]  /*18d00*/  MOV R3, 0x1 ;  /* 0x0000000100037802 */ /* 0x000fe40000000f00 */
[----:B------:R-:W-:Y:S02]  /*18d10*/  MOV R2, 0x18d40 ;  /* 0x00018d4000027802 */ /* 0x000fe40000000f00 */
[----:B------:R-:W-:-:S02]  /*18d20*/  MOV R0, R7 ;  /* 0x0000000700007202 */ /* 0x000fc40000000f00 */
[----:B------:R-:W-:Y:S05]  /*18d30*/  CALL.REL.NOINC `($__internal_4_$__cuda_sm70_shflsync_bfly_p) ;  /* 0x0000119000007944 */ /* 0x000fea0003c00000 */
[----:B------:R-:W-:Y:S01]  /*18d40*/  FADD.FTZ R7, R7, R0 ;  /* 0x0000000007077221 */ /* 0x000fe20000010000 */
[----:B------:R-:W-:-:S02]  /*18d50*/  MOV R0, R217 ;  /* 0x000000d900007202 */ /* 0x000fc40000000f00 */
[----:B------:R-:W-:Y:S02]  /*18d60*/  MOV R3, 0x2 ;  /* 0x0000000200037802 */ /* 0x000fe40000000f00 */
[----:B------:R-:W-:Y:S02]  /*18d70*/  MOV R2, 0x18d90 ;  /* 0x00018d9000027802 */ /* 0x000fe40000000f00 */
[----:B------:R-:W-:Y:S05]  /*18d80*/  CALL.REL.NOINC `($__internal_4_$__cuda_sm70_shflsync_bfly_p) ;  /* 0x0000114000007944 */ /* 0x000fea0003c00000 */
[----:B------:R-:W-:Y:S01]  /*18d90*/  FADD.FTZ R6, R217, R0 ;  /* 0x00000000d9067221 */ /* 0x000fe20000010000 */
[----:B------:R-:W-:Y:S02]  /*18da0*/  MOV R3, 0x1 ;  /* 0x0000000100037802 */ /* 0x000fe40000000f00 */
[----:B------:R-:W-:Y:S02]  /*18db0*/  MOV R2, 0x18de0 ;  /* 0x00018de000027802 */ /* 0x000fe40000000f00 */
[----:B------:R-:W-:Y:S02]  /*18dc0*/  MOV R0, R6 ;  /* 0x0000000600007202 */ /* 0x000fe40000000f00 */
[----:B------:R-:W-:Y:S05]  /*18dd0*/  CALL.REL.NOINC `($__internal_4_$__cuda_sm70_shflsync_bfly_p) ;  /* 0x000010f000007944 */ /* 0x000fea0003c00000 */
[----:B------:R-:W-:Y:S01]  /*18de0*/  FADD.FTZ R6, R6, R0 ;  /* 0x0000000006067221 */ /* 0x000fe20000010000 */
[----:B------:R-:W-:Y:S02]  /*18df0*/  MOV R0, R235 ;  /* 0x000000eb00007202 */ /* 0x000fe40000000f00 */
[----:B------:R-:W-:-:S02]  /*18e00*/  MOV R3, 0x2 ;  /* 0x0000000200037802 */ /* 0x000fc40000000f00 */
        /* <DEDUP_REMOVED lines=9> */
[----:B------:R-:W-:Y:S02]  /*18ea0*/  MOV R3, 0x2 ;  /* 0x0000000200037802 */ /* 0x000fe40000000f00 */
[----:B------:R-:W-:-:S02]  /*18eb0*/  MOV R2, 0x18ed0 ;  /* 0x00018ed000027802 */ /* 0x000fc40000000f00 */
[----:B------:R-:W-:Y:S05]  /*18ec0*/  CALL.REL.NOINC `($__internal_4_$__cuda_sm70_shflsync_bfly_p) ;  /* 0x0000100000007944 */ /* 0x000fea0003c00000 */
[----:B------:R-:W-:Y:S01]  /*18ed0*/  FADD.FTZ R4, R237, R0 ;  /* 0x00000000ed047221 */ /* 0x000fe20000010000 */
[----:B------:R-:W-:-:S02]  /*18ee0*/  MOV R3, 0x1 ;  /* 0x0000000100037802 */ /* 0x000fc40000000f00 */
[----:B------:R-:W-:Y:S02]  /*18ef0*/  MOV R2, 0x18f20 ;  /* 0x00018f2000027802 */ /* 0x000fe40000000f00 */
[----:B------:R-:W-:Y:S02]  /*18f00*/  MOV R0, R4 ;  /* 0x0000000400007202 */ /* 0x000fe40000000f00 */
[----:B------:R-:W-:Y:S05]  /*18f10*/  CALL.REL.NOINC `($__internal_4_$__cuda_sm70_shflsync_bfly_p) ;  /* 0x00000fb000007944 */ /* 0x000fea0003c00000 */
[----:B------:R-:W-:Y:S01]  /*18f20*/  MOV R8, R0 ;  /* 0x0000000000087202 */ /* 0x000fe20000000f00 */
[----:B------:R-:W-:Y:S05]  /*18f30*/  BRA `(.L_x_342) ;  /* 0xffffaa9000007947 */ /* 0x000fea000383ffff */
.L_x_273:
[----:B-1234-:R-:W-:Y:S01]  /*18f40*/  IMAD.MOV.U32 R5, RZ, RZ, R12 ;  /* 0x000000ffff057224 */ /* 0x01efe200078e000c */
[----:B------:R-:W-:Y:S01]  /*18f50*/  MOV R3, RZ ;  /* 0x000000ff00037202 */ /* 0x000fe20000000f00 */
[----:B------:R-:W-:Y:S01]  /*18f60*/  IMAD.MOV.U32 R0, RZ, RZ, 0x1c1f ;  /* 0x00001c1fff007424 */ /* 0x000fe200078e00ff */
[----:B------:R-:W-:Y:S02]  /*18f70*/  MOV R2, 0x18f90 ;  /* 0x00018f9000027802 */ /* 0x000fe40000000f00 */
[----:B------:R-:W-:Y:S05]  /*18f80*/  CALL.REL.NOINC `($__internal_5_$__cuda_sm70_shflsync_idx_p) ;  /* 0x00000f8000007944 */ /* 0x000fea0003c00000 */
[----:B------:R-:W-:Y:S01]  /*18f90*/  MOV R10, R0 ;  /* 0x00000000000a7202 */ /* 0x000fe20000000f00 */
[----:B------:R-:W-:Y:S05]  /*18fa0*/  BRA `(.L_x_343) ;  /* 0xffffc4c000007947 */ /* 0x000fea000383ffff */
.L_x_274:
[----:B------:R-:W-:Y:S01]  /*18fb0*/  IMAD.MOV.U32 R5, RZ, RZ, R13 ;  /* 0x000000ffff057224 */ /* 0x000fe200078e000d */
[----:B------:R-:W-:Y:S01]  /*18fc0*/  MOV R3, RZ ;  /* 0x000000ff00037202 */ /* 0x000fe20000000f00 */
[----:B------:R-:W-:Y:S01]  /*18fd0*/  IMAD.MOV.U32 R0, RZ, RZ, 0x1c1f ;  /* 0x00001c1fff007424 */ /* 0x000fe200078e00ff */
[----:B------:R-:W-:-:S02]  /*18fe0*/  MOV R2, 0x19000 ;  /* 0x0001900000027802 */ /* 0x000fc40000000f00 */
[----:B-12---:R-:W-:Y:S05]  /*18ff0*/  CALL.REL.NOINC `($__internal_5_$__cuda_sm70_shflsync_idx_p) ;  /* 0x00000f1000007944 */ /* 0x006fea0003c00000 */
[----:B------:R-:W-:Y:S05]  /*19000*/  BRA `(.L_x_344) ;  /* 0xffffc48000007947 */ /* 0x000fea000383ffff */
.L_x_277:
[----:B------:R-:W-:Y:S01]  /*19010*/  IMAD.MOV.U32 R5, RZ, RZ, R12 ;  /* 0x000000ffff057224 */ /* 0x000fe200078e000c */
[----:B--2---:R-:W-:Y:S01]  /*19020*/  MOV R3, 0x1 ;  /* 0x0000000100037802 */ /* 0x004fe20000000f00 */
[----:B----4-:R-:W-:Y:S01]  /*19030*/  IMAD.MOV.U32 R0, RZ, RZ, 0x1c1f ;  /* 0x00001c1fff007424 */ /* 0x010fe200078e00ff */
[----:B------:R-:W-:-:S02]  /*19040*/  MOV R2, 0x19060 ;  /* 0x0001906000027802 */ /* 0x000fc40000000f00 */
[----:B-1-3--:R-:W-:Y:S05]  /*19050*/  CALL.REL.NOINC `($__internal_5_$__cuda_sm70_shflsync_idx_p) ;  /* 0x00000eb000007944 */ /* 0x00afea0003c00000 */
[----:B------:R-:W-:Y:S01]  /*19060*/  IMAD.MOV.U32 R10, RZ, RZ, R0 ;  /* 0x000000ffff0a7224 */ /* 0x000fe200078e0000 */
[----:B------:R-:W-:Y:S01]  /*19070*/  MOV R3, 0x1 ;  /* 0x0000000100037802 */ /* 0x000fe20000000f00 */
[----:B------:R-:W-:Y:S01]  /*19080*/  IMAD.MOV.U32 R5, RZ, RZ, R13 ;  /* 0x000000ffff057224 */ /* 0x000fe200078e000d */
[----:B------:R-:W-:-:S02]  /*19090*/  MOV R0, 0x1c1f ;  /* 0x00001c1f00007802 */ /* 0x000fc40000000f00 */
[----:B------:R-:W-:Y:S02]  /*190a0*/  MOV R2, 0x190c0 ;  /* 0x000190c000027802 */ /* 0x000fe40000000f00 */
[----:B------:R-:W-:Y:S05]  /*190b0*/  CALL.REL.NOINC `($__internal_5_$__cuda_sm70_shflsync_idx_p) ;  /* 0x00000e5000007944 */ /* 0x000fea0003c00000 */
[----:B------:R-:W-:Y:S05]  /*190c0*/  BRA `(.L_x_345) ;  /* 0xffffc52000007947 */ /* 0x000fea000383ffff */
.L_x_280:
[----:B------:R-:W-:Y:S01]  /*190d0*/  IMAD.MOV.U32 R5, RZ, RZ, R12 ;  /* 0x000000ffff057224 */ /* 0x000fe200078e000c */
[----:B-1----:R-:W-:Y:S01]  /*190e0*/  MOV R3, 0x2 ;  /* 0x0000000200037802 */ /* 0x002fe20000000f00 */
[----:B----4-:R-:W-:Y:S01]  /*190f0*/  IMAD.MOV.U32 R0, RZ, RZ, 0x1c1f ;  /* 0x00001c1fff007424 */ /* 0x010fe200078e00ff */
[----:B------:R-:W-:Y:S02]  /*19100*/  MOV R2, 0x19120 ;  /* 0x0001912000027802 */ /* 0x000fe40000000f00 */
[----:B--23--:R-:W-:Y:S05]  /*19110*/  CALL.REL.NOINC `($__internal_5_$__cuda_sm70_shflsync_idx_p) ;  /* 0x00000df000007944 */ /* 0x00cfea0003c00000 */
[----:B------:R-:W-:Y:S01]  /*19120*/  MOV R10, R0 ;  /* 0x00000000000a7202 */ /* 0x000fe20000000f00 */
[----:B------:R-:W-:Y:S05]  /*19130*/  BRA `(.L_x_346) ;  /* 0xffffc61000007947 */ /* 0x000fea000383ffff */
.L_x_281:
[----:B------:R-:W-:Y:S01]  /*19140*/  IMAD.MOV.U32 R5, RZ, RZ, R13 ;  /* 0x000000ffff057224 */ /* 0x000fe200078e000d */
[----:B------:R-:W-:Y:S01]  /*19150*/  MOV R3, 0x2 ;  /* 0x0000000200037802 */ /* 0x000fe20000000f00 */
[----:B----4-:R-:W-:Y:S01]  /*19160*/  IMAD.MOV.U32 R0, RZ, RZ, 0x1c1f ;  /* 0x00001c1fff007424 */ /* 0x010fe200078e00ff */
[----:B------:R-:W-:Y:S02]  /*19170*/  MOV R2, 0x19190 ;  /* 0x0001919000027802 */ /* 0x000fe40000000f00 */
[----:B-123--:R-:W-:Y:S05]  /*19180*/  CALL.REL.NOINC `($__internal_5_$__cuda_sm70_shflsync_idx_p) ;  /* 0x00000d8000007944 */ /* 0x00efea0003c00000 */
[----:B------:R-:W-:Y:S05]  /*19190*/  BRA `(.L_x_347) ;  /* 0xffffc5d000007947 */ /* 0x000fea000383ffff */
.L_x_284:
[----:B------:R-:W-:Y:S01]  /*191a0*/  IMAD.MOV.U32 R5, RZ, RZ, R12 ;  /* 0x000000ffff057224 */ /* 0x000fe200078e000c */
[----:B-1----:R-:W-:Y:S01]  /*191b0*/  MOV R3, 0x3 ;  /* 0x0000000300037802 */ /* 0x002fe20000000f00 */
[----:B------:R-:W-:Y:S01]  /*191c0*/  IMAD.MOV.U32 R0, RZ, RZ, 0x1c1f ;  /* 0x00001c1fff007424 */ /* 0x000fe200078e00ff */
[----:B------:R-:W-:-:S02]  /*191d0*/  MOV R2, 0x191f0 ;  /* 0x000191f000027802 */ /* 0x000fc40000000f00 */
[----:B--234-:R-:W-:Y:S05]  /*191e0*/  CALL.REL.NOINC `($__internal_5_$__cuda_sm70_shflsync_idx_p) ;  /* 0x00000d2000007944 */ /* 0x01cfea0003c00000 */
[----:B------:R-:W-:Y:S01]  /*191f0*/  IMAD.MOV.U32 R6, RZ, RZ, R0 ;  /* 0x000000ffff067224 */ /* 0x000fe200078e0000 */
[----:B------:R-:W-:Y:S01]  /*19200*/  MOV R3, 0x3 ;  /* 0x0000000300037802 */ /* 0x000fe20000000f00 */
[----:B------:R-:W-:Y:S01]  /*19210*/  IMAD.MOV.U32 R5, RZ, RZ, R13 ;  /* 0x000000ffff057224 */ /* 0x000fe200078e000d */
[----:B------:R-:W-:-:S02]  /*19220*/  MOV R0, 0x1c1f ;  /* 0x00001c1f00007802 */ /* 0x000fc40000000f00 */
[----:B------:R-:W-:Y:S02]  /*19230*/  MOV R2, 0x19250 ;  /* 0x0001925000027802 */ /* 0x000fe40000000f00 */
[----:B------:R-:W-:Y:S05]  /*19240*/  CALL.REL.NOINC `($__internal_5_$__cuda_sm70_shflsync_idx_p) ;  /* 0x00000cc000007944 */ /* 0x000fea0003c00000 */
[----:B------:R-:W-:Y:S05]  /*19250*/  BRA `(.L_x_348) ;  /* 0xffffc68000007947 */ /* 0x000fea000383ffff */
.L_x_286:
[----:B------:R-:W-:Y:S01]  /*19260*/  IMAD.MOV.U32 R5, RZ, RZ, R17 ;  /* 0x000000ffff057224 */ /* 0x000fe200078e0011 */
[----:B------:R-:W-:Y:S01]  /*19270*/  MOV R3, RZ ;  /* 0x000000ff00037202 */ /* 0x000fe20000000f00 */
[----:B------:R-:W-:Y:S01]  /*19280*/  IMAD.MOV.U32 R0, RZ, RZ, 0x1c1f ;  /* 0x00001c1fff007424 */ /* 0x000fe200078e00ff */
[----:B------:R-:W-:Y:S02]  /*19290*/  MOV R2, 0x192b0 ;  /* 0x000192b000027802 */ /* 0x000fe40000000f00 */
[----:B------:R-:W-:Y:S05]  /*192a0*/  CALL.REL.NOINC `($__internal_5_$__cuda_sm70_shflsync_idx_p) ;  /* 0x00000c6000007944 */ /* 0x000fea0003c00000 */
[----:B------:R-:W-:Y:S01]  /*192b0*/  MOV R4, R0 ;  /* 0x0000000000047202 */ /* 0x000fe20000000f00 */
[----:B------:R-:W-:Y:S05]  /*192c0*/  BRA `(.L_x_349) ;  /* 0xffffc97000007947 */ /* 0x000fea000383ffff */
.L_x_287:
[----:B------:R-:W-:Y:S01]  /*192d0*/  IMAD.MOV.U32 R5, RZ, RZ, R24 ;  /* 0x000000ffff057224 */ /* 0x000fe200078e0018 */
[----:B------:R-:W-:Y:S01]  /*192e0*/  MOV R3, RZ ;  /* 0x000000ff00037202 */ /* 0x000fe20000000f00 */
[----:B------:R-:W-:Y:S01]  /*192f0*/  IMAD.MOV.U32 R0, RZ, RZ, 0x1c1f ;  /* 0x00001c1fff007424 */ /* 0x000fe200078e00ff */
[----:B------:R-:W-:Y:S02]  /*19300*/  MOV R2, 0x19320 ;  /* 0x0001932000027802 */ /* 0x000fe40000000f00 */
[----:B-12---:R-:W-:Y:S05]  /*19310*/  CALL.REL.NOINC `($__internal_5_$__cuda_sm70_shflsync_idx_p) ;  /* 0x00000bf000007944 */ /* 0x006fea0003c00000 */
[----:B------:R-:W-:Y:S05]  /*19320*/  BRA `(.L_x_350) ;  /* 0xffffc93000007947 */ /* 0x000fea000383ffff */
.L_x_290:
[----:B------:R-:W-:Y:S01]  /*19330*/  IMAD.MOV.U32 R5, RZ, RZ, R17 ;  /* 0x000000ffff057224 */ /* 0x000fe200078e0011 */
[----:B-1----:R-:W-:Y:S01]  /*19340*/  MOV R3, 0x1 ;  /* 0x0000000100037802 */ /* 0x002fe20000000f00 */
[----:B----4-:R-:W-:Y:S01]  /*19350*/  IMAD.MOV.U32 R0, RZ, RZ, 0x1c1f ;  /* 0x00001c1fff007424 */ /* 0x010fe200078e00ff */
[----:B------:R-:W-:-:S02]  /*19360*/  MOV R2, 0x19380 ;  /* 0x0001938000027802 */ /* 0x000fc40000000f00 */
[----:B--23--:R-:W-:Y:S05]  /*19370*/  CALL.REL.NOINC `($__internal_5_$__cuda_sm70_shflsync_idx_p) ;  /* 0x00000b9000007944 */ /* 0x00cfea0003c00000 */
[----:B------:R-:W-:Y:S01]  /*19380*/  IMAD.MOV.U32 R4, RZ, RZ, R0 ;  /* 0x000000ffff047224 */ /* 0x000fe200078e0000 */
[----:B------:R-:W-:Y:S01]  /*19390*/  MOV R3, 0x1 ;  /* 0x0000000100037802 */ /* 0x000fe20000000f00 */
[----:B------:R-:W-:Y:S01]  /*193a0*/  IMAD.MOV.U32 R5, RZ, RZ, R24 ;  /* 0x000000ffff057224 */ /* 0x000fe200078e0018 */
[----:B------:R-:W-:-:S02]  /*193b0*/  MOV R0, 0x1c1f ;  /* 0x00001c1f00007802 */ /* 0x000fc40000000f00 */
[----:B------:R-:W-:Y:S02]  /*193c0*/  MOV R2, 0x193e0 ;  /* 0x000193e000027802 */ /* 0x000fe40000000f00 */
[----:B------:R-:W-:Y:S05]  /*193d0*/  CALL.REL.NOINC `($__internal_5_$__cuda_sm70_shflsync_idx_p) ;  /* 0x00000b3000007944 */ /* 0x000fea0003c00000 */
[----:B------:R-:W-:Y:S05]  /*193e0*/  BRA `(.L_x_351) ;  /* 0xffffcd5000007947 */ /* 0x000fea000383ffff */
.L_x_293:
[----:B------:R-:W-:Y:S01]  /*193f0*/  IMAD.MOV.U32 R5, RZ, RZ, R17 ;  /* 0x000000ffff057224 */ /* 0x000fe200078e0011 */
[----:B-12---:R-:W-:Y:S01]  /*19400*/  MOV R3, 0x2 ;  /* 0x0000000200037802 */ /* 0x006fe20000000f00 */
[----:B----4-:R-:W-:Y:S01]  /*19410*/  IMAD.MOV.U32 R0, RZ, RZ, 0x1c1f ;  /* 0x00001c1fff007424 */ /* 0x010fe200078e00ff */
[----:B------:R-:W-:Y:S02]  /*19420*/  MOV R2, 0x19440 ;  /* 0x0001944000027802 */ /* 0x000fe40000000f00 */
[----:B---3--:R-:W-:Y:S05]  /*19430*/  CALL.REL.NOINC `($__internal_5_$__cuda_sm70_shflsync_idx_p) ;  /* 0x00000ad000007944 */ /* 0x008fea0003c00000 */
[----:B------:R-:W-:Y:S01]  /*19440*/  MOV R4, R0 ;  /* 0x0000000000047202 */ /* 0x000fe20000000f00 */
[----:B------:R-:W-:Y:S05]  /*19450*/  BRA `(.L_x_352) ;  /* 0xffffd05000007947 */ /* 0x000fea000383ffff */
.L_x_294:
[----:B------:R-:W-:Y:S01]  /*19460*/  IMAD.MOV.U32 R5, RZ, RZ, R24 ;  /* 0x000000ffff057224 */ /* 0x000fe200078e0018 */
[----:B--2---:R-:W-:Y:S01]  /*19470*/  MOV R3, 0x2 ;  /* 0x0000000200037802 */ /* 0x004fe20000000f00 */
[----:B----4-:R-:W-:Y:S01]  /*19480*/  IMAD.MOV.U32 R0, RZ, RZ, 0x1c1f ;  /* 0x00001c1fff007424 */ /* 0x010fe200078e00ff */
[----:B------:R-:W-:Y:S02]  /*19490*/  MOV R2, 0x194b0 ;  /* 0x000194b000027802 */ /* 0x000fe40000000f00 */
[----:B-1-3--:R-:W-:Y:S05]  /*194a0*/  CALL.REL.NOINC `($__internal_5_$__cuda_sm70_shflsync_idx_p) ;  /* 0x00000a6000007944 */ /* 0x00afea0003c00000 */
[----:B------:R-:W-:Y:S05]  /*194b0*/  BRA `(.L_x_353) ;  /* 0xffffd01000007947 */ /* 0x000fea000383ffff */
.L_x_297:
[----:B------:R-:W-:Y:S01]  /*194c0*/  IMAD.MOV.U32 R5, RZ, RZ, R17 ;  /* 0x000000ffff057224 */ /* 0x000fe200078e0011 */
[----:B--2---:R-:W-:Y:S01]  /*194d0*/  MOV R3, 0x3 ;  /* 0x0000000300037802 */ /* 0x004fe20000000f00 */
[----:B-1----:R-:W-:Y:S01]  /*194e0*/  IMAD.MOV.U32 R0, RZ, RZ, 0x1c1f ;  /* 0x00001c1fff007424 */ /* 0x002fe200078e00ff */
[----:B------:R-:W-:-:S02]  /*194f0*/  MOV R2, 0x19510 ;  /* 0x0001951000027802 */ /* 0x000fc40000000f00 */
[----:B---34-:R-:W-:Y:S05]  /*19500*/  CALL.REL.NOINC `($__internal_5_$__cuda_sm70_shflsync_idx_p) ;  /* 0x00000a0000007944 */ /* 0x018fea0003c00000 */
[----:B------:R-:W-:Y:S01]  /*19510*/  IMAD.MOV.U32 R4, RZ, RZ, R0 ;  /* 0x000000ffff047224 */ /* 0x000fe200078e0000 */
[----:B------:R-:W-:Y:S01]  /*19520*/  MOV R3, 0x3 ;  /* 0x0000000300037802 */ /* 0x000fe20000000f00 */
[----:B------:R-:W-:Y:S01]  /*19530*/  IMAD.MOV.U32 R5, RZ, RZ, R24 ;  /* 0x000000ffff057224 */ /* 0x000fe200078e0018 */
[----:B------:R-:W-:-:S02]  /*19540*/  MOV R0, 0x1c1f ;  /* 0x00001c1f00007802 */ /* 0x000fc40000000f00 */
[----:B------:R-:W-:Y:S02]  /*19550*/  MOV R2, 0x19570 ;  /* 0x0001957000027802 */ /* 0x000fe40000000f00 */
[----:B------:R-:W-:Y:S05]  /*19560*/  CALL.REL.NOINC `($__internal_5_$__cuda_sm70_shflsync_idx_p) ;  /* 0x000009a000007944 */ /* 0x000fea0003c00000 */
[----:B------:R-:W-:Y:S05]  /*19570*/  BRA `(.L_x_354) ;  /* 0xffffd2f000007947 */ /* 0x000fea000383ffff */
.L_x_301:
[----:B------:R-:W-:Y:S01]  /*19580*/  IMAD.MOV.U32 R5, RZ, RZ, R9 ;  /* 0x000000ffff057224 */ /* 0x000fe200078e0009 */
[----:B------:R-:W-:Y:S01]  /*19590*/  MOV R3, RZ ;  /* 0x000000ff00037202 */ /* 0x000fe20000000f00 */
[----:B------:R-:W-:Y:S01]  /*195a0*/  IMAD.MOV.U32 R0, RZ, RZ, 0x1c1f ;  /* 0x00001c1fff007424 */ /* 0x000fe200078e00ff */
[----:B------:R-:W-:Y:S02]  /*195b0*/  MOV R2, 0x195d0 ;  /* 0x000195d000027802 */ /* 0x000fe40000000f00 */
[----:B------:R-:W-:Y:S05]  /*195c0*/  CALL.REL.NOINC `($__internal_5_$__cuda_sm70_shflsync_idx_p) ;  /* 0x0000094000007944 */ /* 0x000fea0003c00000 */
[----:B------:R-:W-:Y:S01]  /*195d0*/  MOV R8, R0 ;  /* 0x0000000000087202 */ /* 0x000fe20000000f00 */
[----:B------:R-:W-:Y:S05]  /*195e0*/  BRA `(.L_x_355) ;  /* 0xffffddb000007947 */ /* 0x000fea000383ffff */
.L_x_302:
[----:B------:R-:W-:Y:S01]  /*195f0*/  IMAD.MOV.U32 R5, RZ, RZ, R12 ;  /* 0x000000ffff057224 */ /* 0x000fe200078e000c */
[----:B------:R-:W-:Y:S01]  /*19600*/  MOV R3, RZ ;  /* 0x000000ff00037202 */ /* 0x000fe20000000f00 */
[----:B------:R-:W-:Y:S01]  /*19610*/  IMAD.MOV.U32 R0, RZ, RZ, 0x1c1f ;  /* 0x00001c1fff007424 */ /* 0x000fe200078e00ff */
[----:B------:R-:W-:Y:S02]  /*19620*/  MOV R2, 0x19640 ;  /* 0x0001964000027802 */ /* 0x000fe40000000f00 */
[----:B-12---:R-:W-:Y:S05]  /*19630*/  CALL.REL.NOINC `($__internal_5_$__cuda_sm70_shflsync_idx_p) ;  /* 0x000008d000007944 */ /* 0x006fea0003c00000 */
[----:B------:R-:W-:Y:S05]  /*19640*/  BRA `(.L_x_356) ;  /* 0xffffdd7000007947 */ /* 0x000fea000383ffff */
.L_x_305:
[----:B--2---:R-:W-:Y:S01]  /*19650*/  IMAD.MOV.U32 R5, RZ, RZ, R9 ;  /* 0x000000ffff057224 */ /* 0x004fe200078e0009 */
[----:B------:R-:W-:Y:S01]  /*19660*/  MOV R3, 0x1 ;  /* 0x0000000100037802 */ /* 0x000fe20000000f00 */
        /* <DEDUP_REMOVED lines=10> */
.L_x_308:
[----:B-1----:R-:W-:Y:S01]  /*19710*/  IMAD.MOV.U32 R5, RZ, RZ, R9 ;  /* 0x000000ffff057224 */ /* 0x002fe200078e0009 */
[----:B------:R-:W-:Y:S01]  /*19720*/  MOV R3, 0x2 ;  /* 0x0000000200037802 */ /* 0x000fe20000000f00 */
[----:B----4-:R-:W-:Y:S01]  /*19730*/  IMAD.MOV.U32 R0, RZ, RZ, 0x1c1f ;  /* 0x00001c1fff007424 */ /* 0x010fe200078e00ff */
[----:B------:R-:W-:Y:S02]  /*19740*/  MOV R2, 0x19760 ;  /* 0x0001976000027802 */ /* 0x000fe40000000f00 */
[----:B--23--:R-:W-:Y:S05]  /*19750*/  CALL.REL.NOINC `($__internal_5_$__cuda_sm70_shflsync_idx_p) ;  /* 0x000007b000007944 */ /* 0x00cfea0003c00000 */
[----:B------:R-:W-:Y:S01]  /*19760*/  MOV R8, R0 ;  /* 0x0000000000087202 */ /* 0x000fe20000000f00 */
[----:B------:R-:W-:Y:S05]  /*19770*/  BRA `(.L_x_358) ;  /* 0xffffdf1000007947 */ /* 0x000fea000383ffff */
.L_x_309:
[----:B------:R-:W-:Y:S01]  /*19780*/  IMAD.MOV.U32 R5, RZ, RZ, R12 ;  /* 0x000000ffff057224 */ /* 0x000fe200078e000c */
[----:B------:R-:W-:Y:S01]  /*19790*/  MOV R3, 0x2 ;  /* 0x0000000200037802 */ /* 0x000fe20000000f00 */
[----:B----4-:R-:W-:Y:S01]  /*197a0*/  IMAD.MOV.U32 R0, RZ, RZ, 0x1c1f ;  /* 0x00001c1fff007424 */ /* 0x010fe200078e00ff */
[----:B------:R-:W-:Y:S02]  /*197b0*/  MOV R2, 0x197d0 ;  /* 0x000197d000027802 */ /* 0x000fe40000000f00 */
[----:B-123--:R-:W-:Y:S05]  /*197c0*/  CALL.REL.NOINC `($__internal_5_$__cuda_sm70_shflsync_idx_p) ;  /* 0x0000074000007944 */ /* 0x00efea0003c00000 */
[----:B------:R-:W-:Y:S05]  /*197d0*/  BRA `(.L_x_359) ;  /* 0xffffded000007947 */ /* 0x000fea000383ffff */
.L_x_312:
[----:B-1----:R-:W-:Y:S01]  /*197e0*/  IMAD.MOV.U32 R5, RZ, RZ, R9 ;  /* 0x000000ffff057224 */ /* 0x002fe200078e0009 */
[----:B------:R-:W-:Y:S01]  /*197f0*/  MOV R3, 0x3 ;  /* 0x0000000300037802 */ /* 0x000fe20000000f00 */
        /* <DEDUP_REMOVED lines=10> */
.L_x_314:
[----:B------:R-:W-:Y:S01]  /*198a0*/  IMAD.MOV.U32 R5, RZ, RZ, R74 ;  /* 0x000000ffff057224 */ /* 0x000fe200078e004a */
[----:B------:R-:W-:Y:S01]  /*198b0*/  MOV R3, RZ ;  /* 0x000000ff00037202 */ /* 0x000fe20000000f00 */
[----:B------:R-:W-:Y:S01]  /*198c0*/  IMAD.MOV.U32 R0, RZ, RZ, 0x1f ;  /* 0x0000001fff007424 */ /* 0x000fe200078e00ff */
[----:B------:R-:W-:Y:S02]  /*198d0*/  MOV R2, 0x198f0 ;  /* 0x000198f000027802 */ /* 0x000fe40000000f00 */
[----:B--2---:R-:W-:Y:S05]  /*198e0*/  CALL.REL.NOINC `($__internal_5_$__cuda_sm70_shflsync_idx_p) ;  /* 0x0000062000007944 */ /* 0x004fea0003c00000 */
[----:B------:R-:W-:Y:S01]  /*198f0*/  MOV R9, R0 ;  /* 0x0000000000097202 */ /* 0x000fe20000000f00 */
[----:B------:R-:W-:Y:S05]  /*19900*/  BRA `(.L_x_361) ;  /* 0xffffe13000007947 */ /* 0x000fea000383ffff */
.L_x_315:
[----:B------:R-:W-:Y:S01]  /*19910*/  IMAD.MOV.U32 R5, RZ, RZ, R74 ;  /* 0x000000ffff057224 */ /* 0x000fe200078e004a */
[----:B------:R-:W-:Y:S01]  /*19920*/  MOV R3, 0x1 ;  /* 0x0000000100037802 */ /* 0x000fe20000000f00 */
[----:B------:R-:W-:Y:S01]  /*19930*/  IMAD.MOV.U32 R0, RZ, RZ, 0x1f ;  /* 0x0000001fff007424 */ /* 0x000fe200078e00ff */
[----:B------:R-:W-:Y:S02]  /*19940*/  MOV R2, 0x19960 ;  /* 0x0001996000027802 */ /* 0x000fe40000000f00 */
[----:B-12---:R-:W-:Y:S05]  /*19950*/  CALL.REL.NOINC `($__internal_5_$__cuda_sm70_shflsync_idx_p) ;  /* 0x000005b000007944 */ /* 0x006fea0003c00000 */
[----:B------:R-:W-:Y:S01]  /*19960*/  MOV R8, R0 ;  /* 0x0000000000087202 */ /* 0x000fe20000000f00 */
[----:B------:R-:W-:Y:S05]  /*19970*/  BRA `(.L_x_362) ;  /* 0xffffe0e000007947 */ /* 0x000fea000383ffff */
.L_x_316:
[----:B------:R-:W-:Y:S02]  /*19980*/  MOV R2, 0x1 ;  /* 0x0000000100027802 */ /* 0x000fe40000000f00 */
[----:B------:R-:W-:-:S02]  /*19990*/  MOV R3, 0x199b0 ;  /* 0x000199b000037802 */ /* 0x000fc40000000f00 */
[----:B-1234-:R-:W-:Y:S05]  /*199a0*/  CALL.REL.NOINC `($__internal_6_$__cuda_sm70_shflsync_up_p) ;  /* 0x000005b000007944 */ /* 0x01efea0003c00000 */
[----:B------:R-:W-:Y:S05]  /*199b0*/  BRA `(.L_x_363) ;  /* 0xffffe1d000007947 */ /* 0x000fea000383ffff */
.L_x_317:
[----:B------:R-:W-:Y:S02]  /*199c0*/  MOV R2, 0x2 ;  /* 0x0000000200027802 */ /* 0x000fe40000000f00 */
[----:B------:R-:W-:-:S02]  /*199d0*/  MOV R3, 0x199f0 ;  /* 0x000199f000037802 */ /* 0x000fc40000000f00 */
[----:B--2-4-:R-:W-:Y:S05]  /*199e0*/  CALL.REL.NOINC `($__internal_6_$__cuda_sm70_shflsync_up_p) ;  /* 0x0000057000007944 */ /* 0x014fea0003c00000 */
        /* <DEDUP_REMOVED lines=23> */
.L_x_321:
[----:B------:R-:W-:Y:S02]  /*19b60*/  MOV R2, 0x1 ;  /* 0x0000000100027802 */ /* 0x000fe40000000f00 */
[----:B------:R-:W-:Y:S02]  /*19b70*/  MOV R3, 0x19b90 ;  /* 0x00019b9000037802 */ /* 0x000fe40000000f00 */
[----:B------:R-:W-:Y:S05]  /*19b80*/  CALL.REL.NOINC `($__internal_6_$__cuda_sm70_shflsync_up_p) ;  /* 0x000003d000007944 */ /* 0x000fea0003c00000 */
[----:B------:R-:W-:Y:S01]  /*19b90*/  MOV R2, R4 ;  /* 0x0000000400027202 */ /* 0x000fe20000000f00 */
[----:B------:R-:W-:Y:S05]  /*19ba0*/  BRA `(.L_x_365) ;  /* 0xffffe24000007947 */ /* 0x000fea000383ffff */
.L_x_322:
        /* <DEDUP_REMOVED lines=26> */
.L_x_324:
[----:B------:R-:W-:Y:S02]  /*19d50*/  SEL R0, RZ, 0x1, P0 ;  /* 0x00000001ff007807 */ /* 0x000fe40000000000 */
[----:B------:R-:W-:Y:S02]  /*19d60*/  MOV R2, 0x19d80 ;  /* 0x00019d8000027802 */ /* 0x000fe40000000f00 */
[----:B-1----:R-:W-:Y:S05]  /*19d70*/  CALL.REL.NOINC `($__internal_7_$__cuda_sm70_votesync_ballot) ;  /* 0x0000025000007944 */ /* 0x002fea0003c00000 */
[----:B------:R-:W-:Y:S01]  /*19d80*/  MOV R11, R0 ;  /* 0x00000000000b7202 */ /* 0x000fe20000000f00 */
[----:B------:R-:W-:Y:S05]  /*19d90*/  BRA `(.L_x_367) ;  /* 0xffffe1e000007947 */ /* 0x000fea000383ffff */
.L_x_325:
[----:B------:R-:W-:Y:S01]  /*19da0*/  IMAD.MOV.U32 R5, RZ, RZ, R6 ;  /* 0x000000ffff057224 */ /* 0x000fe200078e0006 */
[----:B---3--:R-:W-:Y:S01]  /*19db0*/  MOV R3, R10 ;  /* 0x0000000a00037202 */ /* 0x008fe20000000f00 */
[----:B------:R-:W-:Y:S01]  /*19dc0*/  IMAD.MOV.U32 R0, RZ, RZ, 0x1f ;  /* 0x0000001fff007424 */ /* 0x000fe200078e00ff */
[----:B------:R-:W-:Y:S02]  /*19dd0*/  MOV R2, 0x19df0 ;  /* 0x00019df000027802 */ /* 0x000fe40000000f00 */
[----:B-12---:R-:W-:Y:S05]  /*19de0*/  CALL.REL.NOINC `($__internal_5_$__cuda_sm70_shflsync_idx_p) ;  /* 0x0000012000007944 */ /* 0x006fea0003c00000 */
[----:B------:R-:W-:Y:S01]  /*19df0*/  IMAD.MOV.U32 R8, RZ, RZ, R0 ;  /* 0x000000ffff087224 */ /* 0x000fe200078e0000 */
[----:B------:R-:W-:Y:S01]  /*19e00*/  MOV R3, R10 ;  /* 0x0000000a00037202 */ /* 0x000fe20000000f00 */
[----:B------:R-:W-:Y:S01]  /*19e10*/  IMAD.MOV.U32 R5, RZ, RZ, R7 ;  /* 0x000000ffff057224 */ /* 0x000fe200078e0007 */
[----:B------:R-:W-:Y:S02]  /*19e20*/  MOV R0, 0x1f ;  /* 0x0000001f00007802 */ /* 0x000fe40000000f00 */
[----:B------:R-:W-:-:S02]  /*19e30*/  MOV R2, 0x19e50 ;  /* 0x00019e5000027802 */ /* 0x000fc40000000f00 */
[----:B------:R-:W-:Y:S05]  /*19e40*/  CALL.REL.NOINC `($__internal_5_$__cuda_sm70_shflsync_idx_p) ;  /* 0x000000c000007944 */ /* 0x000fea0003c00000 */
[----:B------:R-:W-:Y:S01]  /*19e50*/  MOV R7, R0 ;  /* 0x0000000000077202 */ /* 0x000fe20000000f00 */
[----:B------:R-:W-:Y:S05]  /*19e60*/  BRA `(.L_x_368) ;  /* 0xffffe15000007947 */ /* 0x000fea000383ffff */
.L_x_328:
[----:B------:R-:W-:Y:S01]  /*19e70*/  IMAD.MOV.U32 R5, RZ, RZ, R4 ;  /* 0x000000ffff057224 */ /* 0x000fe200078e0004 */
[----:B------:R-:W-:-:S02]  /*19e80*/  MOV R0, 0x1f ;  /* 0x0000001f00007802 */ /* 0x000fc40000000f00 */
[----:B------:R-:W-:Y:S02]  /*19e90*/  MOV R2, 0x19eb0 ;  /* 0x00019eb000027802 */ /* 0x000fe40000000f00 */
[----:B-1234-:R-:W-:Y:S05]  /*19ea0*/  CALL.REL.NOINC `($__internal_5_$__cuda_sm70_shflsync_idx_p) ;  /* 0x0000006000007944 */ /* 0x01efea0003c00000 */
[----:B------:R-:W-:Y:S01]  /*19eb0*/  MOV R13, R0 ;  /* 0x00000000000d7202 */ /* 0x000fe20000000f00 */
[----:B------:R-:W-:Y:S05]  /*19ec0*/  BRA `(.L_x_327) ;  /* 0xffffe15000007947 */ /* 0x000fea000383ffff */
        .weak           $__internal_4_$__cuda_sm70_shflsync_bfly_p
        .type           $__internal_4_$__cuda_sm70_shflsync_bfly_p,@function
        .size           $__internal_4_$__cuda_sm70_shflsync_bfly_p,($__internal_5_$__cuda_sm70_shflsync_idx_p - $__internal_4_$__cuda_sm70_shflsync_bfly_p)
$__internal_4_$__cuda_sm70_shflsync_bfly_p:
[----:B------:R-:W-:Y:S04]  /*19ed0*/  WARPSYNC R8 ;  /* 0x0000000800007348 */ /* 0x000fe80003800000 */
[----:B------:R1:W2:Y:S02]  /*19ee0*/  SHFL.BFLY PT, R0, R0, R3, R9 ;  /* 0x0c00000300007389 */ /* 0x0002a400000e0009 */
[----:B-1----:R-:W-:-:S04]  /*19ef0*/  MOV R3, 0x0 ;  /* 0x0000000000037802 */ /* 0x002fc80000000f00 */
[----:B--2---:R-:W-:Y:S05]  /*19f00*/  RET.REL.NODEC R2 `(_ZN7cutlass13device_kernelIN5flash19enable_sm80_to_sm89INS1_16FlashAttnFwdSm80INS1_25CollectiveMainloopFwdSm80ILi4ELi1ELb0EN4cute5tupleIJNS5_1CILi128EEENS7_ILi48EEENS7_ILi96EEEEEELi96ENS_10bfloat16_tEfNS_4arch4Sm80ELb0ELb0ELb1ELb1ELb0ELb1ELb1ELb1EEENS1_21CollectiveEpilogueFwdINS6_IJS8_SA_S9_EEENS6_IJNS7_ILi1EEESI_SI_EEESC_SE_Li128ELb1ELb1ELb1ELb0EEENS1_36VarlenDynamicPersistentTileSchedulerILi128ELi48ELi128ELi128ELb1ELb1ELb0ELb0ELb1ELb1EEEEEEEEEvNT_6ParamsE) ;  /* 0xfffe60f002007950 */ /* 0x004fea0003c3ffff */
        .weak           $__internal_5_$__cuda_sm70_shflsync_idx_p
        .type           $__internal_5_$__cuda_sm70_shflsync_idx_p,@function
        .size           $__internal_5_$__cuda_sm70_shflsync_idx_p,($__internal_6_$__cuda_sm70_shflsync_up_p - $__internal_5_$__cuda_sm70_shflsync_idx_p)
$__internal_5_$__cuda_sm70_shflsync_idx_p:
[----:B------:R-:W-:-:S04]  /*19f10*/  MOV R75, 0xffffffff ;  /* 0xffffffff004b7802 */ /* 0x000fc80000000f00 */
[----:B------:R-:W-:Y:S04]  /*19f20*/  WARPSYNC R75 ;  /* 0x0000004b00007348 */ /* 0x000fe80003800000 */
[----:B------:R1:W2:Y:S02]  /*19f30*/  SHFL.IDX PT, R0, R5, R3, R0 ;  /* 0x0000000305007389 */ /* 0x0002a400000e0000 */
[----:B-1----:R-:W-:-:S04]  /*19f40*/  MOV R3, 0x0 ;  /* 0x0000000000037802 */ /* 0x002fc80000000f00 */
[----:B--2---:R-:W-:Y:S05]  /*19f50*/  RET.REL.NODEC R2 `(_ZN7cutlass13device_kernelIN5flash19enable_sm80_to_sm89INS1_16FlashAttnFwdSm80INS1_25CollectiveMainloopFwdSm80ILi4ELi1ELb0EN4cute5tupleIJNS5_1CILi128EEENS7_ILi48EEENS7_ILi96EEEEEELi96ENS_10bfloat16_tEfNS_4arch4Sm80ELb0ELb0ELb1ELb1ELb0ELb1ELb1ELb1EEENS1_21CollectiveEpilogueFwdINS6_IJS8_SA_S9_EEENS6_IJNS7_ILi1EEESI_SI_EEESC_SE_Li128ELb1ELb1ELb1ELb0EEENS1_36VarlenDynamicPersistentTileSchedulerILi128ELi48ELi128ELi128ELb1ELb1ELb0ELb0ELb1ELb1EEEEEEEEEvNT_6ParamsE) ;  /* 0xfffe60a002007950 */ /* 0x004fea0003c3ffff */
        .weak           $__internal_6_$__cuda_sm70_shflsync_up_p
        .type           $__internal_6_$__cuda_sm70_shflsync_up_p,@function
        .size           $__internal_6_$__cuda_sm70_shflsync_up_p,($__internal_7_$__cuda_sm70_votesync_ballot - $__internal_6_$__cuda_sm70_shflsync_up_p)
$__internal_6_$__cuda_sm70_shflsync_up_p:
[----:B------:R-:W-:Y:S02]  /*19f60*/  IMAD.MOV.U32 R4, RZ, RZ, RZ ;  /* 0x000000ffff047224 */ /* 0x000fe400078e00ff */
[----:B------:R-:W-:-:S04]  /*19f70*/  IMAD.MOV.U32 R10, RZ, RZ, -0x1 ;  /* 0xffffffffff0a7424 */ /* 0x000fc800078e00ff */
[----:B------:R-:W-:Y:S04]  /*19f80*/  WARPSYNC R10 ;  /* 0x0000000a00007348 */ /* 0x000fe80003800000 */
[----:B------:R1:W2:Y:S02]  /*19f90*/  SHFL.UP PT, R4, R0, R2, R4 ;  /* 0x0400000200047389 */ /* 0x0002a400000e0004 */
[----:B-1----:R-:W-:Y:S02]  /*19fa0*/  MOV R2, R3 ;  /* 0x0000000300027202 */ /* 0x002fe40000000f00 */
[----:B------:R-:W-:-:S04]  /*19fb0*/  MOV R3, 0x0 ;  /* 0x0000000000037802 */ /* 0x000fc80000000f00 */
[----:B--2---:R-:W-:Y:S05]  /*19fc0*/  RET.REL.NODEC R2 `(_ZN7cutlass13device_kernelIN5flash19enable_sm80_to_sm89INS1_16FlashAttnFwdSm80INS1_25CollectiveMainloopFwdSm80ILi4ELi1ELb0EN4cute5tupleIJNS5_1CILi128EEENS7_ILi48EEENS7_ILi96EEEEEELi96ENS_10bfloat16_tEfNS_4arch4Sm80ELb0ELb0ELb1ELb1ELb0ELb1ELb1ELb1EEENS1_21CollectiveEpilogueFwdINS6_IJS8_SA_S9_EEENS6_IJNS7_ILi1EEESI_SI_EEESC_SE_Li128ELb1ELb1ELb1ELb0EEENS1_36VarlenDynamicPersistentTileSchedulerILi128ELi48ELi128ELi128ELb1ELb1ELb0ELb0ELb1ELb1EEEEEEEEEvNT_6ParamsE) ;  /* 0xfffe603002007950 */ /* 0x004fea0003c3ffff */
        .weak           $__internal_7_$__cuda_sm70_votesync_ballot
        .type           $__internal_7_$__cuda_sm70_votesync_ballot,@function
        .size           $__internal_7_$__cuda_sm70_votesync_ballot,(.L_x_1430 - $__internal_7_$__cuda_sm70_votesync_ballot)
$__internal_7_$__cuda_sm70_votesync_ballot:
[----:B------:R-:W-:Y:S01]  /*19fd0*/  ISETP.NE.U32.AND P0, PT, R0, 0x1, PT ;  /* 0x000000010000780c */ /* 0x000fe20003f05070 */
[----:B------:R-:W-:-:S04]  /*19fe0*/  IMAD.MOV.U32 R3, RZ, RZ, -0x1 ;  /* 0xffffffffff037424 */ /* 0x000fc800078e00ff */
[----:B------:R-:W-:Y:S08]  /*19ff0*/  WARPSYNC R3 ;  /* 0x0000000300007348 */ /* 0x000ff00003800000 */
[----:B------:R-:W-:-:S04]  /*1a000*/  VOTE.ANY R0, PT, !P0 ;  /* 0x0000000000007806 */ /* 0x000fc800040e0100 */
[----:B------:R-:W-:Y:S01]  /*1a010*/  LOP3.LUT R0, R0, R3, RZ, 0xc0, !PT ;  /* 0x0000000300007212 */ /* 0x000fe200078ec0ff */
[----:B------:R-:W-:-:S04]  /*1a020*/  IMAD.MOV.U32 R3, RZ, RZ, 0x0 ;  /* 0x00000000ff037424 */ /* 0x000fc800078e00ff */
[----:B------:R-:W-:Y:S05]  /*1a030*/  RET.REL.NODEC R2 `(_ZN7cutlass13device_kernelIN5flash19enable_sm80_to_sm89INS1_16FlashAttnFwdSm80INS1_25CollectiveMainloopFwdSm80ILi4ELi1ELb0EN4cute5tupleIJNS5_1CILi128EEENS7_ILi48EEENS7_ILi96EEEEEELi96ENS_10bfloat16_tEfNS_4arch4Sm80ELb0ELb0ELb1ELb1ELb0ELb1ELb1ELb1EEENS1_21CollectiveEpilogueFwdINS6_IJS8_SA_S9_EEENS6_IJNS7_ILi1EEESI_SI_EEESC_SE_Li128ELb1ELb1ELb1ELb0EEENS1_36VarlenDynamicPersistentTileSchedulerILi128ELi48ELi128ELi128ELb1ELb1ELb0ELb0ELb1ELb1EEEEEEEEEvNT_6ParamsE) ;  /* 0xfffe5fc002007950 */ /* 0x000fea0003c3ffff */
.L_x_369:
        /* <DEDUP_REMOVED lines=12> */
.L_x_1430:


//--------------------- .text._ZN7cutlass13device_kernelIN5flash19enable_sm80_to_sm89INS1_16FlashAttnFwdSm80INS1_25CollectiveMainloopFwdSm80ILi4ELi1ELb0EN4cute5tupleIJNS5_1CILi128EEENS7_ILi48EEENS7_ILi96EEEEEELi96ENS_10bfloat16_tEfNS_4arch4Sm80ELb0ELb1ELb1ELb0ELb0ELb0ELb1ELb1EEENS1_21CollectiveEpilogueFwdINS6_IJS8_SA_S9_EEENS6_IJNS7_ILi1EEESI_SI_EEESC_SE_Li128ELb0ELb1ELb1ELb0EEENS1_19SingleTileSchedulerILb0ELb1ELb1ELi128EEEEEEEEEvNT_6ParamsE --------------------------
	.section	.text._ZN7cutlass13device_kernelIN5flash19enable_sm80_to_sm89INS1_16FlashAttnFwdSm80INS1_25CollectiveMainloopFwdSm80ILi4ELi1ELb0EN4cute5tupleIJNS5_1CILi128EEENS7_ILi48EEENS7_ILi96EEEEEELi96ENS_10bfloat16_tEfNS_4arch4Sm80ELb0ELb1ELb1ELb0ELb0ELb0ELb1ELb1EEENS1_21CollectiveEpilogueFwdINS6_IJS8_SA_S9_EEENS6_IJNS7_ILi1EEESI_SI_EEESC_SE_Li128ELb0ELb1ELb1ELb0EEENS1_19SingleTileSchedulerILb0ELb1ELb1ELi128EEEEEEEEEvNT_6ParamsE,"ax",@progbits
	.sectioninfo	@"SHI_REGISTERS=255"
	.align	128
.text._ZN7cutlass13device_kernelIN5flash19enable_sm80_to_sm89INS1_16FlashAttnFwdSm80INS1_25CollectiveMainloopFwdSm80ILi4ELi1ELb0EN4cute5tupleIJNS5_1CILi128EEENS7_ILi48EEENS7_ILi96EEEEEELi96ENS_10bfloat16_tEfNS_4arch4Sm80ELb0ELb1ELb1ELb0ELb0ELb0ELb1ELb1EEENS1_21CollectiveEpilogueFwdINS6_IJS8_SA_S9_EEENS6_IJNS7_ILi1EEESI_SI_EEESC_SE_Li128ELb0ELb1ELb1ELb0EEENS1_19SingleTileSchedulerILb0ELb1ELb1ELi128EEEEEEEEEvNT_6ParamsE:
        .type           _ZN7cutlass13device_kernelIN5flash19enable_sm80_to_sm89INS1_16FlashAttnFwdSm80INS1_25CollectiveMainloopFwdSm80ILi4ELi1ELb0EN4cute5tupleIJNS5_1CILi128EEENS7_ILi48EEENS7_ILi96EEEEEELi96ENS_10bfloat16_tEfNS_4arch4Sm80ELb0ELb1ELb1ELb0ELb0ELb0ELb1ELb1EEENS1_21CollectiveEpilogueFwdINS6_IJS8_SA_S9_EEENS6_IJNS7_ILi1EEESI_SI_EEESC_SE_Li128ELb0ELb1ELb1ELb0EEENS1_19SingleTileSchedulerILb0ELb1ELb1ELi128EEEEEEEEEvNT_6ParamsE,@function
        .size           _ZN7cutlass13device_kernelIN5flash19enable_sm80_to_sm89INS1_16FlashAttnFwdSm80INS1_25CollectiveMainloopFwdSm80ILi4ELi1ELb0EN4cute5tupleIJNS5_1CILi128EEENS7_ILi48EEENS7_ILi96EEEEEELi96ENS_10bfloat16_tEfNS_4arch4Sm80ELb0ELb1ELb1ELb0ELb0ELb0ELb1ELb1EEENS1_21CollectiveEpilogueFwdINS6_IJS8_SA_S9_EEENS6_IJNS7_ILi1EEESI_SI_EEESC_SE_Li128ELb0ELb1ELb1ELb0EEENS1_19SingleTileSchedulerILb0ELb1ELb1ELi128EEEEEEEEEvNT_6ParamsE,(.L_x_1435 - _ZN7cutlass13device_kernelIN5flash19enable_sm80_to_sm89INS1_16FlashAttnFwdSm80INS1_25CollectiveMainloopFwdSm80ILi4ELi1ELb0EN4cute5tupleIJNS5_1CILi128EEENS7_ILi48EEENS7_ILi96EEEEEELi96ENS_10bfloat16_tEfNS_4arch4Sm80ELb0ELb1ELb1ELb0ELb0ELb0ELb1ELb1EEENS1_21CollectiveEpilogueFwdINS6_IJS8_SA_S9_EEENS6_IJNS7_ILi1EEESI_SI_EEESC_SE_Li128ELb0ELb1ELb1ELb0EEENS1_19SingleTileSchedulerILb0ELb1ELb1ELi128EEEEEEEEEvNT_6ParamsE)
        .other          _ZN7cutlass13device_kernelIN5flash19enable_sm80_to_sm89INS1_16FlashAttnFwdSm80INS1_25CollectiveMainloopFwdSm80ILi4ELi1ELb0EN4cute5tupleIJNS5_1CILi128EEENS7_ILi48EEENS7_ILi96EEEEEELi96ENS_10bfloat16_tEfNS_4arch4Sm80ELb0ELb1ELb1ELb0ELb0ELb0ELb1ELb1EEENS1_21CollectiveEpilogueFwdINS6_IJS8_SA_S9_EEENS6_IJNS7_ILi1EEESI_SI_EEESC_SE_Li128ELb0ELb1ELb1ELb0EEENS1_19SingleTileSchedulerILb0ELb1ELb1ELi128EEEEEEEEEvNT_6ParamsE,@"STO_CUDA_ENTRY STV_DEFAULT"
_ZN7cutlass13device_kernelIN5flash19enable_sm80_to_sm89INS1_16FlashAttnFwdSm80INS1_25CollectiveMainloopFwdSm80ILi4ELi1ELb0EN4cute5tupleIJNS5_1CILi128EEENS7_ILi48EEENS7_ILi96EEEEEELi96ENS_10bfloat16_tEfNS_4arch4Sm80ELb0ELb1ELb1ELb0ELb0ELb0ELb1ELb1EEENS1_21CollectiveEpilogueFwdINS6_IJS8_SA_S9_EEENS6_IJNS7_ILi1EEESI_SI_EEESC_SE_Li128ELb0ELb1ELb1ELb0EEENS1_19SingleTileSchedulerILb0ELb1ELb1ELi128EEEEEEEEEvNT_6ParamsE:
[----:B------:R-:W-:Y:S02]  /*0000*/  MOV R1, c[0x0][0x28] ;  /* 0x00000a0000017a02 */ /* 0x000fe40000000f00 */
[----:B------:R-:W1:Y:S01]  /*0010*/  S2R R93, SR_TID.X ;  /* 0x00000000005d7919 */ /* 0x000e620000002100 */
[----:B------:R-:W2:Y:S03]  /*0020*/  S2UR UR6, SR_CTAID.Y ;  /* 0x00000000000679c3 */ /* 0x000ea60000002600 */
[----:B------:R-:W3:Y:S01]  /*0030*/  S2R R0, SR_CTAID.Z ;  /* 0x0000000000007919 */ /* 0x000ee20000002700 */
[----:B-1----:R-:W-:-:S06]  /*0040*/  SHF.R.U32.HI R2, RZ, 0x5, R93 ;  /* 0x00000005ff027819 */ /* 0x002fcc000001165d */
[----:B------:R-:W1:Y:S02]  /*0050*/  SHFL.IDX PT, R2, R2, RZ, 0x1f ;  /* 0x00001fff02027589 */ /* 0x000e6400000e0000 */
[----:B-1----:R-:W-:-:S13]  /*0060*/  ISETP.NE.AND P0, PT, R2, RZ, PT ;  /* 0x000000ff0200720c */ /* 0x002fda0003f05270 */
[----:B--2---:R-:W-:Y:S05]  /*0070*/  @!P0 BRA `(.L_x_370) ;  /* 0x0000009000008947 */ /* 0x004fea0003800000 */
[----:B---3--:R-:W-:Y:S01]  /*0080*/  MOV R2, c[0x0][0x550] ;  /* 0x0001540000027a02 */ /* 0x008fe20000000f00 */
[----:B------:R-:W-:-:S03]  /*0090*/  UMOV UR10, UR6 ;  /* 0x00000006000a7c82 */ /* 0x000fc60008000000 */
[----:B------:R-:W-:-:S13]  /*00a0*/  ISETP.NE.AND P0, PT, R2, 0x1, PT ;  /* 0x000000010200780c */ /* 0x000fda0003f05270 */
[----:B------:R-:W-:Y:S05]  /*00b0*/  @!P0 BRA `(.L_x_371) ;  /* 0x000000b000008947 */ /* 0x000fea0003800000 */
[----:B------:R-:W-:Y:S02]  /*00c0*/  ULDC UR4, c[0x0][0x554] ;  /* 0x0001550000047ab9 */ /* 0x000fe40000000800 */
[----:B------:R-:W-:Y:S02]  /*00d0*/  UIMAD.WIDE.U32 UR4, UR6, UR4, URZ ;  /* 0x00000004060472a5 */ /* 0x000fe4000f8e003f */
[----:B------:R-:W-:Y:S02]  /*00e0*/  ULDC UR10, c[0x0][0x558] ;  /* 0x00015600000a7ab9 */ /* 0x000fe40000000800 */
[----:B------:R-:W-:Y:S01]  /*00f0*/  USHF.R.U32.HI UR10, URZ, UR10, UR5 ;  /* 0x0000000a3f0a7299 */ /* 0x000fe20008011605 */
[----:B------:R-:W-:Y:S05]  /*0100*/  BRA `(.L_x_371) ;  /* 0x0000006000007947 */ /* 0x000fea0003800000 */
.L_x_370:
[----:B---3--:R-:W-:Y:S02]  /*0110*/  ULDC.64 UR4, c[0x0][0x550] ;  /* 0x0001540000047ab9 */ /* 0x008fe40000000a00 */
[----:B------:R-:W-:Y:S02]  /*0120*/  UISETP.NE.AND UP0, UPT, UR4, 0x1, UPT ;  /* 0x000000010400788c */ /* 0x000fe4000bf05270 */
[----:B------:R-:W-:-:S02]  /*0130*/  UIMAD.WIDE.U32 UR8, UR6, UR5, URZ ;  /* 0x00000005060872a5 */ /* 0x000fc4000f8e003f */
[----:B------:R-:W-:Y:S02]  /*0140*/  ULDC UR4, c[0x0][0x558] ;  /* 0x0001560000047ab9 */ /* 0x000fe40000000800 */
[----:B------:R-:W-:-:S05]  /*0150*/  UMOV UR10, UR6 ;  /* 0x00000006000a7c82 */ /* 0x000fca0008000000 */
[----:B------:R-:W-:-:S03]  /*0160*/  @UP0 USHF.R.U32.HI UR10, URZ, UR4, UR9 ;  /* 0x000000043f0a0299 */ /* 0x000fc60008011609 */
.L_x_371:
[----:B------:R-:W-:Y:S01]  /*0170*/  ISETP.GE.AND P0, PT, R0, RZ, PT ;  /* 0x000000ff0000720c */ /* 0x000fe20003f06270 */
[----:B------:R-:W-:Y:S02]  /*0180*/  UIADD3 UR4, -UR10, URZ, URZ ;  /* 0x0000003f0a047290 */ /* 0x000fe4000fffe13f */
[----:B------:R-:W-:Y:S02]  /*0190*/  ULDC UR11, c[0x0][0x550] ;  /* 0x00015400000b7ab9 */ /* 0x000fe40000000800 */
[----:B------:R-:W-:-:S08]  /*01a0*/  UIMAD UR11, UR4, UR11, UR6 ;  /* 0x0000000b040b72a4 */ /* 0x000fd0000f8e0206 */
[----:B------:R-:W-:Y:S05]  /*01b0*/  @!P0 EXIT ;  /* 0x000000000000894d */ /* 0x000fea0003800000 */
[----:B------:R-:W1:Y:S01]  /*01c0*/  S2UR UR9, SR_CTAID.X ;  /* 0x00000000000979c3 */ /* 0x000e620000002500 */
[----:B------:R-:W-:Y:S02]  /*01d0*/  ULDC UR4, c[0x0][0x2c4] ;  /* 0x0000b10000047ab9 */ /* 0x000fe40000000800 */
[----:B------:R-:W-:Y:S02]  /*01e0*/  UISETP.NE.AND UP2, UPT, UR4, 0x1, UPT ;  /* 0x000000010400788c */ /* 0x000fe4000bf45270 */
[----:B------:R-:W-:Y:S02]  /*01f0*/  UMOV UR8, 0x1 ;  /* 0x0000000100087882 */ /* 0x000fe40000000000 */
[----:B------:R-:W-:Y:S02]  /*0200*/  ULDC.64 UR4, c[0x0][0x328] ;  /* 0x0000ca0000047ab9 */ /* 0x000fe40000000a00 */
[----:B------:R-:W-:Y:S02]  /*0210*/  UISETP.LE.AND UP1, UPT, UR8, UR5, UPT ;  /* 0x000000050800728c */ /* 0x000fe4000bf23270 */
[----:B------:R-:W-:-:S02]  /*0220*/  ULDC.64 UR6, c[0x0][0x2c8] ;  /* 0x0000b20000067ab9 */ /* 0x000fc40000000a00 */
[----:B------:R-:W-:Y:S02]  /*0230*/  ULDC UR12, c[0x0][0x168] ;  /* 0x00005a00000c7ab9 */ /* 0x000fe40000000800 */
[----:B------:R-:W-:Y:S01]  /*0240*/  PLOP3.LUT P0, PT, PT, PT, UP1, 0x40, 0x0 ;  /* 0x000000000000781c */ /* 0x000fe20003f0e818 */
[----:B------:R-:W-:Y:S02]  /*0250*/  UIADD3 UR12, UR8, -UR12, URZ ;  /* 0x8000000c080c7290 */ /* 0x000fe4000fffe03f */
[----:B------:R-:W-:Y:S02]  /*0260*/  ULDC UR5, c[0x0][0x1d0] ;  /* 0x0000740000057ab9 */ /* 0x000fe40000000800 */
[----:B-1----:R-:W-:-:S04]  /*0270*/  USHF.L.U32 UR9, UR9, 0x7, URZ ;  /* 0x0000000709097899 */ /* 0x002fc8000800063f */
[----:B------:R-:W-:-:S04]  /*0280*/  @UP2 UIADD3 UR14, UR9, 0x7f, URZ ;  /* 0x0000007f090e2890 */ /* 0x000fc8000fffe03f */
[----:B------:R-:W-:Y:S02]  /*0290*/  UIMAD.WIDE.U32 UR14, UR14, UR6, URZ ;  /* 0x000000060e0e72a5 */ /* 0x000fe4000f8e003f */
[----:B------:R-:W-:Y:S02]  /*02a0*/  UIADD3 UR6, UR9, 0x7f, URZ ;  /* 0x0000007f09067890 */ /* 0x000fe4000fffe03f */
[----:B------:R-:W-:-:S04]  /*02b0*/  @UP2 USHF.R.U32.HI UR6, URZ, UR7, UR15 ;  /* 0x000000073f062299 */ /* 0x000fc8000801160f */
[----:B------:R-:W-:-:S04]  /*02c0*/  UIADD3 UR5, UR6, UR5, UR12 ;  /* 0x0000000506057290 */ /* 0x000fc8000fffe00c */
[----:B------:R-:W-:Y:S01]  /*02d0*/  UIADD3 UR6, UR5, UR4, URZ ;  /* 0x0000000405067290 */ /* 0x000fe2000fffe03f */
[----:B------:R-:W-:Y:S05]  /*02e0*/  @P0 BRA `(.L_x_372) ;  /* 0x0000014000000947 */ /* 0x000fea0003800000 */
[----:B------:R-:W-:Y:S01]  /*02f0*/  ISETP.LT.AND P0, PT, RZ, UR5, PT ;  /* 0x00000005ff007c0c */ /* 0x000fe2000bf01270 */
[----:B------:R-:W-:-:S12]  /*0300*/  UIADD3 UR7, UR5, -0x1, URZ ;  /* 0xffffffff05077890 */ /* 0x000fd8000fffe03f */
[----:B------:R-:W-:Y:S05]  /*0310*/  @P0 BRA `(.L_x_373) ;  /* 0x0000008000000947 */ /* 0x000fea0003800000 */
[----:B------:R-:W-:Y:S02]  /*0320*/  ULDC UR4, c[0x0][0x32c] ;  /* 0x0000cb0000047ab9 */ /* 0x000fe40000000800 */
[----:B------:R-:W-:Y:S02]  /*0330*/  UISETP.NE.AND UP0, UPT, UR8, UR4, UPT ;  /* 0x000000040800728c */ /* 0x000fe4000bf05270 */
[----:B------:R-:W-:-:S03]  /*0340*/  UIADD3 UR7, -UR5, URZ, URZ ;  /* 0x0000003f05077290 */ /* 0x000fc6000fffe13f */
[----:B------:R-:W-:Y:S02]  /*0350*/  ULDC.64 UR4, c[0x0][0x330] ;  /* 0x0000cc0000047ab9 */ /* 0x000fe40000000a00 */
[----:B------:R-:W-:-:S04]  /*0360*/  UIMAD.WIDE.U32 UR12, UR7, UR4, URZ ;  /* 0x00000004070c72a5 */ /* 0x000fc8000f8e003f */
[----:B------:R-:W-:-:S04]  /*0370*/  @UP0 USHF.R.U32.HI UR7, URZ, UR5, UR13 ;  /* 0x000000053f070299 */ /* 0x000fc8000801160d */
[----:B------:R-:W-:Y:S01]  /*0380*/  ULOP3.LUT UR7, URZ, UR7, URZ, 0x33, !UPT ;  /* 0x000000073f077292 */ /* 0x000fe2000f8e333f */
[----:B------:R-:W-:Y:S05]  /*0390*/  BRA `(.L_x_374) ;  /* 0x0000005000007947 */ /* 0x000fea0003800000 */
.L_x_373:
[----:B------:R-:W-:Y:S02]  /*03a0*/  ULDC UR4, c[0x0][0x32c] ;  /* 0x0000cb0000047ab9 */ /* 0x000fe40000000800 */
[----:B------:R-:W-:-:S03]  /*03b0*/  UISETP.NE.AND UP0, UPT, UR8, UR4, UPT ;  /* 0x000000040800728c */ /* 0x000fc6000bf05270 */
[----:B------:R-:W-:Y:S02]  /*03c0*/  ULDC.64 UR4, c[0x0][0x330] ;  /* 0x0000cc0000047ab9 */ /* 0x000fe40000000a00 */
[----:B------:R-:W-:-:S06]  /*03d0*/  UIMAD.WIDE.U32 UR12, UR7, UR4, URZ ;  /* 0x00000004070c72a5 */ /* 0x000fcc000f8e003f */
[----:B------:R-:W-:Y:S02]  /*03e0*/  @UP0 USHF.R.U32.HI UR7, URZ, UR5, UR13 ;  /* 0x000000053f070299 */ /* 0x000fe4000801160d */
.L_x_374:
[----:B------:R-:W-:Y:S02]  /*03f0*/  ULDC UR4, c[0x0][0x32c] ;  /* 0x0000cb0000047ab9 */ /* 0x000fe40000000800 */
[----:B------:R-:W-:-:S04]  /*0400*/  UIMAD UR4, UR7, UR4, UR4 ;  /* 0x00000004070472a4 */ /* 0x000fc8000f8e0204 */
[----:B------:R-:W-:-:S04]  /*0410*/  UISETP.LT.AND UP0, UPT, UR6, UR4, UPT ;  /* 0x000000040600728c */ /* 0x000fc8000bf01270 */
[----:B------:R-:W-:-:S03]  /*0420*/  USEL UR6, UR6, UR4, UP0 ;  /* 0x0000000406067287 */ /* 0x000fc60008000000 */
.L_x_372:
[----:B------:R-:W-:Y:S01]  /*0430*/  ULDC.64 UR4, c[0x0][0x2c8] ;  /* 0x0000b20000047ab9 */ /* 0x000fe20000000a00 */
[----:B------:R-:W-:Y:S01]  /*0440*/  PLOP3.LUT P0, PT, PT, PT, UP1, 0x40, 0x0 ;  /* 0x000000000000781c */ /* 0x000fe20003f0e818 */
[----:B------:R-:W-:Y:S02]  /*0450*/  UIMAD.WIDE.U32 UR14, UR9, UR4, URZ ;  /* 0x00000004090e72a5 */ /* 0x000fe4000f8e003f */
[----:B------:R-:W-:Y:S02]  /*0460*/  UMOV UR12, 0x2f ;  /* 0x0000002f000c7882 */ /* 0x000fe40000000000 */
[----:B------:R-:W-:Y:S02]  /*0470*/  ULDC UR8, c[0x0][0x1d0] ;  /* 0x0000740000087ab9 */ /* 0x000fe40000000800 */
[----:B------:R-:W-:Y:S02]  /*0480*/  UIADD3 UR6, UR6, 0x2f, URZ ;  /* 0x0000002f06067890 */ /* 0x000fe4000fffe03f */
[----:B------:R-:W-:-:S02]  /*0490*/  UIADD3 UR12, UR12, UR8, URZ ;  /* 0x000000080c0c7290 */ /* 0x000fc4000fffe03f */
[----:B------:R-:W-:Y:S02]  /*04a0*/  UIMAD.WIDE UR6, UR6, 0x2aaaaaab, URZ ;  /* 0x2aaaaaab060678a5 */ /* 0x000fe4000f8e023f */
[----:B------:R-:W-:Y:S02]  /*04b0*/  UIMAD.WIDE UR12, UR12, 0x2aaaaaab, URZ ;  /* 0x2aaaaaab0c0c78a5 */ /* 0x000fe4000f8e023f */
[----:B------:R-:W-:Y:S02]  /*04c0*/  ULDC UR14, c[0x0][0x168] ;  /* 0x00005a00000e7ab9 */ /* 0x000fe40000000800 */
[----:B------:R-:W-:Y:S02]  /*04d0*/  UMOV UR4, UR9 ;  /* 0x0000000900047c82 */ /* 0x000fe40008000000 */
[----:B------:R-:W-:Y:S02]  /*04e0*/  @UP2 USHF.R.U32.HI UR4, URZ, UR5, UR15 ;  /* 0x000000053f042299 */ /* 0x000fe4000801160f */
[----:B------:R-:W-:-:S02]  /*04f0*/  UIADD3 UR8, UR8, -UR14, URZ ;  /* 0x8000000e08087290 */ /* 0x000fc4000fffe03f */
[----:B------:R-:W-:Y:S02]  /*0500*/  USHF.R.U32.HI UR6, URZ, 0x1f, UR7 ;  /* 0x0000001f3f067899 */ /* 0x000fe40008011607 */
[----:B------:R-:W-:Y:S02]  /*0510*/  USHF.R.U32.HI UR12, URZ, 0x1f, UR13 ;  /* 0x0000001f3f0c7899 */ /* 0x000fe4000801160d */
[----:B------:R-:W-:Y:S02]  /*0520*/  UIADD3 UR4, UR8, UR4, URZ ;  /* 0x0000000408047290 */ /* 0x000fe4000fffe03f */
[----:B------:R-:W-:Y:S02]  /*0530*/  ULDC UR5, c[0x0][0x324] ;  /* 0x0000c90000057ab9 */ /* 0x000fe40000000800 */
[----:B------:R-:W-:Y:S02]  /*0540*/  ULEA.HI.SX32 UR6, UR7, UR6, 0x1d ;  /* 0x0000000607067291 */ /* 0x000fe4000f8fea3f */
[----:B------:R-:W-:-:S02]  /*0550*/  ULEA.HI.SX32 UR12, UR13, UR12, 0x1d ;  /* 0x0000000c0d0c7291 */ /* 0x000fc4000f8fea3f */
[----:B------:R-:W-:Y:S02]  /*0560*/  UIADD3 UR5, UR4, -UR5, URZ ;  /* 0x8000000504057290 */ /* 0x000fe4000fffe03f */
[----:B------:R-:W-:-:S04]  /*0570*/  UISETP.LT.AND UP0, UPT, UR12, UR6, UPT ;  /* 0x000000060c00728c */ /* 0x000fc8000bf01270 */
[----:B------:R-:W-:Y:S01]  /*0580*/  USEL UR6, UR12, UR6, UP0 ;  /* 0x000000060c067287 */ /* 0x000fe20008000000 */
[----:B------:R-:W-:Y:S01]  /*0590*/  MOV R3, UR5 ;  /* 0x0000000500037c02 */ /* 0x000fe20008000f00 */
[----:B------:R-:W-:Y:S05]  /*05a0*/  @P0 BRA `(.L_x_375) ;  /* 0x0000010000000947 */ /* 0x000fea0003800000 */
[----:B------:R-:W-:-:S04]  /*05b0*/  MOV R4, UR4 ;  /* 0x0000000400047c02 */ /* 0x000fc80008000f00 */
[----:B------:R-:W-:-:S13]  /*05c0*/  ISETP.GT.AND P0, PT, R4, -0x1, PT ;  /* 0xffffffff0400780c */ /* 0x000fda0003f04270 */
[----:B------:R-:W-:Y:S05]  /*05d0*/  @P0 BRA `(.L_x_376) ;  /* 0x0000007000000947 */ /* 0x000fea0003800000 */
[----:B------:R-:W-:Y:S01]  /*05e0*/  IMAD.MOV.U32 R2, RZ, RZ, c[0x0][0x32c] ;  /* 0x0000cb00ff027624 */ /* 0x000fe200078e00ff */
[----:B------:R-:W-:-:S04]  /*05f0*/  LOP3.LUT R4, RZ, R4, RZ, 0x33, !PT ;  /* 0x00000004ff047212 */ /* 0x000fc800078e33ff */
[----:B------:R-:W-:-:S13]  /*0600*/  ISETP.NE.AND P0, PT, R2, 0x1, PT ;  /* 0x000000010200780c */ /* 0x000fda0003f05270 */
[----:B------:R-:W-:-:S05]  /*0610*/  @P0 IMAD.HI.U32 R2, R4, c[0x0][0x330], RZ ;  /* 0x0000cc0004020a27 */ /* 0x000fca00078e00ff */
[----:B------:R-:W-:-:S04]  /*0620*/  @P0 SHF.R.U32.HI R4, RZ, c[0x0][0x334], R2 ;  /* 0x0000cd00ff040a19 */ /* 0x000fc80000011602 */
[----:B------:R-:W-:Y:S01]  /*0630*/  LOP3.LUT R4, RZ, R4, RZ, 0x33, !PT ;  /* 0x00000004ff047212 */ /* 0x000fe200078e33ff */
[----:B------:R-:W-:Y:S05]  /*0640*/  BRA `(.L_x_377) ;  /* 0x0000004000007947 */ /* 0x000fea0003800000 */
.L_x_376:
[----:B------:R-:W-:-:S04]  /*0650*/  MOV R2, c[0x0][0x32c] ;  /* 0x0000cb0000027a02 */ /* 0x000fc80000000f00 */
[----:B------:R-:W-:-:S13]  /*0660*/  ISETP.NE.AND P0, PT, R2, 0x1, PT ;  /* 0x000000010200780c */ /* 0x000fda0003f05270 */
[----:B------:R-:W-:-:S05]  /*0670*/  @P0 IMAD.HI.U32 R2, R4, c[0x0][0x330], RZ ;  /* 0x0000cc0004020a27 */ /* 0x000fca00078e00ff */
[----:B------:R-:W-:-:S05]  /*0680*/  @P0 SHF.R.U32.HI R4, RZ, c[0x0][0x334], R2 ;  /* 0x0000cd00ff040a19 */ /* 0x000fca0000011602 */
.L_x_377:
[----:B------:R-:W-:-:S05]  /*0690*/  IMAD R4, R4, c[0x0][0x32c], RZ ;  /* 0x0000cb0004047a24 */ /* 0x000fca00078e02ff */
[----:B------:R-:W-:-:S05]  /*06a0*/  IMNMX R3, R3, R4, !PT ;  /* 0x0000000403037217 */ /* 0x000fca0007800200 */
.L_x_375:
[----:B------:R-:W-:Y:S01]  /*06b0*/  IMAD.HI R3, R3, 0x2aaaaaab, RZ ;  /* 0x2aaaaaab03037827 */ /* 0x000fe200078e02ff */
[----:B------:R-:W-:Y:S02]  /*06c0*/  USHF.R.U32.HI UR5, URZ, 0x10, UR11 ;  /* 0x000000103f057899 */ /* 0x000fe4000801160b */
[----:B------:R-:W-:Y:S01]  /*06d0*/  ULDC UR4, c[0x0][0x338] ;  /* 0x0000ce0000047ab9 */ /* 0x000fe20000000800 */
[----:B------:R-:W-:Y:S01]  /*06e0*/  IMAD.MOV.U32 R154, RZ, RZ, RZ ;  /* 0x000000ffff9a7224 */ /* 0x000fe200078e00ff */
[----:B------:R-:W-:Y:S01]  /*06f0*/  SHF.R.U32.HI R2, RZ, 0x1f, R3 ;  /* 0x0000001fff027819 */ /* 0x000fe20000011603 */
[----:B------:R-:W-:-:S03]  /*0700*/  UISETP.NE.AND UP0, UPT, UR5, URZ, UPT ;  /* 0x0000003f0500728c */ /* 0x000fc6000bf05270 */
[----:B------:R-:W-:Y:S01]  /*0710*/  LEA.HI.SX32 R2, R3, R2, 0x1d ;  /* 0x0000000203027211 */ /* 0x000fe200078feaff */
[----:B------:R-:W-:-:S03]  /*0720*/  USEL UR4, UR5, UR4, UP0 ;  /* 0x0000000405047287 */ /* 0x000fc60008000000 */
[----:B------:R-:W-:-:S04]  /*0730*/  IMNMX R219, RZ, R2, !PT ;  /* 0x00000002ffdb7217 */ /* 0x000fc80007800200 */
[----:B------:R-:W-:-:S13]  /*0740*/  ISETP.LT.AND P0, PT, R219, UR6, PT ;  /* 0x00000006db007c0c */ /* 0x000fda000bf01270 */
[----:B------:R-:W-:Y:S05]  /*0750*/  @!P0 BRA `(.L_x_378) ;  /* 0x000001c000008947 */ /* 0x000fea0003800000 */
[----:B------:R-:W-:Y:S01]  /*0760*/  IMAD.U32 R2, RZ, RZ, UR4 ;  /* 0x00000004ff027e24 */ /* 0x000fe2000f8e00ff */
[----:B------:R-:W-:-:S04]  /*0770*/  UIADD3 UR5, UR4, -0x1, UR6 ;  /* 0xffffffff04057890 */ /* 0x000fc8000fffe006 */
[-C--:B------:R-:W-:Y:S02]  /*0780*/  IABS R5, R2.reuse ;  /* 0x0000000200057213 */ /* 0x080fe40000000000 */
[----:B------:R-:W-:Y:S02]  /*0790*/  IADD3 R6, -R219, UR5, RZ ;  /* 0x00000005db067c10 */ /* 0x000fe4000fffe1ff */
[----:B------:R-:W1:Y:S01]  /*07a0*/  I2F.RP R7, R5 ;  /* 0x0000000500077306 */ /* 0x000e620000209400 */
[----:B------:R-:W-:Y:S02]  /*07b0*/  IABS R2, R2 ;  /* 0x0000000200027213 */ /* 0x000fe40000000000 */
[----:B------:R-:W-:Y:S02]  /*07c0*/  IABS R3, R6 ;  /* 0x0000000600037213 */ /* 0x000fe40000000000 */
[----:B------:R-:W-:Y:S01]  /*07d0*/  LOP3.LUT R6, R6, UR4, RZ, 0x3c, !PT ;  /* 0x0000000406067c12 */ /* 0x000fe2000f8e3cff */
[----:B------:R-:W-:-:S03]  /*07e0*/  IMAD.MOV R2, RZ, RZ, -R2 ;  /* 0x000000ffff027224 */ /* 0x000fc600078e0a02 */
[----:B------:R-:W-:Y:S01]  /*07f0*/  ISETP.GE.AND P0, PT, R6, RZ, PT ;  /* 0x000000ff0600720c */ /* 0x000fe20003f06270 */
[----:B-1----:R-:W1:Y:S02]  /*0800*/  MUFU.RCP R8, R7 ;  /* 0x0000000700087308 */ /* 0x002e640000001000 */
[----:B-1----:R-:W-:-:S06]  /*0810*/  IADD3 R8, R8, 0xffffffe, RZ ;  /* 0x0ffffffe08087810 */ /* 0x002fcc0007ffe0ff */
[----:B------:R-:W1:Y:S02]  /*0820*/  F2I.FTZ.U32.TRUNC.NTZ R9, R8 ;  /* 0x0000000800097305 */ /* 0x000e64000021f000 */
[----:B-1----:R-:W-:Y:S02]  /*0830*/  IMAD.MOV R4, RZ, RZ, -R9 ;  /* 0x000000ffff047224 */ /* 0x002fe400078e0a09 */
[----:B------:R-:W-:Y:S02]  /*0840*/  IMAD.MOV.U32 R8, RZ, RZ, RZ ;  /* 0x000000ffff087224 */ /* 0x000fe400078e00ff */
[----:B------:R-:W-:-:S04]  /*0850*/  IMAD R4, R4, R5, RZ ;  /* 0x0000000504047224 */ /* 0x000fc800078e02ff */
[----:B------:R-:W-:-:S06]  /*0860*/  IMAD.HI.U32 R4, R9, R4, R8 ;  /* 0x0000000409047227 */ /* 0x000fcc00078e0008 */
[----:B------:R-:W-:-:S04]  /*0870*/  IMAD.HI.U32 R4, R4, R3, RZ ;  /* 0x0000000304047227 */ /* 0x000fc800078e00ff */
[----:B------:R-:W-:-:S05]  /*0880*/  IMAD R2, R4, R2, R3 ;  /* 0x0000000204027224 */ /* 0x000fca00078e0203 */
[----:B------:R-:W-:-:S13]  /*0890*/  ISETP.GT.U32.AND P1, PT, R5, R2, PT ;  /* 0x000000020500720c */ /* 0x000fda0003f24070 */
[----:B------:R-:W-:Y:S01]  /*08a0*/  @!P1 IMAD.IADD R2, R2, 0x1, -R5 ;  /* 0x0000000102029824 */ /* 0x000fe200078e0a05 */
[----:B------:R-:W-:Y:S02]  /*08b0*/  @!P1 IADD3 R4, R4, 0x1, RZ ;  /* 0x0000000104049810 */ /* 0x000fe40007ffe0ff */
[----:B------:R-:W-:Y:S02]  /*08c0*/  ISETP.NE.AND P1, PT, RZ, UR4, PT ;  /* 0x00000004ff007c0c */ /* 0x000fe4000bf25270 */
[----:B------:R-:W-:-:S13]  /*08d0*/  ISETP.GE.U32.AND P2, PT, R2, R5, PT ;  /* 0x000000050200720c */ /* 0x000fda0003f46070 */
[----:B------:R-:W-:-:S05]  /*08e0*/  @P2 IADD3 R4, R4, 0x1, RZ ;  /* 0x0000000104042810 */ /* 0x000fca0007ffe0ff */
[----:B------:R-:W-:Y:S01]  /*08f0*/  @!P0 IMAD.MOV R4, RZ, RZ, -R4 ;  /* 0x000000ffff048224 */ /* 0x000fe200078e0a04 */
[----:B------:R-:W-:-:S05]  /*0900*/  @!P1 LOP3.LUT R4, RZ, UR4, RZ, 0x33, !PT ;  /* 0x00000004ff049c12 */ /* 0x000fca000f8e33ff */
[----:B------:R-:W-:Y:S02]  /*0910*/  IMAD.MOV.U32 R154, RZ, RZ, R4 ;  /* 0x000000ffff9a7224 */ /* 0x000fe400078e0004 */
.L_x_378:
[----:B------:R-:W-:Y:S01]  /*0920*/  ULOP3.LUT UR11, UR11, 0xffff, URZ, 0xc0, !UPT ;  /* 0x0000ffff0b0b7892 */ /* 0x000fe2000f8ec03f */
[----:B------:R-:W-:Y:S01]  /*0930*/  PLOP3.LUT P4, PT, PT, PT, PT, 0x80, 0x0 ;  /* 0x000000000000781c */ /* 0x000fe20003f8f070 */
[----:B------:R-:W-:Y:S01]  /*0940*/  ULDC.64 UR12, c[0x0][0x118] ;  /* 0x00004600000c7ab9 */ /* 0x000fe20000000a00 */
[----:B------:R-:W-:Y:S01]  /*0950*/  IMAD.MOV.U32 R12, RZ, RZ, RZ ;  /* 0x000000ffff0c7224 */ /* 0x000fe200078e00ff */
[----:B------:R-:W-:Y:S01]  /*0960*/  CS2R R10, SRZ ;  /* 0x00000000000a7805 */ /* 0x000fe2000001ff00 */
[----:B------:R-:W-:Y:S01]  /*0970*/  MOV R7, RZ ;  /* 0x000000ff00077202 */ /* 0x000fe20000000f00 */
[----:B------:R-:W-:Y:S01]  /*0980*/  IMAD R219, R154, UR11, R219 ;  /* 0x0000000b9adb7c24 */ /* 0x000fe2000f8e02db */
[----:B------:R-:W-:Y:S01]  /*0990*/  CS2R R94, SRZ ;  /* 0x00000000005e7805 */ /* 0x000fe2000001ff00 */
[----:B------:R-:W-:Y:S01]  /*09a0*/  CS2R R4, SRZ ;  /* 0x0000000000047805 */ /* 0x000fe2000001ff00 */
[----:B------:R-:W-:Y:S01]  /*09b0*/  CS2R R98, SRZ ;  /* 0x0000000000627805 */ /* 0x000fe2000001ff00 */
[----:B------:R-:W-:Y:S01]  /*09c0*/  IMAD.IADD R154, R219, 0x1, R154 ;  /* 0x00000001db9a7824 */ /* 0x000fe200078e029a */
[----:B------:R-:W-:Y:S01]  /*09d0*/  CS2R R96, SRZ ;  /* 0x0000000000607805 */ /* 0x000fe2000001ff00 */
[----:B------:R-:W-:Y:S01]  /*09e0*/  CS2R R90, SRZ ;  /* 0x00000000005a7805 */ /* 0x000fe2000001ff00 */
[----:B------:R-:W-:Y:S01]  /*09f0*/  CS2R R88, SRZ ;  /* 0x0000000000587805 */ /* 0x000fe2000001ff00 */
[----:B------:R-:W-:Y:S01]  /*0a00*/  CS2R R86, SRZ ;  /* 0x0000000000567805 */ /* 0x000fe2000001ff00 */
[----:B------:R-:W-:Y:S01]  /*0a10*/  IMNMX R154, R154, UR6, PT ;  /* 0x000000069a9a7c17 */ /* 0x000fe2000b800200 */
        /* <DEDUP_REMOVED lines=43> */
[----:B------:R-:W-:Y:S02]  /*0cd0*/  ISETP.NE.U32.AND P0, PT, RZ, c[0x0][0x340], PT ;  /* 0x0000d000ff007a0c */ /* 0x000fe40003f05070 */
[----:B------:R-:W-:Y:S01]  /*0ce0*/  SHF.R.S32.HI R14, RZ, 0x1f, R93 ;  /* 0x0000001fff0e7819 */ /* 0x000fe2000001145d */
[----:B------:R-:W-:Y:S01]  /*0cf0*/  USHF.R.S32.HI UR11, URZ, 0x1f, UR10 ;  /* 0x0000001f3f0b7899 */ /* 0x000fe2000801140a */
[----:B------:R-:W-:Y:S01]  /*0d00*/  ISETP.NE.AND.EX P0, PT, RZ, c[0x0][0x344], PT, P0 ;  /* 0x0000d100ff007a0c */ /* 0x000fe20003f05300 */
[----:B------:R-:W-:-:S12]  /*0d10*/  ULDC.64 UR4, c[0x0][0x1b8] ;  /* 0x00006e0000047ab9 */ /* 0x000fd80000000a00 */
[----:B------:R-:W-:-:S04]  /*0d20*/  @P0 IMAD.MOV.U32 R3, RZ, RZ, 0x4 ;  /* 0x00000004ff030424 */ /* 0x000fc800078e00ff */
[----:B------:R-:W-:-:S06]  /*0d30*/  @P0 IMAD.WIDE R18, R0, R3, c[0x0][0x340] ;  /* 0x0000d00000120625 */ /* 0x000fcc00078e0203 */
[----:B------:R-:W2:Y:S01]  /*0d40*/  @P0 LDG.E R18, [R18.64] ;  /* 0x0000000c12120981 */ /* 0x000ea2000c1e1900 */
[-C--:B------:R-:W-:Y:S01]  /*0d50*/  LEA.HI R8, R14, R93.reuse, RZ, 0x2 ;  /* 0x0000005d0e087211 */ /* 0x080fe200078f10ff */
[----:B------:R-:W-:Y:S01]  /*0d60*/  UIMAD.WIDE.U32 UR6, UR10, UR4, URZ ;  /* 0x000000040a0672a5 */ /* 0x000fe2000f8e003f */
[----:B------:R-:W-:Y:S01]  /*0d70*/  PLOP3.LUT P2, PT, PT, PT, UP2, 0x80, 0x0 ;  /* 0x000000000000781c */ /* 0x000fe20003f4f028 */
[----:B------:R-:W-:Y:S01]  /*0d80*/  UIMAD UR4, UR11, UR4, URZ ;  /* 0x000000040b0472a4 */ /* 0x000fe2000f8e023f */
[----:B------:R-:W-:Y:S01]  /*0d90*/  LOP3.LUT R96, R8, 0xfffffffc, RZ, 0xc0, !PT ;  /* 0xfffffffc08607812 */ /* 0x000fe200078ec0ff */
[----:B------:R-:W-:Y:S01]  /*0da0*/  IMAD.U32 R220, RZ, RZ, UR10 ;  /* 0x0000000affdc7e24 */ /* 0x000fe2000f8e00ff */
[----:B------:R-:W-:Y:S01]  /*0db0*/  SHF.R.S32.HI R239, RZ, 0x2, R8 ;  /* 0x00000002ffef7819 */ /* 0x000fe20000011408 */
[----:B------:R-:W-:Y:S01]  /*0dc0*/  UIMAD UR4, UR10, UR5, UR4 ;  /* 0x000000050a0472a4 */ /* 0x000fe2000f8e0204 */
[----:B------:R-:W-:Y:S01]  /*0dd0*/  PLOP3.LUT P1, PT, PT, PT, UP2, 0x80, 0x0 ;  /* 0x000000000000781c */ /* 0x000fe20003f2f028 */
[----:B------:R-:W-:Y:S01]  /*0de0*/  IMAD.IADD R96, R93, 0x1, -R96 ;  /* 0x000000015d607824 */ /* 0x000fe200078e0a60 */
[----:B------:R-:W-:Y:S01]  /*0df0*/  SHF.R.S32.HI R7, RZ, 0x1f, R0 ;  /* 0x0000001fff077819 */ /* 0x000fe20000011400 */
[----:B------:R-:W-:Y:S01]  /*0e00*/  UIADD3 UR4, UR7, UR4, URZ ;  /* 0x0000000407047290 */ /* 0x000fe2000fffe03f */
[-C--:B------:R-:W-:Y:S01]  /*0e10*/  LEA.HI R10, R14, R93.reuse, RZ, 0x3 ;  /* 0x0000005d0e0a7211 */ /* 0x080fe200078f18ff */
[C-C-:B------:R-:W-:Y:S01]  /*0e20*/  IMAD R6, R96.reuse, 0x20, R239.reuse ;  /* 0x0000002060067824 */ /* 0x140fe200078e02ef */
[----:B------:R-:W-:Y:S01]  /*0e30*/  SHF.R.S32.HI R22, RZ, 0x1f, R239 ;  /* 0x0000001fff167819 */ /* 0x000fe200000114ef */
[----:B------:R-:W-:Y:S01]  /*0e40*/  IMAD R3, R7, c[0x0][0x1c0], RZ ;  /* 0x0000700007037a24 */ /* 0x000fe200078e02ff */
[----:B------:R-:W-:Y:S01]  /*0e50*/  SHF.L.U32 R20, R96, 0x3, RZ ;  /* 0x0000000360147819 */ /* 0x000fe200000006ff */
[----:B------:R-:W-:Y:S01]  /*0e60*/  IMAD.U32 R17, RZ, RZ, UR7 ;  /* 0x00000007ff117e24 */ /* 0x000fe2000f8e00ff */
[----:B------:R-:W-:Y:S01]  /*0e70*/  IADD3 R6, R6, UR9, RZ ;  /* 0x0000000906067c10 */ /* 0x000fe2000fffe0ff */
[C---:B------:R-:W-:Y:S01]  /*0e80*/  IMAD R26, R22.reuse, c[0x0][0x1e0], RZ ;  /* 0x00007800161a7a24 */ /* 0x040fe200078e02ff */
[----:B------:R-:W-:Y:S01]  /*0e90*/  SHF.R.S32.HI R4, RZ, 0x3, R10 ;  /* 0x00000003ff047819 */ /* 0x000fe2000001140a */
[----:B------:R-:W-:Y:S01]  /*0ea0*/  IMAD R22, R22, c[0x0][0x208], RZ ;  /* 0x0000820016167a24 */ /* 0x000fe200078e02ff */
[----:B------:R-:W-:Y:S01]  /*0eb0*/  SHF.R.S32.HI R21, RZ, 0x1f, R20 ;  /* 0x0000001fff157819 */ /* 0x000fe20000011414 */
[----:B------:R-:W-:Y:S01]  /*0ec0*/  @P2 IMAD.HI.U32 R2, R6, c[0x0][0x2c8], RZ ;  /* 0x0000b20006022a27 */ /* 0x000fe200078e00ff */
[----:B------:R-:W-:Y:S01]  /*0ed0*/  LEA.HI R95, R14, R93, RZ, 0x5 ;  /* 0x0000005d0e5f7211 */ /* 0x000fe200078f28ff */
[----:B------:R-:W-:Y:S01]  /*0ee0*/  BSSY B0, `(.L_x_380) ;  /* 0x0000070000007945 */ /* 0x000fe20003800000 */
[----:B------:R-:W-:Y:S01]  /*0ef0*/  LEA.HI R8, R8, R239, RZ, 0x1 ;  /* 0x000000ef08087211 */ /* 0x000fe200078f08ff */
[----:B------:R-:W-:Y:S01]  /*0f00*/  IMAD.MOV.U32 R5, RZ, RZ, R6 ;  /* 0x000000ffff057224 */ /* 0x000fe200078e0006 */
[----:B------:R-:W-:Y:S01]  /*0f10*/  @P1 SHF.R.U32.HI R5, RZ, c[0x0][0x2cc], R2 ;  /* 0x0000b300ff051a19 */ /* 0x000fe20000011602 */
[----:B------:R-:W-:Y:S01]  /*0f20*/  IMAD R2, R0, c[0x0][0x1c4], R3 ;  /* 0x0000710000027a24 */ /* 0x000fe200078e0203 */
[----:B------:R-:W-:Y:S01]  /*0f30*/  LOP3.LUT R8, R8, 0x7fffffe, RZ, 0xc0, !PT ;  /* 0x07fffffe08087812 */ /* 0x000fe200078ec0ff */
[----:B------:R-:W-:Y:S01]  /*0f40*/  IMAD.SHL.U32 R3, R4, 0x40, RZ ;  /* 0x0000004004037824 */ /* 0x000fe200078e00ff */
[----:B------:R-:W-:Y:S01]  /*0f50*/  SHF.R.S32.HI R24, RZ, 0x1f, R5 ;  /* 0x0000001fff187819 */ /* 0x000fe20000011405 */
[----:B------:R-:W-:Y:S01]  /*0f60*/  IMAD.U32 R16, RZ, RZ, UR6 ;  /* 0x00000006ff107e24 */ /* 0x000fe2000f8e00ff */
[----:B------:R-:W-:Y:S01]  /*0f70*/  ULDC.64 UR6, c[0x0][0x1e8] ;  /* 0x00007a0000067ab9 */ /* 0x000fe20000000a00 */
[----:B------:R-:W-:Y:S01]  /*0f80*/  IMAD.U32 R17, RZ, RZ, UR4 ;  /* 0x00000004ff117e24 */ /* 0x000fe2000f8e00ff */
[----:B------:R-:W-:Y:S01]  /*0f90*/  LOP3.LUT R3, R3, 0xc0, RZ, 0xc0, !PT ;  /* 0x000000c003037812 */ /* 0x000fe200078ec0ff */
[C---:B------:R-:W-:Y:S01]  /*0fa0*/  IMAD R22, R239.reuse, c[0x0][0x20c], R22 ;  /* 0x00008300ef167a24 */ /* 0x040fe200078e0216 */
[----:B------:R-:W-:Y:S01]  /*0fb0*/  ULDC.64 UR4, c[0x0][0x210] ;  /* 0x0000840000047ab9 */ /* 0x000fe20000000a00 */
[----:B------:R-:W-:Y:S01]  /*0fc0*/  IMAD.WIDE.U32 R12, R239, c[0x0][0x208], R20 ;  /* 0x00008200ef0c7a25 */ /* 0x000fe200078e0014 */
[----:B------:R-:W-:Y:S01]  /*0fd0*/  LOP3.LUT R11, R3, 0x18, R20, 0xf8, !PT ;  /* 0x00000018030b7812 */ /* 0x000fe200078ef814 */
[----:B------:R-:W-:Y:S01]  /*0fe0*/  UIMAD UR4, UR11, UR4, URZ ;  /* 0x000000040b0472a4 */ /* 0x000fe2000f8e023f */
[----:B------:R-:W-:Y:S01]  /*0ff0*/  SHF.R.U32.HI R218, RZ, 0x3, R3 ;  /* 0x00000003ffda7819 */ /* 0x000fe20000011603 */
[----:B------:R-:W-:Y:S01]  /*1000*/  IMAD.WIDE.U32 R16, R0, c[0x0][0x1c0], R16 ;  /* 0x0000700000107a25 */ /* 0x000fe200078e0010 */
[----:B------:R-:W-:Y:S01]  /*1010*/  UIMAD UR6, UR11, UR6, URZ ;  /* 0x000000060b0672a4 */ /* 0x000fe2000f8e023f */
[----:B------:R-:W-:Y:S01]  /*1020*/  IADD3 R15, R20, 0x20, RZ ;  /* 0x00000020140f7810 */ /* 0x000fe20007ffe0ff */
[----:B------:R-:W-:Y:S01]  /*1030*/  UIMAD UR4, UR10, UR5, UR4 ;  /* 0x000000050a0472a4 */ /* 0x000fe2000f8e0204 */
[----:B------:R-:W-:Y:S01]  /*1040*/  IMAD.IADD R23, R13, 0x1, R22 ;  /* 0x000000010d177824 */ /* 0x000fe200078e0216 */
[----:B------:R-:W-:Y:S01]  /*1050*/  MOV R22, R12 ;  /* 0x0000000c00167202 */ /* 0x000fe20000000f00 */
[----:B------:R-:W-:Y:S01]  /*1060*/  IMAD.MOV R9, RZ, RZ, -R5 ;  /* 0x000000ffff097224 */ /* 0x000fe200078e0a05 */
[----:B------:R-:W-:Y:S01]  /*1070*/  LEA.HI R12, R14, R93, RZ, 0x4 ;  /* 0x0000005d0e0c7211 */ /* 0x000fe200078f20ff */
[----:B------:R-:W-:Y:S01]  /*1080*/  IMAD.IADD R3, R17, 0x1, R2 ;  /* 0x0000000111037824 */ /* 0x000fe200078e0202 */
[----:B------:R-:W-:Y:S01]  /*1090*/  LOP3.LUT R218, R11, R218, RZ, 0x3c, !PT ;  /* 0x000000da0bda7212 */ /* 0x000fe200078e3cff */
[----:B------:R-:W-:Y:S01]  /*10a0*/  IMAD.MOV.U32 R2, RZ, RZ, R16 ;  /* 0x000000ffff027224 */ /* 0x000fe200078e0010 */
[----:B------:R-:W-:Y:S01]  /*10b0*/  ULDC UR5, c[0x0][0x2c4] ;  /* 0x0000b10000057ab9 */ /* 0x000fe20000000800 */
[----:B------:R-:W-:Y:S01]  /*10c0*/  IMAD R16, R9, c[0x0][0x2c4], R6 ;  /* 0x0000b10009107a24 */ /* 0x000fe200078e0206 */
[----:B------:R-:W-:Y:S01]  /*10d0*/  LOP3.LUT R6, R12, 0xfffffff0, RZ, 0xc0, !PT ;  /* 0xfffffff00c067812 */ /* 0x000fe200078ec0ff */
[----:B------:R-:W-:Y:S01]  /*10e0*/  IMAD R24, R24, c[0x0][0x1b0], RZ ;  /* 0x00006c0018187a24 */ /* 0x000fe200078e02ff */
[----:B------:R-:W-:Y:S01]  /*10f0*/  IADD3 R14, R239, UR9, RZ ;  /* 0x00000009ef0e7c10 */ /* 0x000fe2000fffe0ff */
[----:B------:R-:W-:Y:S01]  /*1100*/  IMAD.WIDE.U32 R220, R220, c[0x0][0x210], R22 ;  /* 0x00008400dcdc7a25 */ /* 0x000fe200078e0016 */
[----:B------:R-:W-:Y:S01]  /*1110*/  SHF.R.S32.HI R11, RZ, 0x1f, R16 ;  /* 0x0000001fff0b7819 */ /* 0x000fe20000011410 */
[----:B------:R-:W-:Y:S01]  /*1120*/  UIMAD UR6, UR10, UR7, UR6 ;  /* 0x000000070a0672a4 */ /* 0x000fe2000f8e0206 */
[----:B------:R-:W-:Y:S01]  /*1130*/  SHF.R.S32.HI R94, RZ, 0x5, R95 ;  /* 0x00000005ff5e7819 */ /* 0x000fe2000001145f */
[----:B------:R-:W-:Y:S01]  /*1140*/  IMAD.IADD R6, R93, 0x1, -R6 ;  /* 0x000000015d067824 */ /* 0x000fe200078e0a06 */
[----:B------:R-:W-:Y:S01]  /*1150*/  IADD3 R221, R221, UR4, RZ ;  /* 0x00000004dddd7c10 */ /* 0x000fe2000fffe0ff */
[----:B------:R-:W-:Y:S01]  /*1160*/  IMAD.WIDE.U32 R2, R5, c[0x0][0x1b0], R2 ;  /* 0x00006c0005027a25 */ /* 0x000fe200078e0002 */
[----:B------:R-:W-:Y:S01]  /*1170*/  ULDC UR4, c[0x0][0x168] ;  /* 0x00005a0000047ab9 */ /* 0x000fe20000000800 */
[----:B------:R-:W-:Y:S01]  /*1180*/  ISETP.GE.AND P2, PT, R15, c[0x0][0x198], PT ;  /* 0x000066000f007a0c */ /* 0x000fe20003f46270 */
[----:B------:R-:W-:Y:S01]  /*1190*/  UIMAD UR4, UR5, UR4, URZ ;  /* 0x00000004050472a4 */ /* 0x000fe2000f8e023f */
[----:B------:R-:W-:Y:S01]  /*11a0*/  IMAD R24, R5, c[0x0][0x1b4], R24 ;  /* 0x00006d0005187a24 */ /* 0x000fe200078e0218 */
[----:B------:R-:W-:Y:S01]  /*11b0*/  LEA.HI R9, R6, R6, RZ, 0x1 ;  /* 0x0000000606097211 */ /* 0x000fe200078f08ff */
[C---:B------:R-:W-:Y:S01]  /*11c0*/  IMAD R26, R239.reuse, c[0x0][0x1e4], R26 ;  /* 0x00007900ef1a7a24 */ /* 0x040fe200078e021a */
[----:B------:R-:W-:Y:S01]  /*11d0*/  ISETP.GE.AND P6, PT, R20, c[0x0][0x1d4], PT ;  /* 0x0000750014007a0c */ /* 0x000fe20003fc6270 */
[----:B------:R-:W-:Y:S01]  /*11e0*/  IMAD.WIDE.U32 R28, R239, c[0x0][0x1e0], R20 ;  /* 0x00007800ef1c7a25 */ /* 0x000fe200078e0014 */
[----:B------:R-:W-:-:S02]  /*11f0*/  SHF.R.S32.HI R22, RZ, 0x1, R9 ;  /* 0x00000001ff167819 */ /* 0x000fc40000011409 */
[----:B------:R-:W-:Y:S01]  /*1200*/  SHF.R.S32.HI R5, RZ, 0x1f, R9 ;  /* 0x0000001fff057819 */ /* 0x000fe20000011409 */
[----:B------:R-:W-:Y:S01]  /*1210*/  IMAD.IADD R25, R3, 0x1, R24 ;  /* 0x0000000103197824 */ /* 0x000fe200078e0218 */
[----:B------:R-:W-:Y:S01]  /*1220*/  IADD3 R3, R20, 0x40, RZ ;  /* 0x0000004014037810 */ /* 0x000fe20007ffe0ff */
[----:B------:R-:W-:Y:S01]  /*1230*/  IMAD R11, R11, c[0x0][0x1a8], RZ ;  /* 0x00006a000b0b7a24 */ /* 0x000fe200078e02ff */
[----:B------:R-:W-:Y:S01]  /*1240*/  LEA.HI R5, R5, R22, RZ, 0x2 ;  /* 0x0000001605057211 */ /* 0x000fe200078f10ff */
[----:B------:R-:W-:Y:S01]  /*1250*/  IMAD.MOV.U32 R24, RZ, RZ, R2 ;  /* 0x000000ffff187224 */ /* 0x000fe200078e0002 */
[----:B------:R-:W-:Y:S01]  /*1260*/  ISETP.GE.AND P4, PT, R3, c[0x0][0x1d4], PT ;  /* 0x0000750003007a0c */ /* 0x000fe20003f86270 */
[----:B------:R-:W-:Y:S01]  /*1270*/  IMAD.IADD R27, R29, 0x1, R26 ;  /* 0x000000011d1b7824 */ /* 0x000fe200078e021a */
[----:B------:R-:W-:Y:S01]  /*1280*/  LOP3.LUT R5, R5, 0xfffffffc, RZ, 0xc0, !PT ;  /* 0xfffffffc05057812 */ /* 0x000fe200078ec0ff */
[----:B------:R-:W-:Y:S01]  /*1290*/  IMAD.MOV.U32 R26, RZ, RZ, R28 ;  /* 0x000000ffff1a7224 */ /* 0x000fe200078e001c */
[----:B------:R-:W-:Y:S01]  /*12a0*/  ISETP.GE.AND P5, PT, R15, c[0x0][0x1d4], PT ;  /* 0x000075000f007a0c */ /* 0x000fe20003fa6270 */
[----:B------:R-:W-:Y:S01]  /*12b0*/  IMAD.U32 R224, RZ, RZ, UR10 ;  /* 0x0000000affe07e24 */ /* 0x000fe2000f8e00ff */
[----:B------:R-:W-:Y:S01]  /*12c0*/  IADD3 R5, R22, -R5, RZ ;  /* 0x8000000516057210 */ /* 0x000fe20007ffe0ff */
[C---:B------:R-:W-:Y:S01]  /*12d0*/  IMAD R2, R16.reuse, c[0x0][0x1ac], R11 ;  /* 0x00006b0010027a24 */ /* 0x040fe200078e020b */
[----:B------:R-:W-:Y:S01]  /*12e0*/  IADD3 R11, R239, -R8, RZ ;  /* 0x80000008ef0b7210 */ /* 0x000fe20007ffe0ff */
[----:B------:R-:W-:-:S04]  /*12f0*/  IMAD.WIDE.U32 R16, R16, c[0x0][0x1a8], R24 ;  /* 0x00006a0010107a25 */ /* 0x000fc800078e0018 */
[----:B------:R-:W-:Y:S01]  /*1300*/  IMAD.WIDE.U32 R224, R224, c[0x0][0x1e8], R26 ;  /* 0x00007a00e0e07a25 */ /* 0x000fe200078e001a */
[----:B------:R-:W-:-:S03]  /*1310*/  LEA R3, P1, R16, c[0x0][0x160], 0x1 ;  /* 0x0000580010037a11 */ /* 0x000fc600078208ff */
[----:B------:R-:W-:Y:S01]  /*1320*/  IMAD.IADD R2, R17, 0x1, R2 ;  /* 0x0000000111027824 */ /* 0x000fe200078e0202 */
[----:B------:R-:W-:Y:S01]  /*1330*/  IADD3 R225, R225, UR6, RZ ;  /* 0x00000006e1e17c10 */ /* 0x000fe2000fffe0ff */
[----:B------:R-:W-:Y:S01]  /*1340*/  IMAD.SHL.U32 R13, R96, 0x8, RZ ;  /* 0x00000008600d7824 */ /* 0x000fe200078e00ff */
[----:B------:R1:W3:Y:S01]  /*1350*/  SHFL.IDX PT, R22, R3, RZ, 0x1c1f ;  /* 0x001c1fff03167589 */ /* 0x0002e200000e0000 */
[----:B------:R-:W-:Y:S01]  /*1360*/  IMAD R11, R94, 0x8, R11 ;  /* 0x000000085e0b7824 */ /* 0x000fe200078e020b */
[----:B------:R-:W-:Y:S02]  /*1370*/  LEA.HI.X R2, R16, c[0x0][0x164], R2, 0x1, P1 ;  /* 0x0000590010027a11 */ /* 0x000fe400008f0c02 */
[----:B------:R-:W-:Y:S01]  /*1380*/  LOP3.LUT P1, RZ, R5, 0x2, RZ, 0xc0, !PT ;  /* 0x0000000205ff7812 */ /* 0x000fe2000782c0ff */
[----:B------:R-:W-:Y:S01]  /*1390*/  IMAD.U32 R218, R11, 0x20, R218 ;  /* 0x000000200bda7824 */ /* 0x000fe200078e00da */
[----:B------:R-:W-:Y:S01]  /*13a0*/  P2R R16, PR, RZ, 0x4 ;  /* 0x00000004ff107803 */ /* 0x000fe20000000000 */
[----:B------:R1:W4:Y:S01]  /*13b0*/  SHFL.IDX PT, R23, R2, RZ, 0x1c1f ;  /* 0x001c1fff02177589 */ /* 0x00032200000e0000 */
[----:B------:R-:W-:-:S02]  /*13c0*/  ISETP.GE.AND P3, PT, R13, c[0x0][0x198], PT ;  /* 0x000066000d007a0c */ /* 0x000fc40003f66270 */
[----:B--2---:R-:W-:Y:S01]  /*13d0*/  @P0 SHF.R.S32.HI R19, RZ, 0x1f, R18 ;  /* 0x0000001fff130819 */ /* 0x004fe20000011412 */
[----:B------:R-:W-:Y:S02]  /*13e0*/  @!P0 IMAD.MOV.U32 R18, RZ, RZ, R0 ;  /* 0x000000ffff128224 */ /* 0x000fe400078e0000 */
[----:B------:R-:W-:Y:S01]  /*13f0*/  @!P0 IMAD.MOV.U32 R19, RZ, RZ, R7 ;  /* 0x000000ffff138224 */ /* 0x000fe200078e0007 */
[----:B------:R-:W-:Y:S01]  /*1400*/  ISETP.GE.AND P0, PT, R14, UR4, PT ;  /* 0x000000040e007c0c */ /* 0x000fe2000bf06270 */
[----:B------:R-:W-:Y:S01]  /*1410*/  IMAD.MOV.U32 R0, RZ, RZ, 0x10 ;  /* 0x00000010ff007424 */ /* 0x000fe200078e00ff */
[----:B------:R-:W-:Y:S01]  /*1420*/  IADD3 R7, R13, 0x40, RZ ;  /* 0x000000400d077810 */ /* 0x000fe20007ffe0ff */
[C---:B------:R-:W-:Y:S02]  /*1430*/  IMAD R237, R19.reuse, c[0x0][0x1f0], RZ ;  /* 0x00007c0013ed7a24 */ /* 0x040fe400078e02ff */
[----:B------:R-:W-:Y:S01]  /*1440*/  IMAD R231, R19, c[0x0][0x218], RZ ;  /* 0x0000860013e77a24 */ /* 0x000fe200078e02ff */
[----:B------:R-:W-:Y:S01]  /*1450*/  SEL R0, R0, 0xfffffff0, !P1 ;  /* 0xfffffff000007807 */ /* 0x000fe20004800000 */
[----:B------:R-:W-:Y:S01]  /*1460*/  IMAD R237, R18, c[0x0][0x1f4], R237 ;  /* 0x00007d0012ed7a24 */ /* 0x000fe200078e02ed */
[----:B------:R-:W-:Y:S01]  /*1470*/  ISETP.NE.AND P1, PT, R16, RZ, PT ;  /* 0x000000ff1000720c */ /* 0x000fe20003f25270 */
[C---:B------:R-:W-:Y:S01]  /*1480*/  IMAD R231, R18.reuse, c[0x0][0x21c], R231 ;  /* 0x0000870012e77a24 */ /* 0x040fe200078e02e7 */
[----:B------:R-:W-:Y:S01]  /*1490*/  ISETP.GE.AND P2, PT, R7, c[0x0][0x198], PT ;  /* 0x0000660007007a0c */ /* 0x000fe20003f46270 */
[----:B------:R-:W-:-:S04]  /*14a0*/  IMAD.WIDE.U32 R224, R18, c[0x0][0x1f0], R224 ;  /* 0x00007c0012e07a25 */ /* 0x000fc800078e00e0 */
[----:B------:R-:W-:-:S04]  /*14b0*/  IMAD.WIDE.U32 R220, R18, c[0x0][0x218], R220 ;  /* 0x0000860012dc7a25 */ /* 0x000fc800078e00dc */
[----:B------:R-:W-:Y:S02]  /*14c0*/  IMAD.IADD R237, R225, 0x1, R237 ;  /* 0x00000001e1ed7824 */ /* 0x000fe400078e02ed */
[----:B------:R-:W-:Y:S01]  /*14d0*/  IMAD.IADD R231, R221, 0x1, R231 ;  /* 0x00000001dde77824 */ /* 0x000fe200078e02e7 */
[----:B------:R-:W-:Y:S05]  /*14e0*/  @P0 BRA `(.L_x_381) ;  /* 0x000000f000000947 */ /* 0x000fea0003800000 */
[----:B-1-34-:R-:W-:Y:S02]  /*14f0*/  SHF.R.S32.HI R18, RZ, 0x1f, R15 ;  /* 0x0000001fff127819 */ /* 0x01afe4000001140f */
[----:B------:R-:W-:Y:S02]  /*1500*/  SHF.R.S32.HI R8, RZ, 0x1f, R7 ;  /* 0x0000001fff087819 */ /* 0x000fe40000011407 */
[----:B------:R-:W-:Y:S02]  /*1510*/  LEA.HI R11, R18, R15, RZ, 0x3 ;  /* 0x0000000f120b7211 */ /* 0x000fe400078f18ff */
[----:B------:R-:W-:Y:S01]  /*1520*/  LEA.HI R8, R8, R7, RZ, 0x3 ;  /* 0x0000000708087211 */ /* 0x000fe200078f18ff */
[----:B------:R-:W-:Y:S01]  /*1530*/  IMAD.SHL.U32 R7, R218, 0x2, RZ ;  /* 0x00000002da077824 */ /* 0x000fe200078e00ff */
[----:B------:R-:W-:-:S02]  /*1540*/  LEA R18, P0, R13, R22, 0x1 ;  /* 0x000000160d127211 */ /* 0x000fc400078008ff */
[----:B------:R-:W-:Y:S02]  /*1550*/  LOP3.LUT R11, R11, 0xfffffff8, RZ, 0xc0, !PT ;  /* 0xfffffff80b0b7812 */ /* 0x000fe400078ec0ff */
[----:B------:R-:W-:Y:S02]  /*1560*/  LOP3.LUT R8, R8, 0xfffffff8, RZ, 0xc0, !PT ;  /* 0xfffffff808087812 */ /* 0x000fe400078ec0ff */
[----:B------:R-:W-:Y:S01]  /*1570*/  LEA.HI.X R19, R13, R23, R21, 0x1, P0 ;  /* 0x000000170d137211 */ /* 0x000fe200000f0c15 */
[----:B------:R-:W-:-:S04]  /*1580*/  IMAD.WIDE R24, R11, 0x2, R22 ;  /* 0x000000020b187825 */ /* 0x000fc800078e0216 */
[----:B------:R-:W-:Y:S01]  /*1590*/  IMAD.WIDE R22, R8, 0x2, R22 ;  /* 0x0000000208167825 */ /* 0x000fe200078e0216 */
[----:B------:R-:W-:Y:S01]  /*15a0*/  @!PT LDS RZ, [RZ] ;  /* 0x00000000fffff984 */ /* 0x000fe20000000800 */
[----:B------:R1:W-:Y:S04]  /*15b0*/  LDGSTS.E.BYPASS.LTC128B.128 [R7+0x4900], [R18.64], !P3 ;  /* 0x0490000012077fae */ /* 0x0003e8000d901d4c */
[----:B------:R1:W-:Y:S04]  /*15c0*/  LDGSTS.E.BYPASS.LTC128B.128 [R7+0x6900], [R24.64], !P1 ;  /* 0x0690000018077fae */ /* 0x0003e8000c901d4c */
[----:B------:R1:W-:Y:S02]  /*15d0*/  LDGSTS.E.BYPASS.LTC128B.128 [R7+0x8900], [R22.64], !P2 ;  /* 0x0890000016077fae */ /* 0x0003e4000d101d4c */
.L_x_381:
[----:B-1-34-:R-:W-:Y:S05]  /*15e0*/  BSYNC B0 ;  /* 0x0000000000007941 */ /* 0x01afea0003800000 */
.L_x_380:
[----:B------:R-:W-:Y:S01]  /*15f0*/  IADD3 R7, R14, 0x20, RZ ;  /* 0x000000200e077810 */ /* 0x000fe20007ffe0ff */
[----:B------:R1:W2:Y:S01]  /*1600*/  SHFL.IDX PT, R23, R2, 0x1, 0x1c1f ;  /* 0x003c1f0002177f89 */ /* 0x0002a200000e0000 */
[----:B------:R-:W-:Y:S02]  /*1610*/  BSSY B0, `(.L_x_382) ;  /* 0x0000014000007945 */ /* 0x000fe40003800000 */
[----:B------:R-:W-:Y:S01]  /*1620*/  ISETP.GE.AND P0, PT, R7, UR4, PT ;  /* 0x0000000407007c0c */ /* 0x000fe2000bf06270 */
[----:B------:R1:W3:-:S12]  /*1630*/  SHFL.IDX PT, R22, R3, 0x1, 0x1c1f ;  /* 0x003c1f0003167f89 */ /* 0x0002d800000e0000 */
[----:B------:R-:W-:Y:S05]  /*1640*/  @P0 BRA `(.L_x_383) ;  /* 0x0000010000000947 */ /* 0x000fea0003800000 */
[----:B------:R-:W-:Y:S02]  /*1650*/  IADD3 R8, R13, 0x40, RZ ;  /* 0x000000400d087810 */ /* 0x000fe40007ffe0ff */
[----:B------:R-:W-:Y:S02]  /*1660*/  SHF.R.S32.HI R18, RZ, 0x1f, R15 ;  /* 0x0000001fff127819 */ /* 0x000fe4000001140f */
[----:B------:R-:W-:Y:S02]  /*1670*/  SHF.R.S32.HI R7, RZ, 0x1f, R8 ;  /* 0x0000001fff077819 */ /* 0x000fe40000011408 */
[----:B------:R-:W-:Y:S02]  /*1680*/  LEA.HI R11, R18, R15, RZ, 0x3 ;  /* 0x0000000f120b7211 */ /* 0x000fe400078f18ff */
[----:B------:R-:W-:Y:S01]  /*1690*/  LEA.HI R7, R7, R8, RZ, 0x3 ;  /* 0x0000000807077211 */ /* 0x000fe200078f18ff */
[----:B------:R-:W-:Y:S01]  /*16a0*/  IMAD.SHL.U32 R8, R218, 0x2, RZ ;  /* 0x00000002da087824 */ /* 0x000fe200078e00ff */
[----:B---3--:R-:W-:-:S02]  /*16b0*/  LEA R18, P0, R13, R22, 0x1 ;  /* 0x000000160d127211 */ /* 0x008fc400078008ff */
[----:B------:R-:W-:Y:S02]  /*16c0*/  LOP3.LUT R11, R11, 0xfffffff8, RZ, 0xc0, !PT ;  /* 0xfffffff80b0b7812 */ /* 0x000fe400078ec0ff */
[----:B------:R-:W-:Y:S02]  /*16d0*/  LOP3.LUT R7, R7, 0xfffffff8, RZ, 0xc0, !PT ;  /* 0xfffffff807077812 */ /* 0x000fe400078ec0ff */
[----:B--2---:R-:W-:Y:S01]  /*16e0*/  LEA.HI.X R19, R13, R23, R21, 0x1, P0 ;  /* 0x000000170d137211 */ /* 0x004fe200000f0c15 */
[----:B------:R-:W-:-:S04]  /*16f0*/  IMAD.WIDE R24, R11, 0x2, R22 ;  /* 0x000000020b187825 */ /* 0x000fc800078e0216 */
[----:B------:R-:W-:Y:S01]  /*1700*/  IMAD.WIDE R22, R7, 0x2, R22 ;  /* 0x0000000207167825 */ /* 0x000fe200078e0216 */
[----:B------:R-:W-:Y:S01]  /*1710*/  @!PT LDS RZ, [RZ] ;  /* 0x00000000fffff984 */ /* 0x000fe20000000800 */
[----:B------:R2:W-:Y:S04]  /*1720*/  LDGSTS.E.BYPASS.LTC128B.128 [R8+0x5100], [R18.64], !P3 ;  /* 0x0510000012087fae */ /* 0x0005e8000d901d4c */
[----:B------:R2:W-:Y:S04]  /*1730*/  LDGSTS.E.BYPASS.LTC128B.128 [R8+0x7100], [R24.64], !P1 ;  /* 0x0710000018087fae */ /* 0x0005e8000c901d4c */
[----:B------:R2:W-:Y:S02]  /*1740*/  LDGSTS.E.BYPASS.LTC128B.128 [R8+0x9100], [R22.64], !P2 ;  /* 0x0910000016087fae */ /* 0x0005e4000d101d4c */
.L_x_383:
[----:B------:R-:W-:Y:S05]  /*1750*/  BSYNC B0 ;  /* 0x0000000000007941 */ /* 0x000fea0003800000 */
.L_x_382:
[----:B------:R-:W-:Y:S01]  /*1760*/  IADD3 R7, R14, 0x40, RZ ;  /* 0x000000400e077810 */ /* 0x000fe20007ffe0ff */
[----:B--2---:R2:W4:Y:S01]  /*1770*/  SHFL.IDX PT, R23, R2, 0x2, 0x1c1f ;  /* 0x005c1f0002177f89 */ /* 0x00452200000e0000 */
[----:B------:R-:W-:Y:S02]  /*1780*/  BSSY B0, `(.L_x_384) ;  /* 0x0000014000007945 */ /* 0x000fe40003800000 */
[----:B------:R-:W-:Y:S01]  /*1790*/  ISETP.GE.AND P0, PT, R7, UR4, PT ;  /* 0x0000000407007c0c */ /* 0x000fe2000bf06270 */
[----:B---3--:R2:W3:-:S12]  /*17a0*/  SHFL.IDX PT, R22, R3, 0x2, 0x1c1f ;  /* 0x005c1f0003167f89 */ /* 0x0084d800000e0000 */
        /* <DEDUP_REMOVED lines=10> */
[----:B----4-:R-:W-:Y:S01]  /*1850*/  LEA.HI.X R19, R13, R23, R21, 0x1, P0 ;  /* 0x000000170d137211 */ /* 0x010fe200000f0c15 */
[----:B------:R-:W-:-:S04]  /*1860*/  IMAD.WIDE R24, R11, 0x2, R22 ;  /* 0x000000020b187825 */ /* 0x000fc800078e0216 */
[----:B------:R-:W-:Y:S01]  /*1870*/  IMAD.WIDE R22, R7, 0x2, R22 ;  /* 0x0000000207167825 */ /* 0x000fe200078e0216 */
[----:B------:R-:W-:Y:S01]  /*1880*/  @!PT LDS RZ, [RZ] ;  /* 0x00000000fffff984 */ /* 0x000fe20000000800 */
[----:B------:R3:W-:Y:S04]  /*1890*/  LDGSTS.E.BYPASS.LTC128B.128 [R8+0x5900], [R18.64], !P3 ;  /* 0x0590000012087fae */ /* 0x0007e8000d901d4c */
[----:B------:R3:W-:Y:S04]  /*18a0*/  LDGSTS.E.BYPASS.LTC128B.128 [R8+0x7900], [R24.64], !P1 ;  /* 0x0790000018087fae */ /* 0x0007e8000c901d4c */
[----:B------:R3:W-:Y:S02]  /*18b0*/  LDGSTS.E.BYPASS.LTC128B.128 [R8+0x9900], [R22.64], !P2 ;  /* 0x0990000016087fae */ /* 0x0007e4000d101d4c */
.L_x_385:
[----:B------:R-:W-:Y:S05]  /*18c0*/  BSYNC B0 ;  /* 0x0000000000007941 */ /* 0x000fea0003800000 */
.L_x_384:
[----:B---3--:R-:W3:Y:S01]  /*18d0*/  SHFL.IDX PT, R18, R3, 0x3, 0x1c1f ;  /* 0x007c1f0003127f89 */ /* 0x008ee200000e0000 */
[----:B------:R-:W-:Y:S01]  /*18e0*/  IADD3 R14, R14, 0x60, RZ ;  /* 0x000000600e0e7810 */ /* 0x000fe20007ffe0ff */
[----:B------:R-:W-:Y:S01]  /*18f0*/  IMAD.MOV.U32 R99, RZ, RZ, 0x30 ;  /* 0x00000030ff637424 */ /* 0x000fe200078e00ff */
[----:B------:R-:W-:Y:S01]  /*1900*/  IADD3 R97, R154, -0x1, RZ ;  /* 0xffffffff9a617810 */ /* 0x000fe20007ffe0ff */
[----:B------:R-:W5:Y:S01]  /*1910*/  SHFL.IDX PT, R19, R2, 0x3, 0x1c1f ;  /* 0x007c1f0002137f89 */ /* 0x000f6200000e0000 */
[----:B------:R-:W-:Y:S01]  /*1920*/  ISETP.GE.AND P1, PT, R14, UR4, PT ;  /* 0x000000040e007c0c */ /* 0x000fe2000bf26270 */
[----:B------:R-:W-:Y:S01]  /*1930*/  IMAD R92, R154, -0x30, R99 ;  /* 0xffffffd09a5c7824 */ /* 0x000fe200078e0263 */
[----:B------:R-:W-:Y:S01]  /*1940*/  SHF.R.S32.HI R29, RZ, 0x1f, R97 ;  /* 0x0000001fff1d7819 */ /* 0x000fe20000011461 */
[----:B------:R-:W-:Y:S01]  /*1950*/  IMAD.SHL.U32 R218, R218, 0x2, RZ ;  /* 0x00000002dada7824 */ /* 0x000fe200078e00ff */
[----:B------:R-:W-:Y:S01]  /*1960*/  LOP3.LUT R10, R10, 0xfffffff8, RZ, 0xc0, !PT ;  /* 0xfffffff80a0a7812 */ /* 0x000fe200078ec0ff */
[----:B------:R-:W-:Y:S01]  /*1970*/  IMAD.MOV.U32 R236, RZ, RZ, R224 ;  /* 0x000000ffffec7224 */ /* 0x000fe200078e00e0 */
[----:B------:R-:W-:Y:S01]  /*1980*/  LOP3.LUT R9, R9, 0x7fffffe, RZ, 0xc0, !PT ;  /* 0x07fffffe09097812 */ /* 0x000fe200078ec0ff */
[----:B------:R-:W-:Y:S01]  /*1990*/  IMAD.MOV.U32 R223, RZ, RZ, 0x5 ;  /* 0x00000005ffdf7424 */ /* 0x000fe200078e00ff */
[----:B------:R-:W-:Y:S01]  /*19a0*/  SHF.R.S32.HI R11, RZ, 0x1f, R6 ;  /* 0x0000001fff0b7819 */ /* 0x000fe20000011406 */
[----:B------:R-:W-:Y:S01]  /*19b0*/  IMAD.IADD R10, R93, 0x1, -R10 ;  /* 0x000000015d0a7824 */ /* 0x000fe200078e0a0a */
[----:B------:R-:W-:Y:S01]  /*19c0*/  SEL R73, RZ, 0x1, P6 ;  /* 0x00000001ff497807 */ /* 0x000fe20003000000 */
[----:B------:R-:W-:Y:S01]  /*19d0*/  IMAD.IADD R102, R6, 0x1, -R9 ;  /* 0x0000000106667824 */ /* 0x000fe200078e0a09 */
[----:B------:R-:W-:Y:S01]  /*19e0*/  LEA.HI R11, R11, R6, RZ, 0x3 ;  /* 0x000000060b0b7211 */ /* 0x000fe200078f18ff */
[----:B------:R-:W-:Y:S01]  /*19f0*/  IMAD.SHL.U32 R6, R5, 0x40, RZ ;  /* 0x0000004005067824 */ /* 0x000fe200078e00ff */
[----:B------:R-:W-:Y:S01]  /*1a00*/  @!P1 IADD3 R8, R13, 0x40, RZ ;  /* 0x000000400d089810 */ /* 0x000fe20007ffe0ff */
[----:B------:R-:W-:Y:S01]  /*1a10*/  IMAD.SHL.U32 R4, R4, 0x8, RZ ;  /* 0x0000000804047824 */ /* 0x000fe200078e00ff */
[----:B------:R-:W-:Y:S01]  /*1a20*/  @!P1 SHF.R.S32.HI R14, RZ, 0x1f, R15 ;  /* 0x0000001fff0e9819 */ /* 0x000fe2000001140f */
[----:B------:R-:W-:Y:S01]  /*1a30*/  IMAD.SHL.U32 R11, R11, 0x20, RZ ;  /* 0x000000200b0b7824 */ /* 0x000fe200078e00ff */
[----:B------:R-:W-:Y:S01]  /*1a40*/  @!P1 SHF.R.S32.HI R7, RZ, 0x1f, R8 ;  /* 0x0000001fff079819 */ /* 0x000fe20000011408 */
[----:B------:R-:W-:Y:S01]  /*1a50*/  IMAD R52, R29, c[0x0][0x208], RZ ;  /* 0x000082001d347a24 */ /* 0x000fe200078e02ff */
[C---:B---3--:R-:W-:Y:S01]  /*1a60*/  @!P1 LEA R20, P0, R13.reuse, R18, 0x1 ;  /* 0x000000120d149211 */ /* 0x048fe200078008ff */
[----:B------:R-:W-:Y:S01]  /*1a70*/  IMAD.MOV.U32 R230, RZ, RZ, R220 ;  /* 0x000000ffffe67224 */ /* 0x000fe200078e00dc */
[----:B------:R-:W-:Y:S01]  /*1a80*/  @!P1 LEA.HI R15, R14, R15, RZ, 0x3 ;  /* 0x0000000f0e0f9211 */ /* 0x000fe200078f18ff */
[----:B------:R-:W-:Y:S01]  /*1a90*/  IMAD.MOV.U32 R14, RZ, RZ, c[0x0][0x1e0] ;  /* 0x00007800ff0e7624 */ /* 0x000fe200078e00ff */
[----:B-----5:R-:W-:Y:S01]  /*1aa0*/  @!P1 LEA.HI.X R21, R13, R19, R21, 0x1, P0 ;  /* 0x000000130d159211 */ /* 0x020fe200000f0c15 */
[----:B------:R-:W-:Y:S01]  /*1ab0*/  IMAD R52, R97, c[0x0][0x20c], R52 ;  /* 0x0000830061347a24 */ /* 0x000fe200078e0234 */
[----:B------:R-:W-:Y:S01]  /*1ac0*/  ISETP.NE.AND P0, PT, R16, RZ, PT ;  /* 0x000000ff1000720c */ /* 0x000fe20003f05270 */
[----:B------:R-:W-:Y:S01]  /*1ad0*/  IMAD.SHL.U32 R228, R14, 0x20, RZ ;  /* 0x000000200ee47824 */ /* 0x000fe200078e00ff */
[----:B------:R-:W-:Y:S01]  /*1ae0*/  @!P1 LEA.HI R7, R7, R8, RZ, 0x3 ;  /* 0x0000000807079211 */ /* 0x000fe200078f18ff */
[----:B------:R-:W-:Y:S01]  /*1af0*/  @!PT LDS RZ, [RZ] ;  /* 0x00000000fffff984 */ /* 0x000fe20000000800 */
[----:B------:R3:W-:Y:S01]  /*1b00*/  @!P1 LDGSTS.E.BYPASS.LTC128B.128 [R218+0x6100], [R20.64], !P3 ;  /* 0x0610000014da9fae */ /* 0x0007e2000d901d4c */
[----:B-12---:R-:W-:Y:S01]  /*1b10*/  IADD3 R2, R92, c[0x0][0x1d0], RZ ;  /* 0x000074005c027a10 */ /* 0x006fe20007ffe0ff */
[----:B------:R-:W-:Y:S01]  /*1b20*/  IMAD.MOV.U32 R226, RZ, RZ, c[0x0][0x208] ;  /* 0x00008200ffe27624 */ /* 0x000fe200078e00ff */
[----:B------:R-:W-:-:S02]  /*1b30*/  @!P1 LOP3.LUT R3, R15, 0xfffffff8, RZ, 0xc0, !PT ;  /* 0xfffffff80f039812 */ /* 0x000fc400078ec0ff */
[----:B------:R-:W-:Y:S02]  /*1b40*/  @!P1 LOP3.LUT R7, R7, 0xfffffff8, RZ, 0xc0, !PT ;  /* 0xfffffff807079812 */ /* 0x000fe400078ec0ff */
[----:B------:R-:W-:Y:S01]  /*1b50*/  IMNMX R8, R2, 0x30, PT ;  /* 0x0000003002087817 */ /* 0x000fe20003800200 */
[----:B------:R-:W-:Y:S01]  /*1b60*/  @!P1 IMAD.WIDE R16, R3, 0x2, R18 ;  /* 0x0000000203109825 */ /* 0x000fe200078e0212 */
[----:B------:R-:W-:Y:S02]  /*1b70*/  SHF.L.U64.HI R229, R14, R223, c[0x0][0x1e4] ;  /* 0x000079000ee57619 */ /* 0x000fe400000102df */
[----:B------:R-:W-:Y:S01]  /*1b80*/  SHF.R.S32.HI R13, RZ, 0x4, R12 ;  /* 0x00000004ff0d7819 */ /* 0x000fe2000001140c */
[C---:B------:R-:W-:Y:S01]  /*1b90*/  IMAD R3, R99.reuse, c[0x0][0x1e4], RZ ;  /* 0x0000790063037a24 */ /* 0x040fe200078e02ff */
[----:B------:R1:W-:Y:S01]  /*1ba0*/  @!P1 LDGSTS.E.BYPASS.LTC128B.128 [R218+0x8100], [R16.64], !P0 ;  /* 0x0810000010da9fae */ /* 0x0003e2000c101d4c */
[----:B------:R-:W-:Y:S01]  /*1bb0*/  IMAD.IADD R8, R8, 0x1, -R239 ;  /* 0x0000000108087824 */ /* 0x000fe200078e0aef */
[----:B------:R-:W-:Y:S01]  /*1bc0*/  LEA.HI R28, R10, R10, RZ, 0x1 ;  /* 0x0000000a0a1c7211 */ /* 0x000fe200078f08ff */
[----:B------:R-:W-:Y:S01]  /*1bd0*/  IMAD.WIDE.U32 R98, R99, c[0x0][0x1e0], RZ ;  /* 0x0000780063627a25 */ /* 0x000fe200078e00ff */
[----:B------:R-:W-:-:S02]  /*1be0*/  LEA.HI R12, R12, R13, RZ, 0x1 ;  /* 0x0000000d0c0c7211 */ /* 0x000fc400078f08ff */
[C---:B------:R-:W-:Y:S01]  /*1bf0*/  ISETP.GE.AND P3, PT, R8.reuse, 0x1, PT ;  /* 0x000000010800780c */ /* 0x040fe20003f66270 */
[----:B------:R-:W-:Y:S01]  /*1c00*/  IMAD.IADD R3, R99, 0x1, R3 ;  /* 0x0000000163037824 */ /* 0x000fe200078e0203 */
[----:B------:R-:W-:Y:S02]  /*1c10*/  ISETP.GE.AND P0, PT, R8, 0x21, PT ;  /* 0x000000210800780c */ /* 0x000fe40003f06270 */
[----:B------:R-:W-:Y:S02]  /*1c20*/  LOP3.LUT R9, R28, 0x3fffffe, RZ, 0xc0, !PT ;  /* 0x03fffffe1c097812 */ /* 0x000fe400078ec0ff */
[----:B------:R-:W-:Y:S01]  /*1c30*/  SHF.R.S32.HI R28, RZ, 0x1, R28 ;  /* 0x00000001ff1c7819 */ /* 0x000fe2000001141c */
[----:B---3--:R-:W-:Y:S01]  /*1c40*/  @!P1 IMAD.WIDE R20, R7, 0x2, R18 ;  /* 0x0000000207149825 */ /* 0x008fe200078e0212 */
[----:B------:R-:W-:Y:S02]  /*1c50*/  LOP3.LUT R12, R12, 0xfffffffe, RZ, 0xc0, !PT ;  /* 0xfffffffe0c0c7812 */ /* 0x000fe400078ec0ff */
[----:B------:R-:W-:Y:S01]  /*1c60*/  LOP3.LUT R6, R6, 0xc0, RZ, 0xc0, !PT ;  /* 0x000000c006067812 */ /* 0x000fe200078ec0ff */
[----:B------:R-:W-:Y:S01]  /*1c70*/  IMAD R7, R3, R97, RZ ;  /* 0x0000006103077224 */ /* 0x000fe200078e02ff */
[----:B------:R2:W-:Y:S01]  /*1c80*/  @!P1 LDGSTS.E.BYPASS.LTC128B.128 [R218+0xa100], [R20.64], !P2 ;  /* 0x0a10000014da9fae */ /* 0x0005e2000d101d4c */
[----:B------:R-:W-:Y:S01]  /*1c90*/  IMAD.WIDE.U32 R18, R97, R98, R236 ;  /* 0x0000006261127225 */ /* 0x000fe200078e00ec */
[----:B------:R-:W-:-:S02]  /*1ca0*/  LOP3.LUT R101, R11, 0xffffff00, RZ, 0xc0, !PT ;  /* 0xffffff000b657812 */ /* 0x000fc400078ec0ff */
[----:B------:R-:W0:Y:S01]  /*1cb0*/  LDGDEPBAR ;  /* 0x00000000000079af */ /* 0x000e220000000000 */
[----:B------:R-:W-:Y:S01]  /*1cc0*/  IMAD R7, R29, R98, R7 ;  /* 0x000000621d077224 */ /* 0x000fe200078e0207 */
[----:B------:R-:W-:Y:S01]  /*1cd0*/  @P0 IADD3 R8, P1, R228, R18, RZ ;  /* 0x00000012e4080210 */ /* 0x000fe20007f3e0ff */
[----:B------:R-:W-:Y:S01]  /*1ce0*/  IMAD.SHL.U32 R5, R28, 0x40, RZ ;  /* 0x000000401c057824 */ /* 0x000fe200078e00ff */
[----:B-1----:R-:W-:Y:S01]  /*1cf0*/  @P3 LEA R16, P2, R18, c[0x0][0x1c8], 0x1 ;  /* 0x0000720012103a11 */ /* 0x002fe200078408ff */
[----:B------:R-:W-:Y:S01]  /*1d00*/  IMAD.IADD R7, R19, 0x1, R7 ;  /* 0x0000000113077824 */ /* 0x000fe200078e0207 */
[----:B------:R-:W-:Y:S01]  /*1d10*/  SHF.R.U32.HI R11, RZ, 0x3, R6 ;  /* 0x00000003ff0b7819 */ /* 0x000fe20000011606 */
[----:B------:R-:W-:Y:S01]  /*1d20*/  IMAD.IADD R12, R13, 0x1, -R12 ;  /* 0x000000010d0c7824 */ /* 0x000fe200078e0a0c */
[----:B------:R-:W-:Y:S01]  /*1d30*/  LOP3.LUT R5, R5, 0xc0, RZ, 0xc0, !PT ;  /* 0x000000c005057812 */ /* 0x000fe200078ec0ff */
[----:B------:R-:W-:Y:S01]  /*1d40*/  IMAD.IADD R9, R10, 0x1, -R9 ;  /* 0x000000010a097824 */ /* 0x000fe200078e0a09 */
[--C-:B------:R-:W-:Y:S01]  /*1d50*/  @P3 LEA.HI.X R17, R18, c[0x0][0x1cc], R7.reuse, 0x1, P2 ;  /* 0x0000730012113a11 */ /* 0x100fe200010f0c07 */
[----:B------:R-:W-:Y:S01]  /*1d60*/  BAR.SYNC.DEFER_BLOCKING 0x0 ;  /* 0x0000000000007b1d */ /* 0x000fe20000010000 */
[----:B------:R-:W-:Y:S01]  /*1d70*/  @P0 IMAD.X R7, R229, 0x1, R7, P1 ;  /* 0x00000001e5070824 */ /* 0x000fe200008e0607 */
[----:B------:R-:W-:Y:S01]  /*1d80*/  @P0 LEA R14, P1, R8, c[0x0][0x1c8], 0x1 ;  /* 0x00007200080e0a11 */ /* 0x000fe200078208ff */
[----:B------:R-:W-:Y:S01]  /*1d90*/  IMAD R9, R12, 0x8, R9 ;  /* 0x000000080c097824 */ /* 0x000fe200078e0209 */
[----:B------:R-:W-:-:S02]  /*1da0*/  LOP3.LUT R4, R5, 0x8, R4, 0xf8, !PT ;  /* 0x0000000805047812 */ /* 0x000fc400078ef804 */
[----:B------:R-:W-:Y:S01]  /*1db0*/  @P0 LEA.HI.X R15, R8, c[0x0][0x1cc], R7, 0x1, P1 ;  /* 0x00007300080f0a11 */ /* 0x000fe200008f0c07 */
[----:B------:R-:W-:Y:S01]  /*1dc0*/  IMAD.SHL.U32 R7, R12, 0x8, RZ ;  /* 0x000000080c077824 */ /* 0x000fe200078e00ff */
[----:B------:R-:W-:Y:S02]  /*1dd0*/  SHF.R.U32.HI R5, RZ, 0x3, R5 ;  /* 0x00000003ff057819 */ /* 0x000fe40000011605 */
[----:B------:R-:W-:Y:S02]  /*1de0*/  SEL R76, RZ, 0x4, P4 ;  /* 0x00000004ff4c7807 */ /* 0x000fe40002000000 */
[----:B------:R-:W-:Y:S01]  /*1df0*/  LOP3.LUT R100, R6, 0x8, R7, 0xf8, !PT ;  /* 0x0000000806647812 */ /* 0x000fe200078ef807 */
[--C-:B------:R-:W-:Y:S01]  /*1e00*/  IMAD R7, R94, 0x200, R101.reuse ;  /* 0x000002005e077824 */ /* 0x100fe200078e0265 */
[----:B------:R-:W-:Y:S01]  /*1e10*/  LOP3.LUT R4, R4, R5, RZ, 0x3c, !PT ;  /* 0x0000000504047212 */ /* 0x000fe200078e3cff */
[----:B------:R-:W-:Y:S01]  /*1e20*/  IMAD R101, R102, 0x20, R101 ;  /* 0x0000002066657824 */ /* 0x000fe200078e0265 */
[----:B------:R-:W-:Y:S01]  /*1e30*/  LOP3.LUT R100, R100, R11, RZ, 0x3c, !PT ;  /* 0x0000000b64647212 */ /* 0x000fe200078e3cff */
[----:B------:R-:W-:Y:S01]  /*1e40*/  IMAD R7, R102, 0x20, R7 ;  /* 0x0000002066077824 */ /* 0x000fe200078e0207 */
[----:B------:R-:W-:Y:S01]  /*1e50*/  SHF.L.U64.HI R223, R226, R223, c[0x0][0x20c] ;  /* 0x00008300e2df7619 */ /* 0x000fe200000102df */
[----:B------:R-:W-:Y:S01]  /*1e60*/  IMAD.U32 R216, R9, 0x20, R4 ;  /* 0x0000002009d87824 */ /* 0x000fe200078e0004 */
[----:B------:R-:W-:Y:S01]  /*1e70*/  IADD3 R72, R92, c[0x0][0x1d0], -R239 ;  /* 0x000074005c487a10 */ /* 0x000fe20007ffe8ef */
[----:B------:R-:W-:-:S02]  /*1e80*/  IMAD.IADD R217, R100, 0x1, R7 ;  /* 0x0000000164d97824 */ /* 0x000fc400078e0207 */
[----:B------:R-:W-:Y:S01]  /*1e90*/  IMAD.SHL.U32 R216, R216, 0x2, RZ ;  /* 0x00000002d8d87824 */ /* 0x000fe200078e00ff */
[----:B------:R-:W-:Y:S01]  /*1ea0*/  @!PT LDS RZ, [RZ] ;  /* 0x00000000fffff984 */ /* 0x000fe20000000800 */
[----:B------:R-:W-:Y:S01]  /*1eb0*/  @!PT LDS RZ, [RZ] ;  /* 0x00000000fffff984 */ /* 0x000fe20000000800 */
[----:B------:R-:W-:Y:S01]  /*1ec0*/  @!PT LDS RZ, [RZ] ;  /* 0x00000000fffff984 */ /* 0x000fe20000000800 */
[----:B------:R1:W-:Y:S01]  /*1ed0*/  @P3 LDGSTS.E.BYPASS.LTC128B.128 [R218+0x2500], [R16.64], !P6 ;  /* 0x0250000010da3fae */ /* 0x0003e2000f101d4c */
[----:B------:R-:W-:Y:S02]  /*1ee0*/  IMAD.SHL.U32 R217, R217, 0x2, RZ ;  /* 0x00000002d9d97824 */ /* 0x000fe400078e00ff */
[----:B------:R-:W-:Y:S01]  /*1ef0*/  IMAD.SHL.U32 R226, R226, 0x20, RZ ;  /* 0x00000020e2e27824 */ /* 0x000fe200078e00ff */
[----:B------:R1:W-:Y:S01]  /*1f00*/  @P3 LDGSTS.E.BYPASS.LTC128B.128 [R218+0x3100], [R16.64+0x40], !P5 ;  /* 0x0310004010da3fae */ /* 0x0003e2000e901d4c */
[----:B------:R-:W-:Y:S01]  /*1f10*/  IADD3 R215, R216, 0x2520, RZ ;  /* 0x00002520d8d77810 */ /* 0x000fe20007ffe0ff */
[----:B------:R-:W-:Y:S02]  /*1f20*/  IMAD R213, R0, 0x2, R217 ;  /* 0x0000000200d57824 */ /* 0x000fe400078e02d9 */
[----:B------:R1:W-:Y:S01]  /*1f30*/  @P3 LDGSTS.E.BYPASS.LTC128B.128 [R218+0x3d00], [R16.64+0x80], !P4 ;  /* 0x03d0008010da3fae */ /* 0x0003e2000e101d4c */
[----:B------:R-:W-:-:S03]  /*1f40*/  ISETP.GT.AND P3, PT, R93, 0x3f, PT ;  /* 0x0000003f5d00780c */ /* 0x000fc60003f64270 */
[----:B------:R3:W-:Y:S04]  /*1f50*/  @P0 LDGSTS.E.BYPASS.LTC128B.128 [R218+0x2d00], [R14.64], !P6 ;  /* 0x02d000000eda0fae */ /* 0x0007e8000f101d4c */
[----:B------:R3:W-:Y:S04]  /*1f60*/  @P0 LDGSTS.E.BYPASS.LTC128B.128 [R218+0x3900], [R14.64+0x40], !P5 ;  /* 0x039000400eda0fae */ /* 0x0007e8000e901d4c */
[----:B------:R3:W-:Y:S01]  /*1f70*/  @P0 LDGSTS.E.BYPASS.LTC128B.128 [R218+0x4500], [R14.64+0x80], !P4 ;  /* 0x045000800eda0fae */ /* 0x0007e2000e101d4c */
[----:B------:R-:W-:Y:S02]  /*1f80*/  LOP3.LUT P0, RZ, R28, 0x2, RZ, 0xc0, !PT ;  /* 0x000000021cff7812 */ /* 0x000fe4000780c0ff */
[----:B------:R-:W-:Y:S01]  /*1f90*/  IADD3 R28, R216, 0x2500, RZ ;  /* 0x00002500d81c7810 */ /* 0x000fe20007ffe0ff */
[----:B------:R-:W0:Y:S10]  /*1fa0*/  LDGDEPBAR ;  /* 0x00000000000079af */ /* 0x000e340000000000 */
[----:B------:R-:W-:Y:S01]  /*1fb0*/  @P0 IADD3 R215, R28, -0x20, RZ ;  /* 0xffffffe01cd70810 */ /* 0x000fe20007ffe0ff */
[----:B------:R-:W-:-:S03]  /*1fc0*/  IMAD.WIDE.U32 R28, R97, c[0x0][0x208], RZ ;  /* 0x00008200611c7a25 */ /* 0x000fc600078e00ff */
[----:B------:R-:W-:Y:S01]  /*1fd0*/  IADD3 R211, R215, 0x400, RZ ;  /* 0x00000400d7d37810 */ /* 0x000fe20007ffe0ff */
[----:B------:R-:W-:Y:S01]  /*1fe0*/  IMAD.IADD R52, R29, 0x1, R52 ;  /* 0x000000011d347824 */ /* 0x000fe200078e0234 */
[C---:B------:R-:W-:Y:S01]  /*1ff0*/  IADD3 R210, R215.reuse, 0x800, RZ ;  /* 0x00000800d7d27810 */ /* 0x040fe20007ffe0ff */
[----:B------:R-:W-:Y:S01]  /*2000*/  IMAD.WIDE.U32 R54, R28, 0x30, R230 ;  /* 0x000000301c367825 */ /* 0x000fe200078e00e6 */
[C---:B------:R-:W-:Y:S02]  /*2010*/  IADD3 R209, R215.reuse, 0xc00, RZ ;  /* 0x00000c00d7d17810 */ /* 0x040fe40007ffe0ff */
[----:B------:R-:W-:Y:S01]  /*2020*/  IADD3 R208, R215, 0x1000, RZ ;  /* 0x00001000d7d07810 */ /* 0x000fe20007ffe0ff */
[----:B------:R-:W-:Y:S01]  /*2030*/  IMAD R52, R52, 0x30, RZ ;  /* 0x0000003034347824 */ /* 0x000fe200078e02ff */
[----:B------:R-:W-:Y:S01]  /*2040*/  LEA R74, P0, R54, c[0x0][0x1f8], 0x1 ;  /* 0x00007e00364a7a11 */ /* 0x000fe200078008ff */
[----:B------:R-:W-:-:S04]  /*2050*/  DEPBAR.LE SB0, 0x1 ;  /* 0x000080400000791a */ /* 0x000fc80000000000 */
[----:B------:R-:W-:-:S04]  /*2060*/  DEPBAR.LE SB0, 0x0 ;  /* 0x000080000000791a */ /* 0x000fc80000000000 */
[----:B------:R-:W-:Y:S01]  /*2070*/  BAR.SYNC.DEFER_BLOCKING 0x0 ;  /* 0x0000000000007b1d */ /* 0x000fe20000010000 */
[----:B------:R-:W-:Y:S01]  /*2080*/  IMAD.IADD R52, R55, 0x1, R52 ;  /* 0x0000000137347824 */ /* 0x000fe200078e0234 */
[C---:B------:R-:W-:Y:S02]  /*2090*/  IADD3 R207, R215.reuse, 0x1400, RZ ;  /* 0x00001400d7cf7810 */ /* 0x040fe40007ffe0ff */
[C---:B------:R-:W-:Y:S02]  /*20a0*/  IADD3 R206, R215.reuse, 0x1800, RZ ;  /* 0x00001800d7ce7810 */ /* 0x040fe40007ffe0ff */
[----:B------:R-:W-:Y:S02]  /*20b0*/  LEA.HI.X R75, R54, c[0x0][0x1fc], R52, 0x1, P0 ;  /* 0x00007f00364b7a11 */ /* 0x000fe400000f0c34 */
[----:B------:R-:W-:Y:S02]  /*20c0*/  @!P3 LEA R104, P0, R226, R74, 0x1 ;  /* 0x0000004ae268b211 */ /* 0x000fe400078008ff */
[----:B------:R-:W-:-:S02]  /*20d0*/  IADD3 R205, R215, 0x1c00, RZ ;  /* 0x00001c00d7cd7810 */ /* 0x000fc40007ffe0ff */
[----:B------:R-:W-:Y:S02]  /*20e0*/  @!P3 LEA.HI.X R105, R226, R75, R223, 0x1, P0 ;  /* 0x0000004be269b211 */ /* 0x000fe400000f0cdf */
[----:B------:R-:W-:Y:S01]  /*20f0*/  IADD3 R204, R215, 0x2000, RZ ;  /* 0x00002000d7cc7810 */ /* 0x000fe20007ffe0ff */
[----:B------:R-:W-:Y:S04]  /*2100*/  LDSM.16.M88.4 R48, [R217+0x5900] ;  /* 0x00590000d930783b */ /* 0x000fe80000000200 */
[----:B------:R-:W3:Y:S04]  /*2110*/  LDSM.16.M88.4 R56, [R216+0x2900] ;  /* 0x00290000d838783b */ /* 0x000ee80000000200 */
[----:B------:R-:W5:Y:S04]  /*2120*/  LDSM.16.M88.4 R44, [R217+0x4900] ;  /* 0x00490000d92c783b */ /* 0x000f680000000200 */
[----:B------:R-:W2:Y:S04]  /*2130*/  LDSM.16.M88.4 R64, [R216+0x2500] ;  /* 0x00250000d840783b */ /* 0x000ea80000000200 */
[----:B------:R-:W4:Y:S04]  /*2140*/  LDSM.16.M88.4 R24, [R216+0x2d00] ;  /* 0x002d0000d818783b */ /* 0x000f280000000200 */
[----:B------:R-:W-:Y:S04]  /*2150*/  LDSM.16.M88.4 R40, [R213+0x5900] ;  /* 0x00590000d528783b */ /* 0x000fe80000000200 */
[----:B------:R-:W1:Y:S04]  /*2160*/  LDSM.16.M88.4 R36, [R215] ;  /* 0x00000000d724783b */ /* 0x000e680000000200 */
[----:B------:R-:W1:Y:S04]  /*2170*/  LDSM.16.M88.4 R32, [R215+0x400] ;  /* 0x00040000d720783b */ /* 0x000e680000000200 */
[----:B------:R-:W4:Y:S01]  /*2180*/  LDSM.16.M88.4 R28, [R215+0x800] ;  /* 0x00080000d71c783b */ /* 0x000f220000000200 */
[-C--:B---3--:R-:W-:Y:S08]  /*2190*/  HMMA.16816.F32.BF16 R12, R48, R56.reuse, RZ ;  /* 0x00000038300c723c */ /* 0x088ff000000418ff */
[----:B-----5:R-:W-:Y:S07]  /*21a0*/  HMMA.16816.F32.BF16 R60, R44, R56, RZ ;  /* 0x000000382c3c723c */ /* 0x020fee00000418ff */
[----:B------:R-:W-:Y:S01]  /*21b0*/  SEL R56, RZ, 0x2, P5 ;  /* 0x00000002ff387807 */ /* 0x000fe20002800000 */
[----:B--2-4-:R-:W-:Y:S04]  /*21c0*/  HMMA.16816.F32.BF16 R20, R48, R64, RZ ;  /* 0x000000403014723c */ /* 0x014fe800000418ff */
[----:B------:R-:W-:-:S04]  /*21d0*/  IMAD.IADD R73, R56, 0x1, R73 ;  /* 0x0000000138497824 */ /* 0x000fc800078e0249 */
[----:B------:R-:W-:Y:S01]  /*21e0*/  IMAD.IADD R76, R76, 0x1, R73 ;  /* 0x000000014c4c7824 */ /* 0x000fe200078e0249 */
[C---:B-1----:R-:W-:Y:S04]  /*21f0*/  HMMA.16816.F32.BF16 R16, R48.reuse, R66, RZ ;  /* 0x000000423010723c */ /* 0x042fe800000418ff */
[C---:B------:R-:W-:Y:S02]  /*2200*/  LOP3.LUT P2, RZ, R76.reuse, 0x1, RZ, 0xc0, !PT ;  /* 0x000000014cff7812 */ /* 0x040fe4000784c0ff */
[----:B------:R-:W-:Y:S02]  /*2210*/  LOP3.LUT P1, RZ, R76, 0x2, RZ, 0xc0, !PT ;  /* 0x000000024cff7812 */ /* 0x000fe4000782c0ff */
[C---:B------:R-:W-:Y:S01]  /*2220*/  ISETP.LT.OR P2, PT, R72.reuse, 0x1, !P2 ;  /* 0x000000014800780c */ /* 0x040fe20005741670 */
[----:B------:R-:W-:Y:S01]  /*2230*/  HMMA.16816.F32.BF16 R8, R48, R58, RZ ;  /* 0x0000003a3008723c */ /* 0x000fe200000418ff */
[----:B------:R-:W-:-:S02]  /*2240*/  ISETP.LT.OR P1, PT, R72, 0x1, !P1 ;  /* 0x000000014800780c */ /* 0x000fc40004f21670 */
[----:B------:R-:W-:-:S04]  /*2250*/  LOP3.LUT P0, RZ, R76, 0x4, RZ, 0xc0, !PT ;  /* 0x000000044cff7812 */ /* 0x000fc8000780c0ff */
[----:B------:R-:W-:Y:S01]  /*2260*/  ISETP.LT.OR P0, PT, R72, 0x1, !P0 ;  /* 0x000000014800780c */ /* 0x000fe20004701670 */
[----:B------:R-:W-:Y:S08]  /*2270*/  HMMA.16816.F32.BF16 R68, R44, R64, RZ ;  /* 0x000000402c44723c */ /* 0x000ff000000418ff */
[----:B------:R-:W-:Y:S08]  /*2280*/  HMMA.16816.F32.BF16 R4, R48, R24, RZ ;  /* 0x000000183004723c */ /* 0x000ff000000418ff */
[C---:B------:R-:W-:Y:S08]  /*2290*/  HMMA.16816.F32.BF16 R64, R44.reuse, R66, RZ ;  /* 0x000000422c40723c */ /* 0x040ff000000418ff */
[C---:B------:R-:W-:Y:S08]  /*22a0*/  HMMA.16816.F32.BF16 R56, R44.reuse, R58, RZ ;  /* 0x0000003a2c38723c */ /* 0x040ff000000418ff */
[----:B------:R-:W-:Y:S08]  /*22b0*/  HMMA.16816.F32.BF16 R52, R44, R24, RZ ;  /* 0x000000182c34723c */ /* 0x000ff000000418ff */
[-C--:B------:R-:W-:Y:S08]  /*22c0*/  HMMA.16816.F32.BF16 R48, R48, R26.reuse, RZ ;  /* 0x0000001a3030723c */ /* 0x080ff000000418ff */
[----:B------:R-:W-:Y:S01]  /*22d0*/  HMMA.16816.F32.BF16 R44, R44, R26, RZ ;  /* 0x0000001a2c2c723c */ /* 0x000fe200000418ff */
[----:B------:R-:W1:Y:S04]  /*22e0*/  LDSM.16.M88.4 R24, [R213+0x4900] ;  /* 0x00490000d518783b */ /* 0x000e680000000200 */
[----:B------:R-:W-:Y:S01]  /*22f0*/  @!PT LDS RZ, [RZ] ;  /* 0x00000000fffff984 */ /* 0x000fe20000000800 */
[----:B------:R-:W-:Y:S01]  /*2300*/  @!PT LDS RZ, [RZ] ;  /* 0x00000000fffff984 */ /* 0x000fe20000000800 */
[----:B------:R-:W-:Y:S01]  /*2310*/  @!PT LDS RZ, [RZ] ;  /* 0x00000000fffff984 */ /* 0x000fe20000000800 */
[----:B------:R2:W-:Y:S01]  /*2320*/  LDGSTS.E.BYPASS.LTC128B.128 [R218+0x100], [R74.64], !P2 ;  /* 0x001000004ada7fae */ /* 0x0005e2000d101d4c */
[----:B------:R-:W-:-:S02]  /*2330*/  @!P3 LOP3.LUT P2, RZ, R73, 0x1, RZ, 0xc0, !PT ;  /* 0x0000000149ffb812 */ /* 0x000fc4000784c0ff */
[C---:B------:R-:W-:Y:S01]  /*2340*/  HMMA.16816.F32.BF16 R20, R40.reuse, R36, R20 ;  /* 0x000000242814723c */ /* 0x040fe20000041814 */
[----:B------:R2:W-:Y:S01]  /*2350*/  LDGSTS.E.BYPASS.LTC128B.128 [R218+0xd00], [R74.64+0x40], !P1 ;  /* 0x00d000404ada7fae */ /* 0x0005e2000c901d4c */
[----:B------:R-:W-:Y:S02]  /*2360*/  @!P3 LOP3.LUT P1, RZ, R73, 0x2, RZ, 0xc0, !PT ;  /* 0x0000000249ffb812 */ /* 0x000fe4000782c0ff */
[C---:B------:R-:W-:Y:S01]  /*2370*/  @!P3 ISETP.LT.OR P2, PT, R72.reuse, 0x21, !P2 ;  /* 0x000000214800b80c */ /* 0x040fe20005741670 */
[----:B------:R2:W-:Y:S01]  /*2380*/  LDGSTS.E.BYPASS.LTC128B.128 [R218+0x1900], [R74.64+0x80], !P0 ;  /* 0x019000804ada7fae */ /* 0x0005e2000c101d4c */
[C---:B------:R-:W-:Y:S02]  /*2390*/  @!P3 ISETP.LT.OR P1, PT, R72.reuse, 0x21, !P1 ;  /* 0x000000214800b80c */ /* 0x040fe40004f21670 */
[----:B------:R-:W-:Y:S01]  /*23a0*/  @!P3 ISETP.LT.OR P0, PT, R72, 0x21, P4 ;  /* 0x000000214800b80c */ /* 0x000fe20002701670 */
[C---:B------:R-:W-:Y:S08]  /*23b0*/  HMMA.16816.F32.BF16 R12, R40.reuse, R32, R12 ;  /* 0x00000020280c723c */ /* 0x040ff0000004180c */
[----:B------:R3:W-:Y:S01]  /*23c0*/  @!P3 LDGSTS.E.BYPASS.LTC128B.128 [R218+0x900], [R104.64], !P2 ;  /* 0x0090000068dabfae */ /* 0x0007e2000d101d4c */
[C---:B------:R-:W-:Y:S03]  /*23d0*/  HMMA.16816.F32.BF16 R4, R40.reuse, R28, R4 ;  /* 0x0000001c2804723c */ /* 0x040fe60000041804 */
[----:B------:R3:W-:Y:S04]  /*23e0*/  @!P3 LDGSTS.E.BYPASS.LTC128B.128 [R218+0x1500], [R104.64+0x40], !P1 ;  /* 0x0150004068dabfae */ /* 0x0007e8000c901d4c */
[----:B------:R3:W-:Y:S01]  /*23f0*/  @!P3 LDGSTS.E.BYPASS.LTC128B.128 [R218+0x2100], [R104.64+0x80], !P0 ;  /* 0x0210008068dabfae */ /* 0x0007e2000c101d4c */
[----:B------:R-:W-:Y:S01]  /*2400*/  HMMA.16816.F32.BF16 R16, R40, R38, R16 ;  /* 0x000000262810723c */ /* 0x000fe20000041810 */
[----:B------:R-:W-:-:S02]  /*2410*/  ISETP.GT.AND P0, PT, R97, R219, PT ;  /* 0x000000db6100720c */ /* 0x000fc40003f04270 */
[----:B------:R-:W-:Y:S04]  /*2420*/  LDSM.16.M88.4 R88, [R217+0x7900] ;  /* 0x00790000d958783b */ /* 0x000fe80000000200 */
[----:B------:R-:W4:Y:S01]  /*2430*/  LDSM.16.M88.4 R84, [R216+0x3100] ;  /* 0x00310000d854783b */ /* 0x000f220000000200 */
[C---:B------:R-:W-:Y:S03]  /*2440*/  HMMA.16816.F32.BF16 R8, R40.reuse, R34, R8 ;  /* 0x000000222808723c */ /* 0x040fe60000041808 */
[----:B------:R-:W5:Y:S04]  /*2450*/  LDSM.16.M88.4 R80, [R216+0x3500] ;  /* 0x00350000d850783b */ /* 0x000f680000000200 */
[----:B------:R-:W3:Y:S01]  /*2460*/  LDSM.16.M88.4 R76, [R216+0x3900] ;  /* 0x00390000d84c783b */ /* 0x000ee20000000200 */
[----:B------:R-:W-:Y:S03]  /*2470*/  HMMA.16816.F32.BF16 R48, R40, R30, R48 ;  /* 0x0000001e2830723c */ /* 0x000fe60000041830 */
[----:B--2---:R-:W2:Y:S04]  /*2480*/  LDSM.16.M88.4 R72, [R217+0x6900] ;  /* 0x00690000d948783b */ /* 0x004ea80000000200 */
[----:B------:R-:W-:Y:S01]  /*2490*/  LDSM.16.M88.4 R40, [R215+0x1400] ;  /* 0x00140000d728783b */ /* 0x000fe20000000200 */
[C---:B-1----:R-:W-:Y:S03]  /*24a0*/  HMMA.16816.F32.BF16 R68, R24.reuse, R36, R68 ;  /* 0x000000241844723c */ /* 0x042fe60000041844 */
[----:B------:R-:W0:Y:S05]  /*24b0*/  LDGDEPBAR ;  /* 0x00000000000079af */ /* 0x000e2a0000000000 */
[C---:B------:R-:W-:Y:S08]  /*24c0*/  HMMA.16816.F32.BF16 R60, R24.reuse, R32, R60 ;  /* 0x00000020183c723c */ /* 0x040ff0000004183c */
[C---:B------:R-:W-:Y:S08]  /*24d0*/  HMMA.16816.F32.BF16 R52, R24.reuse, R28, R52 ;  /* 0x0000001c1834723c */ /* 0x040ff00000041834 */
[C---:B------:R-:W-:Y:S01]  /*24e0*/  HMMA.16816.F32.BF16 R64, R24.reuse, R38, R64 ;  /* 0x000000261840723c */ /* 0x040fe20000041840 */
[----:B------:R-:W-:Y:S07]  /*24f0*/  LDSM.16.M88.4 R36, [R213+0x7900] ;  /* 0x00790000d524783b */ /* 0x000fee0000000200 */
[C---:B------:R-:W-:Y:S01]  /*2500*/  HMMA.16816.F32.BF16 R56, R24.reuse, R34, R56 ;  /* 0x000000221838723c */ /* 0x040fe20000041838 */
[----:B------:R-:W1:Y:S07]  /*2510*/  LDSM.16.M88.4 R32, [R215+0xc00] ;  /* 0x000c0000d720783b */ /* 0x000e6e0000000200 */
[----:B------:R-:W-:Y:S01]  /*2520*/  HMMA.16816.F32.BF16 R44, R24, R30, R44 ;  /* 0x0000001e182c723c */ /* 0x000fe2000004182c */
[----:B------:R-:W1:Y:S04]  /*2530*/  LDSM.16.M88.4 R28, [R215+0x1000] ;  /* 0x00100000d71c783b */ /* 0x000e680000000200 */
[----:B------:R-:W1:Y:S03]  /*2540*/  LDSM.16.M88.4 R24, [R213+0x6900] ;  /* 0x00690000d518783b */ /* 0x000e660000000200 */
[C---:B----4-:R-:W-:Y:S08]  /*2550*/  HMMA.16816.F32.BF16 R20, R88.reuse, R84, R20 ;  /* 0x000000545814723c */ /* 0x050ff00000041814 */
[C---:B-----5:R-:W-:Y:S08]  /*2560*/  HMMA.16816.F32.BF16 R12, R88.reuse, R80, R12 ;  /* 0x00000050580c723c */ /* 0x060ff0000004180c */
[C---:B---3--:R-:W-:Y:S08]  /*2570*/  HMMA.16816.F32.BF16 R4, R88.reuse, R76, R4 ;  /* 0x0000004c5804723c */ /* 0x048ff00000041804 */
[C---:B------:R-:W-:Y:S08]  /*2580*/  HMMA.16816.F32.BF16 R16, R88.reuse, R86, R16 ;  /* 0x000000565810723c */ /* 0x040ff00000041810 */
[C---:B------:R-:W-:Y:S08]  /*2590*/  HMMA.16816.F32.BF16 R8, R88.reuse, R82, R8 ;  /* 0x000000525808723c */ /* 0x040ff00000041808 */
[----:B------:R-:W-:Y:S01]  /*25a0*/  HMMA.16816.F32.BF16 R48, R88, R78, R48 ;  /* 0x0000004e5830723c */ /* 0x000fe20000041830 */
[----:B------:R-:W-:Y:S07]  /*25b0*/  LDSM.16.M88.4 R88, [R217+0x8900] ;  /* 0x00890000d958783b */ /* 0x000fee0000000200 */
[C---:B--2---:R-:W-:Y:S08]  /*25c0*/  HMMA.16816.F32.BF16 R68, R72.reuse, R84, R68 ;  /* 0x000000544844723c */ /* 0x044ff00000041844 */
[C---:B------:R-:W-:Y:S01]  /*25d0*/  HMMA.16816.F32.BF16 R64, R72.reuse, R86, R64 ;  /* 0x000000564840723c */ /* 0x040fe20000041840 */
[----:B------:R-:W-:Y:S07]  /*25e0*/  LDSM.16.M88.4 R84, [R217+0x9900] ;  /* 0x00990000d954783b */ /* 0x000fee0000000200 */
[C---:B------:R-:W-:Y:S08]  /*25f0*/  HMMA.16816.F32.BF16 R60, R72.reuse, R80, R60 ;  /* 0x00000050483c723c */ /* 0x040ff0000004183c */
[C---:B------:R-:W-:Y:S01]  /*2600*/  HMMA.16816.F32.BF16 R56, R72.reuse, R82, R56 ;  /* 0x000000524838723c */ /* 0x040fe20000041838 */
[----:B------:R-:W2:Y:S07]  /*2610*/  LDSM.16.M88.4 R80, [R216+0x3d00] ;  /* 0x003d0000d850783b */ /* 0x000eae0000000200 */
[C---:B------:R-:W-:Y:S08]  /*2620*/  HMMA.16816.F32.BF16 R52, R72.reuse, R76, R52 ;  /* 0x0000004c4834723c */ /* 0x040ff00000041834 */
[----:B------:R-:W-:Y:S01]  /*2630*/  HMMA.16816.F32.BF16 R44, R72, R78, R44 ;  /* 0x0000004e482c723c */ /* 0x000fe2000004182c */
[----:B------:R-:W3:Y:S04]  /*2640*/  LDSM.16.M88.4 R76, [R216+0x4100] ;  /* 0x00410000d84c783b */ /* 0x000ee80000000200 */
[----:B------:R-:W4:Y:S03]  /*2650*/  LDSM.16.M88.4 R72, [R216+0x4500] ;  /* 0x00450000d848783b */ /* 0x000f260000000200 */
[C---:B-1----:R-:W-:Y:S08]  /*2660*/  HMMA.16816.F32.BF16 R20, R36.reuse, R32, R20 ;  /* 0x000000202414723c */ /* 0x042ff00000041814 */
[C---:B------:R-:W-:Y:S08]  /*2670*/  HMMA.16816.F32.BF16 R16, R36.reuse, R34, R16 ;  /* 0x000000222410723c */ /* 0x040ff00000041810 */
[C---:B------:R-:W-:Y:S08]  /*2680*/  HMMA.16816.F32.BF16 R12, R36.reuse, R28, R12 ;  /* 0x0000001c240c723c */ /* 0x040ff0000004180c */
[C---:B------:R-:W-:Y:S08]  /*2690*/  HMMA.16816.F32.BF16 R8, R36.reuse, R30, R8 ;  /* 0x0000001e2408723c */ /* 0x040ff00000041808 */
[C---:B------:R-:W-:Y:S08]  /*26a0*/  HMMA.16816.F32.BF16 R4, R36.reuse, R40, R4 ;  /* 0x000000282404723c */ /* 0x040ff00000041804 */
[----:B------:R-:W-:Y:S01]  /*26b0*/  HMMA.16816.F32.BF16 R48, R36, R42, R48 ;  /* 0x0000002a2430723c */ /* 0x000fe20000041830 */
[----:B------:R-:W-:Y:S07]  /*26c0*/  LDSM.16.M88.4 R36, [R213+0x9900] ;  /* 0x00990000d524783b */ /* 0x000fee0000000200 */
[C---:B------:R-:W-:Y:S08]  /*26d0*/  HMMA.16816.F32.BF16 R68, R24.reuse, R32, R68 ;  /* 0x000000201844723c */ /* 0x040ff00000041844 */
[C---:B------:R-:W-:Y:S01]  /*26e0*/  HMMA.16816.F32.BF16 R64, R24.reuse, R34, R64 ;  /* 0x000000221840723c */ /* 0x040fe20000041840 */
[----:B------:R-:W1:Y:S07]  /*26f0*/  LDSM.16.M88.4 R32, [R215+0x1800] ;  /* 0x00180000d720783b */ /* 0x000e6e0000000200 */
[C---:B------:R-:W-:Y:S08]  /*2700*/  HMMA.16816.F32.BF16 R60, R24.reuse, R28, R60 ;  /* 0x0000001c183c723c */ /* 0x040ff0000004183c */
[C---:B------:R-:W-:Y:S01]  /*2710*/  HMMA.16816.F32.BF16 R56, R24.reuse, R30, R56 ;  /* 0x0000001e1838723c */ /* 0x040fe20000041838 */
[----:B------:R-:W5:Y:S07]  /*2720*/  LDSM.16.M88.4 R28, [R215+0x1c00] ;  /* 0x001c0000d71c783b */ /* 0x000f6e0000000200 */
[C---:B------:R-:W-:Y:S08]  /*2730*/  HMMA.16816.F32.BF16 R52, R24.reuse, R40, R52 ;  /* 0x000000281834723c */ /* 0x040ff00000041834 */
[----:B------:R-:W-:Y:S01]  /*2740*/  HMMA.16816.F32.BF16 R44, R24, R42, R44 ;  /* 0x0000002a182c723c */ /* 0x000fe2000004182c */
[----:B------:R-:W1:Y:S04]  /*2750*/  LDSM.16.M88.4 R24, [R215+0x2000] ;  /* 0x00200000d718783b */ /* 0x000e680000000200 */
[----:B------:R-:W1:Y:S01]  /*2760*/  LDSM.16.M88.4 R40, [R213+0x8900] ;  /* 0x00890000d528783b */ /* 0x000e620000000200 */
[----:B------:R-:W-:-:S04]  /*2770*/  DEPBAR.LE SB0, 0x0 ;  /* 0x000080000000791a */ /* 0x000fc80000000000 */
[C---:B--2---:R-:W-:Y:S08]  /*2780*/  HMMA.16816.F32.BF16 R20, R84.reuse, R80, R20 ;  /* 0x000000505414723c */ /* 0x044ff00000041814 */
[C---:B------:R-:W-:Y:S08]  /*2790*/  HMMA.16816.F32.BF16 R16, R84.reuse, R82, R16 ;  /* 0x000000525410723c */ /* 0x040ff00000041810 */
[C---:B---3--:R-:W-:Y:S08]  /*27a0*/  HMMA.16816.F32.BF16 R12, R84.reuse, R76, R12 ;  /* 0x0000004c540c723c */ /* 0x048ff0000004180c */
[C---:B------:R-:W-:Y:S08]  /*27b0*/  HMMA.16816.F32.BF16 R8, R84.reuse, R78, R8 ;  /* 0x0000004e5408723c */ /* 0x040ff00000041808 */
[C---:B----4-:R-:W-:Y:S08]  /*27c0*/  HMMA.16816.F32.BF16 R4, R84.reuse, R72, R4 ;  /* 0x000000485404723c */ /* 0x050ff00000041804 */
[----:B------:R-:W-:Y:S08]  /*27d0*/  HMMA.16816.F32.BF16 R48, R84, R74, R48 ;  /* 0x0000004a5430723c */ /* 0x000ff00000041830 */
[C---:B------:R-:W-:Y:S08]  /*27e0*/  HMMA.16816.F32.BF16 R68, R88.reuse, R80, R68 ;  /* 0x000000505844723c */ /* 0x040ff00000041844 */
[C---:B------:R-:W-:Y:S08]  /*27f0*/  HMMA.16816.F32.BF16 R64, R88.reuse, R82, R64 ;  /* 0x000000525840723c */ /* 0x040ff00000041840 */
[C---:B------:R-:W-:Y:S08]  /*2800*/  HMMA.16816.F32.BF16 R60, R88.reuse, R76, R60 ;  /* 0x0000004c583c723c */ /* 0x040ff0000004183c */
[C---:B------:R-:W-:Y:S08]  /*2810*/  HMMA.16816.F32.BF16 R56, R88.reuse, R78, R56 ;  /* 0x0000004e5838723c */ /* 0x040ff00000041838 */
[C---:B------:R-:W-:Y:S08]  /*2820*/  HMMA.16816.F32.BF16 R52, R88.reuse, R72, R52 ;  /* 0x000000485834723c */ /* 0x040ff00000041834 */
[----:B------:R-:W-:Y:S08]  /*2830*/  HMMA.16816.F32.BF16 R44, R88, R74, R44 ;  /* 0x0000004a582c723c */ /* 0x000ff0000004182c */
[C---:B-1----:R-:W-:Y:S08]  /*2840*/  HMMA.16816.F32.BF16 R20, R36.reuse, R32, R20 ;  /* 0x000000202414723c */ /* 0x042ff00000041814 */
[C---:B------:R-:W-:Y:S08]  /*2850*/  HMMA.16816.F32.BF16 R16, R36.reuse, R34, R16 ;  /* 0x000000222410723c */ /* 0x040ff00000041810 */
[C---:B-----5:R-:W-:Y:S08]  /*2860*/  HMMA.16816.F32.BF16 R12, R36.reuse, R28, R12 ;  /* 0x0000001c240c723c */ /* 0x060ff0000004180c */
[C---:B------:R-:W-:Y:S08]  /*2870*/  HMMA.16816.F32.BF16 R8, R36.reuse, R30, R8 ;  /* 0x0000001e2408723c */ /* 0x040ff00000041808 */
[C---:B------:R-:W-:Y:S07]  /*2880*/  HMMA.16816.F32.BF16 R72, R36.reuse, R24, R4 ;  /* 0x000000182448723c */ /* 0x040fee0000041804 */
[----:B------:R-:W-:Y:S01]  /*2890*/  IMAD.IADD R4, R100, 0x1, R101 ;  /* 0x0000000164047824 */ /* 0x000fe200078e0265 */
[----:B------:R-:W-:Y:S08]  /*28a0*/  HMMA.16816.F32.BF16 R48, R36, R26, R48 ;  /* 0x0000001a2430723c */ /* 0x000ff00000041830 */
[C---:B------:R-:W-:Y:S08]  /*28b0*/  HMMA.16816.F32.BF16 R68, R40.reuse, R32, R68 ;  /* 0x000000202844723c */ /* 0x040ff00000041844 */
[C---:B------:R-:W-:Y:S08]  /*28c0*/  HMMA.16816.F32.BF16 R64, R40.reuse, R34, R64 ;  /* 0x000000222840723c */ /* 0x040ff00000041840 */
[C---:B------:R-:W-:Y:S08]  /*28d0*/  HMMA.16816.F32.BF16 R60, R40.reuse, R28, R60 ;  /* 0x0000001c283c723c */ /* 0x040ff0000004183c */
[C---:B------:R-:W-:Y:S08]  /*28e0*/  HMMA.16816.F32.BF16 R56, R40.reuse, R30, R56 ;  /* 0x0000001e2838723c */ /* 0x040ff00000041838 */
[C---:B------:R-:W-:Y:S08]  /*28f0*/  HMMA.16816.F32.BF16 R52, R40.reuse, R24, R52 ;  /* 0x000000182834723c */ /* 0x040ff00000041834 */
[----:B------:R-:W-:Y:S01]  /*2900*/  HMMA.16816.F32.BF16 R44, R40, R26, R44 ;  /* 0x0000001a282c723c */ /* 0x000fe2000004182c */
[----:B------:R-:W-:Y:S06]  /*2910*/  BAR.SYNC.DEFER_BLOCKING 0x0 ;  /* 0x0000000000007b1d */ /* 0x000fec0000010000 */
[----:B------:R-:W-:Y:S05]  /*2920*/  @!P0 BRA `(.L_x_386) ;  /* 0x000001a000008947 */ /* 0x000fea0003800000 */
[----:B------:R-:W-:Y:S02]  /*2930*/  IADD3 R6, -R239, 0x30, RZ ;  /* 0x00000030ef067810 */ /* 0x000fe40007ffe1ff */
[----:B------:R-:W-:-:S02]  /*2940*/  IADD3 R7, R154, -0x2, RZ ;  /* 0xfffffffe9a077810 */ /* 0x000fc40007ffe0ff */
[----:B------:R-:W-:Y:S02]  /*2950*/  ISETP.GE.AND P2, PT, R6, 0x21, PT ;  /* 0x000000210600780c */ /* 0x000fe40003f46270 */
[----:B------:R-:W-:Y:S01]  /*2960*/  SHF.R.S32.HI R5, RZ, 0x1f, R7 ;  /* 0x0000001fff057819 */ /* 0x000fe20000011407 */
[-C--:B------:R-:W-:Y:S02]  /*2970*/  IMAD R3, R3, R7.reuse, RZ ;  /* 0x0000000703037224 */ /* 0x080fe400078e02ff */
[----:B------:R-:W-:-:S04]  /*2980*/  IMAD.WIDE.U32 R26, R98, R7, RZ ;  /* 0x00000007621a7225 */ /* 0x000fc800078e00ff */
[----:B------:R-:W-:-:S04]  /*2990*/  IMAD R3, R5, R98, R3 ;  /* 0x0000006205037224 */ /* 0x000fc800078e0203 */
[----:B------:R-:W-:Y:S01]  /*29a0*/  IMAD.IADD R3, R27, 0x1, R3 ;  /* 0x000000011b037824 */ /* 0x000fe200078e0203 */
[----:B------:R-:W-:-:S04]  /*29b0*/  @P2 IADD3 R24, P1, P0, R224, R26, R228 ;  /* 0x0000001ae0182210 */ /* 0x000fc8000783e0e4 */
[----:B------:R-:W-:Y:S02]  /*29c0*/  @P2 IADD3.X R5, R237, R3, R229, P1, P0 ;  /* 0x00000003ed052210 */ /* 0x000fe40000fe04e5 */
[----:B------:R-:W-:-:S13]  /*29d0*/  ISETP.GE.AND P1, PT, R6, 0x1, PT ;  /* 0x000000010600780c */ /* 0x000fda0003f26270 */
[----:B------:R-:W-:-:S05]  /*29e0*/  @P1 IADD3 R26, P0, R224, R26, RZ ;  /* 0x0000001ae01a1210 */ /* 0x000fca0007f1e0ff */
[----:B------:R-:W-:Y:S01]  /*29f0*/  @P1 IMAD.X R3, R3, 0x1, R237, P0 ;  /* 0x0000000103031824 */ /* 0x000fe200000e06ed */
[----:B------:R-:W-:-:S04]  /*2a00*/  @P2 LEA R6, P0, R24, c[0x0][0x1c8], 0x1 ;  /* 0x0000720018062a11 */ /* 0x000fc800078008ff */
[----:B------:R-:W-:Y:S02]  /*2a10*/  @P2 LEA.HI.X R7, R24, c[0x0][0x1cc], R5, 0x1, P0 ;  /* 0x0000730018072a11 */ /* 0x000fe400000f0c05 */
[----:B------:R-:W-:-:S04]  /*2a20*/  @P1 LEA R24, P0, R26, c[0x0][0x1c8], 0x1 ;  /* 0x000072001a181a11 */ /* 0x000fc800078008ff */
[----:B------:R-:W-:-:S05]  /*2a30*/  @P1 LEA.HI.X R25, R26, c[0x0][0x1cc], R3, 0x1, P0 ;  /* 0x000073001a191a11 */ /* 0x000fca00000f0c03 */
        /* <DEDUP_REMOVED lines=9> */
.L_x_386:
[----:B-1----:R-:W-:Y:S01]  /*2ad0*/  LOP3.LUT R6, R95, 0xffffffe0, RZ, 0xc0, !PT ;  /* 0xffffffe05f067812 */ /* 0x002fe200078ec0ff */
[----:B------:R-:W-:Y:S01]  /*2ae0*/  FMUL.FTZ R35, R61, c[0x0][0x320] ;  /* 0x0000c8003d237a20 */ /* 0x000fe20000410000 */
[----:B------:R-:W-:Y:S01]  /*2af0*/  SHF.R.S32.HI R25, RZ, 0x1f, R94 ;  /* 0x0000001fff197819 */ /* 0x000fe2000001145e */
[----:B------:R-:W-:Y:S01]  /*2b00*/  FMUL.FTZ R39, R69, c[0x0][0x320] ;  /* 0x0000c80045277a20 */ /* 0x000fe20000410000 */
[----:B------:R-:W-:Y:S01]  /*2b10*/  PLOP3.LUT P1, PT, PT, PT, UP2, 0x80, 0x0 ;  /* 0x000000000000781c */ /* 0x000fe20003f2f028 */
[----:B------:R-:W-:Y:S01]  /*2b20*/  IMAD.IADD R93, R93, 0x1, -R6 ;  /* 0x000000015d5d7824 */ /* 0x000fe200078e0a06 */
[----:B------:R-:W-:Y:S01]  /*2b30*/  LEA.HI R25, R25, R94, RZ, 0x2 ;  /* 0x0000005e19197211 */ /* 0x000fe200078f10ff */
[----:B------:R-:W-:Y:S01]  /*2b40*/  FMUL.FTZ R41, R68, c[0x0][0x320] ;  /* 0x0000c80044297a20 */ /* 0x000fe20000410000 */
[----:B------:R-:W-:Y:S01]  /*2b50*/  PLOP3.LUT P0, PT, PT, PT, UP2, 0x80, 0x0 ;  /* 0x000000000000781c */ /* 0x000fe20003f0f028 */
[----:B------:R-:W-:Y:S01]  /*2b60*/  FMUL.FTZ R7, R64, c[0x0][0x320] ;  /* 0x0000c80040077a20 */ /* 0x000fe20000410000 */
[----:B------:R-:W-:Y:S01]  /*2b70*/  SHF.R.S32.HI R6, RZ, 0x1f, R93 ;  /* 0x0000001fff067819 */ /* 0x000fe2000001145d */
[----:B------:R-:W-:Y:S01]  /*2b80*/  FMUL.FTZ R5, R65, c[0x0][0x320] ;  /* 0x0000c80041057a20 */ /* 0x000fe20000410000 */
[----:B------:R-:W-:Y:S01]  /*2b90*/  LOP3.LUT R25, R25, 0xffffffc, RZ, 0xc0, !PT ;  /* 0x0ffffffc19197812 */ /* 0x000fe200078ec0ff */
[----:B------:R-:W-:Y:S01]  /*2ba0*/  FMUL.FTZ R37, R60, c[0x0][0x320] ;  /* 0x0000c8003c257a20 */ /* 0x000fe20000410000 */
[----:B------:R-:W-:Y:S01]  /*2bb0*/  LEA.HI R3, R6, R93, RZ, 0x2 ;  /* 0x0000005d06037211 */ /* 0x000fe200078f10ff */
[----:B------:R-:W-:Y:S01]  /*2bc0*/  FMUL.FTZ R33, R56, c[0x0][0x320] ;  /* 0x0000c80038217a20 */ /* 0x000fe20000410000 */
[----:B------:R-:W-:Y:S01]  /*2bd0*/  LEA.HI R6, R96, R96, RZ, 0x1 ;  /* 0x0000006060067211 */ /* 0x000fe200078f08ff */
[----:B------:R-:W-:Y:S01]  /*2be0*/  IMAD.IADD R25, R94, 0x1, -R25 ;  /* 0x000000015e197824 */ /* 0x000fe200078e0a19 */
[----:B------:R-:W-:Y:S01]  /*2bf0*/  LEA.HI.SX32 R24, R3, UR9, 0x1e ;  /* 0x0000000903187c11 */ /* 0x000fe2000f8ff2ff */
[----:B------:R-:W-:Y:S01]  /*2c00*/  FMUL.FTZ R29, R52, c[0x0][0x320] ;  /* 0x0000c800341d7a20 */ /* 0x000fe20000410000 */
[----:B------:R-:W-:Y:S01]  /*2c10*/  LOP3.LUT R27, R6, 0x1ffffffe, RZ, 0xc0, !PT ;  /* 0x1ffffffe061b7812 */ /* 0x000fe200078ec0ff */
[----:B------:R-:W-:Y:S01]  /*2c20*/  FMUL.FTZ R26, R44, c[0x0][0x320] ;  /* 0x0000c8002c1a7a20 */ /* 0x000fe20000410000 */
[----:B------:R-:W1:Y:S01]  /*2c30*/  MUFU.TANH R41, R41 ;  /* 0x0000002900297308 */ /* 0x000e620000002400 */
[----:B------:R-:W-:Y:S01]  /*2c40*/  IMAD R24, R25, 0x10, R24 ;  /* 0x0000001019187824 */ /* 0x000fe200078e0218 */
[----:B------:R-:W-:Y:S01]  /*2c50*/  SHF.L.U32 R25, R6, 0x5, RZ ;  /* 0x0000000506197819 */ /* 0x000fe200000006ff */
[----:B------:R-:W-:Y:S01]  /*2c60*/  IMAD.IADD R27, R96, 0x1, -R27 ;  /* 0x00000001601b7824 */ /* 0x000fe200078e0a1b */
[----:B------:R-:W-:Y:S01]  /*2c70*/  ULDC UR6, c[0x0][0x324] ;  /* 0x0000c90000067ab9 */ /* 0x000fe20000000800 */
[----:B------:R-:W-:Y:S01]  /*2c80*/  FMUL.FTZ R31, R57, c[0x0][0x320] ;  /* 0x0000c800391f7a20 */ /* 0x000fe20000410000 */
[----:B------:R-:W-:Y:S01]  /*2c90*/  LOP3.LUT R25, R25, 0xffffffc0, RZ, 0xc0, !PT ;  /* 0xffffffc019197812 */ /* 0x000fe200078ec0ff */
[----:B------:R-:W-:Y:S01]  /*2ca0*/  ULOP3.LUT UR6, URZ, UR6, URZ, 0x33, !UPT ;  /* 0x000000063f067292 */ /* 0x000fe2000f8e333f */
[----:B------:R-:W2:Y:S01]  /*2cb0*/  MUFU.TANH R39, R39 ;  /* 0x0000002700277308 */ /* 0x000ea20000002400 */
[----:B------:R-:W0:Y:S02]  /*2cc0*/  LDGDEPBAR ;  /* 0x00000000000079af */ /* 0x000e240000000000 */
[----:B------:R-:W-:-:S02]  /*2cd0*/  IMAD.IADD R24, R25, 0x1, R24 ;  /* 0x0000000119187824 */ /* 0x000fc400078e0218 */
[----:B------:R-:W-:-:S03]  /*2ce0*/  FMUL.FTZ R25, R45, c[0x0][0x320] ;  /* 0x0000c8002d197a20 */ /* 0x000fc60000410000 */
[----:B------:R-:W-:Y:S01]  /*2cf0*/  LEA R222, R27, R24, 0x3 ;  /* 0x000000181bde7211 */ /* 0x000fe200078e18ff */
[----:B------:R-:W-:Y:S01]  /*2d00*/  FMUL.FTZ R27, R53, c[0x0][0x320] ;  /* 0x0000c800351b7a20 */ /* 0x000fe20000410000 */
[----:B------:R-:W3:Y:S03]  /*2d10*/  MUFU.TANH R7, R7 ;  /* 0x0000000700077308 */ /* 0x000ee60000002400 */
[----:B------:R-:W-:-:S04]  /*2d20*/  @P1 IMAD.HI.U32 R6, R222, c[0x0][0x2c8], RZ ;  /* 0x0000b200de061a27 */ /* 0x000fc800078e00ff */
[----:B------:R-:W-:Y:S01]  /*2d30*/  IMAD.MOV.U32 R61, RZ, RZ, R222 ;  /* 0x000000ffff3d7224 */ /* 0x000fe200078e00de */
[----:B------:R-:W-:Y:S01]  /*2d40*/  @P0 SHF.R.U32.HI R61, RZ, c[0x0][0x2cc], R6 ;  /* 0x0000b300ff3d0a19 */ /* 0x000fe20000011606 */
[----:B------:R-:W4:Y:S01]  /*2d50*/  MUFU.TANH R5, R5 ;  /* 0x0000000500057308 */ /* 0x000f220000002400 */
[----:B------:R-:W-:Y:S02]  /*2d60*/  LOP3.LUT R6, R3, 0x7ffffffc, RZ, 0xc0, !PT ;  /* 0x7ffffffc03067812 */ /* 0x000fe400078ec0ff */
[----:B------:R-:W-:Y:S01]  /*2d70*/  PLOP3.LUT P0, PT, PT, PT, UP1, 0x40, 0x0 ;  /* 0x000000000000781c */ /* 0x000fe20003f0e818 */
[----:B------:R-:W5:Y:S02]  /*2d80*/  SHFL.IDX PT, R28, R61, RZ, 0x1c1f ;  /* 0x001c1fff3d1c7589 */ /* 0x000f6400000e0000 */
[----:B------:R-:W-:Y:S02]  /*2d90*/  IMAD.IADD R6, R93, 0x1, -R6 ;  /* 0x000000015d067824 */ /* 0x000fe400078e0a06 */
[----:B------:R-:W1:Y:S03]  /*2da0*/  MUFU.TANH R37, R37 ;  /* 0x0000002500257308 */ /* 0x000e660000002400 */
[----:B------:R-:W-:-:S04]  /*2db0*/  SHF.L.U32 R227, R6, 0x1, RZ ;  /* 0x0000000106e37819 */ /* 0x000fc800000006ff */
[C---:B------:R-:W-:Y:S01]  /*2dc0*/  IADD3 R69, -R227.reuse, 0x1, R2 ;  /* 0x00000001e3457810 */ /* 0x040fe20007ffe102 */
[----:B------:R-:W1:Y:S01]  /*2dd0*/  MUFU.TANH R35, R35 ;  /* 0x0000002300237308 */ /* 0x000e620000002400 */
[----:B------:R-:W-:Y:S01]  /*2de0*/  IADD3 R76, -R227, c[0x0][0x1d0], R92 ;  /* 0x00007400e34c7a10 */ /* 0x000fe20007ffe15c */
[----:B------:R-:W-:Y:S01]  /*2df0*/  IMAD.IADD R65, R92, 0x1, -R227 ;  /* 0x000000015c417824 */ /* 0x000fe200078e0ae3 */
[----:B------:R-:W-:-:S04]  /*2e00*/  IADD3 R69, R69, -c[0x0][0x168], RZ ;  /* 0x80005a0045457a10 */ /* 0x000fc80007ffe0ff */
[C---:B------:R-:W-:Y:S01]  /*2e10*/  IADD3 R77, R69.reuse, c[0x0][0x328], RZ ;  /* 0x0000ca00454d7a10 */ /* 0x040fe20007ffe0ff */
[----:B------:R-:W1:Y:S01]  /*2e20*/  MUFU.TANH R33, R33 ;  /* 0x0000002100217308 */ /* 0x000e620000002400 */
[----:B------:R-:W-:-:S03]  /*2e30*/  IADD3 R69, R69, UR6, RZ ;  /* 0x0000000645457c10 */ /* 0x000fc6000fffe0ff */
[----:B-----5:R-:W-:Y:S01]  /*2e40*/  IMAD.IADD R3, R77, 0x1, R28 ;  /* 0x000000014d037824 */ /* 0x020fe200078e021c */
[----:B------:R-:W-:-:S03]  /*2e50*/  IADD3 R6, R69, R28, RZ ;  /* 0x0000001c45067210 */ /* 0x000fc60007ffe0ff */
[----:B------:R-:W1:Y:S01]  /*2e60*/  MUFU.TANH R29, R29 ;  /* 0x0000001d001d7308 */ /* 0x000e620000002400 */
[----:B------:R-:W-:-:S07]  /*2e70*/  IMNMX R24, R3, R76, PT ;  /* 0x0000004c03187217 */ /* 0x000fce0003800200 */
[----:B------:R-:W1:Y:S08]  /*2e80*/  MUFU.TANH R27, R27 ;  /* 0x0000001b001b7308 */ /* 0x000e700000002400 */
[----:B------:R-:W1:Y:S08]  /*2e90*/  MUFU.TANH R26, R26 ;  /* 0x0000001a001a7308 */ /* 0x000e700000002400 */
[----:B------:R-:W1:Y:S08]  /*2ea0*/  MUFU.TANH R25, R25 ;  /* 0x0000001900197308 */ /* 0x000e700000002400 */
[----:B------:R-:W1:Y:S01]  /*2eb0*/  MUFU.TANH R31, R31 ;  /* 0x0000001f001f7308 */ /* 0x000e620000002400 */
[----:B------:R-:W-:Y:S05]  /*2ec0*/  @P0 BRA `(.L_x_387) ;  /* 0x0000015000000947 */ /* 0x000fea0003800000 */
[----:B--234-:R-:W-:Y:S01]  /*2ed0*/  IADD3 R28, R28, c[0x0][0x1d0], RZ ;  /* 0x000074001c1c7a10 */ /* 0x01cfe20007ffe0ff */
[----:B------:R-:W-:Y:S03]  /*2ee0*/  BSSY B0, `(.L_x_388) ;  /* 0x000000f000007945 */ /* 0x000fe60003800000 */
[----:B------:R-:W-:-:S04]  /*2ef0*/  IADD3 R28, R28, -c[0x0][0x168], RZ ;  /* 0x80005a001c1c7a10 */ /* 0x000fc80007ffe0ff */
        /* <DEDUP_REMOVED lines=9> */
.L_x_389:
[----:B------:R-:W-:-:S04]  /*2f90*/  MOV R2, c[0x0][0x32c] ;  /* 0x0000cb0000027a02 */ /* 0x000fc80000000f00 */
[----:B------:R-:W-:-:S13]  /*2fa0*/  ISETP.NE.AND P0, PT, R2, 0x1, PT ;  /* 0x000000010200780c */ /* 0x000fda0003f05270 */
[----:B------:R-:W-:-:S05]  /*2fb0*/  @P0 IMAD.HI.U32 R2, R28, c[0x0][0x330], RZ ;  /* 0x0000cc001c020a27 */ /* 0x000fca00078e00ff */
[----:B------:R-:W-:Y:S02]  /*2fc0*/  @P0 SHF.R.U32.HI R28, RZ, c[0x0][0x334], R2 ;  /* 0x0000cd00ff1c0a19 */ /* 0x000fe40000011602 */
.L_x_390:
[----:B------:R-:W-:Y:S05]  /*2fd0*/  BSYNC B0 ;  /* 0x0000000000007941 */ /* 0x000fea0003800000 */
.L_x_388:
[----:B------:R-:W-:-:S05]  /*2fe0*/  IMAD R43, R28, c[0x0][0x32c], R65 ;  /* 0x0000cb001c2b7a24 */ /* 0x000fca00078e0241 */
[----:B------:R-:W-:Y:S02]  /*2ff0*/  IADD3 R3, R43, c[0x0][0x32c], RZ ;  /* 0x0000cb002b037a10 */ /* 0x000fe40007ffe0ff */
[----:B------:R-:W-:Y:S02]  /*3000*/  IMNMX R6, R6, R43, !PT ;  /* 0x0000002b06067217 */ /* 0x000fe40007800200 */
[----:B------:R-:W-:Y:S02]  /*3010*/  IMNMX R24, R24, R3, PT ;  /* 0x0000000318187217 */ /* 0x000fe40003800200 */
.L_x_387:
[C---:B--234-:R-:W-:Y:S01]  /*3020*/  ISETP.GE.AND P0, PT, R92.reuse, 0x2, PT ;  /* 0x000000025c00780c */ /* 0x05cfe20003f06270 */
[----:B------:R-:W2:Y:S01]  /*3030*/  SHFL.IDX PT, R38, R61, 0x1, 0x1c1f ;  /* 0x003c1f003d267f89 */ /* 0x000ea200000e0000 */
[----:B------:R-:W-:Y:S01]  /*3040*/  ISETP.GE.AND P1, PT, R92, 0x9, PT ;  /* 0x000000095c00780c */ /* 0x000fe20003f26270 */
[----:B------:R-:W-:Y:S01]  /*3050*/  FMUL.FTZ R28, R54, c[0x0][0x320] ;  /* 0x0000c800361c7a20 */ /* 0x000fe20000410000 */
[----:B------:R-:W-:Y:S01]  /*3060*/  P2R R68, PR, RZ, 0x1 ;  /* 0x00000001ff447803 */ /* 0x000fe20000000000 */
[----:B------:R-:W-:Y:S01]  /*3070*/  FMUL.FTZ R36, R62, c[0x0][0x320] ;  /* 0x0000c8003e247a20 */ /* 0x000fe20000410000 */
[----:B------:R-:W-:Y:S01]  /*3080*/  ISETP.GT.AND P0, PT, R6, 0x1, !P0 ;  /* 0x000000010600780c */ /* 0x000fe20004704270 */
[----:B------:R-:W-:Y:S01]  /*3090*/  FMUL.FTZ R34, R63, c[0x0][0x320] ;  /* 0x0000c8003f227a20 */ /* 0x000fe20000410000 */
[----:B------:R-:W-:Y:S01]  /*30a0*/  P2R R64, PR, RZ, 0x2 ;  /* 0x00000002ff407803 */ /* 0x000fe20000000000 */
[----:B------:R-:W-:Y:S01]  /*30b0*/  FMUL.FTZ R32, R58, c[0x0][0x320] ;  /* 0x0000c8003a207a20 */ /* 0x000fe20000410000 */
[----:B------:R-:W-:Y:S01]  /*30c0*/  ISETP.LT.OR P0, PT, R24, 0x2, P0 ;  /* 0x000000021800780c */ /* 0x000fe20000701670 */
[----:B------:R-:W-:Y:S01]  /*30d0*/  FMUL.FTZ R30, R59, c[0x0][0x320] ;  /* 0x0000c8003b1e7a20 */ /* 0x000fe20000410000 */
[----:B------:R-:W-:Y:S01]  /*30e0*/  ISETP.GE.AND P2, PT, R92, 0x29, PT ;  /* 0x000000295c00780c */ /* 0x000fe20003f46270 */
[----:B------:R-:W-:Y:S01]  /*30f0*/  FMUL.FTZ R40, R71, c[0x0][0x320] ;  /* 0x0000c80047287a20 */ /* 0x000fe20000410000 */
[----:B------:R-:W-:Y:S01]  /*3100*/  FSEL R39, R39, -INF , !P0 ;  /* 0xff80000027277808 */ /* 0x000fe20004000000 */
[----:B------:R-:W-:Y:S01]  /*3110*/  FMUL.FTZ R54, R66, c[0x0][0x320] ;  /* 0x0000c80042367a20 */ /* 0x000fe20000410000 */
[----:B------:R-:W-:Y:S01]  /*3120*/  ISETP.GT.AND P0, PT, R6, 0x8, !P1 ;  /* 0x000000080600780c */ /* 0x000fe20004f04270 */
[----:B------:R-:W-:Y:S01]  /*3130*/  FMUL.FTZ R57, R46, c[0x0][0x320] ;  /* 0x0000c8002e397a20 */ /* 0x000fe20000410000 */
[----:B------:R-:W-:Y:S01]  /*3140*/  ISETP.GE.AND P1, PT, R92, 0xa, PT ;  /* 0x0000000a5c00780c */ /* 0x000fe20003f26270 */
[----:B------:R-:W-:Y:S01]  /*3150*/  FMUL.FTZ R56, R47, c[0x0][0x320] ;  /* 0x0000c8002f387a20 */ /* 0x000fe20000410000 */
[----:B------:R-:W-:Y:S01]  /*3160*/  ISETP.LT.OR P0, PT, R24, 0x9, P0 ;  /* 0x000000091800780c */ /* 0x000fe20000701670 */
[----:B------:R-:W-:Y:S01]  /*3170*/  FMUL.FTZ R44, R70, c[0x0][0x320] ;  /* 0x0000c800462c7a20 */ /* 0x000fe20000410000 */
[----:B------:R-:W-:Y:S01]  /*3180*/  P2R R60, PR, RZ, 0x2 ;  /* 0x00000002ff3c7803 */ /* 0x000fe20000000000 */
[----:B------:R-:W3:Y:S01]  /*3190*/  MUFU.TANH R36, R36 ;  /* 0x0000002400247308 */ /* 0x000ee20000002400 */
[----:B------:R-:W-:Y:S01]  /*31a0*/  FSEL R7, R7, -INF , !P0 ;  /* 0xff80000007077808 */ /* 0x000fe20004000000 */
[--C-:B--2---:R-:W-:Y:S01]  /*31b0*/  IMAD.IADD R47, R77, 0x1, R38.reuse ;  /* 0x000000014d2f7824 */ /* 0x104fe200078e0226 */
[----:B------:R-:W-:Y:S01]  /*31c0*/  ISETP.GT.AND P0, PT, R6, 0x9, !P1 ;  /* 0x000000090600780c */ /* 0x000fe20004f04270 */
[----:B------:R-:W-:Y:S01]  /*31d0*/  IMAD.IADD R46, R69, 0x1, R38 ;  /* 0x00000001452e7824 */ /* 0x000fe200078e0226 */
[----:B------:R-:W-:-:S02]  /*31e0*/  ISETP.GE.AND P1, PT, R92, 0x11, PT ;  /* 0x000000115c00780c */ /* 0x000fc40003f26270 */
[----:B------:R-:W-:Y:S01]  /*31f0*/  ISETP.LT.OR P0, PT, R24, 0xa, P0 ;  /* 0x0000000a1800780c */ /* 0x000fe20000701670 */
[----:B------:R-:W2:Y:S01]  /*3200*/  MUFU.TANH R34, R34 ;  /* 0x0000002200227308 */ /* 0x000ea20000002400 */
[----:B------:R-:W-:Y:S02]  /*3210*/  P2R R53, PR, RZ, 0x2 ;  /* 0x00000002ff357803 */ /* 0x000fe40000000000 */
[----:B------:R-:W-:Y:S02]  /*3220*/  FSEL R5, R5, -INF , !P0 ;  /* 0xff80000005057808 */ /* 0x000fe40004000000 */
[----:B------:R-:W-:Y:S02]  /*3230*/  ISETP.GT.AND P0, PT, R6, 0x10, !P1 ;  /* 0x000000100600780c */ /* 0x000fe40004f04270 */
[----:B------:R-:W-:Y:S01]  /*3240*/  ISETP.GE.AND P1, PT, R92, 0x12, PT ;  /* 0x000000125c00780c */ /* 0x000fe20003f26270 */
[----:B------:R-:W4:Y:S01]  /*3250*/  MUFU.TANH R32, R32 ;  /* 0x0000002000207308 */ /* 0x000f220000002400 */
[----:B------:R-:W-:-:S02]  /*3260*/  ISETP.LT.OR P0, PT, R24, 0x11, P0 ;  /* 0x000000111800780c */ /* 0x000fc40000701670 */
[----:B------:R-:W-:Y:S02]  /*3270*/  P2R R52, PR, RZ, 0x2 ;  /* 0x00000002ff347803 */ /* 0x000fe40000000000 */
[----:B-1----:R-:W-:Y:S02]  /*3280*/  FSEL R37, R37, -INF , !P0 ;  /* 0xff80000025257808 */ /* 0x002fe40004000000 */
[----:B------:R-:W-:Y:S01]  /*3290*/  ISETP.GT.AND P0, PT, R6, 0x11, !P1 ;  /* 0x000000110600780c */ /* 0x000fe20004f04270 */
[----:B------:R-:W1:Y:S01]  /*32a0*/  MUFU.TANH R30, R30 ;  /* 0x0000001e001e7308 */ /* 0x000e620000002400 */
[----:B------:R-:W-:Y:S02]  /*32b0*/  ISETP.GE.AND P1, PT, R92, 0x19, PT ;  /* 0x000000195c00780c */ /* 0x000fe40003f26270 */
[----:B------:R-:W-:Y:S02]  /*32c0*/  ISETP.LT.OR P0, PT, R24, 0x12, P0 ;  /* 0x000000121800780c */ /* 0x000fe40000701670 */
[----:B------:R-:W-:-:S02]  /*32d0*/  P2R R45, PR, RZ, 0x2 ;  /* 0x00000002ff2d7803 */ /* 0x000fc40000000000 */
[----:B------:R-:W-:Y:S01]  /*32e0*/  FSEL R35, R35, -INF , !P0 ;  /* 0xff80000023237808 */ /* 0x000fe20004000000 */
[----:B------:R-:W1:Y:S01]  /*32f0*/  MUFU.TANH R28, R28 ;  /* 0x0000001c001c7308 */ /* 0x000e620000002400 */
[----:B------:R-:W-:Y:S02]  /*3300*/  ISETP.GT.AND P0, PT, R6, 0x18, !P1 ;  /* 0x000000180600780c */ /* 0x000fe40004f04270 */
[----:B------:R-:W-:Y:S02]  /*3310*/  ISETP.GE.AND P1, PT, R92, 0x1a, PT ;  /* 0x0000001a5c00780c */ /* 0x000fe40003f26270 */
[----:B------:R-:W-:Y:S02]  /*3320*/  ISETP.LT.OR P0, PT, R24, 0x19, P0 ;  /* 0x000000191800780c */ /* 0x000fe40000701670 */
[----:B------:R-:W-:Y:S01]  /*3330*/  P2R R43, PR, RZ, 0x2 ;  /* 0x00000002ff2b7803 */ /* 0x000fe20000000000 */
[----:B------:R-:W1:Y:S01]  /*3340*/  MUFU.TANH R40, R40 ;  /* 0x0000002800287308 */ /* 0x000e620000002400 */
[----:B------:R-:W-:-:S02]  /*3350*/  FSEL R33, R33, -INF , !P0 ;  /* 0xff80000021217808 */ /* 0x000fc40004000000 */
[----:B------:R-:W-:Y:S02]  /*3360*/  ISETP.GT.AND P0, PT, R6, 0x19, !P1 ;  /* 0x000000190600780c */ /* 0x000fe40004f04270 */
[----:B------:R-:W-:Y:S02]  /*3370*/  ISETP.GE.AND P1, PT, R92, 0x21, PT ;  /* 0x000000215c00780c */ /* 0x000fe40003f26270 */
[----:B------:R-:W-:Y:S01]  /*3380*/  ISETP.LT.OR P0, PT, R24, 0x1a, P0 ;  /* 0x0000001a1800780c */ /* 0x000fe20000701670 */
[----:B------:R-:W1:Y:S01]  /*3390*/  MUFU.TANH R54, R54 ;  /* 0x0000003600367308 */ /* 0x000e620000002400 */
[----:B------:R-:W-:Y:S02]  /*33a0*/  P2R R3, PR, RZ, 0x2 ;  /* 0x00000002ff037803 */ /* 0x000fe40000000000 */
[----:B------:R-:W-:Y:S02]  /*33b0*/  FSEL R31, R31, -INF , !P0 ;  /* 0xff8000001f1f7808 */ /* 0x000fe40004000000 */
[----:B------:R-:W-:-:S02]  /*33c0*/  ISETP.GT.AND P0, PT, R6, 0x20, !P1 ;  /* 0x000000200600780c */ /* 0x000fc40004f04270 */
[----:B------:R-:W-:Y:S01]  /*33d0*/  ISETP.GE.AND P1, PT, R92, 0x22, PT ;  /* 0x000000225c00780c */ /* 0x000fe20003f26270 */
[----:B------:R-:W1:Y:S01]  /*33e0*/  MUFU.TANH R57, R57 ;  /* 0x0000003900397308 */ /* 0x000e620000002400 */
[----:B------:R-:W-:Y:S02]  /*33f0*/  ISETP.LT.OR P0, PT, R24, 0x21, P0 ;  /* 0x000000211800780c */ /* 0x000fe40000701670 */
[----:B------:R-:W-:Y:S02]  /*3400*/  P2R R42, PR, RZ, 0x2 ;  /* 0x00000002ff2a7803 */ /* 0x000fe40000000000 */
[----:B------:R-:W-:Y:S02]  /*3410*/  FSEL R29, R29, -INF , !P0 ;  /* 0xff8000001d1d7808 */ /* 0x000fe40004000000 */
[----:B------:R-:W-:Y:S01]  /*3420*/  ISETP.GT.AND P0, PT, R6, 0x21, !P1 ;  /* 0x000000210600780c */ /* 0x000fe20004f04270 */
[----:B------:R-:W1:Y:S01]  /*3430*/  MUFU.TANH R56, R56 ;  /* 0x0000003800387308 */ /* 0x000e620000002400 */
[----:B------:R-:W-:-:S02]  /*3440*/  ISETP.GE.AND P1, PT, R92, 0x1, PT ;  /* 0x000000015c00780c */ /* 0x000fc40003f26270 */
[----:B------:R-:W-:Y:S02]  /*3450*/  ISETP.LT.OR P0, PT, R24, 0x22, P0 ;  /* 0x000000221800780c */ /* 0x000fe40000701670 */
[----:B------:R-:W-:Y:S02]  /*3460*/  P2R R2, PR, RZ, 0x2 ;  /* 0x00000002ff027803 */ /* 0x000fe40000000000 */
[----:B------:R-:W-:Y:S01]  /*3470*/  FSEL R27, R27, -INF , !P0 ;  /* 0xff8000001b1b7808 */ /* 0x000fe20004000000 */
[----:B------:R-:W1:Y:S01]  /*3480*/  MUFU.TANH R44, R44 ;  /* 0x0000002c002c7308 */ /* 0x000e620000002400 */
[----:B------:R-:W-:Y:S02]  /*3490*/  ISETP.GT.AND P0, PT, R6, 0x28, !P2 ;  /* 0x000000280600780c */ /* 0x000fe40005704270 */
[----:B------:R-:W-:Y:S02]  /*34a0*/  IMNMX R47, R47, R76, PT ;  /* 0x0000004c2f2f7217 */ /* 0x000fe40003800200 */
[----:B------:R-:W-:-:S04]  /*34b0*/  ISETP.LT.OR P0, PT, R24, 0x29, P0 ;  /* 0x000000291800780c */ /* 0x000fc80000701670 */
[----:B------:R-:W-:Y:S02]  /*34c0*/  FSEL R26, R26, -INF , !P0 ;  /* 0xff8000001a1a7808 */ /* 0x000fe40004000000 */
[----:B------:R-:W-:Y:S02]  /*34d0*/  ISETP.GT.AND P0, PT, R6, RZ, !P1 ;  /* 0x000000ff0600720c */ /* 0x000fe40004f04270 */
[----:B------:R-:W-:Y:S02]  /*34e0*/  ISETP.GE.AND P1, PT, R92, 0x2a, PT ;  /* 0x0000002a5c00780c */ /* 0x000fe40003f26270 */
[----:B------:R-:W-:-:S04]  /*34f0*/  ISETP.LT.OR P0, PT, R24, 0x1, P0 ;  /* 0x000000011800780c */ /* 0x000fc80000701670 */
[----:B------:R-:W-:Y:S02]  /*3500*/  FSEL R41, R41, -INF , !P0 ;  /* 0xff80000029297808 */ /* 0x000fe40004000000 */
[----:B------:R-:W-:Y:S01]  /*3510*/  ISETP.GT.AND P0, PT, R6, 0x29, !P1 ;  /* 0x000000290600780c */ /* 0x000fe20004f04270 */
[----:B------:R-:W-:-:S03]  /*3520*/  FMUL.FTZ R6, R67, c[0x0][0x320] ;  /* 0x0000c80043067a20 */ /* 0x000fc60000410000 */
[----:B------:R-:W-:Y:S01]  /*3530*/  ISETP.LT.OR P0, PT, R24, 0x2a, P0 ;  /* 0x0000002a1800780c */ /* 0x000fe20000701670 */
[----:B------:R-:W-:Y:S02]  /*3540*/  FMUL.FTZ R24, R55, c[0x0][0x320] ;  /* 0x0000c80037187a20 */ /* 0x000fe40000410000 */
[----:B------:R-:W1:Y:S01]  /*3550*/  MUFU.TANH R6, R6 ;  /* 0x0000000600067308 */ /* 0x000e620000002400 */
[----:B------:R-:W-:Y:S02]  /*3560*/  FSEL R25, R25, -INF , !P0 ;  /* 0xff80000019197808 */ /* 0x000fe40004000000 */
[----:B------:R-:W-:-:S05]  /*3570*/  PLOP3.LUT P0, PT, PT, PT, UP1, 0x40, 0x0 ;  /* 0x000000000000781c */ /* 0x000fca0003f0e818 */
[----:B------:R-:W1:Y:S08]  /*3580*/  MUFU.TANH R24, R24 ;  /* 0x0000001800187308 */ /* 0x000e700000002400 */
        /* <DEDUP_REMOVED lines=13> */
.L_x_393:
[----:B------:R-:W-:-:S04]  /*3660*/  MOV R38, c[0x0][0x32c] ;  /* 0x0000cb0000267a02 */ /* 0x000fc80000000f00 */
[----:B------:R-:W-:-:S13]  /*3670*/  ISETP.NE.AND P0, PT, R38, 0x1, PT ;  /* 0x000000012600780c */ /* 0x000fda0003f05270 */
[----:B------:R-:W-:-:S05]  /*3680*/  @P0 IMAD.HI.U32 R38, R58, c[0x0][0x330], RZ ;  /* 0x0000cc003a260a27 */ /* 0x000fca00078e00ff */
[----:B------:R-:W-:Y:S02]  /*3690*/  @P0 SHF.R.U32.HI R58, RZ, c[0x0][0x334], R38 ;  /* 0x0000cd00ff3a0a19 */ /* 0x000fe40000011626 */
.L_x_394:
[----:B------:R-:W-:Y:S05]  /*36a0*/  BSYNC B0 ;  /* 0x0000000000007941 */ /* 0x000fea0003800000 */
.L_x_392:
[----:B------:R-:W-:-:S05]  /*36b0*/  IMAD R55, R58, c[0x0][0x32c], R65 ;  /* 0x0000cb003a377a24 */ /* 0x000fca00078e0241 */
[----:B------:R-:W-:Y:S02]  /*36c0*/  IADD3 R38, R55, c[0x0][0x32c], RZ ;  /* 0x0000cb0037267a10 */ /* 0x000fe40007ffe0ff */
[----:B------:R-:W-:Y:S02]  /*36d0*/  IMNMX R46, R46, R55, !PT ;  /* 0x000000372e2e7217 */ /* 0x000fe40007800200 */
[----:B------:R-:W-:Y:S02]  /*36e0*/  IMNMX R47, R47, R38, PT ;  /* 0x000000262f2f7217 */ /* 0x000fe40003800200 */
.L_x_391:
[----:B--234-:R-:W-:Y:S01]  /*36f0*/  ISETP.NE.AND P0, PT, R68, RZ, PT ;  /* 0x000000ff4400720c */ /* 0x01cfe20003f05270 */
[----:B------:R-:W-:Y:S02]  /*3700*/  FMUL.FTZ R12, R12, c[0x0][0x320] ;  /* 0x0000c8000c0c7a20 */ /* 0x000fe40000410000 */
[----:B------:R-:W-:Y:S01]  /*3710*/  FMUL.FTZ R88, R9, c[0x0][0x320] ;  /* 0x0000c80009587a20 */ /* 0x000fe20000410000 */
[----:B------:R-:W-:Y:S01]  /*3720*/  ISETP.GT.AND P0, PT, R46, 0x1, !P0 ;  /* 0x000000012e00780c */ /* 0x000fe20004704270 */
[----:B------:R2:W3:Y:S01]  /*3730*/  MUFU.TANH R94, R12 ;  /* 0x0000000c005e7308 */ /* 0x0004e20000002400 */
[----:B------:R-:W-:-:S02]  /*3740*/  FMUL.FTZ R13, R13, c[0x0][0x320] ;  /* 0x0000c8000d0d7a20 */ /* 0x000fc40000410000 */
[----:B------:R-:W-:Y:S01]  /*3750*/  ISETP.LT.OR P0, PT, R47, 0x2, P0 ;  /* 0x000000022f00780c */ /* 0x000fe20000701670 */
[----:B------:R-:W-:Y:S02]  /*3760*/  FMUL.FTZ R72, R72, c[0x0][0x320] ;  /* 0x0000c80048487a20 */ /* 0x000fe40000410000 */
[----:B------:R-:W-:Y:S01]  /*3770*/  FMUL.FTZ R73, R73, c[0x0][0x320] ;  /* 0x0000c80049497a20 */ /* 0x000fe20000410000 */
[----:B-1----:R-:W-:Y:S01]  /*3780*/  FSEL R40, R40, -INF , !P0 ;  /* 0xff80000028287808 */ /* 0x002fe20004000000 */
[----:B------:R-:W-:Y:S01]  /*3790*/  FMUL.FTZ R20, R20, c[0x0][0x320] ;  /* 0x0000c80014147a20 */ /* 0x000fe20000410000 */
[----:B------:R-:W-:Y:S01]  /*37a0*/  ISETP.NE.AND P0, PT, R64, RZ, PT ;  /* 0x000000ff4000720c */ /* 0x000fe20003f05270 */
[----:B------:R-:W-:Y:S01]  /*37b0*/  FMUL.FTZ R21, R21, c[0x0][0x320] ;  /* 0x0000c80015157a20 */ /* 0x000fe20000410000 */
[----:B------:R-:W1:Y:S01]  /*37c0*/  MUFU.TANH R92, R13 ;  /* 0x0000000d005c7308 */ /* 0x000e620000002400 */
[----:B------:R-:W-:Y:S01]  /*37d0*/  FMUL.FTZ R48, R48, c[0x0][0x320] ;  /* 0x0000c80030307a20 */ /* 0x000fe20000410000 */
[----:B------:R-:W-:Y:S01]  /*37e0*/  ISETP.GT.AND P0, PT, R46, 0x8, !P0 ;  /* 0x000000082e00780c */ /* 0x000fe20004704270 */
[----:B------:R-:W-:Y:S01]  /*37f0*/  FMUL.FTZ R49, R49, c[0x0][0x320] ;  /* 0x0000c80031317a20 */ /* 0x000fe20000410000 */
[----:B--2---:R-:W2:Y:S02]  /*3800*/  SHFL.IDX PT, R12, R61, 0x2, 0x1c1f ;  /* 0x005c1f003d0c7f89 */ /* 0x004ea400000e0000 */
[----:B------:R-:W-:Y:S01]  /*3810*/  ISETP.LT.OR P0, PT, R47, 0x9, P0 ;  /* 0x000000092f00780c */ /* 0x000fe20000701670 */
[----:B------:R-:W-:Y:S01]  /*3820*/  FMUL.FTZ R17, R17, c[0x0][0x320] ;  /* 0x0000c80011117a20 */ /* 0x000fe20000410000 */
[----:B------:R-:W4:Y:S01]  /*3830*/  MUFU.TANH R182, R72 ;  /* 0x0000004800b67308 */ /* 0x000f220000002400 */
[----:B------:R-:W-:Y:S01]  /*3840*/  FMUL.FTZ R16, R16, c[0x0][0x320] ;  /* 0x0000c80010107a20 */ /* 0x000fe20000410000 */
[----:B------:R-:W-:Y:S01]  /*3850*/  FSEL R38, R54, -INF , !P0 ;  /* 0xff80000036267808 */ /* 0x000fe20004000000 */
[----:B------:R-:W-:Y:S01]  /*3860*/  FMUL.FTZ R8, R8, c[0x0][0x320] ;  /* 0x0000c80008087a20 */ /* 0x000fe20000410000 */
[----:B------:R-:W-:-:S04]  /*3870*/  ISETP.NE.AND P0, PT, R60, RZ, PT ;  /* 0x000000ff3c00720c */ /* 0x000fc80003f05270 */
[----:B------:R-:W-:Y:S01]  /*3880*/  ISETP.GT.AND P0, PT, R46, 0x9, !P0 ;  /* 0x000000092e00780c */ /* 0x000fe20004704270 */
[----:B------:R-:W1:Y:S03]  /*3890*/  MUFU.TANH R179, R73 ;  /* 0x0000004900b37308 */ /* 0x000e660000002400 */
[----:B------:R-:W-:-:S04]  /*38a0*/  ISETP.LT.OR P0, PT, R47, 0xa, P0 ;  /* 0x0000000a2f00780c */ /* 0x000fc80000701670 */
[----:B------:R-:W-:Y:S01]  /*38b0*/  FSEL R6, R6, -INF , !P0 ;  /* 0xff80000006067808 */ /* 0x000fe20004000000 */
[----:B------:R-:W1:Y:S01]  /*38c0*/  MUFU.TANH R89, R20 ;  /* 0x0000001400597308 */ /* 0x000e620000002400 */
[----:B------:R-:W-:Y:S01]  /*38d0*/  ISETP.NE.AND P0, PT, R53, RZ, PT ;  /* 0x000000ff3500720c */ /* 0x000fe20003f05270 */
[----:B--2---:R-:W-:-:S03]  /*38e0*/  IMAD.IADD R9, R77, 0x1, R12 ;  /* 0x000000014d097824 */ /* 0x004fc600078e020c */
[----:B------:R-:W-:-:S03]  /*38f0*/  ISETP.GT.AND P0, PT, R46, 0x10, !P0 ;  /* 0x000000102e00780c */ /* 0x000fc60004704270 */
[----:B------:R-:W2:Y:S01]  /*3900*/  MUFU.TANH R152, R21 ;  /* 0x0000001500987308 */ /* 0x000ea20000002400 */
[----:B------:R-:W-:Y:S02]  /*3910*/  ISETP.LT.OR P0, PT, R47, 0x11, P0 ;  /* 0x000000112f00780c */ /* 0x000fe40000701670 */
[----:B------:R-:W-:Y:S02]  /*3920*/  IMNMX R9, R9, R76, PT ;  /* 0x0000004c09097217 */ /* 0x000fe40003800200 */
[----:B------:R-:W-:Y:S02]  /*3930*/  FSEL R36, R36, -INF , !P0 ;  /* 0xff80000024247808 */ /* 0x000fe40004000000 */
[----:B------:R-:W-:Y:S01]  /*3940*/  ISETP.NE.AND P0, PT, R52, RZ, PT ;  /* 0x000000ff3400720c */ /* 0x000fe20003f05270 */
[----:B------:R-:W1:Y:S03]  /*3950*/  MUFU.TANH R88, R88 ;  /* 0x0000005800587308 */ /* 0x000e660000002400 */
[----:B------:R-:W-:-:S04]  /*3960*/  ISETP.GT.AND P0, PT, R46, 0x11, !P0 ;  /* 0x000000112e00780c */ /* 0x000fc80004704270 */
[----:B------:R-:W-:Y:S01]  /*3970*/  ISETP.LT.OR P0, PT, R47, 0x12, P0 ;  /* 0x000000122f00780c */ /* 0x000fe20000701670 */
[----:B------:R-:W1:Y:S03]  /*3980*/  MUFU.TANH R178, R48 ;  /* 0x0000003000b27308 */ /* 0x000e660000002400 */
[----:B------:R-:W-:Y:S02]  /*3990*/  FSEL R34, R34, -INF , !P0 ;  /* 0xff80000022227808 */ /* 0x000fe40004000000 */
[----:B------:R-:W-:-:S03]  /*39a0*/  ISETP.NE.AND P0, PT, R45, RZ, PT ;  /* 0x000000ff2d00720c */ /* 0x000fc60003f05270 */
[----:B------:R-:W1:Y:S01]  /*39b0*/  MUFU.TANH R177, R49 ;  /* 0x0000003100b17308 */ /* 0x000e620000002400 */
[----:B------:R-:W-:-:S04]  /*39c0*/  ISETP.GT.AND P0, PT, R46, 0x18, !P0 ;  /* 0x000000182e00780c */ /* 0x000fc80004704270 */
[----:B------:R-:W-:-:S03]  /*39d0*/  ISETP.LT.OR P0, PT, R47, 0x19, P0 ;  /* 0x000000192f00780c */ /* 0x000fc60000701670 */
[----:B------:R-:W1:Y:S01]  /*39e0*/  MUFU.TANH R126, R17 ;  /* 0x00000011007e7308 */ /* 0x000e620000002400 */
[----:B------:R-:W-:Y:S02]  /*39f0*/  FSEL R32, R32, -INF , !P0 ;  /* 0xff80000020207808 */ /* 0x000fe40004000000 */
[----:B------:R-:W-:-:S04]  /*3a00*/  ISETP.NE.AND P0, PT, R43, RZ, PT ;  /* 0x000000ff2b00720c */ /* 0x000fc80003f05270 */
[----:B------:R-:W-:Y:S01]  /*3a10*/  ISETP.GT.AND P0, PT, R46, 0x19, !P0 ;  /* 0x000000192e00780c */ /* 0x000fe20004704270 */
[----:B------:R-:W1:Y:S03]  /*3a20*/  MUFU.TANH R142, R16 ;  /* 0x00000010008e7308 */ /* 0x000e660000002400 */
[----:B------:R-:W-:-:S04]  /*3a30*/  ISETP.LT.OR P0, PT, R47, 0x1a, P0 ;  /* 0x0000001a2f00780c */ /* 0x000fc80000701670 */
[----:B------:R-:W-:Y:S01]  /*3a40*/  FSEL R30, R30, -INF , !P0 ;  /* 0xff8000001e1e7808 */ /* 0x000fe20004000000 */
[----:B------:R5:W1:Y:S01]  /*3a50*/  MUFU.TANH R90, R8 ;  /* 0x00000008005a7308 */ /* 0x000a620000002400 */
[----:B------:R-:W-:-:S04]  /*3a60*/  ISETP.NE.AND P0, PT, R3, RZ, PT ;  /* 0x000000ff0300720c */ /* 0x000fc80003f05270 */
[----:B------:R-:W-:-:S04]  /*3a70*/  ISETP.GT.AND P0, PT, R46, 0x20, !P0 ;  /* 0x000000202e00780c */ /* 0x000fc80004704270 */
[----:B------:R-:W-:-:S04]  /*3a80*/  ISETP.LT.OR P0, PT, R47, 0x21, P0 ;  /* 0x000000212f00780c */ /* 0x000fc80000701670 */
[----:B------:R-:W-:Y:S02]  /*3a90*/  FSEL R28, R28, -INF , !P0 ;  /* 0xff8000001c1c7808 */ /* 0x000fe40004000000 */
[----:B------:R-:W-:Y:S01]  /*3aa0*/  ISETP.NE.AND P0, PT, R42, RZ, PT ;  /* 0x000000ff2a00720c */ /* 0x000fe20003f05270 */
[----:B-----5:R-:W-:-:S03]  /*3ab0*/  IMAD.IADD R8, R69, 0x1, R12 ;  /* 0x0000000145087824 */ /* 0x020fc600078e020c */
[----:B------:R-:W-:-:S04]  /*3ac0*/  ISETP.GT.AND P0, PT, R46, 0x21, !P0 ;  /* 0x000000212e00780c */ /* 0x000fc80004704270 */
[----:B------:R-:W-:-:S04]  /*3ad0*/  ISETP.LT.OR P0, PT, R47, 0x22, P0 ;  /* 0x000000222f00780c */ /* 0x000fc80000701670 */
[----:B------:R-:W-:Y:S02]  /*3ae0*/  FSEL R24, R24, -INF , !P0 ;  /* 0xff80000018187808 */ /* 0x000fe40004000000 */
[----:B------:R-:W-:-:S04]  /*3af0*/  ISETP.GT.AND P0, PT, R46, 0x28, !P2 ;  /* 0x000000282e00780c */ /* 0x000fc80005704270 */
[----:B------:R-:W-:-:S04]  /*3b00*/  ISETP.LT.OR P0, PT, R47, 0x29, P0 ;  /* 0x000000292f00780c */ /* 0x000fc80000701670 */
[----:B------:R-:W-:Y:S02]  /*3b10*/  FSEL R57, R57, -INF , !P0 ;  /* 0xff80000039397808 */ /* 0x000fe40004000000 */
[----:B------:R-:W-:-:S04]  /*3b20*/  ISETP.NE.AND P0, PT, R2, RZ, PT ;  /* 0x000000ff0200720c */ /* 0x000fc80003f05270 */
[----:B------:R-:W-:-:S04]  /*3b30*/  ISETP.GT.AND P0, PT, R46, RZ, !P0 ;  /* 0x000000ff2e00720c */ /* 0x000fc80004704270 */
[----:B------:R-:W-:-:S04]  /*3b40*/  ISETP.LT.OR P0, PT, R47, 0x1, P0 ;  /* 0x000000012f00780c */ /* 0x000fc80000701670 */
[----:B------:R-:W-:Y:S02]  /*3b50*/  FSEL R44, R44, -INF , !P0 ;  /* 0xff8000002c2c7808 */ /* 0x000fe40004000000 */
[----:B------:R-:W-:-:S04]  /*3b60*/  ISETP.GT.AND P0, PT, R46, 0x29, !P1 ;  /* 0x000000292e00780c */ /* 0x000fc80004f04270 */
[----:B------:R-:W-:-:S04]  /*3b70*/  ISETP.LT.OR P0, PT, R47, 0x2a, P0 ;  /* 0x0000002a2f00780c */ /* 0x000fc80000701670 */
[----:B------:R-:W-:Y:S02]  /*3b80*/  FSEL R56, R56, -INF , !P0 ;  /* 0xff80000038387808 */ /* 0x000fe40004000000 */
[----:B------:R-:W-:-:S13]  /*3b90*/  PLOP3.LUT P0, PT, PT, PT, UP1, 0x40, 0x0 ;  /* 0x000000000000781c */ /* 0x000fda0003f0e818 */
[----:B------:R-:W-:Y:S05]  /*3ba0*/  @P0 BRA `(.L_x_395) ;  /* 0x0000015000000947 */ /* 0x000fea0003800000 */
[----:B-1234-:R-:W-:Y:S01]  /*3bb0*/  IADD3 R12, R12, c[0x0][0x1d0], RZ ;  /* 0x000074000c0c7a10 */ /* 0x01efe20007ffe0ff */
        /* <DEDUP_REMOVED lines=11> */
.L_x_397:
[----:B------:R-:W-:-:S04]  /*3c70*/  MOV R12, c[0x0][0x32c] ;  /* 0x0000cb00000c7a02 */ /* 0x000fc80000000f00 */
[----:B------:R-:W-:-:S13]  /*3c80*/  ISETP.NE.AND P0, PT, R12, 0x1, PT ;  /* 0x000000010c00780c */ /* 0x000fda0003f05270 */
[----:B------:R-:W-:-:S05]  /*3c90*/  @P0 IMAD.HI.U32 R12, R16, c[0x0][0x330], RZ ;  /* 0x0000cc00100c0a27 */ /* 0x000fca00078e00ff */
[----:B------:R-:W-:Y:S02]  /*3ca0*/  @P0 SHF.R.U32.HI R16, RZ, c[0x0][0x334], R12 ;  /* 0x0000cd00ff100a19 */ /* 0x000fe4000001160c */
.L_x_398:
[----:B------:R-:W-:Y:S05]  /*3cb0*/  BSYNC B0 ;  /* 0x0000000000007941 */ /* 0x000fea0003800000 */
.L_x_396:
[----:B------:R-:W-:-:S05]  /*3cc0*/  IMAD R13, R16, c[0x0][0x32c], R65 ;  /* 0x0000cb00100d7a24 */ /* 0x000fca00078e0241 */
[----:B------:R-:W-:Y:S02]  /*3cd0*/  IADD3 R12, R13, c[0x0][0x32c], RZ ;  /* 0x0000cb000d0c7a10 */ /* 0x000fe40007ffe0ff */
[----:B------:R-:W-:Y:S02]  /*3ce0*/  IMNMX R8, R8, R13, !PT ;  /* 0x0000000d08087217 */ /* 0x000fe40007800200 */
[----:B------:R-:W-:Y:S02]  /*3cf0*/  IMNMX R9, R9, R12, PT ;  /* 0x0000000c09097217 */ /* 0x000fe40003800200 */
.L_x_395:
[----:B-1234-:R-:W-:Y:S01]  /*3d00*/  ISETP.NE.AND P0, PT, R68, RZ, PT ;  /* 0x000000ff4400720c */ /* 0x01efe20003f05270 */
[----:B------:R-:W-:Y:S02]  /*3d10*/  FMUL.FTZ R74, R74, c[0x0][0x320] ;  /* 0x0000c8004a4a7a20 */ /* 0x000fe40000410000 */
[----:B------:R-:W-:Y:S01]  /*3d20*/  FMUL.FTZ R190, R75, c[0x0][0x320] ;  /* 0x0000c8004bbe7a20 */ /* 0x000fe20000410000 */
[----:B------:R-:W-:Y:S01]  /*3d30*/  ISETP.GT.AND P0, PT, R8, 0x1, !P0 ;  /* 0x000000010800780c */ /* 0x000fe20004704270 */
[----:B------:R1:W2:Y:S01]  /*3d40*/  MUFU.TANH R180, R74 ;  /* 0x0000004a00b47308 */ /* 0x0002a20000002400 */
[----:B------:R-:W-:-:S02]  /*3d50*/  FMUL.FTZ R108, R14, c[0x0][0x320] ;  /* 0x0000c8000e6c7a20 */ /* 0x000fc40000410000 */
[----:B------:R-:W-:Y:S01]  /*3d60*/  ISETP.LT.OR P0, PT, R9, 0x2, P0 ;  /* 0x000000020900780c */ /* 0x000fe20000701670 */
[----:B------:R-:W-:Y:S02]  /*3d70*/  FMUL.FTZ R10, R10, c[0x0][0x320] ;  /* 0x0000c8000a0a7a20 */ /* 0x000fe40000410000 */
[----:B------:R-:W-:Y:S01]  /*3d80*/  FMUL.FTZ R11, R11, c[0x0][0x320] ;  /* 0x0000c8000b0b7a20 */ /* 0x000fe20000410000 */
[----:B------:R-:W-:Y:S01]  /*3d90*/  FSEL R152, R152, -INF , !P0 ;  /* 0xff80000098987808 */ /* 0x000fe20004000000 */
[----:B------:R-:W-:Y:S01]  /*3da0*/  FMUL.FTZ R23, R23, c[0x0][0x320] ;  /* 0x0000c80017177a20 */ /* 0x000fe20000410000 */
[----:B------:R-:W-:Y:S01]  /*3db0*/  ISETP.NE.AND P0, PT, R64, RZ, PT ;  /* 0x000000ff4000720c */ /* 0x000fe20003f05270 */
[----:B------:R-:W-:Y:S01]  /*3dc0*/  FMUL.FTZ R22, R22, c[0x0][0x320] ;  /* 0x0000c80016167a20 */ /* 0x000fe20000410000 */
[----:B------:R-:W3:Y:S01]  /*3dd0*/  MUFU.TANH R190, R190 ;  /* 0x000000be00be7308 */ /* 0x000ee20000002400 */
[----:B------:R-:W-:Y:S01]  /*3de0*/  FMUL.FTZ R18, R18, c[0x0][0x320] ;  /* 0x0000c80012127a20 */ /* 0x000fe20000410000 */
[----:B------:R-:W-:Y:S01]  /*3df0*/  ISETP.GT.AND P0, PT, R8, 0x8, !P0 ;  /* 0x000000080800780c */ /* 0x000fe20004704270 */
[----:B------:R-:W-:-:S02]  /*3e00*/  FMUL.FTZ R19, R19, c[0x0][0x320] ;  /* 0x0000c80013137a20 */ /* 0x000fc40000410000 */
[----:B-1----:R-:W-:Y:S01]  /*3e10*/  FMUL.FTZ R74, R15, c[0x0][0x320] ;  /* 0x0000c8000f4a7a20 */ /* 0x002fe20000410000 */
[----:B------:R-:W-:Y:S01]  /*3e20*/  ISETP.LT.OR P0, PT, R9, 0x9, P0 ;  /* 0x000000090900780c */ /* 0x000fe20000701670 */
[----:B------:R-:W-:Y:S01]  /*3e30*/  FMUL.FTZ R50, R50, c[0x0][0x320] ;  /* 0x0000c80032327a20 */ /* 0x000fe20000410000 */
[----:B------:R1:W4:Y:S01]  /*3e40*/  MUFU.TANH R73, R10 ;  /* 0x0000000a00497308 */ /* 0x0003220000002400 */
[----:B------:R-:W-:Y:S01]  /*3e50*/  FMUL.FTZ R51, R51, c[0x0][0x320] ;  /* 0x0000c80033337a20 */ /* 0x000fe20000410000 */
[----:B------:R-:W-:Y:S02]  /*3e60*/  FSEL R142, R142, -INF , !P0 ;  /* 0xff8000008e8e7808 */ /* 0x000fe40004000000 */
[----:B------:R-:W-:-:S04]  /*3e70*/  ISETP.NE.AND P0, PT, R60, RZ, PT ;  /* 0x000000ff3c00720c */ /* 0x000fc80003f05270 */
[----:B------:R-:W-:Y:S01]  /*3e80*/  ISETP.GT.AND P0, PT, R8, 0x9, !P0 ;  /* 0x000000090800780c */ /* 0x000fe20004704270 */
[----:B------:R1:W1:Y:S03]  /*3e90*/  MUFU.TANH R72, R11 ;  /* 0x0000000b00487308 */ /* 0x0002660000002400 */
[----:B------:R-:W-:-:S04]  /*3ea0*/  ISETP.LT.OR P0, PT, R9, 0xa, P0 ;  /* 0x0000000a0900780c */ /* 0x000fc80000701670 */
[----:B------:R-:W-:Y:S01]  /*3eb0*/  FSEL R126, R126, -INF , !P0 ;  /* 0xff8000007e7e7808 */ /* 0x000fe20004000000 */
[----:B------:R1:W1:Y:S01]  /*3ec0*/  MUFU.TANH R140, R23 ;  /* 0x00000017008c7308 */ /* 0x0002620000002400 */
[----:B------:R-:W-:-:S04]  /*3ed0*/  ISETP.NE.AND P0, PT, R53, RZ, PT ;  /* 0x000000ff3500720c */ /* 0x000fc80003f05270 */
[----:B------:R-:W-:-:S03]  /*3ee0*/  ISETP.GT.AND P0, PT, R8, 0x10, !P0 ;  /* 0x000000100800780c */ /* 0x000fc60004704270 */
[----:B------:R1:W1:Y:S01]  /*3ef0*/  MUFU.TANH R75, R22 ;  /* 0x00000016004b7308 */ /* 0x0002620000002400 */
[----:B------:R-:W-:-:S04]  /*3f00*/  ISETP.LT.OR P0, PT, R9, 0x11, P0 ;  /* 0x000000110900780c */ /* 0x000fc80000701670 */
[----:B------:R-:W-:Y:S02]  /*3f10*/  FSEL R94, R94, -INF , !P0 ;  /* 0xff8000005e5e7808 */ /* 0x000fe40004000000 */
[----:B------:R-:W-:Y:S01]  /*3f20*/  ISETP.NE.AND P0, PT, R52, RZ, PT ;  /* 0x000000ff3400720c */ /* 0x000fe20003f05270 */
[----:B------:R1:W1:Y:S03]  /*3f30*/  MUFU.TANH R124, R18 ;  /* 0x00000012007c7308 */ /* 0x0002660000002400 */
[----:B------:R-:W-:-:S04]  /*3f40*/  ISETP.GT.AND P0, PT, R8, 0x11, !P0 ;  /* 0x000000110800780c */ /* 0x000fc80004704270 */
[----:B------:R-:W-:Y:S01]  /*3f50*/  ISETP.LT.OR P0, PT, R9, 0x12, P0 ;  /* 0x000000120900780c */ /* 0x000fe20000701670 */
[----:B------:R1:W1:Y:S03]  /*3f60*/  MUFU.TANH R110, R19 ;  /* 0x00000013006e7308 */ /* 0x0002660000002400 */
[----:B------:R-:W-:Y:S02]  /*3f70*/  FSEL R92, R92, -INF , !P0 ;  /* 0xff8000005c5c7808 */ /* 0x000fe40004000000 */
[----:B------:R-:W-:-:S03]  /*3f80*/  ISETP.NE.AND P0, PT, R45, RZ, PT ;  /* 0x000000ff2d00720c */ /* 0x000fc60003f05270 */
[----:B------:R1:W1:Y:S01]  /*3f90*/  MUFU.TANH R189, R50 ;  /* 0x0000003200bd7308 */ /* 0x0002620000002400 */
[----:B------:R-:W-:-:S04]  /*3fa0*/  ISETP.GT.AND P0, PT, R8, 0x18, !P0 ;  /* 0x000000180800780c */ /* 0x000fc80004704270 */
[----:B------:R-:W-:-:S03]  /*3fb0*/  ISETP.LT.OR P0, PT, R9, 0x19, P0 ;  /* 0x000000190900780c */ /* 0x000fc60000701670 */
[----:B------:R1:W1:Y:S01]  /*3fc0*/  MUFU.TANH R187, R51 ;  /* 0x0000003300bb7308 */ /* 0x0002620000002400 */
[----:B------:R-:W-:Y:S02]  /*3fd0*/  FSEL R90, R90, -INF , !P0 ;  /* 0xff8000005a5a7808 */ /* 0x000fe40004000000 */
[----:B------:R-:W-:-:S04]  /*3fe0*/  ISETP.NE.AND P0, PT, R43, RZ, PT ;  /* 0x000000ff2b00720c */ /* 0x000fc80003f05270 */
[----:B------:R-:W-:Y:S01]  /*3ff0*/  ISETP.GT.AND P0, PT, R8, 0x19, !P0 ;  /* 0x000000190800780c */ /* 0x000fe20004704270 */
[----:B------:R-:W1:Y:S03]  /*4000*/  MUFU.TANH R108, R108 ;  /* 0x0000006c006c7308 */ /* 0x000e660000002400 */
[----:B------:R-:W-:-:S04]  /*4010*/  ISETP.LT.OR P0, PT, R9, 0x1a, P0 ;  /* 0x0000001a0900780c */ /* 0x000fc80000701670 */
[----:B------:R-:W-:Y:S01]  /*4020*/  FSEL R88, R88, -INF , !P0 ;  /* 0xff80000058587808 */ /* 0x000fe20004000000 */
[----:B------:R-:W1:Y:S01]  /*4030*/  MUFU.TANH R74, R74 ;  /* 0x0000004a004a7308 */ /* 0x000e620000002400 */
[----:B------:R-:W-:-:S04]  /*4040*/  ISETP.NE.AND P0, PT, R3, RZ, PT ;  /* 0x000000ff0300720c */ /* 0x000fc80003f05270 */
[----:B------:R-:W-:-:S04]  /*4050*/  ISETP.GT.AND P0, PT, R8, 0x20, !P0 ;  /* 0x000000200800780c */ /* 0x000fc80004704270 */
[----:B------:R-:W-:-:S04]  /*4060*/  ISETP.LT.OR P0, PT, R9, 0x21, P0 ;  /* 0x000000210900780c */ /* 0x000fc80000701670 */
[----:B------:R-:W-:Y:S02]  /*4070*/  FSEL R182, R182, -INF , !P0 ;  /* 0xff800000b6b67808 */ /* 0x000fe40004000000 */
[----:B------:R-:W-:-:S04]  /*4080*/  ISETP.NE.AND P0, PT, R42, RZ, PT ;  /* 0x000000ff2a00720c */ /* 0x000fc80003f05270 */
        /* <DEDUP_REMOVED lines=10> */
[----:B------:R-:W-:Y:S02]  /*4130*/  ISETP.GT.AND P0, PT, R8, 0x29, !P1 ;  /* 0x000000290800780c */ /* 0x000fe40004f04270 */
[----:B------:R-:W5:Y:S02]  /*4140*/  SHFL.IDX PT, R8, R61, 0x3, 0x1c1f ;  /* 0x007c1f003d087f89 */ /* 0x000f6400000e0000 */
[----:B------:R-:W-:-:S04]  /*4150*/  ISETP.LT.OR P0, PT, R9, 0x2a, P0 ;  /* 0x0000002a0900780c */ /* 0x000fc80000701670 */
[----:B------:R-:W-:Y:S02]  /*4160*/  FSEL R177, R177, -INF , !P0 ;  /* 0xff800000b1b17808 */ /* 0x000fe40004000000 */
[----:B------:R-:W-:Y:S01]  /*4170*/  PLOP3.LUT P0, PT, PT, PT, UP1, 0x40, 0x0 ;  /* 0x000000000000781c */ /* 0x000fe20003f0e818 */
[--C-:B-----5:R-:W-:Y:S02]  /*4180*/  IMAD.IADD R77, R77, 0x1, R8.reuse ;  /* 0x000000014d4d7824 */ /* 0x120fe400078e0208 */
[----:B------:R-:W-:-:S03]  /*4190*/  IMAD.IADD R15, R69, 0x1, R8 ;  /* 0x00000001450f7824 */ /* 0x000fc600078e0208 */
[----:B------:R-:W-:-:S07]  /*41a0*/  IMNMX R14, R77, R76, PT ;  /* 0x0000004c4d0e7217 */ /* 0x000fce0003800200 */
        /* <DEDUP_REMOVED lines=13> */
.L_x_401:
[----:B------:R-:W-:-:S04]  /*4280*/  MOV R8, c[0x0][0x32c] ;  /* 0x0000cb0000087a02 */ /* 0x000fc80000000f00 */
[----:B------:R-:W-:-:S13]  /*4290*/  ISETP.NE.AND P0, PT, R8, 0x1, PT ;  /* 0x000000010800780c */ /* 0x000fda0003f05270 */
[----:B------:R-:W-:-:S05]  /*42a0*/  @P0 IMAD.HI.U32 R8, R10, c[0x0][0x330], RZ ;  /* 0x0000cc000a080a27 */ /* 0x000fca00078e00ff */
[----:B------:R-:W-:Y:S02]  /*42b0*/  @P0 SHF.R.U32.HI R10, RZ, c[0x0][0x334], R8 ;  /* 0x0000cd00ff0a0a19 */ /* 0x000fe40000011608 */
.L_x_402:
[----:B------:R-:W-:Y:S05]  /*42c0*/  BSYNC B0 ;  /* 0x0000000000007941 */ /* 0x000fea0003800000 */
.L_x_400:
[----:B------:R-:W-:-:S05]  /*42d0*/  IMAD R10, R10, c[0x0][0x32c], R65 ;  /* 0x0000cb000a0a7a24 */ /* 0x000fca00078e0241 */
[----:B------:R-:W-:Y:S02]  /*42e0*/  IADD3 R9, R10, c[0x0][0x32c], RZ ;  /* 0x0000cb000a097a10 */ /* 0x000fe40007ffe0ff */
[----:B------:R-:W-:Y:S02]  /*42f0*/  IMNMX R15, R15, R10, !PT ;  /* 0x0000000a0f0f7217 */ /* 0x000fe40007800200 */
[----:B------:R-:W-:Y:S02]  /*4300*/  IMNMX R14, R14, R9, PT ;  /* 0x000000090e0e7217 */ /* 0x000fe40003800200 */
.L_x_399:
[----:B-1234-:R-:W-:Y:S01]  /*4310*/  ISETP.NE.AND P0, PT, R68, RZ, PT ;  /* 0x000000ff4400720c */ /* 0x01efe20003f05270 */
[----:B------:R-:W-:Y:S01]  /*4320*/  IMAD.SHL.U32 R214, R4, 0x2, RZ ;  /* 0x0000000204d67824 */ /* 0x000fe200078e00ff */
[----:B------:R-:W-:Y:S01]  /*4330*/  FMNMX.FTZ R9, R44, R40, !PT ;  /* 0x000000282c097209 */ /* 0x000fe20007810000 */
[----:B------:R-:W-:Y:S01]  /*4340*/  ULDC.64 UR4, c[0x0][0x2c8] ;  /* 0x0000b20000047ab9 */ /* 0x000fe20000000a00 */
[----:B------:R-:W-:Y:S01]  /*4350*/  ISETP.GT.AND P0, PT, R15, 0x1, !P0 ;  /* 0x000000010f00780c */ /* 0x000fe20004704270 */
[----:B------:R-:W-:Y:S01]  /*4360*/  IMAD R212, R0, 0x2, R214 ;  /* 0x0000000200d47824 */ /* 0x000fe200078e02d6 */
[----:B------:R-:W-:Y:S01]  /*4370*/  FMNMX.FTZ R9, R38, R9, !PT ;  /* 0x0000000926097209 */ /* 0x000fe20007810000 */
[----:B------:R-:W-:Y:S01]  /*4380*/  LDSM.16.MT88.4 R136, [R214+0x100] ;  /* 0x00010000d688783b */ /* 0x000fe20000004200 */
[----:B------:R-:W-:Y:S01]  /*4390*/  ISETP.LT.OR P0, PT, R14, 0x2, P0 ;  /* 0x000000020e00780c */ /* 0x000fe20000701670 */
[----:B------:R-:W-:Y:S01]  /*43a0*/  UIMAD.WIDE.U32 UR14, UR9, UR4, URZ ;  /* 0x00000004090e72a5 */ /* 0x000fe2000f8e003f */
[----:B------:R-:W-:Y:S01]  /*43b0*/  FMNMX.FTZ R9, R6, R9, !PT ;  /* 0x0000000906097209 */ /* 0x000fe20007810000 */
[----:B------:R-:W-:Y:S01]  /*43c0*/  LDSM.16.MT88.4 R120, [R212+0x100] ;  /* 0x00010000d478783b */ /* 0x000fe20000004200 */
[----:B------:R-:W-:-:S02]  /*43d0*/  FSEL R140, R140, -INF , !P0 ;  /* 0xff8000008c8c7808 */ /* 0x000fc40004000000 */
[----:B------:R-:W-:Y:S01]  /*43e0*/  ISETP.NE.AND P0, PT, R64, RZ, PT ;  /* 0x000000ff4000720c */ /* 0x000fe20003f05270 */
[----:B------:R-:W-:Y:S01]  /*43f0*/  LDSM.16.MT88.4 R104, [R214+0xd00] ;  /* 0x000d0000d668783b */ /* 0x000fe20000004200 */
[----:B------:R-:W-:Y:S01]  /*4400*/  FMNMX.FTZ R9, R36, R9, !PT ;  /* 0x0000000924097209 */ /* 0x000fe20007810000 */
[----:B------:R-:W-:Y:S01]  /*4410*/  @UP2 UMOV UR7, UR15 ;  /* 0x0000000f00072c82 */ /* 0x000fe20008000000 */
[C---:B------:R-:W-:Y:S01]  /*4420*/  ISETP.GT.AND P0, PT, R15.reuse, 0x8, !P0 ;  /* 0x000000080f00780c */ /* 0x040fe20004704270 */
[----:B------:R-:W-:Y:S01]  /*4430*/  LDSM.16.MT88.4 R76, [R214+0x1900] ;  /* 0x00190000d64c783b */ /* 0x000fe20000004200 */
[----:B------:R-:W-:Y:S01]  /*4440*/  FMNMX.FTZ R9, R34, R9, !PT ;  /* 0x0000000922097209 */ /* 0x000fe20007810000 */
[----:B------:R-:W-:Y:S01]  /*4450*/  @UP2 USHF.R.U32.HI UR9, URZ, UR5, UR7 ;  /* 0x000000053f092299 */ /* 0x000fe20008011607 */
[----:B------:R-:W-:Y:S01]  /*4460*/  ISETP.LT.OR P0, PT, R14, 0x9, P0 ;  /* 0x000000090e00780c */ /* 0x000fe20000701670 */
[----:B------:R-:W-:Y:S01]  /*4470*/  LDSM.16.MT88.4 R148, [R214+0x500] ;  /* 0x00050000d694783b */ /* 0x000fe20000004200 */
[----:B------:R-:W-:Y:S01]  /*4480*/  FMNMX.FTZ R9, R32, R9, !PT ;  /* 0x0000000920097209 */ /* 0x000fe20007810000 */
[----:B------:R-:W-:Y:S01]  /*4490*/  UIADD3 UR4, UR8, UR9, URZ ;  /* 0x0000000908047290 */ /* 0x000fe2000fffe03f */
[----:B------:R-:W-:Y:S01]  /*44a0*/  FSEL R124, R124, -INF , !P0 ;  /* 0xff8000007c7c7808 */ /* 0x000fe20004000000 */
[----:B------:R-:W-:Y:S01]  /*44b0*/  LDSM.16.MT88.4 R48, [R212+0x500] ;  /* 0x00050000d430783b */ /* 0x000fe20000004200 */
[----:B------:R-:W-:Y:S01]  /*44c0*/  ISETP.NE.AND P0, PT, R60, RZ, PT ;  /* 0x000000ff3c00720c */ /* 0x000fe20003f05270 */
[----:B------:R-:W-:Y:S01]  /*44d0*/  ULDC UR8, c[0x0][0x328] ;  /* 0x0000ca0000087ab9 */ /* 0x000fe20000000800 */
[----:B------:R-:W-:Y:S01]  /*44e0*/  FMNMX.FTZ R9, R30, R9, !PT ;  /* 0x000000091e097209 */ /* 0x000fe20007810000 */
[----:B------:R-:W-:Y:S01]  /*44f0*/  LDSM.16.MT88.4 R60, [R212+0xd00] ;  /* 0x000d0000d43c783b */ /* 0x000fe20000004200 */
[----:B------:R-:W-:Y:S01]  /*4500*/  ISETP.GT.AND P0, PT, R15, 0x9, !P0 ;  /* 0x000000090f00780c */ /* 0x000fe20004704270 */
[----:B------:R-:W-:Y:S01]  /*4510*/  UIADD3 UR8, UR4, UR8, URZ ;  /* 0x0000000804087290 */ /* 0x000fe2000fffe03f */
[----:B------:R-:W-:Y:S01]  /*4520*/  FMNMX.FTZ R9, R28, R9, !PT ;  /* 0x000000091c097209 */ /* 0x000fe20007810000 */
[----:B------:R-:W-:Y:S01]  /*4530*/  LDSM.16.MT88.4 R20, [R214+0x1500] ;  /* 0x00150000d614783b */ /* 0x000fe20000004200 */
[----:B------:R-:W-:-:S02]  /*4540*/  ISETP.LT.OR P0, PT, R14, 0xa, P0 ;  /* 0x0000000a0e00780c */ /* 0x000fc40000701670 */
[----:B------:R-:W-:Y:S02]  /*4550*/  FMNMX.FTZ R17, R89, R152, !PT ;  /* 0x0000009859117209 */ /* 0x000fe40007810000 */
[----:B------:R-:W-:Y:S02]  /*4560*/  FSEL R110, R110, -INF , !P0 ;  /* 0xff8000006e6e7808 */ /* 0x000fe40004000000 */
[----:B------:R-:W-:Y:S02]  /*4570*/  ISETP.NE.AND P0, PT, R53, RZ, PT ;  /* 0x000000ff3500720c */ /* 0x000fe40003f05270 */
[----:B------:R-:W-:Y:S02]  /*4580*/  FMNMX.FTZ R17, R142, R17, !PT ;  /* 0x000000118e117209 */ /* 0x000fe40007810000 */
[----:B------:R-:W-:Y:S02]  /*4590*/  ISETP.GT.AND P0, PT, R15, 0x10, !P0 ;  /* 0x000000100f00780c */ /* 0x000fe40004704270 */
[----:B------:R-:W-:-:S02]  /*45a0*/  FMNMX.FTZ R17, R126, R17, !PT ;  /* 0x000000117e117209 */ /* 0x000fc40007810000 */
[----:B------:R-:W-:Y:S02]  /*45b0*/  ISETP.LT.OR P0, PT, R14, 0x11, P0 ;  /* 0x000000110e00780c */ /* 0x000fe40000701670 */
[----:B------:R-:W-:Y:S02]  /*45c0*/  FMNMX.FTZ R17, R94, R17, !PT ;  /* 0x000000115e117209 */ /* 0x000fe40007810000 */
[----:B------:R-:W-:Y:S02]  /*45d0*/  FSEL R108, R108, -INF , !P0 ;  /* 0xff8000006c6c7808 */ /* 0x000fe40004000000 */
[----:B------:R-:W-:Y:S02]  /*45e0*/  ISETP.NE.AND P0, PT, R52, RZ, PT ;  /* 0x000000ff3400720c */ /* 0x000fe40003f05270 */
[----:B------:R-:W-:Y:S02]  /*45f0*/  FMNMX.FTZ R17, R92, R17, !PT ;  /* 0x000000115c117209 */ /* 0x000fe40007810000 */
[----:B------:R-:W-:-:S02]  /*4600*/  ISETP.GT.AND P0, PT, R15, 0x11, !P0 ;  /* 0x000000110f00780c */ /* 0x000fc40004704270 */
[----:B------:R-:W-:Y:S02]  /*4610*/  FMNMX.FTZ R17, R90, R17, !PT ;  /* 0x000000115a117209 */ /* 0x000fe40007810000 */
[----:B------:R-:W-:Y:S02]  /*4620*/  ISETP.LT.OR P0, PT, R14, 0x12, P0 ;  /* 0x000000120e00780c */ /* 0x000fe40000701670 */
[----:B------:R-:W-:Y:S02]  /*4630*/  FMNMX.FTZ R17, R88, R17, !PT ;  /* 0x0000001158117209 */ /* 0x000fe40007810000 */
[----:B------:R-:W-:Y:S02]  /*4640*/  FSEL R74, R74, -INF , !P0 ;  /* 0xff8000004a4a7808 */ /* 0x000fe40004000000 */
[----:B------:R-:W-:Y:S02]  /*4650*/  ISETP.NE.AND P0, PT, R45, RZ, PT ;  /* 0x000000ff2d00720c */ /* 0x000fe40003f05270 */
[----:B------:R-:W-:-:S02]  /*4660*/  FMNMX.FTZ R0, R182, R17, !PT ;  /* 0x00000011b6007209 */ /* 0x000fc40007810000 */
[----:B------:R-:W-:Y:S02]  /*4670*/  ISETP.GT.AND P0, PT, R15, 0x18, !P0 ;  /* 0x000000180f00780c */ /* 0x000fe40004704270 */
[----:B------:R-:W-:Y:S02]  /*4680*/  FMNMX.FTZ R19, R179, R0, !PT ;  /* 0x00000000b3137209 */ /* 0x000fe40007810000 */
[----:B------:R-:W-:Y:S02]  /*4690*/  ISETP.LT.OR P0, PT, R14, 0x19, P0 ;  /* 0x000000190e00780c */ /* 0x000fe40000701670 */
[----:B------:R-:W-:Y:S02]  /*46a0*/  FMNMX.FTZ R0, R178, R19, !PT ;  /* 0x00000013b2007209 */ /* 0x000fe40007810000 */
[----:B------:R-:W-:Y:S02]  /*46b0*/  FSEL R73, R73, -INF , !P0 ;  /* 0xff80000049497808 */ /* 0x000fe40004000000 */
[----:B------:R-:W-:-:S02]  /*46c0*/  ISETP.NE.AND P0, PT, R43, RZ, PT ;  /* 0x000000ff2b00720c */ /* 0x000fc40003f05270 */
[C---:B------:R-:W-:Y:S02]  /*46d0*/  ISETP.GT.AND P2, PT, R15.reuse, 0x28, !P2 ;  /* 0x000000280f00780c */ /* 0x040fe40005744270 */
[C---:B------:R-:W-:Y:S02]  /*46e0*/  ISETP.GT.AND P0, PT, R15.reuse, 0x19, !P0 ;  /* 0x000000190f00780c */ /* 0x040fe40004704270 */
[----:B------:R-:W-:Y:S02]  /*46f0*/  ISETP.GT.AND P1, PT, R15, 0x29, !P1 ;  /* 0x000000290f00780c */ /* 0x000fe40004f24270 */
[----:B------:R-:W-:Y:S02]  /*4700*/  ISETP.LT.OR P0, PT, R14, 0x1a, P0 ;  /* 0x0000001a0e00780c */ /* 0x000fe40000701670 */
[----:B------:R-:W-:Y:S02]  /*4710*/  FMNMX.FTZ R0, R177, R0, !PT ;  /* 0x00000000b1007209 */ /* 0x000fe40007810000 */
[----:B------:R-:W-:-:S02]  /*4720*/  FSEL R72, R72, -INF , !P0 ;  /* 0xff80000048487808 */ /* 0x000fc40004000000 */
[----:B------:R-:W-:Y:S02]  /*4730*/  ISETP.NE.AND P0, PT, R3, RZ, PT ;  /* 0x000000ff0300720c */ /* 0x000fe40003f05270 */
[C---:B------:R-:W-:Y:S02]  /*4740*/  ISETP.LT.OR P2, PT, R14.reuse, 0x29, P2 ;  /* 0x000000290e00780c */ /* 0x040fe40001741670 */
[----:B------:R-:W-:Y:S02]  /*4750*/  ISETP.GT.AND P0, PT, R15, 0x20, !P0 ;  /* 0x000000200f00780c */ /* 0x000fe40004704270 */
[C---:B------:R-:W-:Y:S02]  /*4760*/  ISETP.LT.OR P1, PT, R14.reuse, 0x2a, P1 ;  /* 0x0000002a0e00780c */ /* 0x040fe40000f21670 */
[----:B------:R-:W-:Y:S02]  /*4770*/  ISETP.LT.OR P0, PT, R14, 0x21, P0 ;  /* 0x000000210e00780c */ /* 0x000fe40000701670 */
[----:B------:R-:W-:-:S02]  /*4780*/  FSEL R189, R189, -INF , !P2 ;  /* 0xff800000bdbd7808 */ /* 0x000fc40005000000 */
[----:B------:R-:W-:Y:S02]  /*4790*/  FSEL R180, R180, -INF , !P0 ;  /* 0xff800000b4b47808 */ /* 0x000fe40004000000 */
[----:B------:R-:W-:Y:S02]  /*47a0*/  ISETP.NE.AND P0, PT, R2, RZ, PT ;  /* 0x000000ff0200720c */ /* 0x000fe40003f05270 */
[----:B------:R-:W-:Y:S02]  /*47b0*/  FMNMX.FTZ R2, R41, R39, !PT ;  /* 0x0000002729027209 */ /* 0x000fe40007810000 */
[----:B------:R-:W-:Y:S02]  /*47c0*/  ISETP.GT.AND P0, PT, R15, RZ, !P0 ;  /* 0x000000ff0f00720c */ /* 0x000fe40004704270 */
[----:B------:R-:W-:Y:S02]  /*47d0*/  FMNMX.FTZ R2, R7, R2, !PT ;  /* 0x0000000207027209 */ /* 0x000fe40007810000 */
[----:B------:R-:W-:-:S02]  /*47e0*/  ISETP.LT.OR P0, PT, R14, 0x1, P0 ;  /* 0x000000010e00780c */ /* 0x000fc40000701670 */
[----:B------:R-:W-:Y:S02]  /*47f0*/  FMNMX.FTZ R2, R5, R2, !PT ;  /* 0x0000000205027209 */ /* 0x000fe40007810000 */
[----:B------:R-:W-:Y:S02]  /*4800*/  FSEL R75, R75, -INF , !P0 ;  /* 0xff8000004b4b7808 */ /* 0x000fe40004000000 */
[----:B------:R-:W-:Y:S02]  /*4810*/  FMNMX.FTZ R2, R37, R2, !PT ;  /* 0x0000000225027209 */ /* 0x000fe40007810000 */
[----:B------:R-:W-:Y:S02]  /*4820*/  FMNMX.FTZ R17, R75, R140, !PT ;  /* 0x0000008c4b117209 */ /* 0x000fe40007810000 */
[----:B------:R-:W-:Y:S02]  /*4830*/  FMNMX.FTZ R2, R35, R2, !PT ;  /* 0x0000000223027209 */ /* 0x000fe40007810000 */
[----:B------:R-:W-:-:S02]  /*4840*/  FMNMX.FTZ R17, R124, R17, !PT ;  /* 0x000000117c117209 */ /* 0x000fc40007810000 */
[----:B------:R-:W-:Y:S02]  /*4850*/  FMNMX.FTZ R2, R33, R2, !PT ;  /* 0x0000000221027209 */ /* 0x000fe40007810000 */
[----:B------:R-:W-:Y:S02]  /*4860*/  FMNMX.FTZ R17, R110, R17, !PT ;  /* 0x000000116e117209 */ /* 0x000fe40007810000 */
[----:B------:R-:W-:Y:S02]  /*4870*/  FMNMX.FTZ R2, R31, R2, !PT ;  /* 0x000000021f027209 */ /* 0x000fe40007810000 */
[----:B------:R-:W-:Y:S02]  /*4880*/  FMNMX.FTZ R19, R108, R17, !PT ;  /* 0x000000116c137209 */ /* 0x000fe40007810000 */
[----:B------:R-:W-:Y:S01]  /*4890*/  FMNMX.FTZ R2, R29, R2, !PT ;  /* 0x000000021d027209 */ /* 0x000fe20007810000 */
[----:B------:R-:W1:Y:S01]  /*48a0*/  SHFL.BFLY PT, R17, R0, 0x2, 0x1f ;  /* 0x0c401f0000117f89 */ /* 0x000e6200000e0000 */
[----:B------:R-:W-:-:S02]  /*48b0*/  FMNMX.FTZ R16, R74, R19, !PT ;  /* 0x000000134a107209 */ /* 0x000fc40007810000 */
[----:B------:R-:W-:Y:S02]  /*48c0*/  FMNMX.FTZ R3, R27, R2, !PT ;  /* 0x000000021b037209 */ /* 0x000fe40007810000 */
[----:B------:R-:W-:Y:S02]  /*48d0*/  FSEL R187, R187, -INF , !P1 ;  /* 0xff800000bbbb7808 */ /* 0x000fe40004800000 */
[----:B------:R-:W-:Y:S02]  /*48e0*/  FMNMX.FTZ R2, R26, R3, !PT ;  /* 0x000000031a027209 */ /* 0x000fe40007810000 */
[----:B------:R-:W-:Y:S02]  /*48f0*/  IADD3 R238, R154, -0x2, RZ ;  /* 0xfffffffe9aee7810 */ /* 0x000fe40007ffe0ff */
[----:B------:R-:W-:-:S05]  /*4900*/  FMNMX.FTZ R11, R25, R2, !PT ;  /* 0x00000002190b7209 */ /* 0x000fca0007810000 */
[----:B------:R-:W2:Y:S01]  /*4910*/  SHFL.BFLY PT, R2, R11, 0x2, 0x1f ;  /* 0x0c401f000b027f89 */ /* 0x000ea200000e0000 */
[----:B-1----:R-:W-:-:S05]  /*4920*/  FMNMX.FTZ R0, R0, R17, !PT ;  /* 0x0000001100007209 */ /* 0x002fca0007810000 */
[----:B------:R-:W1:Y:S01]  /*4930*/  SHFL.BFLY PT, R59, R0, 0x1, 0x1f ;  /* 0x0c201f00003b7f89 */ /* 0x000e6200000e0000 */
[----:B--2---:R-:W-:-:S05]  /*4940*/  FMNMX.FTZ R2, R11, R2, !PT ;  /* 0x000000020b027209 */ /* 0x004fca0007810000 */
[----:B------:R-:W2:Y:S01]  /*4950*/  SHFL.BFLY PT, R3, R2, 0x1, 0x1f ;  /* 0x0c201f0002037f89 */ /* 0x000ea200000e0000 */
[----:B-1----:R-:W-:-:S05]  /*4960*/  FMNMX.FTZ R0, R0, R59, !PT ;  /* 0x0000003b00007209 */ /* 0x002fca0007810000 */
[----:B------:R-:W-:Y:S01]  /*4970*/  FMUL.FTZ R201, R0, c[0x0][0x2d0] ;  /* 0x0000b40000c97a20 */ /* 0x000fe20000410000 */
[----:B--2---:R-:W-:Y:S02]  /*4980*/  FMNMX.FTZ R3, R2, R3, !PT ;  /* 0x0000000302037209 */ /* 0x004fe40007810000 */
[----:B------:R-:W-:Y:S02]  /*4990*/  FMNMX.FTZ R2, R24, R9, !PT ;  /* 0x0000000918027209 */ /* 0x000fe40007810000 */
[C---:B------:R-:W-:Y:S01]  /*49a0*/  FSETP.NEU.FTZ.AND P0, PT, R3.reuse, -INF , PT ;  /* 0xff8000000300780b */ /* 0x040fe20003f1d000 */
[----:B------:R-:W-:Y:S01]  /*49b0*/  FMUL.FTZ R12, R3, c[0x0][0x2d0] ;  /* 0x0000b400030c7a20 */ /* 0x000fe20000410000 */
[----:B------:R-:W-:-:S04]  /*49c0*/  FMNMX.FTZ R9, R57, R2, !PT ;  /* 0x0000000239097209 */ /* 0x000fc80007810000 */
[----:B------:R-:W-:Y:S02]  /*49d0*/  FMNMX.FTZ R8, R56, R9, !PT ;  /* 0x0000000938087209 */ /* 0x000fe40007810000 */
[----:B------:R-:W-:-:S03]  /*49e0*/  FSEL R12, R12, RZ, P0 ;  /* 0x000000ff0c0c7208 */ /* 0x000fc60000000000 */
[----:B------:R-:W1:Y:S02]  /*49f0*/  SHFL.BFLY PT, R9, R8, 0x2, 0x1f ;  /* 0x0c401f0008097f89 */ /* 0x000e6400000e0000 */
[--C-:B------:R-:W-:Y:S02]  /*4a00*/  FFMA.FTZ R168, R41, c[0x0][0x2d0], -R12.reuse ;  /* 0x0000b40029a87a23 */ /* 0x100fe4000001080c */
[--C-:B------:R-:W-:Y:S02]  /*4a10*/  FFMA.FTZ R165, R39, c[0x0][0x2d0], -R12.reuse ;  /* 0x0000b40027a57a23 */ /* 0x100fe4000001080c */
[--C-:B------:R-:W-:Y:S02]  /*4a20*/  FFMA.FTZ R164, R7, c[0x0][0x2d0], -R12.reuse ;  /* 0x0000b40007a47a23 */ /* 0x100fe4000001080c */
[--C-:B------:R-:W-:Y:S01]  /*4a30*/  FFMA.FTZ R161, R5, c[0x0][0x2d0], -R12.reuse ;  /* 0x0000b40005a17a23 */ /* 0x100fe2000001080c */
[----:B------:R-:W-:Y:S01]  /*4a40*/  MUFU.EX2 R168, R168 ;  /* 0x000000a800a87308 */ /* 0x000fe20000000800 */
[----:B------:R-:W-:-:S02]  /*4a50*/  FFMA.FTZ R162, R37, c[0x0][0x2d0], -R12 ;  /* 0x0000b40025a27a23 */ /* 0x000fc4000001080c */
[--C-:B------:R-:W-:Y:S02]  /*4a60*/  FFMA.FTZ R159, R35, c[0x0][0x2d0], -R12.reuse ;  /* 0x0000b400239f7a23 */ /* 0x100fe4000001080c */
[--C-:B------:R-:W-:Y:S02]  /*4a70*/  FFMA.FTZ R158, R33, c[0x0][0x2d0], -R12.reuse ;  /* 0x0000b400219e7a23 */ /* 0x100fe4000001080c */
[--C-:B------:R-:W-:Y:S01]  /*4a80*/  FFMA.FTZ R155, R31, c[0x0][0x2d0], -R12.reuse ;  /* 0x0000b4001f9b7a23 */ /* 0x100fe2000001080c */
[----:B------:R-:W2:Y:S01]  /*4a90*/  MUFU.EX2 R165, R165 ;  /* 0x000000a500a57308 */ /* 0x000ea20000000800 */
[--C-:B------:R-:W-:Y:S02]  /*4aa0*/  FFMA.FTZ R169, R29, c[0x0][0x2d0], -R12.reuse ;  /* 0x0000b4001da97a23 */ /* 0x100fe4000001080c */
[--C-:B------:R-:W-:Y:S02]  /*4ab0*/  FFMA.FTZ R172, R27, c[0x0][0x2d0], -R12.reuse ;  /* 0x0000b4001bac7a23 */ /* 0x100fe4000001080c */
[--C-:B------:R-:W-:Y:S01]  /*4ac0*/  FFMA.FTZ R171, R26, c[0x0][0x2d0], -R12.reuse ;  /* 0x0000b4001aab7a23 */ /* 0x100fe2000001080c */
[----:B-1----:R-:W-:Y:S01]  /*4ad0*/  FMNMX.FTZ R9, R8, R9, !PT ;  /* 0x0000000908097209 */ /* 0x002fe20007810000 */
[----:B------:R-:W-:Y:S01]  /*4ae0*/  FFMA.FTZ R234, R25, c[0x0][0x2d0], -R12 ;  /* 0x0000b40019ea7a23 */ /* 0x000fe2000001080c */
[----:B------:R-:W-:Y:S03]  /*4af0*/  MUFU.EX2 R164, R164 ;  /* 0x000000a400a47308 */ /* 0x000fe60000000800 */
[----:B------:R-:W1:Y:S01]  /*4b00*/  SHFL.BFLY PT, R2, R9, 0x1, 0x1f ;  /* 0x0c201f0009027f89 */ /* 0x000e6200000e0000 */
[----:B--2---:R-:W-:-:S04]  /*4b10*/  F2FP.BF16.PACK_AB R96, R165, R168 ;  /* 0x000000a8a560723e */ /* 0x004fc800000010ff */
[----:B------:R-:W2:Y:S01]  /*4b20*/  MUFU.EX2 R161, R161 ;  /* 0x000000a100a17308 */ /* 0x000ea20000000800 */
[----:B------:R-:W-:-:S07]  /*4b30*/  FADD.FTZ R165, R168, R165 ;  /* 0x000000a5a8a57221 */ /* 0x000fce0000010000 */
[----:B------:R-:W-:Y:S01]  /*4b40*/  MUFU.EX2 R162, R162 ;  /* 0x000000a200a27308 */ /* 0x000fe20000000800 */
[----:B--2---:R-:W-:-:S07]  /*4b50*/  F2FP.BF16.PACK_AB R98, R161, R164 ;  /* 0x000000a4a162723e */ /* 0x004fce00000010ff */
[----:B------:R-:W2:Y:S01]  /*4b60*/  MUFU.EX2 R159, R159 ;  /* 0x0000009f009f7308 */ /* 0x000ea20000000800 */
[----:B------:R-:W-:Y:S01]  /*4b70*/  FADD.FTZ R164, R164, R165 ;  /* 0x000000a5a4a47221 */ /* 0x000fe20000010000 */
[----:B-1----:R-:W-:-:S03]  /*4b80*/  FMNMX.FTZ R2, R9, R2, !PT ;  /* 0x0000000209027209 */ /* 0x002fc60007810000 */
[----:B------:R-:W-:Y:S01]  /*4b90*/  FADD.FTZ R161, R161, R164 ;  /* 0x000000a4a1a17221 */ /* 0x000fe20000010000 */
[C---:B------:R-:W-:Y:S01]  /*4ba0*/  FSETP.NEU.FTZ.AND P0, PT, R2.reuse, -INF , PT ;  /* 0xff8000000200780b */ /* 0x040fe20003f1d000 */
[----:B------:R-:W-:Y:S01]  /*4bb0*/  FMUL.FTZ R13, R2, c[0x0][0x2d0] ;  /* 0x0000b400020d7a20 */ /* 0x000fe20000410000 */
[----:B------:R-:W-:Y:S04]  /*4bc0*/  MUFU.EX2 R158, R158 ;  /* 0x0000009e009e7308 */ /* 0x000fe80000000800 */
[----:B------:R-:W-:Y:S02]  /*4bd0*/  FSEL R13, R13, RZ, P0 ;  /* 0x000000ff0d0d7208 */ /* 0x000fe40000000000 */
[----:B------:R-:W-:Y:S02]  /*4be0*/  ISETP.NE.AND P0, PT, R42, RZ, PT ;  /* 0x000000ff2a00720c */ /* 0x000fe40003f05270 */
[----:B------:R-:W1:Y:S01]  /*4bf0*/  MUFU.EX2 R155, R155 ;  /* 0x0000009b009b7308 */ /* 0x000e620000000800 */
[--C-:B------:R-:W-:Y:S01]  /*4c00*/  FFMA.FTZ R163, R6, c[0x0][0x2d0], -R13.reuse ;  /* 0x0000b40006a37a23 */ /* 0x100fe2000001080d */
[----:B------:R-:W-:Y:S01]  /*4c10*/  ISETP.GT.AND P0, PT, R15, 0x21, !P0 ;  /* 0x000000210f00780c */ /* 0x000fe20004704270 */
[----:B------:R-:W-:Y:S01]  /*4c20*/  LDSM.16.MT88.4 R4, [R212+0x1900] ;  /* 0x00190000d404783b */ /* 0x000fe20000004200 */
[----:B------:R-:W-:Y:S01]  /*4c30*/  FMNMX.FTZ R15, R73, R16, !PT ;  /* 0x00000010490f7209 */ /* 0x000fe20007810000 */
[--C-:B------:R-:W-:Y:S01]  /*4c40*/  FFMA.FTZ R170, R44, c[0x0][0x2d0], -R13.reuse ;  /* 0x0000b4002caa7a23 */ /* 0x100fe2000001080d */
[----:B------:R-:W-:Y:S01]  /*4c50*/  ISETP.LT.OR P0, PT, R14, 0x22, P0 ;  /* 0x000000220e00780c */ /* 0x000fe20000701670 */
[--C-:B------:R-:W-:Y:S01]  /*4c60*/  FFMA.FTZ R167, R40, c[0x0][0x2d0], -R13.reuse ;  /* 0x0000b40028a77a23 */ /* 0x100fe2000001080d */
[----:B------:R-:W-:Y:S01]  /*4c70*/  FMNMX.FTZ R15, R72, R15, !PT ;  /* 0x0000000f480f7209 */ /* 0x000fe20007810000 */
[--C-:B------:R-:W-:Y:S01]  /*4c80*/  FFMA.FTZ R166, R38, c[0x0][0x2d0], -R13.reuse ;  /* 0x0000b40026a67a23 */ /* 0x100fe2000001080d */
[----:B------:R-:W-:Y:S01]  /*4c90*/  FSEL R190, R190, -INF , !P0 ;  /* 0xff800000bebe7808 */ /* 0x000fe20004000000 */
[----:B------:R-:W-:Y:S01]  /*4ca0*/  MUFU.EX2 R170, R170 ;  /* 0x000000aa00aa7308 */ /* 0x000fe20000000800 */
[----:B------:R-:W-:Y:S01]  /*4cb0*/  FMNMX.FTZ R15, R180, R15, !PT ;  /* 0x0000000fb40f7209 */ /* 0x000fe20007810000 */
[--C-:B------:R-:W-:Y:S01]  /*4cc0*/  FFMA.FTZ R160, R36, c[0x0][0x2d0], -R13.reuse ;  /* 0x0000b40024a07a23 */ /* 0x100fe2000001080d */
[----:B------:R-:W-:Y:S01]  /*4cd0*/  LDSM.16.MT88.4 R44, [R214+0x1100] ;  /* 0x00110000d62c783b */ /* 0x000fe20000004200 */
[--C-:B------:R-:W-:Y:S01]  /*4ce0*/  FFMA.FTZ R157, R34, c[0x0][0x2d0], -R13.reuse ;  /* 0x0000b400229d7a23 */ /* 0x100fe2000001080d */
[----:B------:R-:W-:Y:S01]  /*4cf0*/  FMNMX.FTZ R12, R190, R15, !PT ;  /* 0x0000000fbe0c7209 */ /* 0x000fe20007810000 */
[--C-:B------:R-:W-:Y:S01]  /*4d00*/  FFMA.FTZ R156, R32, c[0x0][0x2d0], -R13.reuse ;  /* 0x0000b400209c7a23 */ /* 0x100fe2000001080d */
[----:B------:R-:W-:Y:S01]  /*4d10*/  LDSM.16.MT88.4 R40, [R212+0x1100] ;  /* 0x00110000d428783b */ /* 0x000fe20000004200 */
[----:B------:R-:W3:Y:S01]  /*4d20*/  MUFU.EX2 R167, R167 ;  /* 0x000000a700a77308 */ /* 0x000ee20000000800 */
[----:B------:R-:W-:Y:S01]  /*4d30*/  FMNMX.FTZ R12, R189, R12, !PT ;  /* 0x0000000cbd0c7209 */ /* 0x000fe20007810000 */
[--C-:B------:R-:W-:Y:S01]  /*4d40*/  FFMA.FTZ R153, R30, c[0x0][0x2d0], -R13.reuse ;  /* 0x0000b4001e997a23 */ /* 0x100fe2000001080d */
[----:B------:R-:W-:Y:S01]  /*4d50*/  LDSM.16.MT88.4 R36, [R214+0x1d00] ;  /* 0x001d0000d624783b */ /* 0x000fe20000004200 */
[----:B------:R-:W-:Y:S01]  /*4d60*/  FSETP.NEU.FTZ.AND P0, PT, R0, -INF , PT ;  /* 0xff8000000000780b */ /* 0x000fe20003f1d000 */
[--C-:B------:R-:W-:Y:S01]  /*4d70*/  FFMA.FTZ R173, R28, c[0x0][0x2d0], -R13.reuse ;  /* 0x0000b4001cad7a23 */ /* 0x100fe2000001080d */
[----:B------:R-:W-:Y:S01]  /*4d80*/  FMNMX.FTZ R91, R187, R12, !PT ;  /* 0x0000000cbb5b7209 */ /* 0x000fe20007810000 */
[----:B------:R-:W-:Y:S01]  /*4d90*/  LDSM.16.MT88.4 R32, [R212+0x1d00] ;  /* 0x001d0000d420783b */ /* 0x000fe20000004200 */
[----:B------:R-:W-:Y:S01]  /*4da0*/  MUFU.EX2 R166, R166 ;  /* 0x000000a600a67308 */ /* 0x000fe20000000800 */
[----:B------:R-:W-:Y:S01]  /*4db0*/  FSEL R201, R201, RZ, P0 ;  /* 0x000000ffc9c97208 */ /* 0x000fe20000000000 */
[--C-:B------:R-:W-:Y:S01]  /*4dc0*/  FFMA.FTZ R174, R24, c[0x0][0x2d0], -R13.reuse ;  /* 0x0000b40018ae7a23 */ /* 0x100fe2000001080d */
[----:B------:R-:W4:Y:S01]  /*4dd0*/  SHFL.BFLY PT, R58, R91, 0x2, 0x1f ;  /* 0x0c401f005b3a7f89 */ /* 0x000f2200000e0000 */
[----:B--2---:R-:W-:Y:S01]  /*4de0*/  F2FP.BF16.PACK_AB R8, R159, R162 ;  /* 0x000000a29f08723e */ /* 0x004fe200000010ff */
[----:B------:R-:W-:Y:S01]  /*4df0*/  FFMA.FTZ R175, R57, c[0x0][0x2d0], -R13 ;  /* 0x0000b40039af7a23 */ /* 0x000fe2000001080d */
[----:B-1----:R-:W-:Y:S01]  /*4e00*/  F2FP.BF16.PACK_AB R10, R155, R158 ;  /* 0x0000009e9b0a723e */ /* 0x002fe200000010ff */
[----:B------:R-:W-:Y:S01]  /*4e10*/  FFMA.FTZ R184, R152, c[0x0][0x2d0], -R201 ;  /* 0x0000b40098b87a23 */ /* 0x000fe200000108c9 */
[----:B------:R-:W1:Y:S01]  /*4e20*/  MUFU.EX2 R163, R163 ;  /* 0x000000a300a37308 */ /* 0x000e620000000800 */
[----:B---3--:R-:W-:Y:S01]  /*4e30*/  F2FP.BF16.PACK_AB R97, R167, R170 ;  /* 0x000000aaa761723e */ /* 0x008fe200000010ff */
[----:B------:R-:W-:Y:S01]  /*4e40*/  FFMA.FTZ R176, R56, c[0x0][0x2d0], -R13 ;  /* 0x0000b40038b07a23 */ /* 0x000fe2000001080d */
[----:B------:R-:W-:Y:S01]  /*4e50*/  LDSM.16.MT88.4 R28, [R214+0x900] ;  /* 0x00090000d61c783b */ /* 0x000fe20000004200 */
[----:B------:R-:W-:-:S02]  /*4e60*/  FFMA.FTZ R181, R89, c[0x0][0x2d0], -R201 ;  /* 0x0000b40059b57a23 */ /* 0x000fc400000108c9 */
[--C-:B------:R-:W-:Y:S01]  /*4e70*/  FFMA.FTZ R183, R142, c[0x0][0x2d0], -R201.reuse ;  /* 0x0000b4008eb77a23 */ /* 0x100fe200000108c9 */
[----:B------:R-:W-:Y:S01]  /*4e80*/  LDSM.16.MT88.4 R24, [R212+0x900] ;  /* 0x00090000d418783b */ /* 0x000fe20000004200 */
[----:B------:R-:W-:Y:S01]  /*4e90*/  MUFU.EX2 R160, R160 ;  /* 0x000000a000a07308 */ /* 0x000fe20000000800 */
[--C-:B------:R-:W-:Y:S02]  /*4ea0*/  FFMA.FTZ R193, R94, c[0x0][0x2d0], -R201.reuse ;  /* 0x0000b4005ec17a23 */ /* 0x100fe400000108c9 */
[----:B------:R-:W-:Y:S01]  /*4eb0*/  LDSM.16.MT88.4 R16, [R212+0x1500] ;  /* 0x00150000d410783b */ /* 0x000fe20000004200 */
[--C-:B------:R-:W-:Y:S02]  /*4ec0*/  FFMA.FTZ R196, R92, c[0x0][0x2d0], -R201.reuse ;  /* 0x0000b4005cc47a23 */ /* 0x100fe400000108c9 */
[--C-:B------:R-:W-:Y:S01]  /*4ed0*/  FFMA.FTZ R195, R90, c[0x0][0x2d0], -R201.reuse ;  /* 0x0000b4005ac37a23 */ /* 0x100fe200000108c9 */
[----:B------:R-:W-:Y:S01]  /*4ee0*/  LDSM.16.MT88.4 R12, [R214+0x2100] ;  /* 0x00210000d60c783b */ /* 0x000fe20000004200 */
[----:B-1----:R-:W-:Y:S01]  /*4ef0*/  F2FP.BF16.PACK_AB R99, R163, R166 ;  /* 0x000000a6a363723e */ /* 0x002fe200000010ff */
[----:B------:R-:W1:Y:S01]  /*4f00*/  MUFU.EX2 R157, R157 ;  /* 0x0000009d009d7308 */ /* 0x000e620000000800 */
[----:B------:R-:W-:Y:S01]  /*4f10*/  FFMA.FTZ R194, R88, c[0x0][0x2d0], -R201 ;  /* 0x0000b40058c27a23 */ /* 0x000fe200000108c9 */
[----:B----4-:R-:W-:Y:S01]  /*4f20*/  FMNMX.FTZ R91, R91, R58, !PT ;  /* 0x0000003a5b5b7209 */ /* 0x010fe20007810000 */
[----:B------:R-:W-:-:S02]  /*4f30*/  FADD.FTZ R167, R170, R167 ;  /* 0x000000a7aaa77221 */ /* 0x000fc40000010000 */
[----:B------:R-:W-:Y:S01]  /*4f40*/  FADD.FTZ R162, R162, R161 ;  /* 0x000000a1a2a27221 */ /* 0x000fe20000010000 */
[C---:B------:R-:W-:Y:S01]  /*4f50*/  HMMA.16816.F32.BF16 R144, R96.reuse, R136, RZ ;  /* 0x000000886090723c */ /* 0x040fe200000418ff */
[----:B------:R-:W2:Y:S01]  /*4f60*/  SHFL.BFLY PT, R186, R91, 0x1, 0x1f ;  /* 0x0c201f005bba7f89 */ /* 0x000ea200000e0000 */
[----:B------:R-:W-:Y:S01]  /*4f70*/  MUFU.EX2 R156, R156 ;  /* 0x0000009c009c7308 */ /* 0x000fe20000000800 */
[----:B------:R-:W-:Y:S02]  /*4f80*/  FADD.FTZ R166, R166, R167 ;  /* 0x000000a7a6a67221 */ /* 0x000fe40000010000 */
[----:B------:R-:W-:Y:S02]  /*4f90*/  FADD.FTZ R159, R159, R162 ;  /* 0x000000a29f9f7221 */ /* 0x000fe40000010000 */
[----:B------:R-:W-:Y:S01]  /*4fa0*/  FADD.FTZ R163, R163, R166 ;  /* 0x000000a6a3a37221 */ /* 0x000fe20000010000 */
[----:B------:R-:W-:Y:S01]  /*4fb0*/  HMMA.16816.F32.BF16 R128, R96, R120, RZ ;  /* 0x000000786080723c */ /* 0x000fe200000418ff */
[----:B------:R-:W-:Y:S01]  /*4fc0*/  FADD.FTZ R158, R158, R159 ;  /* 0x0000009f9e9e7221 */ /* 0x000fe20000010000 */
[----:B------:R-:W3:Y:S01]  /*4fd0*/  MUFU.EX2 R153, R153 ;  /* 0x0000009900997308 */ /* 0x000ee20000000800 */
[----:B-1----:R-:W-:Y:S01]  /*4fe0*/  F2FP.BF16.PACK_AB R9, R157, R160 ;  /* 0x000000a09d09723e */ /* 0x002fe200000010ff */
[----:B------:R-:W-:-:S02]  /*4ff0*/  FADD.FTZ R160, R160, R163 ;  /* 0x000000a3a0a07221 */ /* 0x000fc40000010000 */
[----:B------:R-:W-:Y:S02]  /*5000*/  FADD.FTZ R158, R155, R158 ;  /* 0x0000009e9b9e7221 */ /* 0x000fe40000010000 */
[C---:B------:R-:W-:Y:S01]  /*5010*/  HMMA.16816.F32.BF16 R112, R96.reuse, R104, RZ ;  /* 0x000000686070723c */ /* 0x040fe200000418ff */
[----:B------:R-:W-:Y:S01]  /*5020*/  FADD.FTZ R157, R157, R160 ;  /* 0x000000a09d9d7221 */ /* 0x000fe20000010000 */
[----:B------:R-:W-:Y:S06]  /*5030*/  MUFU.EX2 R181, R181 ;  /* 0x000000b500b57308 */ /* 0x000fec0000000800 */
[----:B------:R-:W-:Y:S01]  /*5040*/  HMMA.16816.F32.BF16 R52, R96, R60, RZ ;  /* 0x0000003c6034723c */ /* 0x000fe200000418ff */
[----:B--2---:R-:W-:Y:S01]  /*5050*/  FMNMX.FTZ R152, R91, R186, !PT ;  /* 0x000000ba5b987209 */ /* 0x004fe20007810000 */
[----:B------:R-:W-:Y:S01]  /*5060*/  FFMA.FTZ R186, R126, c[0x0][0x2d0], -R201 ;  /* 0x0000b4007eba7a23 */ /* 0x000fe200000108c9 */
[----:B---3--:R-:W-:Y:S01]  /*5070*/  F2FP.BF16.PACK_AB R11, R153, R156 ;  /* 0x0000009c990b723e */ /* 0x008fe200000010ff */
[----:B------:R-:W1:Y:S01]  /*5080*/  MUFU.EX2 R184, R184 ;  /* 0x000000b800b87308 */ /* 0x000e620000000800 */
[C---:B------:R-:W-:Y:S01]  /*5090*/  FSETP.NEU.FTZ.AND P0, PT, R152.reuse, -INF , PT ;  /* 0xff8000009800780b */ /* 0x040fe20003f1d000 */
[----:B------:R-:W-:-:S02]  /*50a0*/  FMUL.FTZ R203, R152, c[0x0][0x2d0] ;  /* 0x0000b40098cb7a20 */ /* 0x000fc40000410000 */
[C---:B------:R-:W-:Y:S01]  /*50b0*/  HMMA.16816.F32.BF16 R68, R96.reuse, R76, RZ ;  /* 0x0000004c6044723c */ /* 0x040fe200000418ff */
[----:B------:R-:W-:Y:S02]  /*50c0*/  FADD.FTZ R156, R156, R157 ;  /* 0x0000009d9c9c7221 */ /* 0x000fe40000010000 */
[----:B------:R-:W-:Y:S01]  /*50d0*/  FSEL R203, R203, RZ, P0 ;  /* 0x000000ffcbcb7208 */ /* 0x000fe20000000000 */
[----:B------:R-:W-:Y:S01]  /*50e0*/  MUFU.EX2 R183, R183 ;  /* 0x000000b700b77308 */ /* 0x000fe20000000800 */
[----:B------:R-:W-:Y:S01]  /*50f0*/  FADD.FTZ R156, R153, R156 ;  /* 0x0000009c999c7221 */ /* 0x000fe20000010000 */
[----:B------:R-:W-:Y:S02]  /*5100*/  PLOP3.LUT P0, PT, PT, PT, UP1, 0x40, 0x0 ;  /* 0x000000000000781c */ /* 0x000fe40003f0e818 */
[C---:B------:R-:W-:Y:S01]  /*5110*/  HMMA.16816.F32.BF16 R84, R96.reuse, R4, RZ ;  /* 0x000000046054723c */ /* 0x040fe200000418ff */
[--C-:B------:R-:W-:Y:S02]  /*5120*/  FFMA.FTZ R185, R75, c[0x0][0x2d0], -R203.reuse ;  /* 0x0000b4004bb97a23 */ /* 0x100fe400000108cb */
[--C-:B------:R-:W-:Y:S01]  /*5130*/  FFMA.FTZ R188, R140, c[0x0][0x2d0], -R203.reuse ;  /* 0x0000b4008cbc7a23 */ /* 0x100fe200000108cb */
[----:B------:R-:W2:Y:S01]  /*5140*/  MUFU.EX2 R186, R186 ;  /* 0x000000ba00ba7308 */ /* 0x000ea20000000800 */
[--C-:B------:R-:W-:Y:S01]  /*5150*/  FFMA.FTZ R192, R124, c[0x0][0x2d0], -R203.reuse ;  /* 0x0000b4007cc07a23 */ /* 0x100fe200000108cb */
[----:B-1----:R-:W-:Y:S01]  /*5160*/  F2FP.BF16.PACK_AB R92, R184, R181 ;  /* 0x000000b5b85c723e */ /* 0x002fe200000010ff */
[--C-:B------:R-:W-:Y:S01]  /*5170*/  FFMA.FTZ R191, R110, c[0x0][0x2d0], -R203.reuse ;  /* 0x0000b4006ebf7a23 */ /* 0x100fe200000108cb */
[----:B------:R-:W-:Y:S01]  /*5180*/  HMMA.16816.F32.BF16 R132, R96, R138, RZ ;  /* 0x0000008a6084723c */ /* 0x000fe200000418ff */
[----:B------:R-:W-:-:S02]  /*5190*/  FFMA.FTZ R200, R108, c[0x0][0x2d0], -R203 ;  /* 0x0000b4006cc87a23 */ /* 0x000fc400000108cb */
[--C-:B------:R-:W-:Y:S01]  /*51a0*/  FFMA.FTZ R197, R74, c[0x0][0x2d0], -R203.reuse ;  /* 0x0000b4004ac57a23 */ /* 0x100fe200000108cb */
[----:B------:R-:W-:Y:S01]  /*51b0*/  MUFU.EX2 R185, R185 ;  /* 0x000000b900b97308 */ /* 0x000fe20000000800 */
[--C-:B------:R-:W-:Y:S02]  /*51c0*/  FFMA.FTZ R198, R73, c[0x0][0x2d0], -R203.reuse ;  /* 0x0000b40049c67a23 */ /* 0x100fe400000108cb */
[--C-:B------:R-:W-:Y:S01]  /*51d0*/  FFMA.FTZ R199, R72, c[0x0][0x2d0], -R203.reuse ;  /* 0x0000b40048c77a23 */ /* 0x100fe200000108cb */
[----:B------:R-:W-:Y:S01]  /*51e0*/  HMMA.16816.F32.BF16 R116, R96, R122, RZ ;  /* 0x0000007a6074723c */ /* 0x000fe200000418ff */
[----:B------:R-:W-:Y:S02]  /*51f0*/  FADD.FTZ R184, R181, R184 ;  /* 0x000000b8b5b87221 */ /* 0x000fe40000010000 */
[----:B------:R-:W-:Y:S01]  /*5200*/  FFMA.FTZ R233, R187, c[0x0][0x2d0], -R203 ;  /* 0x0000b400bbe97a23 */ /* 0x000fe200000108cb */
[----:B------:R-:W1:Y:S01]  /*5210*/  MUFU.EX2 R188, R188 ;  /* 0x000000bc00bc7308 */ /* 0x000e620000000800 */
[----:B--2---:R-:W-:Y:S01]  /*5220*/  F2FP.BF16.PACK_AB R94, R186, R183 ;  /* 0x000000b7ba5e723e */ /* 0x004fe200000010ff */
[----:B------:R-:W-:-:S02]  /*5230*/  FADD.FTZ R183, R183, R184 ;  /* 0x000000b8b7b77221 */ /* 0x000fc40000010000 */
[C---:B------:R-:W-:Y:S02]  /*5240*/  HMMA.16816.F32.BF16 R100, R96.reuse, R106, RZ ;  /* 0x0000006a6064723c */ /* 0x040fe400000418ff */
[----:B------:R-:W-:Y:S02]  /*5250*/  FADD.FTZ R186, R186, R183 ;  /* 0x000000b7baba7221 */ /* 0x000fe40000010000 */
[----:B------:R-:W-:Y:S04]  /*5260*/  MUFU.EX2 R192, R192 ;  /* 0x000000c000c07308 */ /* 0x000fe80000000800 */
[----:B------:R-:W-:Y:S04]  /*5270*/  HMMA.16816.F32.BF16 R64, R96, R62, RZ ;  /* 0x0000003e6040723c */ /* 0x000fe800000418ff */
[----:B------:R-:W2:Y:S01]  /*5280*/  MUFU.EX2 R191, R191 ;  /* 0x000000bf00bf7308 */ /* 0x000ea20000000800 */
[----:B-1----:R-:W-:Y:S01]  /*5290*/  F2FP.BF16.PACK_AB R93, R188, R185 ;  /* 0x000000b9bc5d723e */ /* 0x002fe200000010ff */
[----:B------:R-:W-:-:S02]  /*52a0*/  FADD.FTZ R185, R185, R188 ;  /* 0x000000bcb9b97221 */ /* 0x000fc40000010000 */
[C---:B------:R-:W-:Y:S04]  /*52b0*/  HMMA.16816.F32.BF16 R80, R96.reuse, R78, RZ ;  /* 0x0000004e6050723c */ /* 0x040fe800000418ff */
[----:B------:R-:W-:Y:S04]  /*52c0*/  MUFU.EX2 R169, R169 ;  /* 0x000000a900a97308 */ /* 0x000fe80000000800 */
[----:B------:R-:W-:Y:S04]  /*52d0*/  HMMA.16816.F32.BF16 R96, R96, R6, RZ ;  /* 0x000000066060723c */ /* 0x000fe800000418ff */
[----:B------:R-:W1:Y:S01]  /*52e0*/  MUFU.EX2 R172, R172 ;  /* 0x000000ac00ac7308 */ /* 0x000e620000000800 */
[----:B--2---:R-:W-:Y:S01]  /*52f0*/  F2FP.BF16.PACK_AB R95, R191, R192 ;  /* 0x000000c0bf5f723e */ /* 0x004fe200000010ff */
[----:B------:R-:W-:-:S02]  /*5300*/  FADD.FTZ R192, R192, R185 ;  /* 0x000000b9c0c07221 */ /* 0x000fc40000010000 */
[C---:B------:R-:W-:Y:S02]  /*5310*/  HMMA.16816.F32.BF16 R144, R8.reuse, R148, R144 ;  /* 0x000000940890723c */ /* 0x040fe40000041890 */
[----:B------:R-:W-:Y:S02]  /*5320*/  FADD.FTZ R191, R191, R192 ;  /* 0x000000c0bfbf7221 */ /* 0x000fe40000010000 */
[----:B------:R-:W-:Y:S04]  /*5330*/  MUFU.EX2 R171, R171 ;  /* 0x000000ab00ab7308 */ /* 0x000fe80000000800 */
[----:B------:R-:W-:Y:S04]  /*5340*/  HMMA.16816.F32.BF16 R128, R8, R48, R128 ;  /* 0x000000300880723c */ /* 0x000fe80000041880 */
[----:B------:R-:W2:Y:S01]  /*5350*/  MUFU.EX2 R234, R234 ;  /* 0x000000ea00ea7308 */ /* 0x000ea20000000800 */
[----:B-1----:R-:W-:Y:S01]  /*5360*/  F2FP.BF16.PACK_AB R56, R172, R169 ;  /* 0x000000a9ac38723e */ /* 0x002fe200000010ff */
[----:B------:R-:W-:-:S02]  /*5370*/  FADD.FTZ R169, R169, R158 ;  /* 0x0000009ea9a97221 */ /* 0x000fc40000010000 */
[C---:B------:R-:W-:Y:S02]  /*5380*/  HMMA.16816.F32.BF16 R112, R8.reuse, R44, R112 ;  /* 0x0000002c0870723c */ /* 0x040fe40000041870 */
[----:B------:R-:W-:Y:S02]  /*5390*/  FADD.FTZ R172, R172, R169 ;  /* 0x000000a9acac7221 */ /* 0x000fe40000010000 */
[----:B------:R-:W-:Y:S04]  /*53a0*/  MUFU.EX2 R173, R173 ;  /* 0x000000ad00ad7308 */ /* 0x000fe80000000800 */
[----:B------:R-:W-:Y:S04]  /*53b0*/  HMMA.16816.F32.BF16 R52, R8, R40, R52 ;  /* 0x000000280834723c */ /* 0x000fe80000041834 */
        /* <DEDUP_REMOVED lines=13> */
[----:B------:R-:W-:Y:S01]  /*5490*/  HMMA.16816.F32.BF16 R116, R8, R50, R116 ;  /* 0x000000320874723c */ /* 0x000fe20000041874 */
[----:B--2---:R-:W-:-:S03]  /*54a0*/  F2FP.BF16.PACK_AB R59, R176, R175 ;  /* 0x000000afb03b723e */ /* 0x004fc600000010ff */
[----:B------:R-:W1:Y:S01]  /*54b0*/  MUFU.EX2 R196, R196 ;  /* 0x000000c400c47308 */ /* 0x000e620000000800 */
[----:B------:R-:W-:-:S03]  /*54c0*/  FADD.FTZ R175, R175, R174 ;  /* 0x000000aeafaf7221 */ /* 0x000fc60000010000 */
[----:B------:R-:W-:Y:S01]  /*54d0*/  HMMA.16816.F32.BF16 R100, R8, R46, R100 ;  /* 0x0000002e0864723c */ /* 0x000fe20000041864 */
[----:B------:R-:W-:-:S03]  /*54e0*/  FADD.FTZ R235, R176, R175 ;  /* 0x000000afb0eb7221 */ /* 0x000fc60000010000 */
[----:B------:R-:W-:Y:S04]  /*54f0*/  MUFU.EX2 R195, R195 ;  /* 0x000000c300c37308 */ /* 0x000fe80000000800 */
[C---:B------:R-:W-:Y:S04]  /*5500*/  HMMA.16816.F32.BF16 R64, R8.reuse, R42, R64 ;  /* 0x0000002a0840723c */ /* 0x040fe80000041840 */
[----:B------:R-:W-:Y:S04]  /*5510*/  MUFU.EX2 R194, R194 ;  /* 0x000000c200c27308 */ /* 0x000fe80000000800 */
[C---:B------:R-:W-:Y:S04]  /*5520*/  HMMA.16816.F32.BF16 R80, R8.reuse, R38, R80 ;  /* 0x000000260850723c */ /* 0x040fe80000041850 */
[----:B------:R-:W-:Y:S04]  /*5530*/  MUFU.EX2 R200, R200 ;  /* 0x000000c800c87308 */ /* 0x000fe80000000800 */
[----:B------:R-:W-:Y:S01]  /*5540*/  HMMA.16816.F32.BF16 R96, R8, R34, R96 ;  /* 0x000000220860723c */ /* 0x000fe20000041860 */
[----:B------:R-:W2:Y:S03]  /*5550*/  LDSM.16.MT88.4 R8, [R212+0x2100] ;  /* 0x00210000d408783b */ /* 0x000ea60000004200 */
[----:B------:R-:W3:Y:S04]  /*5560*/  MUFU.EX2 R197, R197 ;  /* 0x000000c500c57308 */ /* 0x000ee80000000800 */
[C---:B------:R-:W-:Y:S04]  /*5570*/  HMMA.16816.F32.BF16 R124, R92.reuse, R120, RZ ;  /* 0x000000785c7c723c */ /* 0x040fe800000418ff */
[----:B------:R-:W-:Y:S04]  /*5580*/  MUFU.EX2 R198, R198 ;  /* 0x000000c600c67308 */ /* 0x000fe80000000800 */
[C---:B------:R-:W-:Y:S04]  /*5590*/  HMMA.16816.F32.BF16 R108, R92.reuse, R104, RZ ;  /* 0x000000685c6c723c */ /* 0x040fe800000418ff */
[----:B------:R-:W4:Y:S04]  /*55a0*/  MUFU.EX2 R199, R199 ;  /* 0x000000c700c77308 */ /* 0x000f280000000800 */
[----:B------:R-:W-:Y:S04]  /*55b0*/  HMMA.16816.F32.BF16 R88, R92, R4, RZ ;  /* 0x000000045c58723c */ /* 0x000fe800000418ff */
[----:B------:R-:W-:Y:S03]  /*55c0*/  MUFU.EX2 R233, R233 ;  /* 0x000000e900e97308 */ /* 0x000fe60000000800 */
[----:B-1----:R-:W-:Y:S01]  /*55d0*/  F2FP.BF16.PACK_AB R4, R196, R193 ;  /* 0x000000c1c404723e */ /* 0x002fe200000010ff */
[----:B------:R-:W-:Y:S01]  /*55e0*/  HMMA.16816.F32.BF16 R144, R56, R28, R144 ;  /* 0x0000001c3890723c */ /* 0x000fe20000041890 */
[----:B---3--:R-:W-:Y:S01]  /*55f0*/  F2FP.BF16.PACK_AB R5, R197, R200 ;  /* 0x000000c8c505723e */ /* 0x008fe200000010ff */
[----:B------:R-:W-:-:S02]  /*5600*/  FADD.FTZ R193, R193, R186 ;  /* 0x000000bac1c17221 */ /* 0x000fc40000010000 */
[----:B------:R-:W-:Y:S02]  /*5610*/  FADD.FTZ R200, R200, R191 ;  /* 0x000000bfc8c87221 */ /* 0x000fe40000010000 */
[----:B------:R-:W-:Y:S02]  /*5620*/  FADD.FTZ R196, R196, R193 ;  /* 0x000000c1c4c47221 */ /* 0x000fe40000010000 */
[----:B------:R-:W-:Y:S01]  /*5630*/  HMMA.16816.F32.BF16 R128, R56, R24, R128 ;  /* 0x000000183880723c */ /* 0x000fe20000041880 */
[----:B------:R-:W-:-:S07]  /*5640*/  FADD.FTZ R197, R197, R200 ;  /* 0x000000c8c5c57221 */ /* 0x000fce0000010000 */
[C---:B------:R-:W-:Y:S08]  /*5650*/  HMMA.16816.F32.BF16 R112, R56.reuse, R20, R112 ;  /* 0x000000143870723c */ /* 0x040ff00000041870 */
[C---:B------:R-:W-:Y:S08]  /*5660*/  HMMA.16816.F32.BF16 R52, R56.reuse, R16, R52 ;  /* 0x000000103834723c */ /* 0x040ff00000041834 */
[C---:B------:R-:W-:Y:S08]  /*5670*/  HMMA.16816.F32.BF16 R68, R56.reuse, R12, R68 ;  /* 0x0000000c3844723c */ /* 0x040ff00000041844 */
[C---:B--2---:R-:W-:Y:S08]  /*5680*/  HMMA.16816.F32.BF16 R84, R56.reuse, R8, R84 ;  /* 0x000000083854723c */ /* 0x044ff00000041854 */
[C---:B------:R-:W-:Y:S08]  /*5690*/  HMMA.16816.F32.BF16 R132, R56.reuse, R30, R132 ;  /* 0x0000001e3884723c */ /* 0x040ff00000041884 */
[C---:B------:R-:W-:Y:S08]  /*56a0*/  HMMA.16816.F32.BF16 R116, R56.reuse, R26, R116 ;  /* 0x0000001a3874723c */ /* 0x040ff00000041874 */
[C---:B------:R-:W-:Y:S08]  /*56b0*/  HMMA.16816.F32.BF16 R100, R56.reuse, R22, R100 ;  /* 0x000000163864723c */ /* 0x040ff00000041864 */
[C---:B------:R-:W-:Y:S08]  /*56c0*/  HMMA.16816.F32.BF16 R64, R56.reuse, R18, R64 ;  /* 0x000000123840723c */ /* 0x040ff00000041840 */
[C---:B------:R-:W-:Y:S08]  /*56d0*/  HMMA.16816.F32.BF16 R80, R56.reuse, R14, R80 ;  /* 0x0000000e3850723c */ /* 0x040ff00000041850 */
[----:B------:R-:W-:Y:S08]  /*56e0*/  HMMA.16816.F32.BF16 R96, R56, R10, R96 ;  /* 0x0000000a3860723c */ /* 0x000ff00000041860 */
[C---:B------:R-:W-:Y:S08]  /*56f0*/  HMMA.16816.F32.BF16 R56, R92.reuse, R60, RZ ;  /* 0x0000003c5c38723c */ /* 0x040ff000000418ff */
[C---:B------:R-:W-:Y:S08]  /*5700*/  HMMA.16816.F32.BF16 R72, R92.reuse, R76, RZ ;  /* 0x0000004c5c48723c */ /* 0x040ff000000418ff */
[C---:B------:R-:W-:Y:S08]  /*5710*/  HMMA.16816.F32.BF16 R140, R92.reuse, R136, RZ ;  /* 0x000000885c8c723c */ /* 0x040ff000000418ff */
[C---:B------:R-:W-:Y:S08]  /*5720*/  HMMA.16816.F32.BF16 R136, R92.reuse, R138, RZ ;  /* 0x0000008a5c88723c */ /* 0x040ff000000418ff */
[C---:B------:R-:W-:Y:S08]  /*5730*/  HMMA.16816.F32.BF16 R120, R92.reuse, R122, RZ ;  /* 0x0000007a5c78723c */ /* 0x040ff000000418ff */
[C---:B------:R-:W-:Y:S08]  /*5740*/  HMMA.16816.F32.BF16 R104, R92.reuse, R106, RZ ;  /* 0x0000006a5c68723c */ /* 0x040ff000000418ff */
[C---:B------:R-:W-:Y:S08]  /*5750*/  HMMA.16816.F32.BF16 R60, R92.reuse, R62, RZ ;  /* 0x0000003e5c3c723c */ /* 0x040ff000000418ff */
[C---:B------:R-:W-:Y:S08]  /*5760*/  HMMA.16816.F32.BF16 R76, R92.reuse, R78, RZ ;  /* 0x0000004e5c4c723c */ /* 0x040ff000000418ff */
[----:B------:R-:W-:Y:S07]  /*5770*/  HMMA.16816.F32.BF16 R92, R92, R6, RZ ;  /* 0x000000065c5c723c */ /* 0x000fee00000418ff */
[----:B------:R-:W-:Y:S01]  /*5780*/  F2FP.BF16.PACK_AB R6, R194, R195 ;  /* 0x000000c3c206723e */ /* 0x000fe200000010ff */
[----:B------:R-:W-:Y:S01]  /*5790*/  FADD.FTZ R195, R195, R196 ;  /* 0x000000c4c3c37221 */ /* 0x000fe20000010000 */
[----:B----4-:R-:W-:Y:S01]  /*57a0*/  F2FP.BF16.PACK_AB R7, R199, R198 ;  /* 0x000000c6c707723e */ /* 0x010fe200000010ff */
[----:B------:R-:W-:-:S02]  /*57b0*/  FADD.FTZ R198, R198, R197 ;  /* 0x000000c5c6c67221 */ /* 0x000fc40000010000 */
[----:B------:R-:W-:Y:S02]  /*57c0*/  FADD.FTZ R195, R194, R195 ;  /* 0x000000c3c2c37221 */ /* 0x000fe40000010000 */
[----:B------:R-:W-:Y:S02]  /*57d0*/  FADD.FTZ R199, R199, R198 ;  /* 0x000000c6c7c77221 */ /* 0x000fe40000010000 */
[C---:B------:R-:W-:Y:S07]  /*57e0*/  HMMA.16816.F32.BF16 R124, R4.reuse, R48, R124 ;  /* 0x00000030047c723c */ /* 0x040fee000004187c */
[--C-:B------:R-:W-:Y:S01]  /*57f0*/  FFMA.FTZ R48, R182, c[0x0][0x2d0], -R201.reuse ;  /* 0x0000b400b6307a23 */ /* 0x100fe200000108c9 */
[C---:B------:R-:W-:Y:S05]  /*5800*/  HMMA.16816.F32.BF16 R108, R4.reuse, R44, R108 ;  /* 0x0000002c046c723c */ /* 0x040fea000004186c */
[----:B------:R-:W-:Y:S02]  /*5810*/  MUFU.EX2 R48, R48 ;  /* 0x0000003000307308 */ /* 0x000fe40000000800 */
[----:B------:R-:W-:Y:S01]  /*5820*/  FFMA.FTZ R45, R179, c[0x0][0x2d0], -R201 ;  /* 0x0000b400b32d7a23 */ /* 0x000fe200000108c9 */
[C---:B------:R-:W-:Y:S05]  /*5830*/  HMMA.16816.F32.BF16 R88, R4.reuse, R32, R88 ;  /* 0x000000200458723c */ /* 0x040fea0000041858 */
[----:B------:R-:W1:Y:S02]  /*5840*/  MUFU.EX2 R45, R45 ;  /* 0x0000002d002d7308 */ /* 0x000e640000000800 */
[--C-:B------:R-:W-:Y:S01]  /*5850*/  FFMA.FTZ R32, R180, c[0x0][0x2d0], -R203.reuse ;  /* 0x0000b400b4207a23 */ /* 0x100fe200000108cb */
[----:B------:R-:W-:Y:S01]  /*5860*/  HMMA.16816.F32.BF16 R56, R4, R40, R56 ;  /* 0x000000280438723c */ /* 0x000fe20000041838 */
[----:B------:R-:W-:-:S04]  /*5870*/  FFMA.FTZ R33, R190, c[0x0][0x2d0], -R203 ;  /* 0x0000b400be217a23 */ /* 0x000fc800000108cb */
[----:B------:R-:W-:Y:S02]  /*5880*/  MUFU.EX2 R32, R32 ;  /* 0x0000002000207308 */ /* 0x000fe40000000800 */
[--C-:B------:R-:W-:Y:S01]  /*5890*/  FFMA.FTZ R40, R178, c[0x0][0x2d0], -R201.reuse ;  /* 0x0000b400b2287a23 */ /* 0x100fe200000108c9 */
[C---:B------:R-:W-:Y:S05]  /*58a0*/  HMMA.16816.F32.BF16 R72, R4.reuse, R36, R72 ;  /* 0x000000240448723c */ /* 0x040fea0000041848 */
[----:B------:R-:W2:Y:S02]  /*58b0*/  MUFU.EX2 R33, R33 ;  /* 0x0000002100217308 */ /* 0x000ea40000000800 */
[----:B------:R-:W-:Y:S01]  /*58c0*/  FFMA.FTZ R37, R177, c[0x0][0x2d0], -R201 ;  /* 0x0000b400b1257a23 */ /* 0x000fe200000108c9 */
[----:B------:R-:W-:Y:S01]  /*58d0*/  HMMA.16816.F32.BF16 R140, R4, R148, R140 ;  /* 0x00000094048c723c */ /* 0x000fe2000004188c */
[----:B------:R-:W-:-:S04]  /*58e0*/  FFMA.FTZ R36, R189, c[0x0][0x2d0], -R203 ;  /* 0x0000b400bd247a23 */ /* 0x000fc800000108cb */
[----:B------:R-:W-:Y:S03]  /*58f0*/  MUFU.EX2 R40, R40 ;  /* 0x0000002800287308 */ /* 0x000fe60000000800 */
[C---:B------:R-:W-:Y:S05]  /*5900*/  HMMA.16816.F32.BF16 R136, R4.reuse, R150, R136 ;  /* 0x000000960488723c */ /* 0x040fea0000041888 */
[----:B------:R-:W3:Y:S03]  /*5910*/  MUFU.EX2 R37, R37 ;  /* 0x0000002500257308 */ /* 0x000ee60000000800 */
[C---:B------:R-:W-:Y:S05]  /*5920*/  HMMA.16816.F32.BF16 R120, R4.reuse, R50, R120 ;  /* 0x000000320478723c */ /* 0x040fea0000041878 */
[----:B------:R-:W4:Y:S03]  /*5930*/  MUFU.EX2 R36, R36 ;  /* 0x0000002400247308 */ /* 0x000f260000000800 */
[C---:B------:R-:W-:Y:S08]  /*5940*/  HMMA.16816.F32.BF16 R104, R4.reuse, R46, R104 ;  /* 0x0000002e0468723c */ /* 0x040ff00000041868 */
[C---:B------:R-:W-:Y:S08]  /*5950*/  HMMA.16816.F32.BF16 R60, R4.reuse, R42, R60 ;  /* 0x0000002a043c723c */ /* 0x040ff0000004183c */
[C---:B------:R-:W-:Y:S08]  /*5960*/  HMMA.16816.F32.BF16 R76, R4.reuse, R38, R76 ;  /* 0x00000026044c723c */ /* 0x040ff0000004184c */
[----:B------:R-:W-:Y:S07]  /*5970*/  HMMA.16816.F32.BF16 R92, R4, R34, R92 ;  /* 0x00000022045c723c */ /* 0x000fee000004185c */
[----:B-1----:R-:W-:Y:S01]  /*5980*/  F2FP.BF16.PACK_AB R4, R45, R48 ;  /* 0x000000302d04723e */ /* 0x002fe200000010ff */
[----:B------:R-:W-:Y:S01]  /*5990*/  FADD.FTZ R48, R48, R195 ;  /* 0x000000c330307221 */ /* 0x000fe20000010000 */
[----:B--2---:R-:W-:Y:S01]  /*59a0*/  F2FP.BF16.PACK_AB R5, R33, R32 ;  /* 0x000000202105723e */ /* 0x004fe200000010ff */
[----:B------:R-:W-:Y:S01]  /*59b0*/  FADD.FTZ R32, R32, R199 ;  /* 0x000000c720207221 */ /* 0x000fe20000010000 */
[----:B---3--:R-:W-:Y:S01]  /*59c0*/  F2FP.BF16.PACK_AB R6, R37, R40 ;  /* 0x000000282506723e */ /* 0x008fe200000010ff */
[----:B------:R-:W-:Y:S01]  /*59d0*/  FADD.FTZ R45, R45, R48 ;  /* 0x000000302d2d7221 */ /* 0x000fe20000010000 */
[----:B----4-:R-:W-:Y:S01]  /*59e0*/  F2FP.BF16.PACK_AB R7, R233, R36 ;  /* 0x00000024e907723e */ /* 0x010fe200000010ff */
[----:B------:R-:W-:-:S02]  /*59f0*/  FADD.FTZ R33, R33, R32 ;  /* 0x0000002021217221 */ /* 0x000fc40000010000 */
[----:B------:R-:W-:Y:S02]  /*5a00*/  FADD.FTZ R40, R40, R45 ;  /* 0x0000002d28287221 */ /* 0x000fe40000010000 */
[----:B------:R-:W-:Y:S02]  /*5a10*/  FADD.FTZ R36, R36, R33 ;  /* 0x0000002124247221 */ /* 0x000fe40000010000 */
[----:B------:R-:W-:Y:S01]  /*5a20*/  HMMA.16816.F32.BF16 R140, R4, R28, R140 ;  /* 0x0000001c048c723c */ /* 0x000fe2000004188c */
[----:B------:R-:W-:Y:S02]  /*5a30*/  FADD.FTZ R232, R37, R40 ;  /* 0x0000002825e87221 */ /* 0x000fe40000010000 */
[----:B------:R-:W-:-:S05]  /*5a40*/  FADD.FTZ R233, R233, R36 ;  /* 0x00000024e9e97221 */ /* 0x000fca0000010000 */
        /* <DEDUP_REMOVED lines=10> */
[----:B------:R-:W-:Y:S01]  /*5af0*/  HMMA.16816.F32.BF16 R92, R4, R10, R92 ;  /* 0x0000000a045c723c */ /* 0x000fe2000004185c */
[----:B------:R-:W-:Y:S07]  /*5b00*/  @P0 BRA `(.L_x_403) ;  /* 0x0000015000000947 */ /* 0x000fee0003800000 */
[----:B------:R-:W-:Y:S01]  /*5b10*/  ISETP.LT.AND P0, PT, RZ, UR4, PT ;  /* 0x00000004ff007c0c */ /* 0x000fe2000bf01270 */
[----:B------:R-:W-:-:S02]  /*5b20*/  UIADD3 UR9, UR4, -0x1, URZ ;  /* 0xffffffff04097890 */ /* 0x000fc4000fffe03f */
[----:B------:R-:W-:-:S10]  /*5b30*/  ULDC UR7, c[0x0][0x32c] ;  /* 0x0000cb0000077ab9 */ /* 0x000fd40000000800 */
[----:B------:R-:W-:Y:S05]  /*5b40*/  @P0 BRA `(.L_x_404) ;  /* 0x0000008000000947 */ /* 0x000fea0003800000 */
[----:B------:R-:W-:Y:S02]  /*5b50*/  UISETP.NE.AND UP0, UPT, UR7, 0x1, UPT ;  /* 0x000000010700788c */ /* 0x000fe4000bf05270 */
[----:B------:R-:W-:-:S03]  /*5b60*/  UIADD3 UR9, -UR4, URZ, URZ ;  /* 0x0000003f04097290 */ /* 0x000fc6000fffe13f */
[----:B------:R-:W-:Y:S02]  /*5b70*/  ULDC.64 UR4, c[0x0][0x330] ;  /* 0x0000cc0000047ab9 */ /* 0x000fe40000000a00 */
[----:B------:R-:W-:-:S07]  /*5b80*/  UIMAD.WIDE.U32 UR14, UR9, UR4, URZ ;  /* 0x00000004090e72a5 */ /* 0x000fce000f8e003f */
[----:B------:R-:W-:Y:S02]  /*5b90*/  @UP0 UMOV UR11, UR15 ;  /* 0x0000000f000b0c82 */ /* 0x000fe40008000000 */
[----:B------:R-:W-:-:S04]  /*5ba0*/  @UP0 USHF.R.U32.HI UR9, URZ, UR5, UR11 ;  /* 0x000000053f090299 */ /* 0x000fc8000801160b */
[----:B------:R-:W-:Y:S01]  /*5bb0*/  ULOP3.LUT UR9, URZ, UR9, URZ, 0x33, !UPT ;  /* 0x000000093f097292 */ /* 0x000fe2000f8e333f */
[----:B------:R-:W-:Y:S05]  /*5bc0*/  BRA `(.L_x_405) ;  /* 0x0000005000007947 */ /* 0x000fea0003800000 */
.L_x_404:
[----:B------:R-:W-:Y:S02]  /*5bd0*/  UISETP.NE.AND UP0, UPT, UR7, 0x1, UPT ;  /* 0x000000010700788c */ /* 0x000fe4000bf05270 */
[----:B------:R-:W-:Y:S02]  /*5be0*/  ULDC.64 UR4, c[0x0][0x330] ;  /* 0x0000cc0000047ab9 */ /* 0x000fe40000000a00 */
[----:B------:R-:W-:-:S07]  /*5bf0*/  UIMAD.WIDE.U32 UR14, UR9, UR4, URZ ;  /* 0x00000004090e72a5 */ /* 0x000fce000f8e003f */
[----:B------:R-:W-:Y:S02]  /*5c00*/  @UP0 UMOV UR11, UR15 ;  /* 0x0000000f000b0c82 */ /* 0x000fe40008000000 */
[----:B------:R-:W-:Y:S02]  /*5c10*/  @UP0 USHF.R.U32.HI UR9, URZ, UR5, UR11 ;  /* 0x000000053f090299 */ /* 0x000fe4000801160b */
.L_x_405:
[----:B------:R-:W-:Y:S02]  /*5c20*/  ULDC UR4, c[0x0][0x32c] ;  /* 0x0000cb0000047ab9 */ /* 0x000fe40000000800 */
[----:B------:R-:W-:-:S04]  /*5c30*/  UIMAD UR4, UR9, UR7, UR4 ;  /* 0x00000007090472a4 */ /* 0x000fc8000f8e0204 */
[----:B------:R-:W-:-:S04]  /*5c40*/  UISETP.LT.AND UP0, UPT, UR8, UR4, UPT ;  /* 0x000000040800728c */ /* 0x000fc8000bf01270 */
[----:B------:R-:W-:-:S03]  /*5c50*/  USEL UR8, UR8, UR4, UP0 ;  /* 0x0000000408087287 */ /* 0x000fc60008000000 */
.L_x_403:
[----:B------:R-:W1:Y:S01]  /*5c60*/  R2UR UR7, R219 ;  /* 0x00000000db0773c2 */ /* 0x000e6200000e0000 */
[----:B------:R-:W-:-:S04]  /*5c70*/  UIMAD.WIDE UR4, UR8, 0x2aaaaaab, URZ ;  /* 0x2aaaaaab080478a5 */ /* 0x000fc8000f8e023f */
[----:B------:R-:W-:-:S04]  /*5c80*/  USHF.R.U32.HI UR4, URZ, 0x1f, UR5 ;  /* 0x0000001f3f047899 */ /* 0x000fc80008011605 */
[----:B------:R-:W-:-:S04]  /*5c90*/  ULEA.HI.SX32 UR4, UR5, UR4, 0x1d ;  /* 0x0000000405047291 */ /* 0x000fc8000f8fea3f */
[----:B-1----:R-:W-:-:S04]  /*5ca0*/  UISETP.LT.AND UP0, UPT, UR7, UR4, UPT ;  /* 0x000000040700728c */ /* 0x002fc8000bf01270 */
[----:B------:R-:W-:-:S06]  /*5cb0*/  USEL UR4, UR7, UR4, !UP0 ;  /* 0x0000000407047287 */ /* 0x000fcc000c000000 */
[----:B------:R-:W-:-:S13]  /*5cc0*/  ISETP.GE.AND P0, PT, R238, UR4, PT ;  /* 0x00000004ee007c0c */ /* 0x000fda000bf06270 */
[----:B------:R-:W-:Y:S05]  /*5cd0*/  @!P0 BRA `(.L_x_406) ;  /* 0x000044f000008947 */ /* 0x000fea0003800000 */
[----:B------:R-:W-:Y:S01]  /*5ce0*/  IADD3 R243, P0, R220, 0x20, RZ ;  /* 0x00000020dcf37810 */ /* 0x000fe20007f1e0ff */
[----:B------:R-:W-:Y:S01]  /*5cf0*/  IMAD.MOV.U32 R150, RZ, RZ, R2 ;  /* 0x000000ffff967224 */ /* 0x000fe200078e0002 */
[----:B------:R-:W-:Y:S01]  /*5d00*/  IADD3 R203, P1, R224, 0x20, RZ ;  /* 0x00000020e0cb7810 */ /* 0x000fe20007f3e0ff */
[----:B------:R-:W-:Y:S01]  /*5d10*/  IMAD.MOV.U32 R151, RZ, RZ, R3 ;  /* 0x000000ffff977224 */ /* 0x000fe200078e0003 */
[-C--:B------:R-:W-:Y:S01]  /*5d20*/  IADD3.X R242, RZ, R231.reuse, RZ, P0, !PT ;  /* 0x000000e7fff27210 */ /* 0x080fe200007fe4ff */
[----:B------:R-:W-:Y:S01]  /*5d30*/  IMAD.MOV.U32 R148, RZ, RZ, R152 ;  /* 0x000000ffff947224 */ /* 0x000fe200078e0098 */
[----:B------:R-:W-:Y:S01]  /*5d40*/  IADD3 R241, P2, R220, 0x40, RZ ;  /* 0x00000040dcf17810 */ /* 0x000fe20007f5e0ff */
[----:B------:R-:W-:Y:S01]  /*5d50*/  IMAD.MOV.U32 R149, RZ, RZ, R0 ;  /* 0x000000ffff957224 */ /* 0x000fe200078e0000 */
[----:B------:R-:W-:Y:S01]  /*5d60*/  IADD3 R201, P0, R224, 0x40, RZ ;  /* 0x00000040e0c97810 */ /* 0x000fe20007f1e0ff */
[----:B------:R-:W-:Y:S01]  /*5d70*/  IMAD.X R202, RZ, RZ, R237, P1 ;  /* 0x000000ffffca7224 */ /* 0x000fe200008e06ed */
[----:B------:R-:W-:-:S02]  /*5d80*/  IADD3.X R240, RZ, R231, RZ, P2, !PT ;  /* 0x000000e7fff07210 */ /* 0x000fc400017fe4ff */
[----:B------:R-:W-:Y:S02]  /*5d90*/  IADD3.X R200, RZ, R237, RZ, P0, !PT ;  /* 0x000000edffc87210 */ /* 0x000fe400007fe4ff */
.L_x_425:
[----:B------:R-:W-:Y:S04]  /*5da0*/  DEPBAR.LE SB0, 0x0 ;  /* 0x000080000000791a */ /* 0x000fe80000000000 */
[----:B------:R-:W-:Y:S01]  /*5db0*/  BAR.SYNC.DEFER_BLOCKING 0x0 ;  /* 0x0000000000007b1d */ /* 0x000fe20000010000 */
[----:B------:R-:W-:Y:S05]  /*5dc0*/  ISETP.GT.AND P0, PT, R219, R238, PT ;  /* 0x000000eedb00720c */ /* 0x000fea0003f04270 */
[----:B------:R1:W2:Y:S04]  /*5dd0*/  LDSM.16.M88.4 R152, [R217+0x4900] ;  /* 0x00490000d998783b */ /* 0x0002a80000000200 */
[----:B------:R1:W3:Y:S04]  /*5de0*/  LDSM.16.M88.4 R160, [R217+0x5900] ;  /* 0x00590000d9a0783b */ /* 0x0002e80000000200 */
[----:B------:R1:W4:Y:S04]  /*5df0*/  LDSM.16.M88.4 R156, [R216+0x2500] ;  /* 0x00250000d89c783b */ /* 0x0003280000000200 */
[----:B------:R1:W1:Y:S04]  /*5e00*/  LDSM.16.M88.4 R164, [R216+0x2900] ;  /* 0x00290000d8a4783b */ /* 0x0002680000000200 */
[----:B------:R1:W1:Y:S04]  /*5e10*/  LDSM.16.M88.4 R168, [R216+0x2d00] ;  /* 0x002d0000d8a8783b */ /* 0x0002680000000200 */
[----:B------:R1:W1:Y:S04]  /*5e20*/  LDSM.16.M88.4 R172, [R213+0x4900] ;  /* 0x00490000d5ac783b */ /* 0x0002680000000200 */
[----:B------:R1:W1:Y:S04]  /*5e30*/  LDSM.16.M88.4 R180, [R213+0x5900] ;  /* 0x00590000d5b4783b */ /* 0x0002680000000200 */
[----:B------:R1:W1:Y:S04]  /*5e40*/  LDSM.16.M88.4 R176, [R215] ;  /* 0x00000000d7b0783b */ /* 0x0002680000000200 */
[----:B------:R1:W1:Y:S04]  /*5e50*/  LDSM.16.M88.4 R184, [R211] ;  /* 0x00000000d3b8783b */ /* 0x0002680000000200 */
[----:B------:R1:W1:Y:S01]  /*5e60*/  LDSM.16.M88.4 R188, [R210] ;  /* 0x00000000d2bc783b */ /* 0x0002620000000200 */
[----:B------:R-:W-:-:S05]  /*5e70*/  @P0 BRA `(.L_x_407) ;  /* 0x000002b000000947 */ /* 0x000fca0003800000 */
[----:B------:R-:W-:Y:S01]  /*5e80*/  SHF.R.S32.HI R3, RZ, 0x1f, R238 ;  /* 0x0000001fff037819 */ /* 0x000fe200000114ee */
[C---:B------:R-:W-:Y:S04]  /*5e90*/  IMAD.WIDE.U32 R4, R238.reuse, c[0x0][0x208], RZ ;  /* 0x00008200ee047a25 */ /* 0x040fe800078e00ff */
[----:B------:R-:W-:Y:S04]  /*5ea0*/  IMAD R3, R3, c[0x0][0x208], RZ ;  /* 0x0000820003037a24 */ /* 0x000fe800078e02ff */
[----:B------:R-:W-:Y:S04]  /*5eb0*/  IMAD R3, R238, c[0x0][0x20c], R3 ;  /* 0x00008300ee037a24 */ /* 0x000fe800078e0203 */
[----:B------:R-:W-:Y:S02]  /*5ec0*/  IMAD.IADD R3, R5, 0x1, R3 ;  /* 0x0000000105037824 */ /* 0x000fe400078e0203 */
[----:B------:R-:W-:Y:S04]  /*5ed0*/  IMAD.WIDE.U32 R4, R4, 0x30, RZ ;  /* 0x0000003004047825 */ /* 0x000fe800078e00ff */
[----:B------:R-:W-:Y:S01]  /*5ee0*/  IMAD R3, R3, 0x30, RZ ;  /* 0x0000003003037824 */ /* 0x000fe200078e02ff */
[-C--:B------:R-:W-:Y:S02]  /*5ef0*/  IADD3 R9, P0, R220, R4.reuse, RZ ;  /* 0x00000004dc097210 */ /* 0x080fe40007f1e0ff */
[-C--:B------:R-:W-:Y:S01]  /*5f00*/  IADD3 R7, P1, R241, R4.reuse, RZ ;  /* 0x00000004f1077210 */ /* 0x080fe20007f3e0ff */
[----:B------:R-:W-:Y:S01]  /*5f10*/  IMAD.IADD R3, R5, 0x1, R3 ;  /* 0x0000000105037824 */ /* 0x000fe200078e0203 */
[----:B------:R-:W-:Y:S03]  /*5f20*/  LEA R12, P2, R9, c[0x0][0x1f8], 0x1 ;  /* 0x00007e00090c7a11 */ /* 0x000fe600078408ff */
[----:B------:R-:W-:Y:S01]  /*5f30*/  IMAD.X R0, R3, 0x1, R231, P0 ;  /* 0x0000000103007824 */ /* 0x000fe200000e06e7 */
[-C--:B------:R-:W-:Y:S01]  /*5f40*/  IADD3 R5, P0, R243, R4.reuse, RZ ;  /* 0x00000004f3057210 */ /* 0x080fe20007f1e0ff */
[----:B------:R-:W-:Y:S01]  /*5f50*/  IMAD.X R2, R3, 0x1, R240, P1 ;  /* 0x0000000103027824 */ /* 0x000fe200008e06f0 */
[----:B------:R-:W-:Y:S02]  /*5f60*/  LEA R6, P1, R7, c[0x0][0x1f8], 0x1 ;  /* 0x00007e0007067a11 */ /* 0x000fe400078208ff */
[----:B------:R-:W-:Y:S01]  /*5f70*/  LEA.HI.X R13, R9, c[0x0][0x1fc], R0, 0x1, P2 ;  /* 0x00007f00090d7a11 */ /* 0x000fe200010f0c00 */
[----:B------:R-:W-:Y:S01]  /*5f80*/  IMAD.X R0, R3, 0x1, R242, P0 ;  /* 0x0000000103007824 */ /* 0x000fe200000e06f2 */
[C---:B------:R-:W-:Y:S02]  /*5f90*/  LEA R10, P2, R5.reuse, c[0x0][0x1f8], 0x1 ;  /* 0x00007e00050a7a11 */ /* 0x040fe400078408ff */
[----:B------:R-:W-:Y:S01]  /*5fa0*/  @!P3 IADD3 R4, P0, R226, R4, RZ ;  /* 0x00000004e204b210 */ /* 0x000fe20007f1e0ff */
[----:B------:R-:W-:Y:S01]  /*5fb0*/  @!PT LDS RZ, [RZ] ;  /* 0x00000000fffff984 */ /* 0x000fe20000000800 */
[----:B------:R-:W-:Y:S01]  /*5fc0*/  @!PT LDS RZ, [RZ] ;  /* 0x00000000fffff984 */ /* 0x000fe20000000800 */
[----:B------:R-:W-:Y:S01]  /*5fd0*/  @!PT LDS RZ, [RZ] ;  /* 0x00000000fffff984 */ /* 0x000fe20000000800 */
[----:B------:R4:W-:Y:S01]  /*5fe0*/  LDGSTS.E.BYPASS.LTC128B.128 [R218+0x100], [R12.64], !P6 ;  /* 0x001000000cda7fae */ /* 0x0009e2000f101d4c */
[----:B------:R-:W-:Y:S02]  /*5ff0*/  LEA.HI.X R11, R5, c[0x0][0x1fc], R0, 0x1, P2 ;  /* 0x00007f00050b7a11 */ /* 0x000fe400010f0c00 */
[C---:B------:R-:W-:Y:S01]  /*6000*/  @!P3 IADD3 R0, P2, R4.reuse, R220, RZ ;  /* 0x000000dc0400b210 */ /* 0x040fe20007f5e0ff */
[----:B------:R-:W-:Y:S01]  /*6010*/  @!P3 IMAD.X R3, R3, 0x1, R223, P0 ;  /* 0x000000010303b824 */ /* 0x000fe200000e06df */
[----:B------:R-:W-:Y:S01]  /*6020*/  LEA.HI.X R7, R7, c[0x0][0x1fc], R2, 0x1, P1 ;  /* 0x00007f0007077a11 */ /* 0x000fe200008f0c02 */
[----:B------:R4:W-:Y:S01]  /*6030*/  LDGSTS.E.BYPASS.LTC128B.128 [R218+0xd00], [R10.64], !P5 ;  /* 0x00d000000ada7fae */ /* 0x0009e2000e901d4c */
[----:B------:R-:W-:Y:S01]  /*6040*/  @!P3 IADD3 R2, P1, R4, R243, RZ ;  /* 0x000000f30402b210 */ /* 0x000fe20007f3e0ff */
[C---:B------:R-:W-:Y:S01]  /*6050*/  @!P3 IMAD.X R5, R3.reuse, 0x1, R231, P2 ;  /* 0x000000010305b824 */ /* 0x040fe200010e06e7 */
[----:B------:R-:W-:Y:S02]  /*6060*/  @!P3 LEA R14, P2, R0, c[0x0][0x1f8], 0x1 ;  /* 0x00007e00000eba11 */ /* 0x000fe400078408ff */
[----:B------:R4:W-:Y:S01]  /*6070*/  LDGSTS.E.BYPASS.LTC128B.128 [R218+0x1900], [R6.64], !P4 ;  /* 0x0190000006da7fae */ /* 0x0009e2000e101d4c */
[----:B------:R-:W-:Y:S01]  /*6080*/  @!P3 IADD3 R4, P0, R4, R241, RZ ;  /* 0x000000f10404b210 */ /* 0x000fe20007f1e0ff */
[C---:B------:R-:W-:Y:S01]  /*6090*/  @!P3 IMAD.X R9, R3.reuse, 0x1, R242, P1 ;  /* 0x000000010309b824 */ /* 0x040fe200008e06f2 */
[----:B------:R-:W-:Y:S02]  /*60a0*/  @!P3 LEA.HI.X R15, R0, c[0x0][0x1fc], R5, 0x1, P2 ;  /* 0x00007f00000fba11 */ /* 0x000fe400010f0c05 */
[----:B------:R-:W-:Y:S01]  /*60b0*/  @!P3 LEA R8, P1, R2, c[0x0][0x1f8], 0x1 ;  /* 0x00007e000208ba11 */ /* 0x000fe200078208ff */
[----:B------:R-:W-:Y:S01]  /*60c0*/  @!P3 IMAD.X R3, R3, 0x1, R240, P0 ;  /* 0x000000010303b824 */ /* 0x000fe200000e06f0 */
[----:B------:R-:W-:Y:S01]  /*60d0*/  @!P3 LEA R16, P0, R4, c[0x0][0x1f8], 0x1 ;  /* 0x00007e000410ba11 */ /* 0x000fe200078008ff */
[----:B------:R4:W-:Y:S01]  /*60e0*/  @!P3 LDGSTS.E.BYPASS.LTC128B.128 [R218+0x900], [R14.64], !P6 ;  /* 0x009000000edabfae */ /* 0x0009e2000f101d4c */
[----:B------:R-:W-:Y:S02]  /*60f0*/  @!P3 LEA.HI.X R9, R2, c[0x0][0x1fc], R9, 0x1, P1 ;  /* 0x00007f000209ba11 */ /* 0x000fe400008f0c09 */
[----:B------:R-:W-:Y:S03]  /*6100*/  @!P3 LEA.HI.X R17, R4, c[0x0][0x1fc], R3, 0x1, P0 ;  /* 0x00007f000411ba11 */ /* 0x000fe600000f0c03 */
[----:B------:R4:W-:Y:S05]  /*6110*/  @!P3 LDGSTS.E.BYPASS.LTC128B.128 [R218+0x1500], [R8.64], !P5 ;  /* 0x0150000008dabfae */ /* 0x0009ea000e901d4c */
[----:B------:R4:W-:Y:S02]  /*6120*/  @!P3 LDGSTS.E.BYPASS.LTC128B.128 [R218+0x2100], [R16.64], !P4 ;  /* 0x0210000010dabfae */ /* 0x0009e4000e101d4c */
.L_x_407:
[-C--:B--2-4-:R-:W-:Y:S01]  /*6130*/  HMMA.16816.F32.BF16 R4, R152, R156.reuse, RZ ;  /* 0x0000009c9804723c */ /* 0x094fe200000418ff */
[----:B------:R-:W-:Y:S02]  /*6140*/  LDSM.16.M88.4 R192, [R216+0x3100] ;  /* 0x00310000d8c0783b */ /* 0x000fe40000000200 */
[----:B------:R-:W-:Y:S05]  /*6150*/  ISETP.GT.AND P0, PT, R238, R219, PT ;  /* 0x000000dbee00720c */ /* 0x000fea0003f04270 */
[C---:B---3--:R-:W-:Y:S01]  /*6160*/  HMMA.16816.F32.BF16 R8, R160.reuse, R156, RZ ;  /* 0x0000009ca008723c */ /* 0x048fe200000418ff */
[----:B------:R-:W0:Y:S07]  /*6170*/  LDGDEPBAR ;  /* 0x00000000000079af */ /* 0x000e2e0000000000 */
[-C--:B------:R-:W-:Y:S01]  /*6180*/  HMMA.16816.F32.BF16 R12, R160, R158.reuse, RZ ;  /* 0x0000009ea00c723c */ /* 0x080fe200000418ff */
[----:B------:R-:W-:Y:S07]  /*6190*/  LDSM.16.M88.4 R196, [R217+0x7900] ;  /* 0x00790000d9c4783b */ /* 0x000fee0000000200 */
[C---:B------:R-:W-:Y:S01]  /*61a0*/  HMMA.16816.F32.BF16 R16, R152.reuse, R158, RZ ;  /* 0x0000009e9810723c */ /* 0x040fe200000418ff */
[----:B------:R-:W2:Y:S07]  /*61b0*/  LDSM.16.M88.4 R156, [R217+0x6900] ;  /* 0x00690000d99c783b */ /* 0x000eae0000000200 */
[-C--:B-1----:R-:W-:Y:S08]  /*61c0*/  HMMA.16816.F32.BF16 R20, R152, R164.reuse, RZ ;  /* 0x000000a49814723c */ /* 0x082ff000000418ff */
[C---:B------:R-:W-:Y:S08]  /*61d0*/  HMMA.16816.F32.BF16 R24, R160.reuse, R164, RZ ;  /* 0x000000a4a018723c */ /* 0x040ff000000418ff */
[-C--:B------:R-:W-:Y:S08]  /*61e0*/  HMMA.16816.F32.BF16 R28, R160, R166.reuse, RZ ;  /* 0x000000a6a01c723c */ /* 0x080ff000000418ff */
[C---:B------:R-:W-:Y:S01]  /*61f0*/  HMMA.16816.F32.BF16 R32, R152.reuse, R166, RZ ;  /* 0x000000a69820723c */ /* 0x040fe200000418ff */
[----:B------:R-:W1:Y:S07]  /*6200*/  LDSM.16.M88.4 R164, [R216+0x3500] ;  /* 0x00350000d8a4783b */ /* 0x000e6e0000000200 */
[-C--:B------:R-:W-:Y:S08]  /*6210*/  HMMA.16816.F32.BF16 R36, R152, R168.reuse, RZ ;  /* 0x000000a89824723c */ /* 0x080ff000000418ff */
[C---:B------:R-:W-:Y:S08]  /*6220*/  HMMA.16816.F32.BF16 R40, R160.reuse, R168, RZ ;  /* 0x000000a8a028723c */ /* 0x040ff000000418ff */
[-C--:B------:R-:W-:Y:S01]  /*6230*/  HMMA.16816.F32.BF16 R44, R160, R170.reuse, RZ ;  /* 0x000000aaa02c723c */ /* 0x080fe200000418ff */
[----:B------:R-:W-:Y:S07]  /*6240*/  LDSM.16.M88.4 R160, [R213+0x6900] ;  /* 0x00690000d5a0783b */ /* 0x000fee0000000200 */
[----:B------:R-:W-:Y:S01]  /*6250*/  HMMA.16816.F32.BF16 R48, R152, R170, RZ ;  /* 0x000000aa9830723c */ /* 0x000fe200000418ff */
[----:B------:R-:W3:Y:S07]  /*6260*/  LDSM.16.M88.4 R152, [R216+0x3900] ;  /* 0x00390000d898783b */ /* 0x000eee0000000200 */
[-C--:B------:R-:W-:Y:S01]  /*6270*/  HMMA.16816.F32.BF16 R4, R172, R176.reuse, R4 ;  /* 0x000000b0ac04723c */ /* 0x080fe20000041804 */
[----:B------:R-:W4:Y:S07]  /*6280*/  LDSM.16.M88.4 R168, [R209] ;  /* 0x00000000d1a8783b */ /* 0x000f2e0000000200 */
[C---:B------:R-:W-:Y:S08]  /*6290*/  HMMA.16816.F32.BF16 R8, R180.reuse, R176, R8 ;  /* 0x000000b0b408723c */ /* 0x040ff00000041808 */
[-C--:B------:R-:W-:Y:S08]  /*62a0*/  HMMA.16816.F32.BF16 R12, R180, R178.reuse, R12 ;  /* 0x000000b2b40c723c */ /* 0x080ff0000004180c */
[C---:B------:R-:W-:Y:S01]  /*62b0*/  HMMA.16816.F32.BF16 R16, R172.reuse, R178, R16 ;  /* 0x000000b2ac10723c */ /* 0x040fe20000041810 */
[----:B------:R-:W5:Y:S07]  /*62c0*/  LDSM.16.M88.4 R176, [R213+0x7900] ;  /* 0x00790000d5b0783b */ /* 0x000f6e0000000200 */
[-C--:B------:R-:W-:Y:S08]  /*62d0*/  HMMA.16816.F32.BF16 R20, R172, R184.reuse, R20 ;  /* 0x000000b8ac14723c */ /* 0x080ff00000041814 */
[C---:B------:R-:W-:Y:S08]  /*62e0*/  HMMA.16816.F32.BF16 R24, R180.reuse, R184, R24 ;  /* 0x000000b8b418723c */ /* 0x040ff00000041818 */
[-C--:B------:R-:W-:Y:S08]  /*62f0*/  HMMA.16816.F32.BF16 R28, R180, R186.reuse, R28 ;  /* 0x000000bab41c723c */ /* 0x080ff0000004181c */
[C---:B------:R-:W-:Y:S01]  /*6300*/  HMMA.16816.F32.BF16 R32, R172.reuse, R186, R32 ;  /* 0x000000baac20723c */ /* 0x040fe20000041820 */
[----:B------:R-:W-:Y:S07]  /*6310*/  LDSM.16.M88.4 R184, [R216+0x3d00] ;  /* 0x003d0000d8b8783b */ /* 0x000fee0000000200 */
[-C--:B------:R-:W-:Y:S08]  /*6320*/  HMMA.16816.F32.BF16 R36, R172, R188.reuse, R36 ;  /* 0x000000bcac24723c */ /* 0x080ff00000041824 */
[C---:B------:R-:W-:Y:S08]  /*6330*/  HMMA.16816.F32.BF16 R40, R180.reuse, R188, R40 ;  /* 0x000000bcb428723c */ /* 0x040ff00000041828 */
[-C--:B------:R-:W-:Y:S01]  /*6340*/  HMMA.16816.F32.BF16 R44, R180, R190.reuse, R44 ;  /* 0x000000beb42c723c */ /* 0x080fe2000004182c */
[----:B------:R-:W-:Y:S07]  /*6350*/  LDSM.16.M88.4 R180, [R207] ;  /* 0x00000000cfb4783b */ /* 0x000fee0000000200 */
[----:B------:R-:W-:Y:S01]  /*6360*/  HMMA.16816.F32.BF16 R48, R172, R190, R48 ;  /* 0x000000beac30723c */ /* 0x000fe20000041830 */
[----:B------:R-:W1:Y:S08]  /*6370*/  LDSM.16.M88.4 R172, [R208] ;  /* 0x00000000d0ac783b */ /* 0x000e700000000200 */
[----:B------:R-:W-:Y:S01]  /*6380*/  LDSM.16.M88.4 R188, [R216+0x4500] ;  /* 0x00450000d8bc783b */ /* 0x000fe20000000200 */
[-C--:B--2---:R-:W-:Y:S08]  /*6390*/  HMMA.16816.F32.BF16 R4, R156, R192.reuse, R4 ;  /* 0x000000c09c04723c */ /* 0x084ff00000041804 */
[C---:B------:R-:W-:Y:S08]  /*63a0*/  HMMA.16816.F32.BF16 R8, R196.reuse, R192, R8 ;  /* 0x000000c0c408723c */ /* 0x040ff00000041808 */
[-C--:B------:R-:W-:Y:S08]  /*63b0*/  HMMA.16816.F32.BF16 R12, R196, R194.reuse, R12 ;  /* 0x000000c2c40c723c */ /* 0x080ff0000004180c */
[C---:B------:R-:W-:Y:S01]  /*63c0*/  HMMA.16816.F32.BF16 R16, R156.reuse, R194, R16 ;  /* 0x000000c29c10723c */ /* 0x040fe20000041810 */
[----:B------:R-:W-:Y:S07]  /*63d0*/  LDSM.16.M88.4 R192, [R206] ;  /* 0x00000000cec0783b */ /* 0x000fee0000000200 */
[-C--:B-1----:R-:W-:Y:S08]  /*63e0*/  HMMA.16816.F32.BF16 R20, R156, R164.reuse, R20 ;  /* 0x000000a49c14723c */ /* 0x082ff00000041814 */
[C---:B------:R-:W-:Y:S08]  /*63f0*/  HMMA.16816.F32.BF16 R24, R196.reuse, R164, R24 ;  /* 0x000000a4c418723c */ /* 0x040ff00000041818 */
[-C--:B------:R-:W-:Y:S08]  /*6400*/  HMMA.16816.F32.BF16 R28, R196, R166.reuse, R28 ;  /* 0x000000a6c41c723c */ /* 0x080ff0000004181c */
[C---:B------:R-:W-:Y:S01]  /*6410*/  HMMA.16816.F32.BF16 R32, R156.reuse, R166, R32 ;  /* 0x000000a69c20723c */ /* 0x040fe20000041820 */
[----:B------:R-:W1:Y:S07]  /*6420*/  LDSM.16.M88.4 R164, [R217+0x8900] ;  /* 0x00890000d9a4783b */ /* 0x000e6e0000000200 */
[-C--:B---3--:R-:W-:Y:S08]  /*6430*/  HMMA.16816.F32.BF16 R36, R156, R152.reuse, R36 ;  /* 0x000000989c24723c */ /* 0x088ff00000041824 */
[C---:B------:R-:W-:Y:S08]  /*6440*/  HMMA.16816.F32.BF16 R40, R196.reuse, R152, R40 ;  /* 0x00000098c428723c */ /* 0x040ff00000041828 */
[-C--:B------:R-:W-:Y:S08]  /*6450*/  HMMA.16816.F32.BF16 R44, R196, R154.reuse, R44 ;  /* 0x0000009ac42c723c */ /* 0x080ff0000004182c */
[----:B------:R-:W-:Y:S01]  /*6460*/  HMMA.16816.F32.BF16 R48, R156, R154, R48 ;  /* 0x0000009a9c30723c */ /* 0x000fe20000041830 */
[----:B------:R-:W2:Y:S07]  /*6470*/  LDSM.16.M88.4 R152, [R217+0x9900] ;  /* 0x00990000d998783b */ /* 0x000eae0000000200 */
[-C--:B----4-:R-:W-:Y:S01]  /*6480*/  HMMA.16816.F32.BF16 R4, R160, R168.reuse, R4 ;  /* 0x000000a8a004723c */ /* 0x090fe20000041804 */
[----:B------:R-:W3:Y:S07]  /*6490*/  LDSM.16.M88.4 R156, [R216+0x4100] ;  /* 0x00410000d89c783b */ /* 0x000eee0000000200 */
[C---:B-----5:R-:W-:Y:S08]  /*64a0*/  HMMA.16816.F32.BF16 R8, R176.reuse, R168, R8 ;  /* 0x000000a8b008723c */ /* 0x060ff00000041808 */
[-C--:B------:R-:W-:Y:S08]  /*64b0*/  HMMA.16816.F32.BF16 R12, R176, R170.reuse, R12 ;  /* 0x000000aab00c723c */ /* 0x080ff0000004180c */
[C---:B------:R-:W-:Y:S01]  /*64c0*/  HMMA.16816.F32.BF16 R16, R160.reuse, R170, R16 ;  /* 0x000000aaa010723c */ /* 0x040fe20000041810 */
[----:B------:R-:W4:Y:S07]  /*64d0*/  LDSM.16.M88.4 R168, [R213+0x8900] ;  /* 0x00890000d5a8783b */ /* 0x000f2e0000000200 */
[-C--:B------:R-:W-:Y:S08]  /*64e0*/  HMMA.16816.F32.BF16 R20, R160, R172.reuse, R20 ;  /* 0x000000aca014723c */ /* 0x080ff00000041814 */
[C---:B------:R-:W-:Y:S08]  /*64f0*/  HMMA.16816.F32.BF16 R24, R176.reuse, R172, R24 ;  /* 0x000000acb018723c */ /* 0x040ff00000041818 */
[-C--:B------:R-:W-:Y:S08]  /*6500*/  HMMA.16816.F32.BF16 R28, R176, R174.reuse, R28 ;  /* 0x000000aeb01c723c */ /* 0x080ff0000004181c */
[C---:B------:R-:W-:Y:S08]  /*6510*/  HMMA.16816.F32.BF16 R32, R160.reuse, R174, R32 ;  /* 0x000000aea020723c */ /* 0x040ff00000041820 */
[-C--:B------:R-:W-:Y:S08]  /*6520*/  HMMA.16816.F32.BF16 R36, R160, R180.reuse, R36 ;  /* 0x000000b4a024723c */ /* 0x080ff00000041824 */
[C---:B------:R-:W-:Y:S08]  /*6530*/  HMMA.16816.F32.BF16 R40, R176.reuse, R180, R40 ;  /* 0x000000b4b028723c */ /* 0x040ff00000041828 */
[-C--:B------:R-:W-:Y:S08]  /*6540*/  HMMA.16816.F32.BF16 R44, R176, R182.reuse, R44 ;  /* 0x000000b6b02c723c */ /* 0x080ff0000004182c */
[----:B------:R-:W-:Y:S01]  /*6550*/  HMMA.16816.F32.BF16 R48, R160, R182, R48 ;  /* 0x000000b6a030723c */ /* 0x000fe20000041830 */
[----:B------:R-:W5:Y:S07]  /*6560*/  LDSM.16.M88.4 R160, [R213+0x9900] ;  /* 0x00990000d5a0783b */ /* 0x000f6e0000000200 */
[-C--:B-1----:R-:W-:Y:S08]  /*6570*/  HMMA.16816.F32.BF16 R4, R164, R184.reuse, R4 ;  /* 0x000000b8a404723c */ /* 0x082ff00000041804 */
[C---:B--2---:R-:W-:Y:S08]  /*6580*/  HMMA.16816.F32.BF16 R8, R152.reuse, R184, R8 ;  /* 0x000000b89808723c */ /* 0x044ff00000041808 */
[-C--:B------:R-:W-:Y:S08]  /*6590*/  HMMA.16816.F32.BF16 R12, R152, R186.reuse, R12 ;  /* 0x000000ba980c723c */ /* 0x080ff0000004180c */
[C---:B------:R-:W-:Y:S08]  /*65a0*/  HMMA.16816.F32.BF16 R16, R164.reuse, R186, R16 ;  /* 0x000000baa410723c */ /* 0x040ff00000041810 */
[-C--:B---3--:R-:W-:Y:S08]  /*65b0*/  HMMA.16816.F32.BF16 R20, R164, R156.reuse, R20 ;  /* 0x0000009ca414723c */ /* 0x088ff00000041814 */
[C---:B------:R-:W-:Y:S08]  /*65c0*/  HMMA.16816.F32.BF16 R24, R152.reuse, R156, R24 ;  /* 0x0000009c9818723c */ /* 0x040ff00000041818 */
[-C--:B------:R-:W-:Y:S08]  /*65d0*/  HMMA.16816.F32.BF16 R28, R152, R158.reuse, R28 ;  /* 0x0000009e981c723c */ /* 0x080ff0000004181c */
[C---:B------:R-:W-:Y:S01]  /*65e0*/  HMMA.16816.F32.BF16 R32, R164.reuse, R158, R32 ;  /* 0x0000009ea420723c */ /* 0x040fe20000041820 */
[----:B------:R-:W-:Y:S07]  /*65f0*/  LDSM.16.M88.4 R156, [R204] ;  /* 0x00000000cc9c783b */ /* 0x000fee0000000200 */
[-C--:B------:R-:W-:Y:S08]  /*6600*/  HMMA.16816.F32.BF16 R36, R164, R188.reuse, R36 ;  /* 0x000000bca424723c */ /* 0x080ff00000041824 */
[C---:B------:R-:W-:Y:S08]  /*6610*/  HMMA.16816.F32.BF16 R40, R152.reuse, R188, R40 ;  /* 0x000000bc9828723c */ /* 0x040ff00000041828 */
[-C--:B------:R-:W-:Y:S01]  /*6620*/  HMMA.16816.F32.BF16 R44, R152, R190.reuse, R44 ;  /* 0x000000be982c723c */ /* 0x080fe2000004182c */
[----:B------:R-:W1:Y:S01]  /*6630*/  LDSM.16.M88.4 R152, [R205] ;  /* 0x00000000cd98783b */ /* 0x000e620000000200 */
[----:B------:R-:W-:Y:S06]  /*6640*/  DEPBAR.LE SB0, 0x0 ;  /* 0x000080000000791a */ /* 0x000fec0000000000 */
[----:B------:R-:W-:Y:S01]  /*6650*/  HMMA.16816.F32.BF16 R48, R164, R190, R48 ;  /* 0x000000bea430723c */ /* 0x000fe20000041830 */
[----:B------:R-:W-:Y:S07]  /*6660*/  BAR.SYNC.DEFER_BLOCKING 0x0 ;  /* 0x0000000000007b1d */ /* 0x000fee0000010000 */
[-C--:B----4-:R-:W-:Y:S08]  /*6670*/  HMMA.16816.F32.BF16 R4, R168, R192.reuse, R4 ;  /* 0x000000c0a804723c */ /* 0x090ff00000041804 */
[C---:B-----5:R-:W-:Y:S08]  /*6680*/  HMMA.16816.F32.BF16 R8, R160.reuse, R192, R8 ;  /* 0x000000c0a008723c */ /* 0x060ff00000041808 */
[-C--:B------:R-:W-:Y:S08]  /*6690*/  HMMA.16816.F32.BF16 R12, R160, R194.reuse, R12 ;  /* 0x000000c2a00c723c */ /* 0x080ff0000004180c */
[C---:B------:R-:W-:Y:S04]  /*66a0*/  HMMA.16816.F32.BF16 R16, R168.reuse, R194, R16 ;  /* 0x000000c2a810723c */ /* 0x040fe80000041810 */
[----:B------:R-:W-:Y:S02]  /*66b0*/  FMUL.FTZ R248, R4, c[0x0][0x320] ;  /* 0x0000c80004f87a20 */ /* 0x000fe40000410000 */
[----:B------:R-:W-:Y:S02]  /*66c0*/  FMUL.FTZ R250, R5, c[0x0][0x320] ;  /* 0x0000c80005fa7a20 */ /* 0x000fe40000410000 */
[-C--:B-1----:R-:W-:Y:S02]  /*66d0*/  HMMA.16816.F32.BF16 R20, R168, R152.reuse, R20 ;  /* 0x00000098a814723c */ /* 0x082fe40000041814 */
[----:B------:R-:W1:Y:S02]  /*66e0*/  MUFU.TANH R248, R248 ;  /* 0x000000f800f87308 */ /* 0x000e640000002400 */
[----:B------:R-:W-:Y:S02]  /*66f0*/  FMUL.FTZ R244, R6, c[0x0][0x320] ;  /* 0x0000c80006f47a20 */ /* 0x000fe40000410000 */
[----:B------:R-:W-:Y:S02]  /*6700*/  FMUL.FTZ R246, R7, c[0x0][0x320] ;  /* 0x0000c80007f67a20 */ /* 0x000fe40000410000 */
[C---:B------:R-:W-:Y:S04]  /*6710*/  HMMA.16816.F32.BF16 R24, R160.reuse, R152, R24 ;  /* 0x00000098a018723c */ /* 0x040fe80000041818 */
[----:B------:R-:W2:Y:S01]  /*6720*/  MUFU.TANH R250, R250 ;  /* 0x000000fa00fa7308 */ /* 0x000ea20000002400 */
[----:B------:R-:W-:Y:S02]  /*6730*/  FMUL.FTZ R247, R14, c[0x0][0x320] ;  /* 0x0000c8000ef77a20 */ /* 0x000fe40000410000 */
[----:B------:R-:W-:Y:S01]  /*6740*/  FMUL.FTZ R0, R8, c[0x0][0x320] ;  /* 0x0000c80008007a20 */ /* 0x000fe20000410000 */
[-C--:B------:R-:W-:Y:S04]  /*6750*/  HMMA.16816.F32.BF16 R28, R160, R154.reuse, R28 ;  /* 0x0000009aa01c723c */ /* 0x080fe8000004181c */
[----:B------:R-:W-:Y:S02]  /*6760*/  FMUL.FTZ R195, R17, c[0x0][0x320] ;  /* 0x0000c80011c37a20 */ /* 0x000fe40000410000 */
[----:B------:R-:W3:Y:S01]  /*6770*/  MUFU.TANH R244, R244 ;  /* 0x000000f400f47308 */ /* 0x000ee20000002400 */
[----:B------:R-:W-:Y:S01]  /*6780*/  FMUL.FTZ R185, R18, c[0x0][0x320] ;  /* 0x0000c80012b97a20 */ /* 0x000fe20000410000 */
[C---:B------:R-:W-:Y:S04]  /*6790*/  HMMA.16816.F32.BF16 R32, R168.reuse, R154, R32 ;  /* 0x0000009aa820723c */ /* 0x040fe80000041820 */
[----:B------:R-:W-:Y:S02]  /*67a0*/  FMUL.FTZ R190, R20, c[0x0][0x320] ;  /* 0x0000c80014be7a20 */ /* 0x000fe40000410000 */
[----:B------:R-:W-:Y:S02]  /*67b0*/  FMUL.FTZ R189, R21, c[0x0][0x320] ;  /* 0x0000c80015bd7a20 */ /* 0x000fe40000410000 */
[----:B------:R-:W4:Y:S01]  /*67c0*/  MUFU.TANH R18, R190 ;  /* 0x000000be00127308 */ /* 0x000f220000002400 */
[-C--:B------:R-:W-:Y:S03]  /*67d0*/  HMMA.16816.F32.BF16 R36, R168, R156.reuse, R36 ;  /* 0x0000009ca824723c */ /* 0x080fe60000041824 */
[----:B------:R-:W-:Y:S02]  /*67e0*/  FMUL.FTZ R187, R22, c[0x0][0x320] ;  /* 0x0000c80016bb7a20 */ /* 0x000fe40000410000 */
[----:B------:R-:W-:Y:S02]  /*67f0*/  FMUL.FTZ R245, R9, c[0x0][0x320] ;  /* 0x0000c80009f57a20 */ /* 0x000fe40000410000 */
[----:B------:R-:W-:Y:S01]  /*6800*/  FMUL.FTZ R2, R10, c[0x0][0x320] ;  /* 0x0000c8000a027a20 */ /* 0x000fe20000410000 */
[C---:B------:R-:W-:Y:S01]  /*6810*/  HMMA.16816.F32.BF16 R40, R160.reuse, R156, R40 ;  /* 0x0000009ca028723c */ /* 0x040fe20000041828 */
[----:B------:R5:W1:Y:S03]  /*6820*/  MUFU.TANH R17, R189 ;  /* 0x000000bd00117308 */ /* 0x000a660000002400 */
[----:B------:R-:W-:Y:S02]  /*6830*/  FMUL.FTZ R3, R11, c[0x0][0x320] ;  /* 0x0000c8000b037a20 */ /* 0x000fe40000410000 */
[----:B------:R-:W-:Y:S02]  /*6840*/  FMUL.FTZ R251, R12, c[0x0][0x320] ;  /* 0x0000c8000cfb7a20 */ /* 0x000fe40000410000 */
[-C--:B------:R-:W-:Y:S03]  /*6850*/  HMMA.16816.F32.BF16 R44, R160, R158.reuse, R44 ;  /* 0x0000009ea02c723c */ /* 0x080fe6000004182c */
[----:B------:R1:W1:Y:S01]  /*6860*/  MUFU.TANH R14, R187 ;  /* 0x000000bb000e7308 */ /* 0x0002620000002400 */
[----:B------:R-:W-:Y:S02]  /*6870*/  FMUL.FTZ R252, R13, c[0x0][0x320] ;  /* 0x0000c8000dfc7a20 */ /* 0x000fe40000410000 */
[----:B------:R-:W-:Y:S02]  /*6880*/  FMUL.FTZ R249, R15, c[0x0][0x320] ;  /* 0x0000c8000ff97a20 */ /* 0x000fe40000410000 */
[----:B------:R-:W-:Y:S04]  /*6890*/  HMMA.16816.F32.BF16 R48, R168, R158, R48 ;  /* 0x0000009ea830723c */ /* 0x000fe80000041830 */
[----:B------:R-:W-:Y:S01]  /*68a0*/  FMUL.FTZ R194, R16, c[0x0][0x320] ;  /* 0x0000c80010c27a20 */ /* 0x000fe20000410000 */
[----:B------:R-:W2:Y:S01]  /*68b0*/  MUFU.TANH R246, R246 ;  /* 0x000000f600f67308 */ /* 0x000ea20000002400 */
[----:B------:R-:W-:Y:S02]  /*68c0*/  FMUL.FTZ R186, R19, c[0x0][0x320] ;  /* 0x0000c80013ba7a20 */ /* 0x000fe40000410000 */
[----:B------:R-:W-:Y:S04]  /*68d0*/  FMUL.FTZ R197, R23, c[0x0][0x320] ;  /* 0x0000c80017c57a20 */ /* 0x000fe80000410000 */
[----:B------:R-:W-:Y:S02]  /*68e0*/  FMUL.FTZ R198, R24, c[0x0][0x320] ;  /* 0x0000c80018c67a20 */ /* 0x000fe40000410000 */
[----:B------:R-:W-:Y:S01]  /*68f0*/  FMUL.FTZ R199, R25, c[0x0][0x320] ;  /* 0x0000c80019c77a20 */ /* 0x000fe20000410000 */
[----:B------:R-:W2:Y:S01]  /*6900*/  MUFU.TANH R0, R0 ;  /* 0x0000000000007308 */ /* 0x000ea20000002400 */
[----:B-----5:R-:W-:Y:S02]  /*6910*/  FMUL.FTZ R189, R26, c[0x0][0x320] ;  /* 0x0000c8001abd7a20 */ /* 0x020fe40000410000 */
[----:B------:R-:W-:Y:S02]  /*6920*/  FMUL.FTZ R13, R28, c[0x0][0x320] ;  /* 0x0000c8001c0d7a20 */ /* 0x000fe40000410000 */
[----:B-1----:R-:W-:Y:S02]  /*6930*/  FMUL.FTZ R187, R27, c[0x0][0x320] ;  /* 0x0000c8001bbb7a20 */ /* 0x002fe40000410000 */
        /* <DEDUP_REMOVED lines=27> */
[----:B------:R-:W-:Y:S09]  /*6af0*/  FMUL.FTZ R50, R50, c[0x0][0x320] ;  /* 0x0000c80032327a20 */ /* 0x000ff20000410000 */
[----:B------:R-:W1:Y:S10]  /*6b00*/  MUFU.TANH R247, R247 ;  /* 0x000000f700f77308 */ /* 0x000e740000002400 */
        /* <DEDUP_REMOVED lines=23> */
[----:B------:R1:W1:Y:S10]  /*6c80*/  MUFU.TANH R167, R41 ;  /* 0x0000002900a77308 */ /* 0x0002740000002400 */
        /* <DEDUP_REMOVED lines=9> */
[----:B------:R-:W1:Y:S01]  /*6d20*/  MUFU.TANH R45, R45 ;  /* 0x0000002d002d7308 */ /* 0x000e620000002400 */
[----:B------:R-:W-:-:S05]  /*6d30*/  @!P0 BRA `(.L_x_408) ;  /* 0x000002f000008947 */ /* 0x000fca0003800000 */
[----:B--234-:R-:W-:Y:S02]  /*6d40*/  IADD3 R6, R238, -0x1, RZ ;  /* 0xffffffffee067810 */ /* 0x01cfe40007ffe0ff */
[----:B------:R-:W-:Y:S02]  /*6d50*/  IADD3 R4, -R239, 0x30, RZ ;  /* 0x00000030ef047810 */ /* 0x000fe40007ffe1ff */
[----:B------:R-:W-:Y:S01]  /*6d60*/  SHF.R.S32.HI R5, RZ, 0x1f, R6 ;  /* 0x0000001fff057819 */ /* 0x000fe20000011406 */
[----:B-1----:R-:W-:Y:S01]  /*6d70*/  IMAD.WIDE.U32 R40, R6, c[0x0][0x1e0], RZ ;  /* 0x0000780006287a25 */ /* 0x002fe200078e00ff */
[----:B------:R-:W-:Y:S03]  /*6d80*/  ISETP.GE.AND P1, PT, R4, 0x1, PT ;  /* 0x000000010400780c */ /* 0x000fe60003f26270 */
[----:B------:R-:W-:Y:S04]  /*6d90*/  IMAD R5, R5, c[0x0][0x1e0], RZ ;  /* 0x0000780005057a24 */ /* 0x000fe800078e02ff */
[----:B------:R-:W-:Y:S04]  /*6da0*/  IMAD R5, R6, c[0x0][0x1e4], R5 ;  /* 0x0000790006057a24 */ /* 0x000fe800078e0205 */
[----:B------:R-:W-:Y:S02]  /*6db0*/  IMAD.IADD R5, R41, 0x1, R5 ;  /* 0x0000000129057824 */ /* 0x000fe400078e0205 */
[----:B------:R-:W-:Y:S04]  /*6dc0*/  IMAD.WIDE.U32 R40, R40, 0x30, RZ ;  /* 0x0000003028287825 */ /* 0x000fe800078e00ff */
[----:B------:R-:W-:Y:S01]  /*6dd0*/  IMAD R5, R5, 0x30, RZ ;  /* 0x0000003005057824 */ /* 0x000fe200078e02ff */
[-C--:B------:R-:W-:Y:S02]  /*6de0*/  @P1 IADD3 R7, P0, R224, R40.reuse, RZ ;  /* 0x00000028e0071210 */ /* 0x080fe40007f1e0ff */
[-C--:B------:R-:W-:Y:S01]  /*6df0*/  @P1 IADD3 R9, P2, R203, R40.reuse, RZ ;  /* 0x00000028cb091210 */ /* 0x080fe20007f5e0ff */
[----:B------:R-:W-:Y:S04]  /*6e00*/  IMAD.IADD R5, R41, 0x1, R5 ;  /* 0x0000000129057824 */ /* 0x000fe800078e0205 */
[----:B------:R-:W-:Y:S01]  /*6e10*/  @P1 IMAD.X R6, R5, 0x1, R237, P0 ;  /* 0x0000000105061824 */ /* 0x000fe200000e06ed */
[----:B------:R-:W-:Y:S01]  /*6e20*/  @P1 LEA R38, P0, R7, c[0x0][0x1c8], 0x1 ;  /* 0x0000720007261a11 */ /* 0x000fe200078008ff */
[----:B------:R-:W-:Y:S01]  /*6e30*/  @P1 IMAD.X R8, R5, 0x1, R202, P2 ;  /* 0x0000000105081824 */ /* 0x000fe200010e06ca */
[----:B------:R-:W-:Y:S02]  /*6e40*/  @P1 LEA R10, P2, R9, c[0x0][0x1c8], 0x1 ;  /* 0x00007200090a1a11 */ /* 0x000fe400078408ff */
[----:B------:R-:W-:Y:S02]  /*6e50*/  @P1 LEA.HI.X R39, R7, c[0x0][0x1cc], R6, 0x1, P0 ;  /* 0x0000730007271a11 */ /* 0x000fe400000f0c06 */
[----:B------:R-:W-:Y:S02]  /*6e60*/  ISETP.GE.AND P0, PT, R4, 0x21, PT ;  /* 0x000000210400780c */ /* 0x000fe40003f06270 */
[----:B------:R-:W-:Y:S01]  /*6e70*/  @P1 LEA.HI.X R11, R9, c[0x0][0x1cc], R8, 0x1, P2 ;  /* 0x00007300090b1a11 */ /* 0x000fe200010f0c08 */
[----:B------:R-:W-:Y:S01]  /*6e80*/  @!PT LDS RZ, [RZ] ;  /* 0x00000000fffff984 */ /* 0x000fe20000000800 */
[----:B------:R-:W-:Y:S01]  /*6e90*/  @!PT LDS RZ, [RZ] ;  /* 0x00000000fffff984 */ /* 0x000fe20000000800 */
[----:B------:R-:W-:Y:S01]  /*6ea0*/  @!PT LDS RZ, [RZ] ;  /* 0x00000000fffff984 */ /* 0x000fe20000000800 */
[----:B------:R1:W-:Y:S01]  /*6eb0*/  @P1 LDGSTS.E.BYPASS.LTC128B.128 [R218+0x2500], [R38.64], !P6 ;  /* 0x0250000026da1fae */ /* 0x0003e2000f101d4c */
[-C--:B------:R-:W-:Y:S04]  /*6ec0*/  @P1 IADD3 R7, P2, R201, R40.reuse, RZ ;  /* 0x00000028c9071210 */ /* 0x080fe80007f5e0ff */
[----:B------:R1:W-:Y:S01]  /*6ed0*/  @P1 LDGSTS.E.BYPASS.LTC128B.128 [R218+0x3100], [R10.64], !P5 ;  /* 0x031000000ada1fae */ /* 0x0003e2000e901d4c */
[----:B------:R-:W-:Y:S01]  /*6ee0*/  @P1 IMAD.X R4, R5, 0x1, R200, P2 ;  /* 0x0000000105041824 */ /* 0x000fe200010e06c8 */
[C---:B------:R-:W-:Y:S04]  /*6ef0*/  @P1 LEA R8, P2, R7.reuse, c[0x0][0x1c8], 0x1 ;  /* 0x0000720007081a11 */ /* 0x040fe800078408ff */
[----:B------:R-:W-:Y:S02]  /*6f00*/  @P1 LEA.HI.X R9, R7, c[0x0][0x1cc], R4, 0x1, P2 ;  /* 0x0000730007091a11 */ /* 0x000fe400010f0c04 */
[----:B------:R-:W-:Y:S03]  /*6f10*/  @P0 IADD3 R4, P2, R228, R40, RZ ;  /* 0x00000028e4040210 */ /* 0x000fe60007f5e0ff */
[----:B------:R1:W-:Y:S02]  /*6f20*/  @P1 LDGSTS.E.BYPASS.LTC128B.128 [R218+0x3d00], [R8.64], !P4 ;  /* 0x03d0000008da1fae */ /* 0x0003e4000e101d4c */
[----:B------:R-:W-:Y:S01]  /*6f30*/  @P0 IMAD.X R5, R229, 0x1, R5, P2 ;  /* 0x00000001e5050824 */ /* 0x000fe200010e0605 */
[C---:B------:R-:W-:Y:S05]  /*6f40*/  @P0 IADD3 R7, P2, R4.reuse, R224, RZ ;  /* 0x000000e004070210 */ /* 0x040fea0007f5e0ff */
[----:B------:R-:W-:Y:S01]  /*6f50*/  @P0 IMAD.X R6, R5, 0x1, R237, P2 ;  /* 0x0000000105060824 */ /* 0x000fe200010e06ed */
[C---:B------:R-:W-:Y:S04]  /*6f60*/  @P0 LEA R40, P2, R7.reuse, c[0x0][0x1c8], 0x1 ;  /* 0x0000720007280a11 */ /* 0x040fe800078408ff */
[----:B------:R-:W-:Y:S02]  /*6f70*/  @P0 LEA.HI.X R41, R7, c[0x0][0x1cc], R6, 0x1, P2 ;  /* 0x0000730007290a11 */ /* 0x000fe400010f0c06 */
[C---:B------:R-:W-:Y:S03]  /*6f80*/  @P0 IADD3 R7, P2, R4.reuse, R203, RZ ;  /* 0x000000cb04070210 */ /* 0x040fe60007f5e0ff */
[----:B------:R1:W-:Y:S02]  /*6f90*/  @P0 LDGSTS.E.BYPASS.LTC128B.128 [R218+0x2d00], [R40.64], !P6 ;  /* 0x02d0000028da0fae */ /* 0x0003e4000f101d4c */
[----:B------:R-:W-:Y:S01]  /*6fa0*/  @P0 IMAD.X R6, R5, 0x1, R202, P2 ;  /* 0x0000000105060824 */ /* 0x000fe200010e06ca */
[C---:B------:R-:W-:Y:S04]  /*6fb0*/  @P0 LEA R42, P2, R7.reuse, c[0x0][0x1c8], 0x1 ;  /* 0x00007200072a0a11 */ /* 0x040fe800078408ff */
[----:B------:R-:W-:Y:S02]  /*6fc0*/  @P0 LEA.HI.X R43, R7, c[0x0][0x1cc], R6, 0x1, P2 ;  /* 0x00007300072b0a11 */ /* 0x000fe400010f0c06 */
[----:B------:R-:W-:Y:S03]  /*6fd0*/  @P0 IADD3 R4, P2, R4, R201, RZ ;  /* 0x000000c904040210 */ /* 0x000fe60007f5e0ff */
[----:B------:R1:W-:Y:S02]  /*6fe0*/  @P0 LDGSTS.E.BYPASS.LTC128B.128 [R218+0x3900], [R42.64], !P5 ;  /* 0x039000002ada0fae */ /* 0x0003e4000e901d4c */
[----:B------:R-:W-:Y:S01]  /*6ff0*/  @P0 IMAD.X R5, R5, 0x1, R200, P2 ;  /* 0x0000000105050824 */ /* 0x000fe200010e06c8 */
[C---:B------:R-:W-:Y:S04]  /*7000*/  @P0 LEA R6, P2, R4.reuse, c[0x0][0x1c8], 0x1 ;  /* 0x0000720004060a11 */ /* 0x040fe800078408ff */
[----:B------:R-:W-:Y:S05]  /*7010*/  @P0 LEA.HI.X R7, R4, c[0x0][0x1cc], R5, 0x1, P2 ;  /* 0x0000730004070a11 */ /* 0x000fea00010f0c05 */
[----:B------:R1:W-:Y:S04]  /*7020*/  @P0 LDGSTS.E.BYPASS.LTC128B.128 [R218+0x4500], [R6.64], !P4 ;  /* 0x0450000006da0fae */ /* 0x0003e8000e101d4c */
.L_x_408:
[----:B--234-:R-:W-:Y:S01]  /*7030*/  PLOP3.LUT P1, PT, PT, PT, UP2, 0x80, 0x0 ;  /* 0x000000000000781c */ /* 0x01cfe20003f2f028 */
[----:B------:R-:W0:Y:S01]  /*7040*/  LDGDEPBAR ;  /* 0x00000000000079af */ /* 0x000e220000000000 */
[----:B------:R-:W-:Y:S01]  /*7050*/  PLOP3.LUT P0, PT, PT, PT, UP2, 0x80, 0x0 ;  /* 0x000000000000781c */ /* 0x000fe20003f0f028 */
[----:B-1----:R-:W-:Y:S02]  /*7060*/  IMAD.MOV.U32 R9, RZ, RZ, R222 ;  /* 0x000000ffff097224 */ /* 0x002fe400078e00de */
[----:B------:R-:W-:Y:S05]  /*7070*/  IMAD R10, R238, -0x30, RZ ;  /* 0xffffffd0ee0a7824 */ /* 0x000fea00078e02ff */
[----:B------:R-:W-:Y:S03]  /*7080*/  IADD3 R5, -R227, 0x1, R10 ;  /* 0x00000001e3057810 */ /* 0x000fe60007ffe10a */
[----:B------:R-:W-:Y:S01]  /*7090*/  @P1 IMAD.HI.U32 R4, R222, c[0x0][0x2c8], RZ ;  /* 0x0000b200de041a27 */ /* 0x000fe200078e00ff */
[----:B------:R-:W-:Y:S04]  /*70a0*/  IADD3 R5, R5, c[0x0][0x1d0], RZ ;  /* 0x0000740005057a10 */ /* 0x000fe80007ffe0ff */
[----:B------:R-:W-:Y:S02]  /*70b0*/  @P0 SHF.R.U32.HI R9, RZ, c[0x0][0x2cc], R4 ;  /* 0x0000b300ff090a19 */ /* 0x000fe40000011604 */
[----:B------:R-:W-:Y:S02]  /*70c0*/  PLOP3.LUT P0, PT, PT, PT, UP1, 0x40, 0x0 ;  /* 0x000000000000781c */ /* 0x000fe40003f0e818 */
[----:B------:R-:W-:Y:S01]  /*70d0*/  IADD3 R5, R5, -c[0x0][0x168], RZ ;  /* 0x80005a0005057a10 */ /* 0x000fe20007ffe0ff */
[----:B------:R-:W1:Y:S03]  /*70e0*/  SHFL.IDX PT, R4, R9, RZ, 0x1c1f ;  /* 0x001c1fff09047589 */ /* 0x000e6600000e0000 */
[C---:B------:R-:W-:Y:S02]  /*70f0*/  IADD3 R8, R5.reuse, c[0x0][0x328], RZ ;  /* 0x0000ca0005087a10 */ /* 0x040fe40007ffe0ff */
[----:B------:R-:W-:Y:S03]  /*7100*/  IADD3 R5, R5, UR6, RZ ;  /* 0x0000000605057c10 */ /* 0x000fe6000fffe0ff */
[----:B-1----:R-:W-:Y:S02]  /*7110*/  IMAD.IADD R7, R8, 0x1, R4 ;  /* 0x0000000108077824 */ /* 0x002fe400078e0204 */
[----:B------:R-:W-:Y:S01]  /*7120*/  IMAD.IADD R6, R4, 0x1, R5 ;  /* 0x0000000104067824 */ /* 0x000fe200078e0205 */
[----:B------:R-:W-:-:S05]  /*7130*/  @P0 BRA `(.L_x_409) ;  /* 0x0000019000000947 */ /* 0x000fca0003800000 */
[----:B------:R-:W-:Y:S01]  /*7140*/  IADD3 R4, R4, c[0x0][0x1d0], RZ ;  /* 0x0000740004047a10 */ /* 0x000fe20007ffe0ff */
[----:B------:R-:W-:Y:S03]  /*7150*/  BSSY B0, `(.L_x_410) ;  /* 0x0000012000007945 */ /* 0x000fe60003800000 */
[----:B------:R-:W-:Y:S04]  /*7160*/  IADD3 R11, R4, -c[0x0][0x168], RZ ;  /* 0x80005a00040b7a10 */ /* 0x000fe80007ffe0ff */
[----:B------:R-:W-:Y:S11]  /*7170*/  ISETP.GT.AND P0, PT, R11, -0x1, PT ;  /* 0xffffffff0b00780c */ /* 0x000ff60003f04270 */
[----:B------:R-:W-:Y:S02]  /*7180*/  @!UPT UIADD3 URZ, URZ, URZ, URZ ;  /* 0x0000003f3f3ff290 */ /* 0x000fe4000fffe03f */
[----:B------:R-:W-:-:S05]  /*7190*/  @P0 BRA `(.L_x_411) ;  /* 0x0000008000000947 */ /* 0x000fca0003800000 */
[----:B------:R-:W-:Y:S01]  /*71a0*/  LOP3.LUT R11, RZ, R11, RZ, 0x33, !PT ;  /* 0x0000000bff0b7212 */ /* 0x000fe200078e33ff */
[----:B------:R-:W-:Y:S05]  /*71b0*/  IMAD.MOV.U32 R4, RZ, RZ, c[0x0][0x32c] ;  /* 0x0000cb00ff047624 */ /* 0x000fea00078e00ff */
[----:B------:R-:W-:Y:S11]  /*71c0*/  ISETP.NE.AND P0, PT, R4, 0x1, PT ;  /* 0x000000010400780c */ /* 0x000ff60003f05270 */
[----:B------:R-:W-:Y:S02]  /*71d0*/  @!UPT UIADD3 URZ, URZ, URZ, URZ ;  /* 0x0000003f3f3ff290 */ /* 0x000fe4000fffe03f */
[----:B------:R-:W-:Y:S05]  /*71e0*/  @P0 IMAD.HI.U32 R4, R11, c[0x0][0x330], RZ ;  /* 0x0000cc000b040a27 */ /* 0x000fea00078e00ff */
[----:B------:R-:W-:Y:S04]  /*71f0*/  @P0 SHF.R.U32.HI R11, RZ, c[0x0][0x334], R4 ;  /* 0x0000cd00ff0b0a19 */ /* 0x000fe80000011604 */
[----:B------:R-:W-:Y:S01]  /*7200*/  LOP3.LUT R11, RZ, R11, RZ, 0x33, !PT ;  /* 0x0000000bff0b7212 */ /* 0x000fe200078e33ff */
[----:B------:R-:W-:-:S05]  /*7210*/  BRA `(.L_x_412) ;  /* 0x0000005000007947 */ /* 0x000fca0003800000 */
.L_x_411:
[----:B------:R-:W-:Y:S04]  /*7220*/  MOV R4, c[0x0][0x32c] ;  /* 0x0000cb0000047a02 */ /* 0x000fe80000000f00 */
[----:B------:R-:W-:Y:S11]  /*7230*/  ISETP.NE.AND P0, PT, R4, 0x1, PT ;  /* 0x000000010400780c */ /* 0x000ff60003f05270 */
[----:B------:R-:W-:Y:S02]  /*7240*/  @!UPT UIADD3 URZ, URZ, URZ, URZ ;  /* 0x0000003f3f3ff290 */ /* 0x000fe4000fffe03f */
[----:B------:R-:W-:Y:S05]  /*7250*/  @P0 IMAD.HI.U32 R4, R11, c[0x0][0x330], RZ ;  /* 0x0000cc000b040a27 */ /* 0x000fea00078e00ff */
[----:B------:R-:W-:Y:S02]  /*7260*/  @P0 SHF.R.U32.HI R11, RZ, c[0x0][0x334], R4 ;  /* 0x0000cd00ff0b0a19 */ /* 0x000fe40000011604 */
.L_x_412:
[----:B------:R-:W-:Y:S05]  /*7270*/  BSYNC B0 ;  /* 0x0000000000007941 */ /* 0x000fea0003800000 */
.L_x_410:
[----:B------:R-:W-:Y:S04]  /*7280*/  IMAD.IADD R4, R10, 0x1, -R227 ;  /* 0x000000010a047824 */ /* 0x000fe800078e0ae3 */
[----:B------:R-:W-:Y:S05]  /*7290*/  IMAD R11, R11, c[0x0][0x32c], R4 ;  /* 0x0000cb000b0b7a24 */ /* 0x000fea00078e0204 */
[----:B------:R-:W-:Y:S02]  /*72a0*/  IADD3 R4, R11, c[0x0][0x32c], RZ ;  /* 0x0000cb000b047a10 */ /* 0x000fe40007ffe0ff */
[----:B------:R-:W-:Y:S02]  /*72b0*/  IMNMX R6, R6, R11, !PT ;  /* 0x0000000b06067217 */ /* 0x000fe40007800200 */
[----:B------:R-:W-:Y:S02]  /*72c0*/  IMNMX R7, R7, R4, PT ;  /* 0x0000000407077217 */ /* 0x000fe40003800200 */
.L_x_409:
[C---:B------:R-:W-:Y:S02]  /*72d0*/  ISETP.GE.AND P0, PT, R10.reuse, 0x1, PT ;  /* 0x000000010a00780c */ /* 0x040fe40003f06270 */
[----:B------:R-:W-:Y:S02]  /*72e0*/  ISETP.GE.AND P1, PT, R10, 0x2, PT ;  /* 0x000000020a00780c */ /* 0x000fe40003f26270 */
[----:B------:R-:W-:Y:S02]  /*72f0*/  P2R R43, PR, RZ, 0x1 ;  /* 0x00000001ff2b7803 */ /* 0x000fe40000000000 */
[----:B------:R-:W-:Y:S02]  /*7300*/  ISETP.GT.AND P0, PT, R6, RZ, !P0 ;  /* 0x000000ff0600720c */ /* 0x000fe40004704270 */
[----:B------:R-:W-:Y:S02]  /*7310*/  P2R R12, PR, RZ, 0x2 ;  /* 0x00000002ff0c7803 */ /* 0x000fe40000000000 */
[C---:B------:R-:W-:Y:S04]  /*7320*/  ISETP.LT.OR P0, PT, R7.reuse, 0x1, P0 ;  /* 0x000000010700780c */ /* 0x040fe80000701670 */
[----:B------:R-:W-:Y:S02]  /*7330*/  FSEL R24, R248, -INF , !P0 ;  /* 0xff800000f8187808 */ /* 0x000fe40004000000 */
[----:B------:R-:W-:Y:S02]  /*7340*/  ISETP.GT.AND P0, PT, R6, 0x1, !P1 ;  /* 0x000000010600780c */ /* 0x000fe40004f04270 */
[----:B------:R-:W-:Y:S02]  /*7350*/  ISETP.GE.AND P1, PT, R10, 0x9, PT ;  /* 0x000000090a00780c */ /* 0x000fe40003f26270 */
[C---:B------:R-:W-:Y:S02]  /*7360*/  ISETP.LT.OR P0, PT, R7.reuse, 0x2, P0 ;  /* 0x000000020700780c */ /* 0x040fe40000701670 */
[----:B------:R-:W-:Y:S02]  /*7370*/  P2R R41, PR, RZ, 0x2 ;  /* 0x00000002ff297803 */ /* 0x000fe40000000000 */
        /* <DEDUP_REMOVED lines=8> */
[----:B------:R-:W-:Y:S02]  /*7400*/  ISETP.LT.OR P0, PT, R7, 0xa, P0 ;  /* 0x0000000a0700780c */ /* 0x000fe40000701670 */
        /* <DEDUP_REMOVED lines=14> */
[----:B------:R-:W-:Y:S04]  /*74f0*/  ISETP.LT.OR P0, PT, R7, 0x19, P0 ;  /* 0x000000190700780c */ /* 0x000fe80000701670 */
[----:B------:R-:W-:Y:S02]  /*7500*/  FSEL R194, R29, -INF , !P0 ;  /* 0xff8000001dc27808 */ /* 0x000fe40004000000 */
[----:B------:R-:W-:Y:S02]  /*7510*/  ISETP.GT.AND P0, PT, R6, 0x19, !P1 ;  /* 0x000000190600780c */ /* 0x000fe40004f04270 */
[----:B------:R-:W-:Y:S02]  /*7520*/  P2R R29, PR, RZ, 0x2 ;  /* 0x00000002ff1d7803 */ /* 0x000fe40000000000 */
[----:B------:R-:W-:Y:S02]  /*7530*/  ISETP.LT.OR P0, PT, R7, 0x1a, P0 ;  /* 0x0000001a0700780c */ /* 0x000fe40000701670 */
[----:B------:R-:W-:Y:S02]  /*7540*/  ISETP.GE.AND P1, PT, R10, 0x21, PT ;  /* 0x000000210a00780c */ /* 0x000fe40003f26270 */
        /* <DEDUP_REMOVED lines=11> */
[----:B------:R-:W-:Y:S04]  /*7600*/  ISETP.GT.AND P0, PT, R6, 0x28, !P1 ;  /* 0x000000280600780c */ /* 0x000fe80004f04270 */
[----:B------:R-:W-:Y:S04]  /*7610*/  ISETP.LT.OR P0, PT, R7, 0x29, P0 ;  /* 0x000000290700780c */ /* 0x000fe80000701670 */
[----:B------:R-:W-:Y:S02]  /*7620*/  FSEL R174, R47, -INF , !P0 ;  /* 0xff8000002fae7808 */ /* 0x000fe40004000000 */
[----:B------:R-:W-:Y:S04]  /*7630*/  ISETP.GE.AND P0, PT, R10, 0x2a, PT ;  /* 0x0000002a0a00780c */ /* 0x000fe80003f06270 */
[----:B------:R-:W-:Y:S02]  /*7640*/  ISETP.GT.AND P2, PT, R6, 0x29, !P0 ;  /* 0x000000290600780c */ /* 0x000fe40004744270 */
[----:B------:R-:W1:Y:S02]  /*7650*/  SHFL.IDX PT, R6, R9, 0x1, 0x1c1f ;  /* 0x003c1f0009067f89 */ /* 0x000e6400000e0000 */
[----:B------:R-:W-:Y:S04]  /*7660*/  ISETP.LT.OR P2, PT, R7, 0x2a, P2 ;  /* 0x0000002a0700780c */ /* 0x000fe80001741670 */
[----:B------:R-:W-:Y:S02]  /*7670*/  FSEL R172, R46, -INF , !P2 ;  /* 0xff8000002eac7808 */ /* 0x000fe40005000000 */
[----:B------:R-:W-:Y:S01]  /*7680*/  PLOP3.LUT P2, PT, PT, PT, UP1, 0x40, 0x0 ;  /* 0x000000000000781c */ /* 0x000fe20003f4e818 */
[--C-:B-1----:R-:W-:Y:S02]  /*7690*/  IMAD.IADD R11, R8, 0x1, R6.reuse ;  /* 0x00000001080b7824 */ /* 0x102fe400078e0206 */
[----:B------:R-:W-:Y:S10]  /*76a0*/  IMAD.IADD R7, R5, 0x1, R6 ;  /* 0x0000000105077824 */ /* 0x000ff400078e0206 */
        /* <DEDUP_REMOVED lines=15> */
.L_x_415:
[----:B------:R-:W-:Y:S04]  /*77a0*/  MOV R6, c[0x0][0x32c] ;  /* 0x0000cb0000067a02 */ /* 0x000fe80000000f00 */
[----:B------:R-:W-:Y:S11]  /*77b0*/  ISETP.NE.AND P2, PT, R6, 0x1, PT ;  /* 0x000000010600780c */ /* 0x000ff60003f45270 */
[----:B------:R-:W-:Y:S02]  /*77c0*/  @!UPT UIADD3 URZ, URZ, URZ, URZ ;  /* 0x0000003f3f3ff290 */ /* 0x000fe4000fffe03f */
[----:B------:R-:W-:Y:S05]  /*77d0*/  @P2 IMAD.HI.U32 R6, R17, c[0x0][0x330], RZ ;  /* 0x0000cc0011062a27 */ /* 0x000fea00078e00ff */
[----:B------:R-:W-:Y:S02]  /*77e0*/  @P2 SHF.R.U32.HI R17, RZ, c[0x0][0x334], R6 ;  /* 0x0000cd00ff112a19 */ /* 0x000fe40000011606 */
.L_x_416:
[----:B------:R-:W-:Y:S05]  /*77f0*/  BSYNC B0 ;  /* 0x0000000000007941 */ /* 0x000fea0003800000 */
.L_x_414:
[----:B------:R-:W-:Y:S04]  /*7800*/  IMAD.IADD R6, R10, 0x1, -R227 ;  /* 0x000000010a067824 */ /* 0x000fe800078e0ae3 */
[----:B------:R-:W-:Y:S05]  /*7810*/  IMAD R6, R17, c[0x0][0x32c], R6 ;  /* 0x0000cb0011067a24 */ /* 0x000fea00078e0206 */
[----:B------:R-:W-:Y:S02]  /*7820*/  IADD3 R18, R6, c[0x0][0x32c], RZ ;  /* 0x0000cb0006127a10 */ /* 0x000fe40007ffe0ff */
[----:B------:R-:W-:Y:S02]  /*7830*/  IMNMX R7, R7, R6, !PT ;  /* 0x0000000607077217 */ /* 0x000fe40007800200 */
[----:B------:R-:W-:Y:S02]  /*7840*/  IMNMX R11, R11, R18, PT ;  /* 0x000000120b0b7217 */ /* 0x000fe40003800200 */
.L_x_413:
[----:B------:R-:W-:Y:S04]  /*7850*/  ISETP.NE.AND P2, PT, R12, RZ, PT ;  /* 0x000000ff0c00720c */ /* 0x000fe80003f45270 */
[----:B------:R-:W-:Y:S04]  /*7860*/  ISETP.GT.AND P2, PT, R7, 0x1, !P2 ;  /* 0x000000010700780c */ /* 0x000fe80005744270 */
[----:B------:R-:W-:Y:S04]  /*7870*/  ISETP.LT.OR P2, PT, R11, 0x2, P2 ;  /* 0x000000020b00780c */ /* 0x000fe80001741670 */
[----:B------:R-:W-:Y:S02]  /*7880*/  FSEL R18, R246, -INF , !P2 ;  /* 0xff800000f6127808 */ /* 0x000fe40005000000 */
        /* <DEDUP_REMOVED lines=32> */
[----:B------:R-:W-:Y:S04]  /*7a90*/  ISETP.GT.AND P2, PT, R7, 0x28, !P1 ;  /* 0x000000280700780c */ /* 0x000fe80004f44270 */
[----:B------:R-:W-:Y:S04]  /*7aa0*/  ISETP.LT.OR P2, PT, R11, 0x29, P2 ;  /* 0x000000290b00780c */ /* 0x000fe80001741670 */
[----:B------:R-:W-:Y:S02]  /*7ab0*/  FSEL R170, R170, -INF , !P2 ;  /* 0xff800000aaaa7808 */ /* 0x000fe40005000000 */
[----:B------:R-:W-:Y:S04]  /*7ac0*/  ISETP.NE.AND P2, PT, R43, RZ, PT ;  /* 0x000000ff2b00720c */ /* 0x000fe80003f45270 */
[----:B------:R-:W-:Y:S04]  /*7ad0*/  ISETP.GT.AND P2, PT, R7, RZ, !P2 ;  /* 0x000000ff0700720c */ /* 0x000fe80005744270 */
[----:B------:R-:W-:Y:S04]  /*7ae0*/  ISETP.LT.OR P2, PT, R11, 0x1, P2 ;  /* 0x000000010b00780c */ /* 0x000fe80001741670 */
[----:B------:R-:W-:Y:S02]  /*7af0*/  FSEL R14, R244, -INF , !P2 ;  /* 0xff800000f40e7808 */ /* 0x000fe40005000000 */
        /* <DEDUP_REMOVED lines=22> */
.L_x_419:
[----:B------:R-:W-:Y:S04]  /*7c60*/  MOV R7, c[0x0][0x32c] ;  /* 0x0000cb0000077a02 */ /* 0x000fe80000000f00 */
[----:B------:R-:W-:Y:S11]  /*7c70*/  ISETP.NE.AND P2, PT, R7, 0x1, PT ;  /* 0x000000010700780c */ /* 0x000ff60003f45270 */
[----:B------:R-:W-:Y:S02]  /*7c80*/  @!UPT UIADD3 URZ, URZ, URZ, URZ ;  /* 0x0000003f3f3ff290 */ /* 0x000fe4000fffe03f */
[----:B------:R-:W-:Y:S05]  /*7c90*/  @P2 IMAD.HI.U32 R7, R30, c[0x0][0x330], RZ ;  /* 0x0000cc001e072a27 */ /* 0x000fea00078e00ff */
[----:B------:R-:W-:Y:S02]  /*7ca0*/  @P2 SHF.R.U32.HI R30, RZ, c[0x0][0x334], R7 ;  /* 0x0000cd00ff1e2a19 */ /* 0x000fe40000011607 */
.L_x_420:
[----:B------:R-:W-:Y:S05]  /*7cb0*/  BSYNC B0 ;  /* 0x0000000000007941 */ /* 0x000fea0003800000 */
.L_x_418:
[----:B------:R-:W-:Y:S04]  /*7cc0*/  IMAD.IADD R7, R10, 0x1, -R227 ;  /* 0x000000010a077824 */ /* 0x000fe800078e0ae3 */
[----:B------:R-:W-:Y:S05]  /*7cd0*/  IMAD R7, R30, c[0x0][0x32c], R7 ;  /* 0x0000cb001e077a24 */ /* 0x000fea00078e0207 */
[----:B------:R-:W-:Y:S02]  /*7ce0*/  IADD3 R30, R7, c[0x0][0x32c], RZ ;  /* 0x0000cb00071e7a10 */ /* 0x000fe40007ffe0ff */
[----:B------:R-:W-:Y:S02]  /*7cf0*/  IMNMX R19, R19, R7, !PT ;  /* 0x0000000713137217 */ /* 0x000fe40007800200 */
[----:B------:R-:W-:Y:S02]  /*7d00*/  IMNMX R21, R21, R30, PT ;  /* 0x0000001e15157217 */ /* 0x000fe40003800200 */
.L_x_417:
[----:B------:R-:W-:Y:S01]  /*7d10*/  ISETP.NE.AND P2, PT, R12, RZ, PT ;  /* 0x000000ff0c00720c */ /* 0x000fe20003f45270 */
[----:B------:R-:W1:Y:S03]  /*7d20*/  SHFL.IDX PT, R9, R9, 0x3, 0x1c1f ;  /* 0x007c1f0009097f89 */ /* 0x000e6600000e0000 */
[----:B------:R-:W-:Y:S04]  /*7d30*/  ISETP.GT.AND P2, PT, R19, 0x1, !P2 ;  /* 0x000000011300780c */ /* 0x000fe80005744270 */
[----:B------:R-:W-:Y:S04]  /*7d40*/  ISETP.LT.OR P2, PT, R21, 0x2, P2 ;  /* 0x000000021500780c */ /* 0x000fe80001741670 */
[----:B------:R-:W-:Y:S02]  /*7d50*/  FSEL R17, R245, -INF , !P2 ;  /* 0xff800000f5117808 */ /* 0x000fe40005000000 */
[----:B------:R-:W-:Y:S04]  /*7d60*/  ISETP.NE.AND P2, PT, R41, RZ, PT ;  /* 0x000000ff2900720c */ /* 0x000fe80003f45270 */
[----:B------:R-:W-:Y:S04]  /*7d70*/  ISETP.GT.AND P2, PT, R19, 0x8, !P2 ;  /* 0x000000081300780c */ /* 0x000fe80005744270 */
[----:B------:R-:W-:Y:S01]  /*7d80*/  ISETP.LT.OR P2, PT, R21, 0x9, P2 ;  /* 0x000000091500780c */ /* 0x000fe20001741670 */
[--C-:B-1----:R-:W-:Y:S03]  /*7d90*/  IMAD.IADD R5, R5, 0x1, R9.reuse ;  /* 0x0000000105057824 */ /* 0x102fe600078e0209 */
        /* <DEDUP_REMOVED lines=35> */
[----:B------:R-:W-:Y:S01]  /*7fd0*/  FSEL R13, R0, -INF , !P2 ;  /* 0xff800000000d7808 */ /* 0x000fe20005000000 */
[----:B------:R-:W-:Y:S01]  /*7fe0*/  IMAD.IADD R0, R8, 0x1, R9 ;  /* 0x0000000108007824 */ /* 0x000fe200078e0209 */
[----:B------:R-:W-:Y:S04]  /*7ff0*/  ISETP.GT.AND P2, PT, R19, 0x29, !P0 ;  /* 0x000000291300780c */ /* 0x000fe80004744270 */
[----:B------:R-:W-:Y:S04]  /*8000*/  ISETP.LT.OR P2, PT, R21, 0x2a, P2 ;  /* 0x0000002a1500780c */ /* 0x000fe80001741670 */
[----:B------:R-:W-:Y:S02]  /*8010*/  FSEL R163, R37, -INF , !P2 ;  /* 0xff80000025a37808 */ /* 0x000fe40005000000 */
[----:B------:R-:W-:Y:S11]  /*8020*/  PLOP3.LUT P2, PT, PT, PT, UP1, 0x40, 0x0 ;  /* 0x000000000000781c */ /* 0x000ff60003f4e818 */
[----:B------:R-:W-:Y:S02]  /*8030*/  @!UPT UIADD3 URZ, URZ, URZ, URZ ;  /* 0x0000003f3f3ff290 */ /* 0x000fe4000fffe03f */
        /* <DEDUP_REMOVED lines=15> */
.L_x_423:
[----:B------:R-:W-:Y:S04]  /*8130*/  MOV R8, c[0x0][0x32c] ;  /* 0x0000cb0000087a02 */ /* 0x000fe80000000f00 */
[----:B------:R-:W-:Y:S11]  /*8140*/  ISETP.NE.AND P2, PT, R8, 0x1, PT ;  /* 0x000000010800780c */ /* 0x000ff60003f45270 */
[----:B------:R-:W-:Y:S02]  /*8150*/  @!UPT UIADD3 URZ, URZ, URZ, URZ ;  /* 0x0000003f3f3ff290 */ /* 0x000fe4000fffe03f */
[----:B------:R-:W-:Y:S05]  /*8160*/  @P2 IMAD.HI.U32 R8, R9, c[0x0][0x330], RZ ;  /* 0x0000cc0009082a27 */ /* 0x000fea00078e00ff */
[----:B------:R-:W-:Y:S02]  /*8170*/  @P2 SHF.R.U32.HI R9, RZ, c[0x0][0x334], R8 ;  /* 0x0000cd00ff092a19 */ /* 0x000fe40000011608 */
.L_x_424:
[----:B------:R-:W-:Y:S05]  /*8180*/  BSYNC B0 ;  /* 0x0000000000007941 */ /* 0x000fea0003800000 */
.L_x_422:
[----:B------:R-:W-:Y:S04]  /*8190*/  IMAD.IADD R10, R10, 0x1, -R227 ;  /* 0x000000010a0a7824 */ /* 0x000fe800078e0ae3 */
[----:B------:R-:W-:Y:S05]  /*81a0*/  IMAD R10, R9, c[0x0][0x32c], R10 ;  /* 0x0000cb00090a7a24 */ /* 0x000fea00078e020a */
[----:B------:R-:W-:Y:S02]  /*81b0*/  IADD3 R9, R10, c[0x0][0x32c], RZ ;  /* 0x0000cb000a097a10 */ /* 0x000fe40007ffe0ff */
[----:B------:R-:W-:Y:S02]  /*81c0*/  IMNMX R5, R5, R10, !PT ;  /* 0x0000000a05057217 */ /* 0x000fe40007800200 */
[----:B------:R-:W-:Y:S02]  /*81d0*/  IMNMX R0, R0, R9, PT ;  /* 0x0000000900007217 */ /* 0x000fe40003800200 */
.L_x_421:
[----:B------:R-:W-:Y:S02]  /*81e0*/  ISETP.NE.AND P2, PT, R43, RZ, PT ;  /* 0x000000ff2b00720c */ /* 0x000fe40003f45270 */
[----:B------:R-:W-:Y:S02]  /*81f0*/  FMNMX.FTZ R15, R14, R150, !PT ;  /* 0x000000960e0f7209 */ /* 0x000fe40007810000 */
[C---:B------:R-:W-:Y:S02]  /*8200*/  ISETP.GT.AND P2, PT, R5.reuse, RZ, !P2 ;  /* 0x000000ff0500720c */ /* 0x040fe40005744270 */
[----:B------:R-:W-:Y:S02]  /*8210*/  FMNMX.FTZ R15, R18, R15, !PT ;  /* 0x0000000f120f7209 */ /* 0x000fe40007810000 */
[----:B------:R-:W-:Y:S02]  /*8220*/  ISETP.LT.OR P2, PT, R0, 0x1, P2 ;  /* 0x000000010000780c */ /* 0x000fe40001741670 */
[----:B------:R-:W-:Y:S02]  /*8230*/  FMNMX.FTZ R15, R6, R15, !PT ;  /* 0x0000000f060f7209 */ /* 0x000fe40007810000 */
[----:B------:R-:W-:Y:S02]  /*8240*/  FSEL R9, R2, -INF , !P2 ;  /* 0xff80000002097808 */ /* 0x000fe40005000000 */
[----:B------:R-:W-:Y:S02]  /*8250*/  ISETP.NE.AND P2, PT, R12, RZ, PT ;  /* 0x000000ff0c00720c */ /* 0x000fe40003f45270 */
[----:B------:R-:W-:Y:S02]  /*8260*/  FMNMX.FTZ R15, R186, R15, !PT ;  /* 0x0000000fba0f7209 */ /* 0x000fe40007810000 */
[----:B------:R-:W-:Y:S02]  /*8270*/  ISETP.GT.AND P2, PT, R5, 0x1, !P2 ;  /* 0x000000010500780c */ /* 0x000fe40005744270 */
        /* <DEDUP_REMOVED lines=26> */
[----:B------:R-:W-:Y:S01]  /*8420*/  FMNMX.FTZ R19, R250, R19, !PT ;  /* 0x00000013fa137209 */ /* 0x000fe20007810000 */
[----:B------:R-:W-:Y:S01]  /*8430*/  LDSM.16.MT88.4 R36, [R212+0x100] ;  /* 0x00010000d424783b */ /* 0x000fe20000004200 */
        /* <DEDUP_REMOVED lines=8> */
[----:B------:R-:W-:Y:S01]  /*84c0*/  FMNMX.FTZ R19, R197, R2, !PT ;  /* 0x00000002c5137209 */ /* 0x000fe20007810000 */
[----:B------:R-:W1:Y:S01]  /*84d0*/  SHFL.BFLY PT, R30, R3, 0x2, 0x1f ;  /* 0x0c401f00031e7f89 */ /* 0x000e6200000e0000 */
[----:B------:R-:W-:Y:S02]  /*84e0*/  ISETP.LT.OR P2, PT, R0, 0x19, P2 ;  /* 0x000000190000780c */ /* 0x000fe40001741670 */
[----:B------:R-:W-:Y:S02]  /*84f0*/  FMNMX.FTZ R19, R248, R19, !PT ;  /* 0x00000013f8137209 */ /* 0x000fe40007810000 */
[----:B------:R-:W-:Y:S02]  /*8500*/  FSEL R251, R191, -INF , !P2 ;  /* 0xff800000bffb7808 */ /* 0x000fe40005000000 */
[----:B------:R-:W-:Y:S02]  /*8510*/  ISETP.NE.AND P2, PT, R29, RZ, PT ;  /* 0x000000ff1d00720c */ /* 0x000fe40003f45270 */
[----:B------:R-:W-:Y:S02]  /*8520*/  FMNMX.FTZ R19, R246, R19, !PT ;  /* 0x00000013f6137209 */ /* 0x000fe40007810000 */
[----:B------:R-:W-:Y:S02]  /*8530*/  ISETP.GT.AND P2, PT, R5, 0x19, !P2 ;  /* 0x000000190500780c */ /* 0x000fe40005744270 */
[----:B------:R-:W-:Y:S02]  /*8540*/  FMNMX.FTZ R19, R170, R19, !PT ;  /* 0x00000013aa137209 */ /* 0x000fe40007810000 */
[----:B------:R-:W-:Y:S02]  /*8550*/  FMNMX.FTZ R2, R13, R149, !PT ;  /* 0x000000950d027209 */ /* 0x000fe40007810000 */
[----:B------:R-:W-:Y:S02]  /*8560*/  ISETP.LT.OR P2, PT, R0, 0x1a, P2 ;  /* 0x0000001a0000780c */ /* 0x000fe40001741670 */
[----:B------:R-:W-:Y:S02]  /*8570*/  FMNMX.FTZ R15, R168, R19, !PT ;  /* 0x00000013a80f7209 */ /* 0x000fe40007810000 */
[----:B------:R-:W-:Y:S02]  /*8580*/  FSEL R249, R190, -INF , !P2 ;  /* 0xff800000bef97808 */ /* 0x000fe40005000000 */
[----:B------:R-:W-:Y:S02]  /*8590*/  ISETP.NE.AND P2, PT, R28, RZ, PT ;  /* 0x000000ff1c00720c */ /* 0x000fe40003f45270 */
[----:B------:R-:W-:Y:S02]  /*85a0*/  FMNMX.FTZ R28, R17, R2, !PT ;  /* 0x00000002111c7209 */ /* 0x000fe40007810000 */
[----:B------:R-:W2:Y:S01]  /*85b0*/  SHFL.BFLY PT, R2, R15, 0x2, 0x1f ;  /* 0x0c401f000f027f89 */ /* 0x000ea200000e0000 */
[----:B------:R-:W-:Y:S02]  /*85c0*/  ISETP.GT.AND P2, PT, R5, 0x20, !P2 ;  /* 0x000000200500780c */ /* 0x000fe40005744270 */
[----:B------:R-:W-:Y:S02]  /*85d0*/  FMNMX.FTZ R28, R11, R28, !PT ;  /* 0x0000001c0b1c7209 */ /* 0x000fe40007810000 */
[----:B------:R-:W-:Y:S02]  /*85e0*/  ISETP.LT.OR P2, PT, R0, 0x21, P2 ;  /* 0x000000210000780c */ /* 0x000fe40001741670 */
[----:B------:R-:W-:Y:S02]  /*85f0*/  FMNMX.FTZ R19, R7, R28, !PT ;  /* 0x0000001c07137209 */ /* 0x000fe40007810000 */
[----:B------:R-:W-:Y:S02]  /*8600*/  FSEL R164, R23, -INF , !P2 ;  /* 0xff80000017a47808 */ /* 0x000fe40005000000 */
[----:B------:R-:W-:Y:S02]  /*8610*/  FMNMX.FTZ R28, R198, R19, !PT ;  /* 0x00000013c61c7209 */ /* 0x000fe40007810000 */
[----:B------:R-:W-:Y:S02]  /*8620*/  ISETP.NE.AND P2, PT, R27, RZ, PT ;  /* 0x000000ff1b00720c */ /* 0x000fe40003f45270 */
[----:B------:R-:W-:Y:S02]  /*8630*/  FMNMX.FTZ R19, R199, R28, !PT ;  /* 0x0000001cc7137209 */ /* 0x000fe40007810000 */
[----:B------:R-:W-:Y:S02]  /*8640*/  ISETP.GT.AND P2, PT, R5, 0x21, !P2 ;  /* 0x000000210500780c */ /* 0x000fe40005744270 */
[----:B------:R-:W-:Y:S02]  /*8650*/  FMNMX.FTZ R28, R244, R19, !PT ;  /* 0x00000013f41c7209 */ /* 0x000fe40007810000 */
[----:B------:R-:W-:Y:S02]  /*8660*/  ISETP.LT.OR P2, PT, R0, 0x22, P2 ;  /* 0x000000220000780c */ /* 0x000fe40001741670 */
[----:B------:R-:W-:Y:S02]  /*8670*/  FMNMX.FTZ R21, R9, R148, !PT ;  /* 0x0000009409157209 */ /* 0x000fe40007810000 */
[----:B-1----:R-:W-:Y:S02]  /*8680*/  FMNMX.FTZ R30, R3, R30, !PT ;  /* 0x0000001e031e7209 */ /* 0x002fe40007810000 */
[----:B--2---:R-:W-:Y:S02]  /*8690*/  FMNMX.FTZ R2, R15, R2, !PT ;  /* 0x000000020f027209 */ /* 0x004fe40007810000 */
[----:B------:R-:W-:Y:S01]  /*86a0*/  FSEL R162, R22, -INF , !P2 ;  /* 0xff80000016a27808 */ /* 0x000fe20005000000 */
[----:B------:R-:W1:Y:S01]  /*86b0*/  SHFL.BFLY PT, R3, R30, 0x1, 0x1f ;  /* 0x0c201f001e037f89 */ /* 0x000e6200000e0000 */
[----:B------:R-:W-:Y:S02]  /*86c0*/  FMNMX.FTZ R21, R12, R21, !PT ;  /* 0x000000150c157209 */ /* 0x000fe40007810000 */
[----:B------:R-:W-:Y:S02]  /*86d0*/  FMNMX.FTZ R28, R245, R28, !PT ;  /* 0x0000001cf51c7209 */ /* 0x000fe40007810000 */
[----:B------:R-:W-:Y:S02]  /*86e0*/  FMNMX.FTZ R21, R10, R21, !PT ;  /* 0x000000150a157209 */ /* 0x000fe40007810000 */
[----:B------:R-:W-:Y:S01]  /*86f0*/  FMNMX.FTZ R28, R169, R28, !PT ;  /* 0x0000001ca91c7209 */ /* 0x000fe20007810000 */
[----:B------:R-:W2:Y:S01]  /*8700*/  SHFL.BFLY PT, R19, R2, 0x1, 0x1f ;  /* 0x0c201f0002137f89 */ /* 0x000ea200000e0000 */
[----:B------:R-:W-:Y:S02]  /*8710*/  ISETP.GT.AND P1, PT, R5, 0x28, !P1 ;  /* 0x000000280500780c */ /* 0x000fe40004f24270 */
[----:B------:R-:W-:Y:S02]  /*8720*/  FMNMX.FTZ R22, R167, R28, !PT ;  /* 0x0000001ca7167209 */ /* 0x000fe40007810000 */
[----:B------:R-:W-:Y:S02]  /*8730*/  ISETP.GT.AND P0, PT, R5, 0x29, !P0 ;  /* 0x000000290500780c */ /* 0x000fe40004704270 */
[----:B------:R-:W-:Y:S02]  /*8740*/  FMNMX.FTZ R22, R165, R22, !PT ;  /* 0x00000016a5167209 */ /* 0x000fe40007810000 */
[----:B------:R-:W-:Y:S02]  /*8750*/  ISETP.LT.OR P1, PT, R0, 0x29, P1 ;  /* 0x000000290000780c */ /* 0x000fe40000f21670 */
[----:B------:R-:W-:Y:S02]  /*8760*/  FMNMX.FTZ R15, R163, R22, !PT ;  /* 0x00000016a30f7209 */ /* 0x000fe40007810000 */
[----:B------:R-:W-:Y:S02]  /*8770*/  FSEL R160, R26, -INF , !P1 ;  /* 0xff8000001aa07808 */ /* 0x000fe40004800000 */
[----:B------:R-:W-:Y:S01]  /*8780*/  ISETP.LT.OR P0, PT, R0, 0x2a, P0 ;  /* 0x0000002a0000780c */ /* 0x000fe20000701670 */
[----:B------:R-:W3:Y:S01]  /*8790*/  SHFL.BFLY PT, R22, R15, 0x2, 0x1f ;  /* 0x0c401f000f167f89 */ /* 0x000ee200000e0000 */
[----:B-1----:R-:W-:Y:S02]  /*87a0*/  FMNMX.FTZ R3, R30, R3, !PT ;  /* 0x000000031e037209 */ /* 0x002fe40007810000 */
[----:B------:R-:W-:Y:S02]  /*87b0*/  FSEL R153, R25, -INF , !P0 ;  /* 0xff80000019997808 */ /* 0x000fe40004000000 */
[C---:B------:R-:W-:Y:S01]  /*87c0*/  FSETP.NEU.FTZ.AND P2, PT, R3.reuse, -INF , PT ;  /* 0xff8000000300780b */ /* 0x040fe20003f5d000 */
[----:B------:R-:W-:Y:S01]  /*87d0*/  FMUL.FTZ R173, R3, c[0x0][0x2d0] ;  /* 0x0000b40003ad7a20 */ /* 0x000fe20000410000 */
[----:B--2---:R-:W-:Y:S04]  /*87e0*/  FMNMX.FTZ R2, R2, R19, !PT ;  /* 0x0000001302027209 */ /* 0x004fe80007810000 */
[----:B------:R-:W-:Y:S01]  /*87f0*/  FSEL R173, R173, RZ, P2 ;  /* 0x000000ffadad7208 */ /* 0x000fe20001000000 */
[C---:B------:R-:W-:Y:S01]  /*8800*/  FMUL.FTZ R171, R2.reuse, c[0x0][0x2d0] ;  /* 0x0000b40002ab7a20 */ /* 0x040fe20000410000 */
[----:B------:R-:W-:Y:S03]  /*8810*/  FSETP.NEU.FTZ.AND P1, PT, R2, -INF , PT ;  /* 0xff8000000200780b */ /* 0x000fe60003f3d000 */
[--C-:B------:R-:W-:Y:S01]  /*8820*/  FFMA.FTZ R177, R16, c[0x0][0x2d0], -R173.reuse ;  /* 0x0000b40010b17a23 */ /* 0x100fe200000108ad */
[----:B------:R-:W-:Y:S01]  /*8830*/  FMNMX.FTZ R16, R8, R21, !PT ;  /* 0x0000001508107209 */ /* 0x000fe20007810000 */
[--C-:B------:R-:W-:Y:S01]  /*8840*/  FFMA.FTZ R176, R4, c[0x0][0x2d0], -R173.reuse ;  /* 0x0000b40004b07a23 */ /* 0x100fe200000108ad */
[----:B------:R-:W-:Y:S01]  /*8850*/  FSEL R171, R171, RZ, P1 ;  /* 0x000000ffabab7208 */ /* 0x000fe20000800000 */
[--C-:B------:R-:W-:Y:S01]  /*8860*/  FFMA.FTZ R178, R20, c[0x0][0x2d0], -R173.reuse ;  /* 0x0000b40014b27a23 */ /* 0x100fe200000108ad */
[----:B------:R-:W-:Y:S01]  /*8870*/  FMNMX.FTZ R19, R247, R16, !PT ;  /* 0x00000010f7137209 */ /* 0x000fe20007810000 */
[----:B------:R-:W-:Y:S01]  /*8880*/  FFMA.FTZ R179, R24, c[0x0][0x2d0], -R173 ;  /* 0x0000b40018b37a23 */ /* 0x000fe200000108ad */
[----:B------:R-:W-:Y:S01]  /*8890*/  MUFU.EX2 R177, R177 ;  /* 0x000000b100b17308 */ /* 0x000fe20000000800 */
[----:B---3--:R-:W-:Y:S01]  /*88a0*/  FMNMX.FTZ R16, R15, R22, !PT ;  /* 0x000000160f107209 */ /* 0x008fe20007810000 */
[--C-:B------:R-:W-:Y:S01]  /*88b0*/  FFMA.FTZ R183, R6, c[0x0][0x2d0], -R171.reuse ;  /* 0x0000b40006b77a23 */ /* 0x100fe200000108ab */
[----:B------:R-:W-:Y:S01]  /*88c0*/  FMNMX.FTZ R4, R252, R19, !PT ;  /* 0x00000013fc047209 */ /* 0x000fe20007810000 */
[----:B------:R-:W-:Y:S01]  /*88d0*/  LDSM.16.MT88.4 R20, [R214+0x100] ;  /* 0x00010000d614783b */ /* 0x000fe20000004200 */
[--C-:B------:R-:W-:Y:S02]  /*88e0*/  FFMA.FTZ R155, R14, c[0x0][0x2d0], -R171.reuse ;  /* 0x0000b4000e9b7a23 */ /* 0x100fe400000108ab */
[----:B------:R-:W-:Y:S01]  /*88f0*/  FMNMX.FTZ R4, R251, R4, !PT ;  /* 0x00000004fb047209 */ /* 0x000fe20007810000 */
[--C-:B------:R-:W-:Y:S02]  /*8900*/  FFMA.FTZ R154, R18, c[0x0][0x2d0], -R171.reuse ;  /* 0x0000b400129a7a23 */ /* 0x100fe400000108ab */
[----:B------:R-:W-:Y:S01]  /*8910*/  FFMA.FTZ R182, R186, c[0x0][0x2d0], -R171 ;  /* 0x0000b400bab67a23 */ /* 0x000fe200000108ab */
[----:B------:R-:W-:Y:S01]  /*8920*/  FMNMX.FTZ R19, R249, R4, !PT ;  /* 0x00000004f9137209 */ /* 0x000fe20007810000 */
[----:B------:R-:W1:Y:S01]  /*8930*/  SHFL.BFLY PT, R15, R16, 0x1, 0x1f ;  /* 0x0c201f00100f7f89 */ /* 0x000e6200000e0000 */
[----:B------:R-:W-:Y:S01]  /*8940*/  MUFU.EX2 R179, R179 ;  /* 0x000000b300b37308 */ /* 0x000fe20000000800 */
[--C-:B------:R-:W-:Y:S01]  /*8950*/  FFMA.FTZ R175, R175, c[0x0][0x2d0], -R173.reuse ;  /* 0x0000b400afaf7a23 */ /* 0x100fe200000108ad */
[----:B------:R-:W-:Y:S01]  /*8960*/  FMNMX.FTZ R5, R164, R19, !PT ;  /* 0x00000013a4057209 */ /* 0x000fe20007810000 */
[----:B------:R-:W-:Y:S02]  /*8970*/  FFMA.FTZ R174, R174, c[0x0][0x2d0], -R173 ;  /* 0x0000b400aeae7a23 */ /* 0x000fe400000108ad */
[----:B------:R-:W-:Y:S01]  /*8980*/  FFMA.FTZ R170, R170, c[0x0][0x2d0], -R171 ;  /* 0x0000b400aaaa7a23 */ /* 0x000fe200000108ab */
[----:B------:R-:W-:Y:S01]  /*8990*/  FMNMX.FTZ R5, R162, R5, !PT ;  /* 0x00000005a2057209 */ /* 0x000fe20007810000 */
[--C-:B------:R-:W-:Y:S02]  /*89a0*/  FFMA.FTZ R190, R42, c[0x0][0x2d0], -R173.reuse ;  /* 0x0000b4002abe7a23 */ /* 0x100fe400000108ad */
[----:B------:R-:W-:Y:S01]  /*89b0*/  FFMA.FTZ R191, R40, c[0x0][0x2d0], -R173 ;  /* 0x0000b40028bf7a23 */ /* 0x000fe200000108ad */
[----:B------:R-:W-:Y:S01]  /*89c0*/  FMNMX.FTZ R0, R160, R5, !PT ;  /* 0x00000005a0007209 */ /* 0x000fe20007810000 */
[----:B------:R-:W2:Y:S01]  /*89d0*/  MUFU.EX2 R178, R178 ;  /* 0x000000b200b27308 */ /* 0x000ea20000000800 */
[--C-:B------:R-:W-:Y:S02]  /*89e0*/  FFMA.FTZ R192, R46, c[0x0][0x2d0], -R171.reuse ;  /* 0x0000b4002ec07a23 */ /* 0x100fe400000108ab */
[----:B------:R-:W-:Y:S01]  /*89f0*/  FMNMX.FTZ R4, R153, R0, !PT ;  /* 0x0000000099047209 */ /* 0x000fe20007810000 */
[----:B------:R-:W-:Y:S02]  /*8a00*/  FFMA.FTZ R193, R44, c[0x0][0x2d0], -R171 ;  /* 0x0000b4002cc17a23 */ /* 0x000fe400000108ab */
[--C-:B------:R-:W-:Y:S02]  /*8a10*/  FFMA.FTZ R194, R194, c[0x0][0x2d0], -R173.reuse ;  /* 0x0000b400c2c27a23 */ /* 0x100fe400000108ad */
[----:B------:R-:W3:Y:S01]  /*8a20*/  SHFL.BFLY PT, R5, R4, 0x2, 0x1f ;  /* 0x0c401f0004057f89 */ /* 0x000ee200000e0000 */
[----:B------:R-:W-:Y:S01]  /*8a30*/  FFMA.FTZ R195, R195, c[0x0][0x2d0], -R173 ;  /* 0x0000b400c3c37a23 */ /* 0x000fe200000108ad */
[----:B------:R-:W4:Y:S01]  /*8a40*/  MUFU.EX2 R176, R176 ;  /* 0x000000b000b07308 */ /* 0x000f220000000800 */
[--C-:B------:R-:W-:Y:S01]  /*8a50*/  FFMA.FTZ R196, R196, c[0x0][0x2d0], -R171.reuse ;  /* 0x0000b400c4c47a23 */ /* 0x100fe200000108ab */
[----:B-1----:R-:W-:Y:S01]  /*8a60*/  FMNMX.FTZ R0, R16, R15, !PT ;  /* 0x0000000f10007209 */ /* 0x002fe20007810000 */
[----:B------:R-:W-:Y:S02]  /*8a70*/  FFMA.FTZ R197, R197, c[0x0][0x2d0], -R171 ;  /* 0x0000b400c5c57a23 */ /* 0x000fe400000108ab */
[--C-:B------:R-:W-:Y:S01]  /*8a80*/  FFMA.FTZ R250, R250, c[0x0][0x2d0], -R173.reuse ;  /* 0x0000b400fafa7a23 */ /* 0x100fe200000108ad */
[C---:B------:R-:W-:Y:S01]  /*8a90*/  FSETP.NEU.FTZ.AND P0, PT, R0.reuse, -INF , PT ;  /* 0xff8000000000780b */ /* 0x040fe20003f1d000 */
[----:B------:R-:W-:Y:S02]  /*8aa0*/  FMUL.FTZ R166, R0, c[0x0][0x2d0] ;  /* 0x0000b40000a67a20 */ /* 0x000fe40000410000 */
[----:B------:R-:W-:Y:S01]  /*8ab0*/  FFMA.FTZ R173, R172, c[0x0][0x2d0], -R173 ;  /* 0x0000b400acad7a23 */ /* 0x000fe200000108ad */
[----:B------:R-:W-:Y:S01]  /*8ac0*/  MUFU.EX2 R155, R155 ;  /* 0x0000009b009b7308 */ /* 0x000fe20000000800 */
[--C-:B------:R-:W-:Y:S01]  /*8ad0*/  FFMA.FTZ R248, R248, c[0x0][0x2d0], -R171.reuse ;  /* 0x0000b400f8f87a23 */ /* 0x100fe200000108ab */
[----:B------:R-:W-:Y:S01]  /*8ae0*/  FSEL R166, R166, RZ, P0 ;  /* 0x000000ffa6a67208 */ /* 0x000fe20000000000 */
[--C-:B------:R-:W-:Y:S01]  /*8af0*/  FFMA.FTZ R246, R246, c[0x0][0x2d0], -R171.reuse ;  /* 0x0000b400f6f67a23 */ /* 0x100fe200000108ab */
[----:B--2---:R-:W-:Y:S01]  /*8b00*/  F2FP.BF16.PACK_AB R156, R178, R179 ;  /* 0x000000b3b29c723e */ /* 0x004fe200000010ff */
[----:B------:R-:W-:Y:S02]  /*8b10*/  FFMA.FTZ R171, R168, c[0x0][0x2d0], -R171 ;  /* 0x0000b400a8ab7a23 */ /* 0x000fe400000108ab */
[--C-:B------:R-:W-:Y:S01]  /*8b20*/  FFMA.FTZ R184, R7, c[0x0][0x2d0], -R166.reuse ;  /* 0x0000b40007b87a23 */ /* 0x100fe200000108a6 */
[----:B------:R-:W-:Y:S01]  /*8b30*/  FSEL R7, R2, RZ, P1 ;  /* 0x000000ff02077208 */ /* 0x000fe20000800000 */
[--C-:B------:R-:W-:Y:S01]  /*8b40*/  FFMA.FTZ R181, R13, c[0x0][0x2d0], -R166.reuse ;  /* 0x0000b4000db57a23 */ /* 0x100fe200000108a6 */
[----:B------:R-:W1:Y:S01]  /*8b50*/  MUFU.EX2 R154, R154 ;  /* 0x0000009a009a7308 */ /* 0x000e620000000800 */
[----:B------:R-:W-:Y:S01]  /*8b60*/  FFMA.FTZ R180, R17, c[0x0][0x2d0], -R166 ;  /* 0x0000b40011b47a23 */ /* 0x000fe200000108a6 */
[----:B---3--:R-:W-:Y:S01]  /*8b70*/  FMNMX.FTZ R5, R4, R5, !PT ;  /* 0x0000000504057209 */ /* 0x008fe20007810000 */
[----:B------:R-:W-:Y:S01]  /*8b80*/  FADD.FTZ R6, -R7, R150 ;  /* 0x0000009607067221 */ /* 0x000fe20000010100 */
[----:B------:R-:W-:Y:S01]  /*8b90*/  FSEL R4, R3, RZ, P2 ;  /* 0x000000ff03047208 */ /* 0x000fe20001000000 */
[--C-:B------:R-:W-:Y:S01]  /*8ba0*/  FFMA.FTZ R185, R11, c[0x0][0x2d0], -R166.reuse ;  /* 0x0000b4000bb97a23 */ /* 0x100fe200000108a6 */
[----:B----4-:R-:W-:Y:S01]  /*8bb0*/  F2FP.BF16.PACK_AB R158, R176, R177 ;  /* 0x000000b1b09e723e */ /* 0x010fe200000010ff */
[----:B------:R-:W2:Y:S01]  /*8bc0*/  SHFL.BFLY PT, R152, R5, 0x1, 0x1f ;  /* 0x0c201f0005987f89 */ /* 0x000ea200000e0000 */
[----:B------:R-:W-:Y:S02]  /*8bd0*/  FMUL.FTZ R150, R6, c[0x0][0x2d0] ;  /* 0x0000b40006967a20 */ /* 0x000fe40000410000 */
[----:B------:R-:W-:Y:S01]  /*8be0*/  FADD.FTZ R4, -R4, R151 ;  /* 0x0000009704047221 */ /* 0x000fe20000010100 */
[----:B------:R-:W-:Y:S01]  /*8bf0*/  MUFU.EX2 R183, R183 ;  /* 0x000000b700b77308 */ /* 0x000fe20000000800 */
[--C-:B------:R-:W-:Y:S02]  /*8c00*/  FFMA.FTZ R169, R169, c[0x0][0x2d0], -R166.reuse ;  /* 0x0000b400a9a97a23 */ /* 0x100fe400000108a6 */
[----:B------:R-:W-:Y:S01]  /*8c10*/  FMUL.FTZ R151, R4, c[0x0][0x2d0] ;  /* 0x0000b40004977a20 */ /* 0x000fe20000410000 */
[----:B------:R-:W-:Y:S01]  /*8c20*/  FSEL R4, R0, RZ, P0 ;  /* 0x000000ff00047208 */ /* 0x000fe20000000000 */
[--C-:B------:R-:W-:Y:S02]  /*8c30*/  FFMA.FTZ R167, R167, c[0x0][0x2d0], -R166.reuse ;  /* 0x0000b400a7a77a23 */ /* 0x100fe400000108a6 */
[--C-:B------:R-:W-:Y:S02]  /*8c40*/  FFMA.FTZ R165, R165, c[0x0][0x2d0], -R166.reuse ;  /* 0x0000b400a5a57a23 */ /* 0x100fe400000108a6 */
[----:B------:R-:W-:Y:S01]  /*8c50*/  FADD.FTZ R4, -R4, R149 ;  /* 0x0000009504047221 */ /* 0x000fe20000010100 */
[----:B------:R-:W3:Y:S01]  /*8c60*/  MUFU.EX2 R151, R151 ;  /* 0x0000009700977308 */ /* 0x000ee20000000800 */
[--C-:B------:R-:W-:Y:S02]  /*8c70*/  FFMA.FTZ R198, R198, c[0x0][0x2d0], -R166.reuse ;  /* 0x0000b400c6c67a23 */ /* 0x100fe400000108a6 */
[----:B------:R-:W-:Y:S01]  /*8c80*/  FMUL.FTZ R149, R4, c[0x0][0x2d0] ;  /* 0x0000b40004957a20 */ /* 0x000fe20000410000 */
[----:B-1----:R-:W-:Y:S01]  /*8c90*/  F2FP.BF16.PACK_AB R157, R154, R155 ;  /* 0x0000009b9a9d723e */ /* 0x002fe200000010ff */
[--C-:B------:R-:W-:Y:S02]  /*8ca0*/  FFMA.FTZ R199, R199, c[0x0][0x2d0], -R166.reuse ;  /* 0x0000b400c7c77a23 */ /* 0x100fe400000108a6 */
[--C-:B------:R-:W-:Y:S02]  /*8cb0*/  FFMA.FTZ R244, R244, c[0x0][0x2d0], -R166.reuse ;  /* 0x0000b400f4f47a23 */ /* 0x100fe400000108a6 */
[--C-:B------:R-:W-:Y:S01]  /*8cc0*/  FFMA.FTZ R245, R245, c[0x0][0x2d0], -R166.reuse ;  /* 0x0000b400f5f57a23 */ /* 0x100fe200000108a6 */
[----:B--2---:R-:W-:Y:S01]  /*8cd0*/  FMNMX.FTZ R152, R5, R152, !PT ;  /* 0x0000009805987209 */ /* 0x004fe20007810000 */
[----:B------:R-:W1:Y:S01]  /*8ce0*/  MUFU.EX2 R150, R150 ;  /* 0x0000009600967308 */ /* 0x000e620000000800 */
[----:B------:R-:W-:Y:S02]  /*8cf0*/  FFMA.FTZ R166, R163, c[0x0][0x2d0], -R166 ;  /* 0x0000b400a3a67a23 */ /* 0x000fe400000108a6 */
[C---:B------:R-:W-:Y:S01]  /*8d00*/  FSETP.NEU.FTZ.AND P0, PT, R152.reuse, -INF , PT ;  /* 0xff8000009800780b */ /* 0x040fe20003f1d000 */
[C---:B------:R-:W-:Y:S03]  /*8d10*/  FMUL.FTZ R161, R152.reuse, c[0x0][0x2d0] ;  /* 0x0000b40098a17a20 */ /* 0x040fe60000410000 */
[----:B------:R-:W-:Y:S02]  /*8d20*/  FSEL R5, R152, RZ, P0 ;  /* 0x000000ff98057208 */ /* 0x000fe40000000000 */
[----:B------:R-:W-:Y:S01]  /*8d30*/  FSEL R161, R161, RZ, P0 ;  /* 0x000000ffa1a17208 */ /* 0x000fe20000000000 */
[----:B------:R-:W2:Y:S01]  /*8d40*/  MUFU.EX2 R182, R182 ;  /* 0x000000b600b67308 */ /* 0x000ea20000000800 */
[C---:B------:R-:W-:Y:S01]  /*8d50*/  ISETP.GT.AND P0, PT, R238.reuse, UR4, PT ;  /* 0x00000004ee007c0c */ /* 0x040fe2000bf04270 */
[----:B------:R-:W-:Y:S01]  /*8d60*/  FADD.FTZ R5, -R5, R148 ;  /* 0x0000009405057221 */ /* 0x000fe20000010100 */
[----:B------:R-:W-:Y:S01]  /*8d70*/  IADD3 R238, R238, -0x1, RZ ;  /* 0xffffffffeeee7810 */ /* 0x000fe20007ffe0ff */
[--C-:B------:R-:W-:Y:S02]  /*8d80*/  FFMA.FTZ R188, R12, c[0x0][0x2d0], -R161.reuse ;  /* 0x0000b4000cbc7a23 */ /* 0x100fe400000108a1 */
[--C-:B------:R-:W-:Y:S02]  /*8d90*/  FFMA.FTZ R189, R9, c[0x0][0x2d0], -R161.reuse ;  /* 0x0000b40009bd7a23 */ /* 0x100fe400000108a1 */
[--C-:B------:R-:W-:Y:S02]  /*8da0*/  FFMA.FTZ R187, R10, c[0x0][0x2d0], -R161.reuse ;  /* 0x0000b4000abb7a23 */ /* 0x100fe400000108a1 */
[--C-:B------:R-:W-:Y:S01]  /*8db0*/  FFMA.FTZ R186, R8, c[0x0][0x2d0], -R161.reuse ;  /* 0x0000b40008ba7a23 */ /* 0x100fe200000108a1 */
[----:B------:R-:W4:Y:S01]  /*8dc0*/  MUFU.EX2 R149, R149 ;  /* 0x0000009500957308 */ /* 0x000f220000000800 */
[----:B------:R-:W-:Y:S02]  /*8dd0*/  FMUL.FTZ R8, R5, c[0x0][0x2d0] ;  /* 0x0000b40005087a20 */ /* 0x000fe40000410000 */
[C---:B---3--:R-:W-:Y:S02]  /*8de0*/  FMUL.FTZ R4, R151.reuse, R144 ;  /* 0x0000009097047220 */ /* 0x048fe40000410000 */
[C---:B------:R-:W-:Y:S02]  /*8df0*/  FMUL.FTZ R5, R151.reuse, R145 ;  /* 0x0000009197057220 */ /* 0x040fe40000410000 */
[C---:B-1----:R-:W-:Y:S02]  /*8e00*/  FMUL.FTZ R6, R150.reuse, R146 ;  /* 0x0000009296067220 */ /* 0x042fe40000410000 */
[----:B------:R-:W-:Y:S01]  /*8e10*/  FMUL.FTZ R7, R150, R147 ;  /* 0x0000009396077220 */ /* 0x000fe20000410000 */
[----:B------:R1:W3:Y:S01]  /*8e20*/  MUFU.EX2 R148, R8 ;  /* 0x0000000800947308 */ /* 0x0002e20000000800 */
[C---:B------:R-:W-:Y:S01]  /*8e30*/  FMUL.FTZ R16, R151.reuse, R132 ;  /* 0x0000008497107220 */ /* 0x040fe20000410000 */
[----:B--2---:R-:W-:Y:S01]  /*8e40*/  F2FP.BF16.PACK_AB R159, R182, R183 ;  /* 0x000000b7b69f723e */ /* 0x004fe200000010ff */
[C---:B------:R-:W-:Y:S02]  /*8e50*/  FMUL.FTZ R17, R151.reuse, R133 ;  /* 0x0000008597117220 */ /* 0x040fe40000410000 */
[C---:B------:R-:W-:Y:S02]  /*8e60*/  FMUL.FTZ R18, R150.reuse, R134 ;  /* 0x0000008696127220 */ /* 0x040fe40000410000 */
[----:B------:R-:W-:Y:S02]  /*8e70*/  FMUL.FTZ R19, R150, R135 ;  /* 0x0000008796137220 */ /* 0x000fe40000410000 */
[-C--:B------:R-:W-:Y:S01]  /*8e80*/  HMMA.16816.F32.BF16 R4, R156, R20.reuse, R4 ;  /* 0x000000149c04723c */ /* 0x080fe20000041804 */
[----:B------:R-:W-:Y:S01]  /*8e90*/  MUFU.EX2 R181, R181 ;  /* 0x000000b500b57308 */ /* 0x000fe20000000800 */
[----:B------:R-:W-:Y:S01]  /*8ea0*/  LDSM.16.MT88.4 R132, [R214+0x900] ;  /* 0x00090000d684783b */ /* 0x000fe20000004200 */
[----:B------:R-:W-:Y:S02]  /*8eb0*/  FMUL.FTZ R32, R151, R116 ;  /* 0x0000007497207220 */ /* 0x000fe40000410000 */
[C---:B----4-:R-:W-:Y:S02]  /*8ec0*/  FMUL.FTZ R9, R149.reuse, R141 ;  /* 0x0000008d95097220 */ /* 0x050fe40000410000 */
[C---:B------:R-:W-:Y:S02]  /*8ed0*/  FMUL.FTZ R12, R149.reuse, R136 ;  /* 0x00000088950c7220 */ /* 0x040fe40000410000 */
[----:B------:R-:W-:Y:S02]  /*8ee0*/  FMUL.FTZ R13, R149, R137 ;  /* 0x00000089950d7220 */ /* 0x000fe40000410000 */
[----:B------:R-:W2:Y:S01]  /*8ef0*/  MUFU.EX2 R180, R180 ;  /* 0x000000b400b47308 */ /* 0x000ea20000000800 */
[----:B------:R-:W-:Y:S02]  /*8f00*/  FMUL.FTZ R33, R151, R117 ;  /* 0x0000007597217220 */ /* 0x000fe40000410000 */
[C---:B-1----:R-:W-:Y:S02]  /*8f10*/  FMUL.FTZ R8, R149.reuse, R140 ;  /* 0x0000008c95087220 */ /* 0x042fe40000410000 */
[C---:B---3--:R-:W-:Y:S02]  /*8f20*/  FMUL.FTZ R10, R148.reuse, R142 ;  /* 0x0000008e940a7220 */ /* 0x048fe40000410000 */
[C---:B------:R-:W-:Y:S02]  /*8f30*/  FMUL.FTZ R11, R148.reuse, R143 ;  /* 0x0000008f940b7220 */ /* 0x040fe40000410000 */
[C---:B------:R-:W-:Y:S01]  /*8f40*/  FMUL.FTZ R14, R148.reuse, R138 ;  /* 0x0000008a940e7220 */ /* 0x040fe20000410000 */
[----:B------:R-:W-:Y:S01]  /*8f50*/  MUFU.EX2 R185, R185 ;  /* 0x000000b900b97308 */ /* 0x000fe20000000800 */
[----:B------:R-:W-:Y:S02]  /*8f60*/  FMUL.FTZ R15, R148, R139 ;  /* 0x0000008b940f7220 */ /* 0x000fe40000410000 */
[C---:B------:R-:W-:Y:S02]  /*8f70*/  FMUL.FTZ R34, R150.reuse, R118 ;  /* 0x0000007696227220 */ /* 0x040fe40000410000 */
[----:B------:R-:W-:Y:S02]  /*8f80*/  FMUL.FTZ R35, R150, R119 ;  /* 0x0000007796237220 */ /* 0x000fe40000410000 */
[----:B------:R-:W-:Y:S01]  /*8f90*/  LDSM.16.MT88.4 R116, [R214+0x1100] ;  /* 0x00110000d674783b */ /* 0x000fe20000004200 */
[C---:B------:R-:W-:Y:S02]  /*8fa0*/  FMUL.FTZ R40, R149.reuse, R108 ;  /* 0x0000006c95287220 */ /* 0x040fe40000410000 */
[----:B------:R-:W1:Y:S01]  /*8fb0*/  MUFU.EX2 R184, R184 ;  /* 0x000000b800b87308 */ /* 0x000e620000000800 */
[C---:B------:R-:W-:Y:S02]  /*8fc0*/  FMUL.FTZ R41, R149.reuse, R109 ;  /* 0x0000006d95297220 */ /* 0x040fe40000410000 */
[----:B------:R-:W-:Y:S01]  /*8fd0*/  FMUL.FTZ R42, R148, R110 ;  /* 0x0000006e942a7220 */ /* 0x000fe20000410000 */
[----:B--2---:R-:W-:Y:S01]  /*8fe0*/  F2FP.BF16.PACK_AB R144, R180, R181 ;  /* 0x000000b5b490723e */ /* 0x004fe200000010ff */
[C---:B------:R-:W-:Y:S02]  /*8ff0*/  FMUL.FTZ R43, R148.reuse, R111 ;  /* 0x0000006f942b7220 */ /* 0x040fe40000410000 */
[----:B------:R-:W-:Y:S01]  /*9000*/  LDSM.16.MT88.4 R108, [R214+0x500] ;  /* 0x00050000d66c783b */ /* 0x000fe20000004200 */
[C---:B------:R-:W-:Y:S02]  /*9010*/  FMUL.FTZ R44, R149.reuse, R104 ;  /* 0x00000068952c7220 */ /* 0x040fe40000410000 */
[----:B------:R-:W-:Y:S01]  /*9020*/  MUFU.EX2 R189, R189 ;  /* 0x000000bd00bd7308 */ /* 0x000fe20000000800 */
[----:B------:R-:W-:Y:S02]  /*9030*/  FMUL.FTZ R45, R149, R105 ;  /* 0x00000069952d7220 */ /* 0x000fe40000410000 */
[C---:B------:R-:W-:Y:S02]  /*9040*/  FMUL.FTZ R46, R148.reuse, R106 ;  /* 0x0000006a942e7220 */ /* 0x040fe40000410000 */
[----:B------:R-:W-:Y:S02]  /*9050*/  FMUL.FTZ R47, R148, R107 ;  /* 0x0000006b942f7220 */ /* 0x000fe40000410000 */
[----:B------:R-:W-:Y:S01]  /*9060*/  LDSM.16.MT88.4 R104, [R212+0x1900] ;  /* 0x00190000d468783b */ /* 0x000fe20000004200 */
[C---:B------:R-:W-:Y:S02]  /*9070*/  FMUL.FTZ R48, R151.reuse, R100 ;  /* 0x0000006497307220 */ /* 0x040fe40000410000 */
[----:B------:R-:W2:Y:S01]  /*9080*/  MUFU.EX2 R188, R188 ;  /* 0x000000bc00bc7308 */ /* 0x000ea20000000800 */
[----:B------:R-:W-:Y:S02]  /*9090*/  FMUL.FTZ R49, R151, R101 ;  /* 0x0000006597317220 */ /* 0x000fe40000410000 */
[----:B------:R-:W-:Y:S01]  /*90a0*/  FMUL.FTZ R50, R150, R102 ;  /* 0x0000006696327220 */ /* 0x000fe20000410000 */
[----:B-1----:R-:W-:Y:S01]  /*90b0*/  F2FP.BF16.PACK_AB R146, R184, R185 ;  /* 0x000000b9b892723e */ /* 0x002fe200000010ff */
[----:B------:R-:W-:Y:S02]  /*90c0*/  FMUL.FTZ R51, R150, R103 ;  /* 0x0000006796337220 */ /* 0x000fe40000410000 */
[----:B------:R-:W-:Y:S01]  /*90d0*/  LDSM.16.MT88.4 R100, [R214+0x1900] ;  /* 0x00190000d664783b */ /* 0x000fe20000004200 */
[--C-:B------:R-:W-:Y:S02]  /*90e0*/  FFMA.FTZ R164, R164, c[0x0][0x2d0], -R161.reuse ;  /* 0x0000b400a4a47a23 */ /* 0x100fe400000108a1 */
[----:B------:R-:W-:Y:S01]  /*90f0*/  MUFU.EX2 R187, R187 ;  /* 0x000000bb00bb7308 */ /* 0x000fe20000000800 */
[C---:B------:R-:W-:Y:S02]  /*9100*/  FMUL.FTZ R24, R149.reuse, R124 ;  /* 0x0000007c95187220 */ /* 0x040fe40000410000 */
[C---:B------:R-:W-:Y:S02]  /*9110*/  FMUL.FTZ R25, R149.reuse, R125 ;  /* 0x0000007d95197220 */ /* 0x040fe40000410000 */
[C---:B------:R-:W-:Y:S02]  /*9120*/  FMUL.FTZ R26, R148.reuse, R126 ;  /* 0x0000007e941a7220 */ /* 0x040fe40000410000 */
[C---:B------:R-:W-:Y:S02]  /*9130*/  FMUL.FTZ R27, R148.reuse, R127 ;  /* 0x0000007f941b7220 */ /* 0x040fe40000410000 */
[----:B------:R-:W-:Y:S01]  /*9140*/  FMUL.FTZ R28, R149, R120 ;  /* 0x00000078951c7220 */ /* 0x000fe20000410000 */
[----:B------:R-:W1:Y:S01]  /*9150*/  MUFU.EX2 R186, R186 ;  /* 0x000000ba00ba7308 */ /* 0x000e620000000800 */
[C---:B------:R-:W-:Y:S02]  /*9160*/  FMUL.FTZ R30, R148.reuse, R122 ;  /* 0x0000007a941e7220 */ /* 0x040fe40000410000 */
[----:B------:R-:W-:Y:S01]  /*9170*/  FMUL.FTZ R31, R148, R123 ;  /* 0x0000007b941f7220 */ /* 0x000fe20000410000 */
[----:B--2---:R-:W-:Y:S01]  /*9180*/  F2FP.BF16.PACK_AB R145, R188, R189 ;  /* 0x000000bdbc91723e */ /* 0x004fe200000010ff */
[C---:B------:R-:W-:Y:S02]  /*9190*/  FMUL.FTZ R52, R151.reuse, R52 ;  /* 0x0000003497347220 */ /* 0x040fe40000410000 */
[----:B------:R-:W-:Y:S02]  /*91a0*/  FMUL.FTZ R53, R151, R53 ;  /* 0x0000003597357220 */ /* 0x000fe40000410000 */
[C---:B------:R-:W-:Y:S01]  /*91b0*/  FMUL.FTZ R54, R150.reuse, R54 ;  /* 0x0000003696367220 */ /* 0x040fe20000410000 */
[----:B------:R-:W-:Y:S01]  /*91c0*/  MUFU.EX2 R124, R175 ;  /* 0x000000af007c7308 */ /* 0x000fe20000000800 */
[----:B------:R-:W-:Y:S02]  /*91d0*/  FMUL.FTZ R55, R150, R55 ;  /* 0x0000003796377220 */ /* 0x000fe40000410000 */
[C---:B------:R-:W-:Y:S02]  /*91e0*/  FMUL.FTZ R56, R149.reuse, R56 ;  /* 0x0000003895387220 */ /* 0x040fe40000410000 */
[C---:B------:R-:W-:Y:S02]  /*91f0*/  FMUL.FTZ R57, R149.reuse, R57 ;  /* 0x0000003995397220 */ /* 0x040fe40000410000 */
[C---:B------:R-:W-:Y:S02]  /*9200*/  FMUL.FTZ R58, R148.reuse, R58 ;  /* 0x0000003a943a7220 */ /* 0x040fe40000410000 */
[----:B------:R-:W-:Y:S01]  /*9210*/  FMUL.FTZ R59, R148, R59 ;  /* 0x0000003b943b7220 */ /* 0x000fe20000410000 */
[----:B------:R-:W-:Y:S01]  /*9220*/  MUFU.EX2 R120, R174 ;  /* 0x000000ae00787308 */ /* 0x000fe20000000800 */
[C---:B------:R-:W-:Y:S02]  /*9230*/  FMUL.FTZ R60, R149.reuse, R60 ;  /* 0x0000003c953c7220 */ /* 0x040fe40000410000 */
[----:B------:R-:W-:Y:S01]  /*9240*/  FMUL.FTZ R61, R149, R61 ;  /* 0x0000003d953d7220 */ /* 0x000fe20000410000 */
[----:B-1----:R-:W-:Y:S01]  /*9250*/  F2FP.BF16.PACK_AB R147, R186, R187 ;  /* 0x000000bbba93723e */ /* 0x002fe200000010ff */
[C---:B------:R-:W-:Y:S02]  /*9260*/  FMUL.FTZ R62, R148.reuse, R62 ;  /* 0x0000003e943e7220 */ /* 0x040fe40000410000 */
[----:B------:R-:W-:Y:S02]  /*9270*/  FMUL.FTZ R63, R148, R63 ;  /* 0x0000003f943f7220 */ /* 0x000fe40000410000 */
[C---:B------:R-:W-:Y:S01]  /*9280*/  FMUL.FTZ R64, R151.reuse, R64 ;  /* 0x0000004097407220 */ /* 0x040fe20000410000 */
[----:B------:R1:W-:Y:S01]  /*9290*/  MUFU.EX2 R136, R173 ;  /* 0x000000ad00887308 */ /* 0x0003e20000000800 */
[C---:B------:R-:W-:Y:S01]  /*92a0*/  HMMA.16816.F32.BF16 R8, R144.reuse, R20, R8 ;  /* 0x000000149008723c */ /* 0x040fe20000041808 */
[C---:B------:R-:W-:Y:S02]  /*92b0*/  FMUL.FTZ R65, R151.reuse, R65 ;  /* 0x0000004197417220 */ /* 0x040fe40000410000 */
[C---:B------:R-:W-:Y:S02]  /*92c0*/  FMUL.FTZ R66, R150.reuse, R66 ;  /* 0x0000004296427220 */ /* 0x040fe40000410000 */
[----:B------:R-:W-:Y:S02]  /*92d0*/  FMUL.FTZ R67, R150, R67 ;  /* 0x0000004396437220 */ /* 0x000fe40000410000 */
[C---:B------:R-:W-:Y:S01]  /*92e0*/  FMUL.FTZ R20, R151.reuse, R128 ;  /* 0x0000008097147220 */ /* 0x040fe20000410000 */
[-C--:B------:R-:W-:Y:S01]  /*92f0*/  HMMA.16816.F32.BF16 R12, R144, R22.reuse, R12 ;  /* 0x00000016900c723c */ /* 0x080fe2000004180c */
[----:B------:R-:W-:Y:S01]  /*9300*/  FMUL.FTZ R21, R151, R129 ;  /* 0x0000008197157220 */ /* 0x000fe20000410000 */
[----:B------:R-:W-:Y:S02]  /*9310*/  MUFU.EX2 R122, R170 ;  /* 0x000000aa007a7308 */ /* 0x000fe40000000800 */
[C---:B------:R-:W-:Y:S02]  /*9320*/  FMUL.FTZ R29, R149.reuse, R121 ;  /* 0x00000079951d7220 */ /* 0x040fe40000410000 */
[C---:B------:R-:W-:Y:S02]  /*9330*/  FMUL.FTZ R72, R149.reuse, R72 ;  /* 0x0000004895487220 */ /* 0x040fe40000410000 */
[C---:B------:R-:W-:Y:S01]  /*9340*/  HMMA.16816.F32.BF16 R16, R156.reuse, R22, R16 ;  /* 0x000000169c10723c */ /* 0x040fe20000041810 */
[C---:B------:R-:W-:Y:S03]  /*9350*/  FMUL.FTZ R73, R149.reuse, R73 ;  /* 0x0000004995497220 */ /* 0x040fe60000410000 */
[----:B------:R-:W-:Y:S01]  /*9360*/  MUFU.EX2 R138, R171 ;  /* 0x000000ab008a7308 */ /* 0x000fe20000000800 */
[----:B------:R-:W-:Y:S02]  /*9370*/  FMUL.FTZ R74, R148, R74 ;  /* 0x0000004a944a7220 */ /* 0x000fe40000410000 */
[C---:B------:R-:W-:Y:S01]  /*9380*/  FMUL.FTZ R22, R150.reuse, R130 ;  /* 0x0000008296167220 */ /* 0x040fe20000410000 */
[----:B-1----:R-:W-:Y:S01]  /*9390*/  LDSM.16.MT88.4 R172, [R214+0x2100] ;  /* 0x00210000d6ac783b */ /* 0x002fe20000004200 */
[----:B------:R-:W-:Y:S03]  /*93a0*/  FMUL.FTZ R23, R150, R131 ;  /* 0x0000008396177220 */ /* 0x000fe60000410000 */
[C---:B------:R-:W-:Y:S02]  /*93b0*/  FMUL.FTZ R75, R148.reuse, R75 ;  /* 0x0000004b944b7220 */ /* 0x040fe40000410000 */
[----:B------:R1:W-:Y:S01]  /*93c0*/  MUFU.EX2 R125, R169 ;  /* 0x000000a9007d7308 */ /* 0x0003e20000000800 */
[C---:B------:R-:W-:Y:S01]  /*93d0*/  FMUL.FTZ R76, R149.reuse, R76 ;  /* 0x0000004c954c7220 */ /* 0x040fe20000410000 */
[-C--:B------:R-:W-:Y:S01]  /*93e0*/  HMMA.16816.F32.BF16 R20, R156, R36.reuse, R20 ;  /* 0x000000249c14723c */ /* 0x080fe20000041814 */
[----:B------:R-:W2:Y:S01]  /*93f0*/  LDSM.16.MT88.4 R128, [R214+0xd00] ;  /* 0x000d0000d680783b */ /* 0x000ea20000004200 */
[C---:B------:R-:W-:Y:S02]  /*9400*/  FMUL.FTZ R77, R149.reuse, R77 ;  /* 0x0000004d954d7220 */ /* 0x040fe40000410000 */
[C---:B------:R-:W-:Y:S02]  /*9410*/  FMUL.FTZ R78, R148.reuse, R78 ;  /* 0x0000004e944e7220 */ /* 0x040fe40000410000 */
[C---:B------:R-:W-:Y:S02]  /*9420*/  FMUL.FTZ R79, R148.reuse, R79 ;  /* 0x0000004f944f7220 */ /* 0x040fe40000410000 */
[C---:B------:R-:W-:Y:S01]  /*9430*/  HMMA.16816.F32.BF16 R24, R144.reuse, R36, R24 ;  /* 0x000000249018723c */ /* 0x040fe20000041818 */
[----:B------:R-:W-:Y:S03]  /*9440*/  MUFU.EX2 R127, R167 ;  /* 0x000000a7007f7308 */ /* 0x000fe60000000800 */
[C---:B------:R-:W-:Y:S02]  /*9450*/  FMUL.FTZ R88, R149.reuse, R88 ;  /* 0x0000005895587220 */ /* 0x040fe40000410000 */
[----:B------:R-:W-:Y:S02]  /*9460*/  FMUL.FTZ R89, R149, R89 ;  /* 0x0000005995597220 */ /* 0x000fe40000410000 */
[-C--:B------:R-:W-:Y:S01]  /*9470*/  HMMA.16816.F32.BF16 R28, R144, R38.reuse, R28 ;  /* 0x00000026901c723c */ /* 0x080fe2000004181c */
[C---:B------:R-:W-:Y:S02]  /*9480*/  FMUL.FTZ R36, R151.reuse, R112 ;  /* 0x0000007097247220 */ /* 0x040fe40000410000 */
[----:B------:R-:W-:Y:S01]  /*9490*/  MUFU.EX2 R123, R165 ;  /* 0x000000a5007b7308 */ /* 0x000fe20000000800 */
[----:B------:R-:W-:Y:S01]  /*94a0*/  FMUL.FTZ R37, R151, R113 ;  /* 0x0000007197257220 */ /* 0x000fe20000410000 */
[----:B-1----:R-:W-:Y:S01]  /*94b0*/  LDSM.16.MT88.4 R168, [R212+0x1500] ;  /* 0x00150000d4a8783b */ /* 0x002fe20000004200 */
[C---:B------:R-:W-:Y:S02]  /*94c0*/  FMUL.FTZ R90, R148.reuse, R90 ;  /* 0x0000005a945a7220 */ /* 0x040fe40000410000 */
[C---:B------:R-:W-:Y:S01]  /*94d0*/  HMMA.16816.F32.BF16 R32, R156.reuse, R38, R32 ;  /* 0x000000269c20723c */ /* 0x040fe20000041820 */
[----:B------:R-:W-:Y:S03]  /*94e0*/  FMUL.FTZ R91, R148, R91 ;  /* 0x0000005b945b7220 */ /* 0x000fe60000410000 */
[C---:B------:R-:W-:Y:S01]  /*94f0*/  FMUL.FTZ R92, R149.reuse, R92 ;  /* 0x0000005c955c7220 */ /* 0x040fe20000410000 */
[----:B------:R-:W-:Y:S01]  /*9500*/  MUFU.EX2 R139, R166 ;  /* 0x000000a6008b7308 */ /* 0x000fe20000000800 */
[----:B------:R-:W-:Y:S02]  /*9510*/  FMUL.FTZ R93, R149, R93 ;  /* 0x0000005d955d7220 */ /* 0x000fe40000410000 */
[C---:B------:R-:W-:Y:S04]  /*9520*/  FMUL.FTZ R38, R150.reuse, R114 ;  /* 0x0000007296267220 */ /* 0x040fe80000410000 */
[----:B------:R-:W-:Y:S02]  /*9530*/  FMUL.FTZ R39, R150, R115 ;  /* 0x0000007396277220 */ /* 0x000fe40000410000 */
[----:B------:R-:W1:Y:S01]  /*9540*/  LDSM.16.MT88.4 R112, [R212+0xd00] ;  /* 0x000d0000d470783b */ /* 0x000e620000004200 */
[----:B------:R3:W-:Y:S01]  /*9550*/  MUFU.EX2 R126, R164 ;  /* 0x000000a4007e7308 */ /* 0x0007e20000000800 */
[C---:B------:R-:W-:Y:S02]  /*9560*/  FMUL.FTZ R94, R148.reuse, R94 ;  /* 0x0000005e945e7220 */ /* 0x040fe40000410000 */
[----:B------:R-:W-:Y:S01]  /*9570*/  FMUL.FTZ R95, R148, R95 ;  /* 0x0000005f945f7220 */ /* 0x000fe20000410000 */
[-C--:B--2---:R-:W-:Y:S01]  /*9580*/  HMMA.16816.F32.BF16 R36, R156, R128.reuse, R36 ;  /* 0x000000809c24723c */ /* 0x084fe20000041824 */
[C---:B------:R-:W-:Y:S02]  /*9590*/  FMUL.FTZ R96, R151.reuse, R96 ;  /* 0x0000006097607220 */ /* 0x040fe40000410000 */
[C---:B------:R-:W-:Y:S02]  /*95a0*/  FMUL.FTZ R97, R151.reuse, R97 ;  /* 0x0000006197617220 */ /* 0x040fe40000410000 */
[C---:B------:R-:W-:Y:S01]  /*95b0*/  FMUL.FTZ R98, R150.reuse, R98 ;  /* 0x0000006296627220 */ /* 0x040fe20000410000 */
[----:B------:R-:W-:Y:S01]  /*95c0*/  MUFU.EX2 R190, R190 ;  /* 0x000000be00be7308 */ /* 0x000fe20000000800 */
[C---:B------:R-:W-:Y:S01]  /*95d0*/  FMUL.FTZ R99, R150.reuse, R99 ;  /* 0x0000006396637220 */ /* 0x040fe20000410000 */
[C---:B------:R-:W-:Y:S01]  /*95e0*/  HMMA.16816.F32.BF16 R40, R144.reuse, R128, R40 ;  /* 0x000000809028723c */ /* 0x040fe20000041828 */
[C---:B------:R-:W-:Y:S03]  /*95f0*/  FMUL.FTZ R68, R151.reuse, R68 ;  /* 0x0000004497447220 */ /* 0x040fe60000410000 */
[C---:B------:R-:W-:Y:S02]  /*9600*/  FMUL.FTZ R69, R151.reuse, R69 ;  /* 0x0000004597457220 */ /* 0x040fe40000410000 */
[C---:B------:R-:W-:Y:S02]  /*9610*/  FMUL.FTZ R70, R150.reuse, R70 ;  /* 0x0000004696467220 */ /* 0x040fe40000410000 */
[-C--:B------:R-:W-:Y:S01]  /*9620*/  HMMA.16816.F32.BF16 R44, R144, R130.reuse, R44 ;  /* 0x00000082902c723c */ /* 0x080fe2000004182c */
[----:B------:R-:W2:Y:S01]  /*9630*/  MUFU.EX2 R191, R191 ;  /* 0x000000bf00bf7308 */ /* 0x000ea20000000800 */
[----:B---3--:R-:W-:Y:S02]  /*9640*/  LDSM.16.MT88.4 R164, [R214+0x1500] ;  /* 0x00150000d6a4783b */ /* 0x008fe40000004200 */
[C---:B------:R-:W-:Y:S02]  /*9650*/  FMUL.FTZ R71, R150.reuse, R71 ;  /* 0x0000004796477220 */ /* 0x040fe40000410000 */
[C---:B------:R-:W-:Y:S02]  /*9660*/  FMUL.FTZ R80, R151.reuse, R80 ;  /* 0x0000005097507220 */ /* 0x040fe40000410000 */
[C---:B------:R-:W-:Y:S01]  /*9670*/  HMMA.16816.F32.BF16 R48, R156.reuse, R130, R48 ;  /* 0x000000829c30723c */ /* 0x040fe20000041830 */
[C---:B------:R-:W-:Y:S02]  /*9680*/  FMUL.FTZ R81, R151.reuse, R81 ;  /* 0x0000005197517220 */ /* 0x040fe40000410000 */
[----:B------:R-:W-:Y:S01]  /*9690*/  MUFU.EX2 R192, R192 ;  /* 0x000000c000c07308 */ /* 0x000fe20000000800 */
[C---:B------:R-:W-:Y:S02]  /*96a0*/  FMUL.FTZ R82, R150.reuse, R82 ;  /* 0x0000005296527220 */ /* 0x040fe40000410000 */
[C---:B------:R-:W-:Y:S02]  /*96b0*/  FMUL.FTZ R83, R150.reuse, R83 ;  /* 0x0000005396537220 */ /* 0x040fe40000410000 */
[C---:B------:R-:W-:Y:S01]  /*96c0*/  FMUL.FTZ R84, R151.reuse, R84 ;  /* 0x0000005497547220 */ /* 0x040fe20000410000 */
[-C--:B-1----:R-:W-:Y:S03]  /*96d0*/  HMMA.16816.F32.BF16 R52, R156, R112.reuse, R52 ;  /* 0x000000709c34723c */ /* 0x082fe60000041834 */
[----:B------:R-:W-:Y:S01]  /*96e0*/  FMUL.FTZ R85, R151, R85 ;  /* 0x0000005597557220 */ /* 0x000fe20000410000 */
[----:B------:R-:W1:Y:S01]  /*96f0*/  MUFU.EX2 R193, R193 ;  /* 0x000000c100c17308 */ /* 0x000e620000000800 */
[C---:B------:R-:W-:Y:S02]  /*9700*/  FMUL.FTZ R86, R150.reuse, R86 ;  /* 0x0000005696567220 */ /* 0x040fe40000410000 */
[----:B------:R-:W-:Y:S02]  /*9710*/  FMUL.FTZ R87, R150, R87 ;  /* 0x0000005796577220 */ /* 0x000fe40000410000 */
[--C-:B------:R-:W-:Y:S01]  /*9720*/  FFMA.FTZ R247, R247, c[0x0][0x2d0], -R161.reuse ;  /* 0x0000b400f7f77a23 */ /* 0x100fe200000108a1 */
[C---:B------:R-:W-:Y:S02]  /*9730*/  HMMA.16816.F32.BF16 R56, R144.reuse, R112, R56 ;  /* 0x000000709038723c */ /* 0x040fe40000041838 */
[--C-:B------:R-:W-:Y:S02]  /*9740*/  FFMA.FTZ R252, R252, c[0x0][0x2d0], -R161.reuse ;  /* 0x0000b400fcfc7a23 */ /* 0x100fe400000108a1 */
[----:B------:R-:W-:Y:S01]  /*9750*/  MUFU.EX2 R194, R194 ;  /* 0x000000c200c27308 */ /* 0x000fe20000000800 */
[--C-:B------:R-:W-:Y:S02]  /*9760*/  FFMA.FTZ R251, R251, c[0x0][0x2d0], -R161.reuse ;  /* 0x0000b400fbfb7a23 */ /* 0x100fe400000108a1 */
[--C-:B------:R-:W-:Y:S01]  /*9770*/  FFMA.FTZ R249, R249, c[0x0][0x2d0], -R161.reuse ;  /* 0x0000b400f9f97a23 */ /* 0x100fe200000108a1 */
[-C--:B------:R-:W-:Y:S01]  /*9780*/  HMMA.16816.F32.BF16 R60, R144, R114.reuse, R60 ;  /* 0x00000072903c723c */ /* 0x080fe2000004183c */
[--C-:B------:R-:W-:Y:S03]  /*9790*/  FFMA.FTZ R162, R162, c[0x0][0x2d0], -R161.reuse ;  /* 0x0000b400a2a27a23 */ /* 0x100fe600000108a1 */
[--C-:B------:R-:W-:Y:S02]  /*97a0*/  FFMA.FTZ R160, R160, c[0x0][0x2d0], -R161.reuse ;  /* 0x0000b400a0a07a23 */ /* 0x100fe400000108a1 */
[----:B------:R-:W3:Y:S01]  /*97b0*/  MUFU.EX2 R195, R195 ;  /* 0x000000c300c37308 */ /* 0x000ee20000000800 */
[----:B------:R-:W-:Y:S01]  /*97c0*/  FFMA.FTZ R161, R153, c[0x0][0x2d0], -R161 ;  /* 0x0000b40099a17a23 */ /* 0x000fe200000108a1 */
[C---:B------:R-:W-:Y:S01]  /*97d0*/  HMMA.16816.F32.BF16 R64, R156.reuse, R114, R64 ;  /* 0x000000729c40723c */ /* 0x040fe20000041840 */
[----:B------:R-:W4:Y:S03]  /*97e0*/  LDSM.16.MT88.4 R112, [R212+0x500] ;  /* 0x00050000d470783b */ /* 0x000f260000004200 */
[----:B------:R-:W-:Y:S01]  /*97f0*/  FFMA.FTZ R179, R151, R234, R179 ;  /* 0x000000ea97b37223 */ /* 0x000fe200000100b3 */
[----:B------:R-:W-:Y:S01]  /*9800*/  MOV R151, R3 ;  /* 0x0000000300977202 */ /* 0x000fe20000000f00 */
[----:B------:R-:W-:Y:S01]  /*9810*/  FFMA.FTZ R155, R150, R235, R155 ;  /* 0x000000eb969b7223 */ /* 0x000fe2000001009b */
[----:B------:R-:W-:Y:S01]  /*9820*/  MOV R150, R2 ;  /* 0x0000000200967202 */ /* 0x000fe20000000f00 */
[-C--:B------:R-:W-:Y:S01]  /*9830*/  HMMA.16816.F32.BF16 R68, R156, R100.reuse, R68 ;  /* 0x000000649c44723c */ /* 0x080fe20000041844 */
[----:B------:R-:W-:Y:S03]  /*9840*/  MUFU.EX2 R196, R196 ;  /* 0x000000c400c47308 */ /* 0x000fe60000000800 */
[----:B------:R-:W-:Y:S01]  /*9850*/  FFMA.FTZ R181, R149, R232, R181 ;  /* 0x000000e895b57223 */ /* 0x000fe200000100b5 */
[----:B------:R-:W-:Y:S01]  /*9860*/  MOV R149, R0 ;  /* 0x0000000000957202 */ /* 0x000fe20000000f00 */
[----:B------:R-:W-:Y:S01]  /*9870*/  FFMA.FTZ R189, R148, R233, R189 ;  /* 0x000000e994bd7223 */ /* 0x000fe200000100bd */
[----:B------:R-:W-:Y:S01]  /*9880*/  MOV R148, R152 ;  /* 0x0000009800947202 */ /* 0x000fe20000000f00 */
[C---:B------:R-:W-:Y:S01]  /*9890*/  HMMA.16816.F32.BF16 R72, R144.reuse, R100, R72 ;  /* 0x000000649048723c */ /* 0x040fe20000041848 */
[----:B------:R-:W-:Y:S02]  /*98a0*/  FADD.FTZ R178, R178, R179 ;  /* 0x000000b3b2b27221 */ /* 0x000fe40000010000 */
[----:B------:R-:W5:Y:S01]  /*98b0*/  MUFU.EX2 R197, R197 ;  /* 0x000000c500c57308 */ /* 0x000f620000000800 */
[----:B------:R-:W-:Y:S02]  /*98c0*/  FADD.FTZ R154, R154, R155 ;  /* 0x0000009b9a9a7221 */ /* 0x000fe40000010000 */
[----:B------:R-:W-:Y:S01]  /*98d0*/  FADD.FTZ R180, R180, R181 ;  /* 0x000000b5b4b47221 */ /* 0x000fe20000010000 */
[----:B--2---:R-:W-:Y:S01]  /*98e0*/  F2FP.BF16.PACK_AB R100, R191, R190 ;  /* 0x000000bebf64723e */ /* 0x004fe200000010ff */
[-C--:B------:R-:W-:Y:S01]  /*98f0*/  HMMA.16816.F32.BF16 R76, R144, R102.reuse, R76 ;  /* 0x00000066904c723c */ /* 0x080fe2000004184c */
[----:B-1----:R-:W-:Y:S03]  /*9900*/  F2FP.BF16.PACK_AB R101, R193, R192 ;  /* 0x000000c0c165723e */ /* 0x002fe600000010ff */
[----:B------:R-:W-:Y:S01]  /*9910*/  FADD.FTZ R188, R188, R189 ;  /* 0x000000bdbcbc7221 */ /* 0x000fe20000010000 */
[----:B------:R-:W-:Y:S01]  /*9920*/  MUFU.EX2 R198, R198 ;  /* 0x000000c600c67308 */ /* 0x000fe20000000800 */
[----:B------:R-:W-:Y:S02]  /*9930*/  FADD.FTZ R177, R177, R178 ;  /* 0x000000b2b1b17221 */ /* 0x000fe40000010000 */
[C---:B------:R-:W-:Y:S01]  /*9940*/  HMMA.16816.F32.BF16 R80, R156.reuse, R102, R80 ;  /* 0x000000669c50723c */ /* 0x040fe20000041850 */
[----:B------:R-:W-:Y:S03]  /*9950*/  FADD.FTZ R183, R183, R154 ;  /* 0x0000009ab7b77221 */ /* 0x000fe60000010000 */
[----:B------:R-:W-:Y:S02]  /*9960*/  FADD.FTZ R185, R185, R180 ;  /* 0x000000b4b9b97221 */ /* 0x000fe40000010000 */
[----:B------:R-:W-:Y:S01]  /*9970*/  FADD.FTZ R187, R187, R188 ;  /* 0x000000bcbbbb7221 */ /* 0x000fe20000010000 */
[----:B---3--:R-:W-:Y:S01]  /*9980*/  F2FP.BF16.PACK_AB R102, R195, R194 ;  /* 0x000000c2c366723e */ /* 0x008fe200000010ff */
[-C--:B------:R-:W-:Y:S01]  /*9990*/  HMMA.16816.F32.BF16 R84, R156, R104.reuse, R84 ;  /* 0x000000689c54723c */ /* 0x080fe20000041854 */
[----:B------:R-:W1:Y:S03]  /*99a0*/  MUFU.EX2 R199, R199 ;  /* 0x000000c700c77308 */ /* 0x000e660000000800 */
[----:B-----5:R-:W-:Y:S01]  /*99b0*/  F2FP.BF16.PACK_AB R103, R197, R196 ;  /* 0x000000c4c567723e */ /* 0x020fe200000010ff */
[----:B------:R-:W-:Y:S02]  /*99c0*/  FADD.FTZ R177, R176, R177 ;  /* 0x000000b1b0b17221 */ /* 0x000fe40000010000 */
[----:B------:R-:W-:Y:S01]  /*99d0*/  FADD.FTZ R183, R182, R183 ;  /* 0x000000b7b6b77221 */ /* 0x000fe20000010000 */
[C---:B------:R-:W-:Y:S01]  /*99e0*/  HMMA.16816.F32.BF16 R88, R144.reuse, R104, R88 ;  /* 0x000000689058723c */ /* 0x040fe20000041858 */
[----:B------:R-:W-:Y:S02]  /*99f0*/  FADD.FTZ R185, R184, R185 ;  /* 0x000000b9b8b97221 */ /* 0x000fe40000010000 */
[----:B------:R-:W-:Y:S01]  /*9a00*/  MUFU.EX2 R244, R244 ;  /* 0x000000f400f47308 */ /* 0x000fe20000000800 */
[----:B------:R-:W-:Y:S02]  /*9a10*/  FADD.FTZ R186, R186, R187 ;  /* 0x000000bbbaba7221 */ /* 0x000fe40000010000 */
[----:B------:R-:W-:Y:S02]  /*9a20*/  FADD.FTZ R190, R190, R177 ;  /* 0x000000b1bebe7221 */ /* 0x000fe40000010000 */
[-C--:B------:R-:W-:Y:S01]  /*9a30*/  HMMA.16816.F32.BF16 R92, R144, R106.reuse, R92 ;  /* 0x0000006a905c723c */ /* 0x080fe2000004185c */
[----:B------:R-:W-:Y:S03]  /*9a40*/  FADD.FTZ R192, R192, R183 ;  /* 0x000000b7c0c07221 */ /* 0x000fe60000010000 */
[----:B------:R-:W-:Y:S01]  /*9a50*/  FADD.FTZ R191, R191, R190 ;  /* 0x000000bebfbf7221 */ /* 0x000fe20000010000 */
[----:B------:R-:W2:Y:S01]  /*9a60*/  MUFU.EX2 R245, R245 ;  /* 0x000000f500f57308 */ /* 0x000ea20000000800 */
[----:B------:R-:W-:Y:S02]  /*9a70*/  FADD.FTZ R193, R193, R192 ;  /* 0x000000c0c1c17221 */ /* 0x000fe40000010000 */
[----:B------:R-:W-:Y:S01]  /*9a80*/  HMMA.16816.F32.BF16 R96, R156, R106, R96 ;  /* 0x0000006a9c60723c */ /* 0x000fe20000041860 */
[C---:B-1----:R-:W-:Y:S03]  /*9a90*/  F2FP.BF16.PACK_AB R104, R199.reuse, R198 ;  /* 0x000000c6c768723e */ /* 0x042fe600000010ff */
[----:B------:R-:W-:Y:S02]  /*9aa0*/  FADD.FTZ R198, R198, R185 ;  /* 0x000000b9c6c67221 */ /* 0x000fe40000010000 */
[----:B------:R-:W-:Y:S01]  /*9ab0*/  FADD.FTZ R194, R194, R191 ;  /* 0x000000bfc2c27221 */ /* 0x000fe20000010000 */
[----:B------:R-:W-:Y:S01]  /*9ac0*/  MUFU.EX2 R247, R247 ;  /* 0x000000f700f77308 */ /* 0x000fe20000000800 */
[-C--:B------:R-:W-:Y:S01]  /*9ad0*/  HMMA.16816.F32.BF16 R4, R100, R108.reuse, R4 ;  /* 0x0000006c6404723c */ /* 0x080fe20000041804 */
[----:B------:R-:W-:Y:S03]  /*9ae0*/  F2FP.BF16.PACK_AB R158, R136, R120 ;  /* 0x00000078889e723e */ /* 0x000fe600000010ff */
[----:B------:R-:W-:Y:S01]  /*9af0*/  F2FP.BF16.PACK_AB R159, R138, R122 ;  /* 0x0000007a8a9f723e */ /* 0x000fe200000010ff */
[----:B------:R-:W-:Y:S02]  /*9b00*/  FADD.FTZ R199, R199, R198 ;  /* 0x000000c6c7c77221 */ /* 0x000fe40000010000 */
[----:B------:R-:W-:Y:S02]  /*9b10*/  FADD.FTZ R196, R196, R193 ;  /* 0x000000c1c4c47221 */ /* 0x000fe40000010000 */
[----:B------:R-:W1:Y:S03]  /*9b20*/  MUFU.EX2 R252, R252 ;  /* 0x000000fc00fc7308 */ /* 0x000e660000000800 */
[----:B------:R-:W-:Y:S01]  /*9b30*/  FADD.FTZ R194, R195, R194 ;  /* 0x000000c2c3c27221 */ /* 0x000fe20000010000 */
[----:B--2---:R-:W-:Y:S01]  /*9b40*/  F2FP.BF16.PACK_AB R106, R245, R244 ;  /* 0x000000f4f56a723e */ /* 0x004fe200000010ff */
[----:B------:R-:W-:Y:S02]  /*9b50*/  FADD.FTZ R244, R244, R199 ;  /* 0x000000c7f4f47221 */ /* 0x000fe40000010000 */
[----:B------:R-:W-:Y:S02]  /*9b60*/  FADD.FTZ R197, R197, R196 ;  /* 0x000000c4c5c57221 */ /* 0x000fe40000010000 */
[----:B------:R-:W-:Y:S01]  /*9b70*/  FADD.FTZ R244, R245, R244 ;  /* 0x000000f4f5f47221 */ /* 0x000fe20000010000 */
[----:B------:R-:W2:Y:S10]  /*9b80*/  MUFU.EX2 R251, R251 ;  /* 0x000000fb00fb7308 */ /* 0x000eb40000000800 */
[----:B------:R-:W3:Y:S01]  /*9b90*/  MUFU.EX2 R249, R249 ;  /* 0x000000f900f97308 */ /* 0x000ee20000000800 */
[C---:B-1----:R-:W-:Y:S01]  /*9ba0*/  F2FP.BF16.PACK_AB R105, R252.reuse, R247 ;  /* 0x000000f7fc69723e */ /* 0x042fe200000010ff */
[----:B------:R-:W-:Y:S04]  /*9bb0*/  FADD.FTZ R247, R247, R186 ;  /* 0x000000baf7f77221 */ /* 0x000fe80000010000 */
[----:B------:R-:W-:Y:S04]  /*9bc0*/  FADD.FTZ R252, R252, R247 ;  /* 0x000000f7fcfc7221 */ /* 0x000fe80000010000 */
[----:B------:R-:W1:Y:S01]  /*9bd0*/  MUFU.EX2 R250, R250 ;  /* 0x000000fa00fa7308 */ /* 0x000e620000000800 */
[----:B--2---:R-:W-:Y:S09]  /*9be0*/  FADD.FTZ R252, R251, R252 ;  /* 0x000000fcfbfc7221 */ /* 0x004ff20000010000 */
[----:B------:R-:W2:Y:S01]  /*9bf0*/  MUFU.EX2 R248, R248 ;  /* 0x000000f800f87308 */ /* 0x000ea20000000800 */
[C---:B---3--:R-:W-:Y:S01]  /*9c00*/  F2FP.BF16.PACK_AB R107, R249.reuse, R251 ;  /* 0x000000fbf96b723e */ /* 0x048fe200000010ff */
[----:B------:R-:W-:Y:S08]  /*9c10*/  FADD.FTZ R252, R249, R252 ;  /* 0x000000fcf9fc7221 */ /* 0x000ff00000010000 */
[----:B------:R-:W3:Y:S01]  /*9c20*/  MUFU.EX2 R246, R246 ;  /* 0x000000f600f67308 */ /* 0x000ee20000000800 */
[C---:B------:R-:W-:Y:S01]  /*9c30*/  HMMA.16816.F32.BF16 R8, R104.reuse, R108, R8 ;  /* 0x0000006c6808723c */ /* 0x040fe20000041808 */
[----:B-1----:R-:W-:Y:S07]  /*9c40*/  F2FP.BF16.PACK_AB R156, R250, R124 ;  /* 0x0000007cfa9c723e */ /* 0x002fee00000010ff */
[-C--:B------:R-:W-:Y:S01]  /*9c50*/  HMMA.16816.F32.BF16 R12, R104, R110.reuse, R12 ;  /* 0x0000006e680c723c */ /* 0x080fe2000004180c */
[----:B------:R1:W5:Y:S03]  /*9c60*/  MUFU.EX2 R121, R162 ;  /* 0x000000a200797308 */ /* 0x0003660000000800 */
[----:B--2---:R-:W-:Y:S04]  /*9c70*/  FADD.FTZ R197, R248, R197 ;  /* 0x000000c5f8c57221 */ /* 0x004fe80000010000 */
[C---:B------:R-:W-:Y:S01]  /*9c80*/  HMMA.16816.F32.BF16 R16, R100.reuse, R110, R16 ;  /* 0x0000006e6410723c */ /* 0x040fe20000041810 */
[----:B------:R-:W2:Y:S02]  /*9c90*/  LDSM.16.MT88.4 R108, [R212+0x1100] ;  /* 0x00110000d46c783b */ /* 0x000ea40000004200 */
[----:B------:R5:W-:Y:S01]  /*9ca0*/  MUFU.EX2 R137, R160 ;  /* 0x000000a000897308 */ /* 0x000be20000000800 */
[C---:B---3--:R-:W-:Y:S04]  /*9cb0*/  F2FP.BF16.PACK_AB R157, R246.reuse, R248 ;  /* 0x000000f8f69d723e */ /* 0x048fe800000010ff */
[-C--:B----4-:R-:W-:Y:S01]  /*9cc0*/  HMMA.16816.F32.BF16 R20, R100, R112.reuse, R20 ;  /* 0x000000706414723c */ /* 0x090fe20000041814 */
[----:B------:R-:W-:Y:S04]  /*9cd0*/  FADD.FTZ R197, R246, R197 ;  /* 0x000000c5f6c57221 */ /* 0x000fe80000010000 */
[----:B------:R3:W4:Y:S03]  /*9ce0*/  MUFU.EX2 R153, R161 ;  /* 0x000000a100997308 */ /* 0x0007260000000800 */
[C---:B------:R-:W-:Y:S01]  /*9cf0*/  HMMA.16816.F32.BF16 R24, R104.reuse, R112, R24 ;  /* 0x000000706818723c */ /* 0x040fe20000041818 */
[----:B-1----:R-:W-:Y:S07]  /*9d00*/  F2FP.BF16.PACK_AB R162, R139, R123 ;  /* 0x0000007b8ba2723e */ /* 0x002fee00000010ff */
[-C--:B------:R-:W-:Y:S01]  /*9d10*/  HMMA.16816.F32.BF16 R28, R104, R114.reuse, R28 ;  /* 0x00000072681c723c */ /* 0x080fe2000004181c */
[----:B-----5:R-:W-:Y:S07]  /*9d20*/  F2FP.BF16.PACK_AB R160, R127, R125 ;  /* 0x0000007d7fa0723e */ /* 0x020fee00000010ff */
[C---:B------:R-:W-:Y:S01]  /*9d30*/  HMMA.16816.F32.BF16 R32, R100.reuse, R114, R32 ;  /* 0x000000726420723c */ /* 0x040fe20000041820 */
[----:B------:R-:W1:Y:S03]  /*9d40*/  LDSM.16.MT88.4 R112, [R214+0x1d00] ;  /* 0x001d0000d670783b */ /* 0x000e660000004200 */
[----:B---3--:R-:W-:Y:S02]  /*9d50*/  F2FP.BF16.PACK_AB R161, R121, R126 ;  /* 0x0000007e79a1723e */ /* 0x008fe400000010ff */
[----:B----4-:R-:W-:Y:S02]  /*9d60*/  F2FP.BF16.PACK_AB R163, R153, R137 ;  /* 0x0000008999a3723e */ /* 0x010fe400000010ff */
[-C--:B------:R-:W-:Y:S08]  /*9d70*/  HMMA.16816.F32.BF16 R36, R100, R116.reuse, R36 ;  /* 0x000000746424723c */ /* 0x080ff00000041824 */
[C---:B------:R-:W-:Y:S08]  /*9d80*/  HMMA.16816.F32.BF16 R40, R104.reuse, R116, R40 ;  /* 0x000000746828723c */ /* 0x040ff00000041828 */
[-C--:B------:R-:W-:Y:S08]  /*9d90*/  HMMA.16816.F32.BF16 R44, R104, R118.reuse, R44 ;  /* 0x00000076682c723c */ /* 0x080ff0000004182c */
[C---:B------:R-:W-:Y:S01]  /*9da0*/  HMMA.16816.F32.BF16 R48, R100.reuse, R118, R48 ;  /* 0x000000766430723c */ /* 0x040fe20000041830 */
[----:B------:R-:W3:Y:S07]  /*9db0*/  LDSM.16.MT88.4 R116, [R212+0x1d00] ;  /* 0x001d0000d474783b */ /* 0x000eee0000004200 */
        /* <DEDUP_REMOVED lines=8> */
[C---:B------:R-:W-:Y:S08]  /*9e40*/  HMMA.16816.F32.BF16 R80, R100.reuse, R114, R80 ;  /* 0x000000726450723c */ /* 0x040ff00000041850 */
[-C--:B---3--:R-:W-:Y:S08]  /*9e50*/  HMMA.16816.F32.BF16 R84, R100, R116.reuse, R84 ;  /* 0x000000746454723c */ /* 0x088ff00000041854 */
[C---:B------:R-:W-:Y:S08]  /*9e60*/  HMMA.16816.F32.BF16 R88, R104.reuse, R116, R88 ;  /* 0x000000746858723c */ /* 0x040ff00000041858 */
[-C--:B------:R-:W-:Y:S08]  /*9e70*/  HMMA.16816.F32.BF16 R92, R104, R118.reuse, R92 ;  /* 0x00000076685c723c */ /* 0x080ff0000004185c */
[----:B------:R-:W-:Y:S08]  /*9e80*/  HMMA.16816.F32.BF16 R96, R100, R118, R96 ;  /* 0x000000766460723c */ /* 0x000ff00000041860 */
[-C--:B------:R-:W-:Y:S01]  /*9e90*/  HMMA.16816.F32.BF16 R144, R156, R132.reuse, R4 ;  /* 0x000000849c90723c */ /* 0x080fe20000041804 */
[----:B------:R-:W1:Y:S07]  /*9ea0*/  LDSM.16.MT88.4 R4, [R212+0x2100] ;  /* 0x00210000d404783b */ /* 0x000e6e0000004200 */
[C---:B------:R-:W-:Y:S07]  /*9eb0*/  HMMA.16816.F32.BF16 R140, R160.reuse, R132, R8 ;  /* 0x00000084a08c723c */ /* 0x040fee0000041808 */
[----:B------:R-:W-:Y:S02]  /*9ec0*/  MOV R11, R139 ;  /* 0x0000008b000b7202 */ /* 0x000fe40000000f00 */
[----:B------:R-:W-:Y:S03]  /*9ed0*/  MOV R10, R138 ;  /* 0x0000008a000a7202 */ /* 0x000fe60000000f00 */
[----:B------:R-:W-:Y:S02]  /*9ee0*/  MOV R9, R137 ;  /* 0x0000008900097202 */ /* 0x000fe40000000f00 */
[----:B------:R-:W-:Y:S02]  /*9ef0*/  MOV R8, R136 ;  /* 0x0000008800087202 */ /* 0x000fe40000000f00 */
[-C--:B------:R-:W-:Y:S07]  /*9f00*/  HMMA.16816.F32.BF16 R136, R160, R134.reuse, R12 ;  /* 0x00000086a088723c */ /* 0x080fee000004180c */
[----:B------:R-:W-:Y:S01]  /*9f10*/  MOV R15, R123 ;  /* 0x0000007b000f7202 */ /* 0x000fe20000000f00 */
[C---:B------:R-:W-:Y:S01]  /*9f20*/  HMMA.16816.F32.BF16 R132, R156.reuse, R134, R16 ;  /* 0x000000869c84723c */ /* 0x040fe20000041810 */
[----:B------:R-:W-:Y:S03]  /*9f30*/  MOV R14, R122 ;  /* 0x0000007a000e7202 */ /* 0x000fe60000000f00 */
[----:B------:R-:W-:Y:S02]  /*9f40*/  MOV R13, R121 ;  /* 0x00000079000d7202 */ /* 0x000fe40000000f00 */
[----:B------:R-:W-:Y:S01]  /*9f50*/  MOV R12, R120 ;  /* 0x00000078000c7202 */ /* 0x000fe20000000f00 */
[----:B------:R-:W-:Y:S01]  /*9f60*/  FADD.FTZ R197, R14, R197 ;  /* 0x000000c50ec57221 */ /* 0x000fe20000010000 */
[-C--:B--2---:R-:W-:Y:S01]  /*9f70*/  HMMA.16816.F32.BF16 R128, R156, R108.reuse, R20 ;  /* 0x0000006c9c80723c */ /* 0x084fe20000041814 */
[----:B------:R-:W-:Y:S03]  /*9f80*/  MOV R19, R127 ;  /* 0x0000007f00137202 */ /* 0x000fe60000000f00 */
[----:B------:R-:W-:Y:S01]  /*9f90*/  MOV R18, R126 ;  /* 0x0000007e00127202 */ /* 0x000fe20000000f00 */
[----:B------:R-:W-:Y:S01]  /*9fa0*/  FADD.FTZ R235, R10, R197 ;  /* 0x000000c50aeb7221 */ /* 0x000fe20000010000 */
[----:B------:R-:W-:Y:S02]  /*9fb0*/  MOV R17, R125 ;  /* 0x0000007d00117202 */ /* 0x000fe40000000f00 */
[----:B------:R-:W-:Y:S01]  /*9fc0*/  MOV R16, R124 ;  /* 0x0000007c00107202 */ /* 0x000fe20000000f00 */
[----:B------:R-:W-:Y:S01]  /*9fd0*/  FADD.FTZ R252, R18, R252 ;  /* 0x000000fc12fc7221 */ /* 0x000fe20000010000 */
[C---:B------:R-:W-:Y:S02]  /*9fe0*/  HMMA.16816.F32.BF16 R124, R160.reuse, R108, R24 ;  /* 0x0000006ca07c723c */ /* 0x040fe40000041818 */
[----:B------:R-:W-:Y:S02]  /*9ff0*/  FADD.FTZ R244, R17, R244 ;  /* 0x000000f411f47221 */ /* 0x000fe40000010000 */
[----:B------:R-:W-:Y:S02]  /*a000*/  FADD.FTZ R252, R13, R252 ;  /* 0x000000fc0dfc7221 */ /* 0x000fe40000010000 */
[----:B------:R-:W-:Y:S02]  /*a010*/  FADD.FTZ R244, R19, R244 ;  /* 0x000000f413f47221 */ /* 0x000fe40000010000 */
[-C--:B------:R-:W-:Y:S01]  /*a020*/  HMMA.16816.F32.BF16 R120, R160, R110.reuse, R28 ;  /* 0x0000006ea078723c */ /* 0x080fe2000004181c */
[----:B------:R-:W-:Y:S03]  /*a030*/  FADD.FTZ R252, R9, R252 ;  /* 0x000000fc09fc7221 */ /* 0x000fe60000010000 */
[----:B------:R-:W-:Y:S02]  /*a040*/  FADD.FTZ R244, R15, R244 ;  /* 0x000000f40ff47221 */ /* 0x000fe40000010000 */
[----:B------:R-:W-:Y:S02]  /*a050*/  FADD.FTZ R233, R153, R252 ;  /* 0x000000fc99e97221 */ /* 0x000fe40000010000 */
[C---:B------:R-:W-:Y:S01]  /*a060*/  HMMA.16816.F32.BF16 R116, R156.reuse, R110, R32 ;  /* 0x0000006e9c74723c */ /* 0x040fe20000041820 */
[----:B------:R-:W-:Y:S07]  /*a070*/  FADD.FTZ R232, R11, R244 ;  /* 0x000000f40be87221 */ /* 0x000fee0000010000 */
        /* <DEDUP_REMOVED lines=17> */
[----:B------:R-:W-:Y:S01]  /*a190*/  HMMA.16816.F32.BF16 R96, R156, R6, R96 ;  /* 0x000000069c60723c */ /* 0x000fe20000041860 */
[----:B------:R-:W-:Y:S04]  /*a1a0*/  FADD.FTZ R5, R12, R5 ;  /* 0x000000050c057221 */ /* 0x000fe80000010000 */
[----:B------:R-:W-:Y:S01]  /*a1b0*/  FADD.FTZ R234, R8, R5 ;  /* 0x0000000508ea7221 */ /* 0x000fe20000010000 */
[----:B------:R-:W-:-:S05]  /*a1c0*/  @P0 BRA `(.L_x_425) ;  /* 0xffffbbd000000947 */ /* 0x000fca000383ffff */
.L_x_406:
[----:B------:R-:W1:Y:S01]  /*a1d0*/  S2UR UR8, SR_CTAID.X ;  /* 0x00000000000879c3 */ /* 0x000e620000002500 */
[----:B------:R-:W-:Y:S01]  /*a1e0*/  ULDC.64 UR4, c[0x0][0x2c8] ;  /* 0x0000b20000047ab9 */ /* 0x000fe20000000a00 */
[----:B------:R-:W-:Y:S01]  /*a1f0*/  PLOP3.LUT P0, PT, PT, PT, UP1, 0x40, 0x0 ;  /* 0x000000000000781c */ /* 0x000fe20003f0e818 */
[----:B-1----:R-:W-:-:S04]  /*a200*/  ULEA UR8, UR8, 0x7f, 0x7 ;  /* 0x0000007f08087891 */ /* 0x002fc8000f8e383f */
[----:B------:R-:W-:-:S03]  /*a210*/  UIMAD.WIDE.U32 UR14, UR8, UR4, URZ ;  /* 0x00000004080e72a5 */ /* 0x000fc6000f8e003f */
[----:B------:R-:W-:Y:S02]  /*a220*/  ULDC UR4, c[0x0][0x168] ;  /* 0x00005a0000047ab9 */ /* 0x000fe40000000800 */
[----:B------:R-:W-:Y:S02]  /*a230*/  @UP2 USHF.R.U32.HI UR8, URZ, UR5, UR15 ;  /* 0x000000053f082299 */ /* 0x000fe4000801160f */
[----:B------:R-:W-:Y:S02]  /*a240*/  UIADD3 UR4, -UR4, 0x1, URZ ;  /* 0x0000000104047890 */ /* 0x000fe4000fffe13f */
[----:B------:R-:W-:Y:S02]  /*a250*/  ULDC UR5, c[0x0][0x1d0] ;  /* 0x0000740000057ab9 */ /* 0x000fe40000000800 */
[----:B------:R-:W-:-:S03]  /*a260*/  UIADD3 UR9, UR8, UR5, UR4 ;  /* 0x0000000508097290 */ /* 0x000fc6000fffe004 */
[----:B------:R-:W-:Y:S02]  /*a270*/  ULDC UR8, c[0x0][0x324] ;  /* 0x0000c90000087ab9 */ /* 0x000fe40000000800 */
[----:B------:R-:W-:Y:S01]  /*a280*/  UIADD3 UR8, UR9, -UR8, URZ ;  /* 0x8000000809087290 */ /* 0x000fe2000fffe03f */
[----:B------:R-:W-:Y:S05]  /*a290*/  @P0 BRA `(.L_x_426) ;  /* 0x0000016000000947 */ /* 0x000fea0003800000 */
[----:B------:R-:W-:-:S06]  /*a2a0*/  UISETP.GT.AND UP0, UPT, UR9, -0x1, UPT ;  /* 0xffffffff0900788c */ /* 0x000fcc000bf04270 */
[----:B------:R-:W-:-:S13]  /*a2b0*/  PLOP3.LUT P0, PT, PT, PT, UP0, 0x80, 0x0 ;  /* 0x000000000000781c */ /* 0x000fda0003f0f008 */
[----:B------:R-:W-:Y:S05]  /*a2c0*/  @P0 BRA `(.L_x_427) ;  /* 0x0000009000000947 */ /* 0x000fea0003800000 */
[----:B------:R-:W-:Y:S02]  /*a2d0*/  ULDC UR4, c[0x0][0x32c] ;  /* 0x0000cb0000047ab9 */ /* 0x000fe40000000800 */
[----:B------:R-:W-:Y:S02]  /*a2e0*/  UISETP.NE.AND UP0, UPT, UR4, 0x1, UPT ;  /* 0x000000010400788c */ /* 0x000fe4000bf05270 */
[----:B------:R-:W-:Y:S02]  /*a2f0*/  ULOP3.LUT UR9, URZ, UR9, URZ, 0x33, !UPT ;  /* 0x000000093f097292 */ /* 0x000fe4000f8e333f */
[----:B------:R-:W-:Y:S02]  /*a300*/  ULDC.64 UR4, c[0x0][0x330] ;  /* 0x0000cc0000047ab9 */ /* 0x000fe40000000a00 */
[----:B------:R-:W-:-:S07]  /*a310*/  UIMAD.WIDE.U32 UR14, UR9, UR4, URZ ;  /* 0x00000004090e72a5 */ /* 0x000fce000f8e003f */
[----:B------:R-:W-:Y:S02]  /*a320*/  @UP0 UMOV UR11, UR15 ;  /* 0x0000000f000b0c82 */ /* 0x000fe40008000000 */
[----:B------:R-:W-:-:S04]  /*a330*/  @UP0 USHF.R.U32.HI UR9, URZ, UR5, UR11 ;  /* 0x000000053f090299 */ /* 0x000fc8000801160b */
[----:B------:R-:W-:Y:S01]  /*a340*/  ULOP3.LUT UR9, URZ, UR9, URZ, 0x33, !UPT ;  /* 0x000000093f097292 */ /* 0x000fe2000f8e333f */
[----:B------:R-:W-:Y:S05]  /*a350*/  BRA `(.L_x_428) ;  /* 0x0000006000007947 */ /* 0x000fea0003800000 */
.L_x_427:
[----:B------:R-:W-:Y:S02]  /*a360*/  ULDC UR4, c[0x0][0x32c] ;  /* 0x0000cb0000047ab9 */ /* 0x000fe40000000800 */
[----:B------:R-:W-:-:S03]  /*a370*/  UISETP.NE.AND UP0, UPT, UR4, 0x1, UPT ;  /* 0x000000010400788c */ /* 0x000fc6000bf05270 */
[----:B------:R-:W-:Y:S02]  /*a380*/  ULDC.64 UR4, c[0x0][0x330] ;  /* 0x0000cc0000047ab9 */ /* 0x000fe40000000a00 */
[----:B------:R-:W-:-:S07]  /*a390*/  UIMAD.WIDE.U32 UR14, UR9, UR4, URZ ;  /* 0x00000004090e72a5 */ /* 0x000fce000f8e003f */
[----:B------:R-:W-:Y:S02]  /*a3a0*/  @UP0 UMOV UR11, UR15 ;  /* 0x0000000f000b0c82 */ /* 0x000fe40008000000 */
[----:B------:R-:W-:Y:S02]  /*a3b0*/  @UP0 USHF.R.U32.HI UR9, URZ, UR5, UR11 ;  /* 0x000000053f090299 */ /* 0x000fe4000801160b */
.L_x_428:
[----:B------:R-:W-:Y:S02]  /*a3c0*/  ULDC UR4, c[0x0][0x32c] ;  /* 0x0000cb0000047ab9 */ /* 0x000fe40000000800 */
[----:B------:R-:W-:-:S04]  /*a3d0*/  UIMAD UR4, UR9, UR4, URZ ;  /* 0x00000004090472a4 */ /* 0x000fc8000f8e023f */
[----:B------:R-:W-:-:S04]  /*a3e0*/  UISETP.LT.AND UP0, UPT, UR8, UR4, UPT ;  /* 0x000000040800728c */ /* 0x000fc8000bf01270 */
[----:B------:R-:W-:-:S04]  /*a3f0*/  USEL UR8, UR8, UR4, !UP0 ;  /* 0x0000000408087287 */ /* 0x000fc8000c000000 */
.L_x_426:
[----:B------:R-:W-:-:S04]  /*a400*/  UIADD3 UR8, UR8, 0x2f, URZ ;  /* 0x0000002f08087890 */ /* 0x000fc8000fffe03f */
[----:B------:R-:W-:-:S04]  /*a410*/  UIMAD.WIDE UR4, UR8, 0x2aaaaaab, URZ ;  /* 0x2aaaaaab080478a5 */ /* 0x000fc8000f8e023f */
[----:B------:R-:W-:-:S04]  /*a420*/  USHF.R.U32.HI UR4, URZ, 0x1f, UR5 ;  /* 0x0000001f3f047899 */ /* 0x000fc80008011605 */
[----:B------:R-:W-:-:S04]  /*a430*/  ULEA.HI.SX32 UR4, UR5, UR4, 0x1d ;  /* 0x0000000405047291 */ /* 0x000fc8000f8fea3f */
[----:B------:R-:W-:-:S04]  /*a440*/  UISETP.LT.AND UP0, UPT, UR7, UR4, UPT ;  /* 0x000000040700728c */ /* 0x000fc8000bf01270 */
[----:B------:R-:W-:-:S06]  /*a450*/  USEL UR4, UR7, UR4, !UP0 ;  /* 0x0000000407047287 */ /* 0x000fcc000c000000 */
[----:B------:R-:W-:-:S13]  /*a460*/  ISETP.GE.AND P0, PT, R238, UR4, PT ;  /* 0x00000004ee007c0c */ /* 0x000fda000bf06270 */
[----:B------:R-:W-:Y:S05]  /*a470*/  @!P0 BRA `(.L_x_429) ;  /* 0x0000304000008947 */ /* 0x000fea0003800000 */
[C---:B------:R-:W-:Y:S02]  /*a480*/  IADD3 R247, P0, R220.reuse, 0x20, RZ ;  /* 0x00000020dcf77810 */ /* 0x040fe40007f1e0ff */
[----:B------:R-:W-:Y:S02]  /*a490*/  IADD3 R245, P2, R220, 0x40, RZ ;  /* 0x00000040dcf57810 */ /* 0x000fe40007f5e0ff */
[C---:B------:R-:W-:Y:S01]  /*a4a0*/  IADD3 R243, P1, R224.reuse, 0x20, RZ ;  /* 0x00000020e0f37810 */ /* 0x040fe20007f3e0ff */
[--C-:B------:R-:W-:Y:S01]  /*a4b0*/  IMAD.X R246, RZ, RZ, R231.reuse, P0 ;  /* 0x000000fffff67224 */ /* 0x100fe200000e06e7 */
[----:B------:R-:W-:Y:S01]  /*a4c0*/  IADD3 R241, P0, R224, 0x40, RZ ;  /* 0x00000040e0f17810 */ /* 0x000fe20007f1e0ff */
[----:B------:R-:W-:Y:S02]  /*a4d0*/  IMAD.X R244, RZ, RZ, R231, P2 ;  /* 0x000000fffff47224 */ /* 0x000fe400010e06e7 */
[--C-:B------:R-:W-:Y:S02]  /*a4e0*/  IMAD.X R242, RZ, RZ, R237.reuse, P1 ;  /* 0x000000fffff27224 */ /* 0x100fe400008e06ed */
[----:B------:R-:W-:-:S02]  /*a4f0*/  IMAD.X R240, RZ, RZ, R237, P0 ;  /* 0x000000fffff07224 */ /* 0x000fc400000e06ed */
.L_x_432:
[----:B------:R-:W-:Y:S04]  /*a500*/  DEPBAR.LE SB0, 0x0 ;  /* 0x000080000000791a */ /* 0x000fe80000000000 */
[----:B------:R-:W-:Y:S01]  /*a510*/  BAR.SYNC.DEFER_BLOCKING 0x0 ;  /* 0x0000000000007b1d */ /* 0x000fe20000010000 */
[----:B------:R-:W-:Y:S01]  /*a520*/  ISETP.GT.AND P0, PT, R219, R238, PT ;  /* 0x000000eedb00720c */ /* 0x000fe20003f04270 */
[----:B------:R-:W-:Y:S01]  /*a530*/  IMAD.MOV.U32 R148, RZ, RZ, R3 ;  /* 0x000000ffff947224 */ /* 0x000fe200078e0003 */
[----:B------:R-:W-:Y:S01]  /*a540*/  MOV R153, R2 ;  /* 0x0000000200997202 */ /* 0x000fe20000000f00 */
[----:B------:R-:W-:Y:S02]  /*a550*/  IMAD.MOV.U32 R149, RZ, RZ, R0 ;  /* 0x000000ffff957224 */ /* 0x000fe400078e0000 */
        /* <DEDUP_REMOVED lines=18> */
[-C--:B------:R-:W-:Y:S03]  /*a680*/  IADD3 R11, P0, R220, R8.reuse, RZ ;  /* 0x00000008dc0b7210 */ /* 0x080fe60007f1e0ff */
[----:B------:R-:W-:Y:S01]  /*a690*/  IMAD.IADD R5, R9, 0x1, R5 ;  /* 0x0000000109057824 */ /* 0x000fe200078e0205 */
[----:B------:R-:W-:Y:S02]  /*a6a0*/  LEA R14, P2, R11, c[0x0][0x1f8], 0x1 ;  /* 0x00007e000b0e7a11 */ /* 0x000fe400078408ff */
[-C--:B------:R-:W-:Y:S01]  /*a6b0*/  IADD3 R9, P1, R245, R8.reuse, RZ ;  /* 0x00000008f5097210 */ /* 0x080fe20007f3e0ff */
[----:B------:R-:W-:Y:S01]  /*a6c0*/  IMAD.X R4, R5, 0x1, R231, P0 ;  /* 0x0000000105047824 */ /* 0x000fe200000e06e7 */
[-C--:B------:R-:W-:Y:S03]  /*a6d0*/  IADD3 R7, P0, R247, R8.reuse, RZ ;  /* 0x00000008f7077210 */ /* 0x080fe60007f1e0ff */
[----:B------:R-:W-:Y:S01]  /*a6e0*/  IMAD.X R6, R5, 0x1, R244, P1 ;  /* 0x0000000105067824 */ /* 0x000fe200008e06f4 */
        /* <DEDUP_REMOVED lines=11> */
[----:B------:R-:W-:Y:S01]  /*a7a0*/  LEA R10, P1, R9, c[0x0][0x1f8], 0x1 ;  /* 0x00007e00090a7a11 */ /* 0x000fe200078208ff */
[----:B------:R4:W-:Y:S02]  /*a7b0*/  LDGSTS.E.BYPASS.LTC128B.128 [R218+0xd00], [R12.64], !P5 ;  /* 0x00d000000cda7fae */ /* 0x0009e4000e901d4c */
[----:B------:R-:W-:Y:S01]  /*a7c0*/  @!P3 IMAD.X R7, R5, 0x1, R231, P2 ;  /* 0x000000010507b824 */ /* 0x000fe200010e06e7 */
[----:B------:R-:W-:Y:S02]  /*a7d0*/  LEA.HI.X R11, R9, c[0x0][0x1fc], R6, 0x1, P1 ;  /* 0x00007f00090b7a11 */ /* 0x000fe400008f0c06 */
[----:B------:R-:W-:Y:S02]  /*a7e0*/  @!P3 IADD3 R6, P1, R8, R247, RZ ;  /* 0x000000f70806b210 */ /* 0x000fe40007f3e0ff */
[----:B------:R-:W-:Y:S01]  /*a7f0*/  @!P3 LEA R18, P2, R4, c[0x0][0x1f8], 0x1 ;  /* 0x00007e000412ba11 */ /* 0x000fe200078408ff */
        /* <DEDUP_REMOVED lines=12> */
.L_x_430:
        /* <DEDUP_REMOVED lines=9> */
[-C--:B-1----:R-:W-:Y:S01]  /*a950*/  HMMA.16816.F32.BF16 R20, R156, R32.reuse, RZ ;  /* 0x000000209c14723c */ /* 0x082fe200000418ff */
[----:B------:R-:W1:Y:S07]  /*a960*/  LDSM.16.M88.4 R192, [R216+0x3500] ;  /* 0x00350000d8c0783b */ /* 0x000e6e0000000200 */
[C---:B------:R-:W-:Y:S01]  /*a970*/  HMMA.16816.F32.BF16 R24, R44.reuse, R32, RZ ;  /* 0x000000202c18723c */ /* 0x040fe200000418ff */
[----:B------:R-:W-:Y:S07]  /*a980*/  LDSM.16.M88.4 R196, [R209] ;  /* 0x00000000d1c4783b */ /* 0x000fee0000000200 */
[-C--:B------:R-:W-:Y:S01]  /*a990*/  HMMA.16816.F32.BF16 R28, R44, R34.reuse, RZ ;  /* 0x000000222c1c723c */ /* 0x080fe200000418ff */
[----:B------:R-:W-:Y:S07]  /*a9a0*/  LDSM.16.M88.4 R200, [R213+0x7900] ;  /* 0x00790000d5c8783b */ /* 0x000fee0000000200 */
[C---:B------:R-:W-:Y:S08]  /*a9b0*/  HMMA.16816.F32.BF16 R32, R156.reuse, R34, RZ ;  /* 0x000000229c20723c */ /* 0x040ff000000418ff */
[-C--:B------:R-:W-:Y:S08]  /*a9c0*/  HMMA.16816.F32.BF16 R36, R156, R48.reuse, RZ ;  /* 0x000000309c24723c */ /* 0x080ff000000418ff */
[C---:B------:R-:W-:Y:S08]  /*a9d0*/  HMMA.16816.F32.BF16 R40, R44.reuse, R48, RZ ;  /* 0x000000302c28723c */ /* 0x040ff000000418ff */
[-C--:B------:R-:W-:Y:S08]  /*a9e0*/  HMMA.16816.F32.BF16 R44, R44, R50.reuse, RZ ;  /* 0x000000322c2c723c */ /* 0x080ff000000418ff */
[----:B------:R-:W-:Y:S01]  /*a9f0*/  HMMA.16816.F32.BF16 R48, R156, R50, RZ ;  /* 0x000000329c30723c */ /* 0x000fe200000418ff */
[----:B------:R-:W3:Y:S07]  /*aa00*/  LDSM.16.M88.4 R156, [R216+0x3900] ;  /* 0x00390000d89c783b */ /* 0x000eee0000000200 */
[-C--:B------:R-:W-:Y:S08]  /*aa10*/  HMMA.16816.F32.BF16 R4, R164, R168.reuse, R4 ;  /* 0x000000a8a404723c */ /* 0x080ff00000041804 */
[C---:B------:R-:W-:Y:S08]  /*aa20*/  HMMA.16816.F32.BF16 R8, R172.reuse, R168, R8 ;  /* 0x000000a8ac08723c */ /* 0x040ff00000041808 */
[-C--:B------:R-:W-:Y:S08]  /*aa30*/  HMMA.16816.F32.BF16 R12, R172, R170.reuse, R12 ;  /* 0x000000aaac0c723c */ /* 0x080ff0000004180c */
[C---:B------:R-:W-:Y:S01]  /*aa40*/  HMMA.16816.F32.BF16 R16, R164.reuse, R170, R16 ;  /* 0x000000aaa410723c */ /* 0x040fe20000041810 */
[----:B------:R-:W4:Y:S07]  /*aa50*/  LDSM.16.M88.4 R168, [R213+0x6900] ;  /* 0x00690000d5a8783b */ /* 0x000f2e0000000200 */
        /* <DEDUP_REMOVED lines=10> */
[----:B------:R-:W5:Y:S08]  /*ab00*/  LDSM.16.M88.4 R164, [R208] ;  /* 0x00000000d0a4783b */ /* 0x000f700000000200 */
[----:B------:R-:W3:Y:S01]  /*ab10*/  LDSM.16.M88.4 R180, [R216+0x3d00] ;  /* 0x003d0000d8b4783b */ /* 0x000ee20000000200 */
[-C--:B--2---:R-:W-:Y:S08]  /*ab20*/  HMMA.16816.F32.BF16 R4, R160, R184.reuse, R4 ;  /* 0x000000b8a004723c */ /* 0x084ff00000041804 */
        /* <DEDUP_REMOVED lines=8> */
[----:B------:R-:W-:Y:S07]  /*abb0*/  LDSM.16.M88.4 R192, [R206] ;  /* 0x00000000cec0783b */ /* 0x000fee0000000200 */
[-C--:B---3--:R-:W-:Y:S08]  /*abc0*/  HMMA.16816.F32.BF16 R36, R160, R156.reuse, R36 ;  /* 0x0000009ca024723c */ /* 0x088ff00000041824 */
[C---:B------:R-:W-:Y:S08]  /*abd0*/  HMMA.16816.F32.BF16 R40, R188.reuse, R156, R40 ;  /* 0x0000009cbc28723c */ /* 0x040ff00000041828 */
[-C--:B------:R-:W-:Y:S01]  /*abe0*/  HMMA.16816.F32.BF16 R44, R188, R158.reuse, R44 ;  /* 0x0000009ebc2c723c */ /* 0x080fe2000004182c */
[----:B------:R-:W-:Y:S07]  /*abf0*/  LDSM.16.M88.4 R188, [R213+0x8900] ;  /* 0x00890000d5bc783b */ /* 0x000fee0000000200 */
[----:B------:R-:W-:Y:S01]  /*ac00*/  HMMA.16816.F32.BF16 R48, R160, R158, R48 ;  /* 0x0000009ea030723c */ /* 0x000fe20000041830 */
[----:B------:R-:W1:Y:S07]  /*ac10*/  LDSM.16.M88.4 R156, [R217+0x9900] ;  /* 0x00990000d99c783b */ /* 0x000e6e0000000200 */
[-C--:B----4-:R-:W-:Y:S01]  /*ac20*/  HMMA.16816.F32.BF16 R4, R168, R196.reuse, R4 ;  /* 0x000000c4a804723c */ /* 0x090fe20000041804 */
[----:B------:R-:W2:Y:S07]  /*ac30*/  LDSM.16.M88.4 R160, [R216+0x4100] ;  /* 0x00410000d8a0783b */ /* 0x000eae0000000200 */
[C---:B------:R-:W-:Y:S08]  /*ac40*/  HMMA.16816.F32.BF16 R8, R200.reuse, R196, R8 ;  /* 0x000000c4c808723c */ /* 0x040ff00000041808 */
[-C--:B------:R-:W-:Y:S08]  /*ac50*/  HMMA.16816.F32.BF16 R12, R200, R198.reuse, R12 ;  /* 0x000000c6c80c723c */ /* 0x080ff0000004180c */
[C---:B------:R-:W-:Y:S08]  /*ac60*/  HMMA.16816.F32.BF16 R16, R168.reuse, R198, R16 ;  /* 0x000000c6a810723c */ /* 0x040ff00000041810 */
[-C--:B-----5:R-:W-:Y:S08]  /*ac70*/  HMMA.16816.F32.BF16 R20, R168, R164.reuse, R20 ;  /* 0x000000a4a814723c */ /* 0x0a0ff00000041814 */
[C---:B------:R-:W-:Y:S08]  /*ac80*/  HMMA.16816.F32.BF16 R24, R200.reuse, R164, R24 ;  /* 0x000000a4c818723c */ /* 0x040ff00000041818 */
[-C--:B------:R-:W-:Y:S08]  /*ac90*/  HMMA.16816.F32.BF16 R28, R200, R166.reuse, R28 ;  /* 0x000000a6c81c723c */ /* 0x080ff0000004181c */
[C---:B------:R-:W-:Y:S01]  /*aca0*/  HMMA.16816.F32.BF16 R32, R168.reuse, R166, R32 ;  /* 0x000000a6a820723c */ /* 0x040fe20000041820 */
[----:B------:R-:W3:Y:S07]  /*acb0*/  LDSM.16.M88.4 R164, [R213+0x9900] ;  /* 0x00990000d5a4783b */ /* 0x000eee0000000200 */
[-C--:B------:R-:W-:Y:S08]  /*acc0*/  HMMA.16816.F32.BF16 R36, R168, R172.reuse, R36 ;  /* 0x000000aca824723c */ /* 0x080ff00000041824 */
[C---:B------:R-:W-:Y:S08]  /*acd0*/  HMMA.16816.F32.BF16 R40, R200.reuse, R172, R40 ;  /* 0x000000acc828723c */ /* 0x040ff00000041828 */
[-C--:B------:R-:W-:Y:S08]  /*ace0*/  HMMA.16816.F32.BF16 R44, R200, R174.reuse, R44 ;  /* 0x000000aec82c723c */ /* 0x080ff0000004182c */
[----:B------:R-:W-:Y:S08]  /*acf0*/  HMMA.16816.F32.BF16 R48, R168, R174, R48 ;  /* 0x000000aea830723c */ /* 0x000ff00000041830 */
[-C--:B------:R-:W-:Y:S08]  /*ad00*/  HMMA.16816.F32.BF16 R4, R176, R180.reuse, R4 ;  /* 0x000000b4b004723c */ /* 0x080ff00000041804 */
[C---:B-1----:R-:W-:Y:S08]  /*ad10*/  HMMA.16816.F32.BF16 R8, R156.reuse, R180, R8 ;  /* 0x000000b49c08723c */ /* 0x042ff00000041808 */
[-C--:B------:R-:W-:Y:S08]  /*ad20*/  HMMA.16816.F32.BF16 R12, R156, R182.reuse, R12 ;  /* 0x000000b69c0c723c */ /* 0x080ff0000004180c */
[C---:B------:R-:W-:Y:S08]  /*ad30*/  HMMA.16816.F32.BF16 R16, R176.reuse, R182, R16 ;  /* 0x000000b6b010723c */ /* 0x040ff00000041810 */
[-C--:B--2---:R-:W-:Y:S08]  /*ad40*/  HMMA.16816.F32.BF16 R20, R176, R160.reuse, R20 ;  /* 0x000000a0b014723c */ /* 0x084ff00000041814 */
[C---:B------:R-:W-:Y:S08]  /*ad50*/  HMMA.16816.F32.BF16 R24, R156.reuse, R160, R24 ;  /* 0x000000a09c18723c */ /* 0x040ff00000041818 */
[-C--:B------:R-:W-:Y:S08]  /*ad60*/  HMMA.16816.F32.BF16 R28, R156, R162.reuse, R28 ;  /* 0x000000a29c1c723c */ /* 0x080ff0000004181c */
[C---:B------:R-:W-:Y:S08]  /*ad70*/  HMMA.16816.F32.BF16 R32, R176.reuse, R162, R32 ;  /* 0x000000a2b020723c */ /* 0x040ff00000041820 */
[-C--:B------:R-:W-:Y:S08]  /*ad80*/  HMMA.16816.F32.BF16 R36, R176, R184.reuse, R36 ;  /* 0x000000b8b024723c */ /* 0x080ff00000041824 */
[C---:B------:R-:W-:Y:S08]  /*ad90*/  HMMA.16816.F32.BF16 R40, R156.reuse, R184, R40 ;  /* 0x000000b89c28723c */ /* 0x040ff00000041828 */
[-C--:B------:R-:W-:Y:S01]  /*ada0*/  HMMA.16816.F32.BF16 R44, R156, R186.reuse, R44 ;  /* 0x000000ba9c2c723c */ /* 0x080fe2000004182c */
[----:B------:R-:W1:Y:S07]  /*adb0*/  LDSM.16.M88.4 R156, [R205] ;  /* 0x00000000cd9c783b */ /* 0x000e6e0000000200 */
[----:B------:R-:W-:Y:S08]  /*adc0*/  HMMA.16816.F32.BF16 R48, R176, R186, R48 ;  /* 0x000000bab030723c */ /* 0x000ff00000041830 */
[-C--:B------:R-:W-:Y:S08]  /*add0*/  HMMA.16816.F32.BF16 R4, R188, R192.reuse, R4 ;  /* 0x000000c0bc04723c */ /* 0x080ff00000041804 */
[C---:B---3--:R-:W-:Y:S08]  /*ade0*/  HMMA.16816.F32.BF16 R8, R164.reuse, R192, R8 ;  /* 0x000000c0a408723c */ /* 0x048ff00000041808 */
[-C--:B------:R-:W-:Y:S08]  /*adf0*/  HMMA.16816.F32.BF16 R12, R164, R194.reuse, R12 ;  /* 0x000000c2a40c723c */ /* 0x080ff0000004180c */
[----:B------:R-:W-:Y:S01]  /*ae00*/  FMUL.FTZ R183, R7, c[0x0][0x320] ;  /* 0x0000c80007b77a20 */ /* 0x000fe20000410000 */
[C---:B------:R-:W-:Y:S04]  /*ae10*/  HMMA.16816.F32.BF16 R16, R188.reuse, R194, R16 ;  /* 0x000000c2bc10723c */ /* 0x040fe80000041810 */
[----:B------:R-:W-:Y:S01]  /*ae20*/  FMUL.FTZ R182, R4, c[0x0][0x320] ;  /* 0x0000c80004b67a20 */ /* 0x000fe20000410000 */
[----:B------:R-:W2:Y:S01]  /*ae30*/  MUFU.TANH R183, R183 ;  /* 0x000000b700b77308 */ /* 0x000ea20000002400 */
[----:B------:R-:W-:Y:S02]  /*ae40*/  FMUL.FTZ R180, R5, c[0x0][0x320] ;  /* 0x0000c80005b47a20 */ /* 0x000fe40000410000 */
[----:B------:R-:W-:Y:S01]  /*ae50*/  FMUL.FTZ R9, R9, c[0x0][0x320] ;  /* 0x0000c80009097a20 */ /* 0x000fe20000410000 */
[-C--:B-1----:R-:W-:Y:S03]  /*ae60*/  HMMA.16816.F32.BF16 R20, R188, R156.reuse, R20 ;  /* 0x0000009cbc14723c */ /* 0x082fe60000041814 */
[----:B------:R-:W-:Y:S02]  /*ae70*/  FMUL.FTZ R10, R10, c[0x0][0x320] ;  /* 0x0000c8000a0a7a20 */ /* 0x000fe40000410000 */
[----:B------:R-:W-:Y:S01]  /*ae80*/  FMUL.FTZ R11, R11, c[0x0][0x320] ;  /* 0x0000c8000b0b7a20 */ /* 0x000fe20000410000 */
[----:B------:R-:W1:Y:S01]  /*ae90*/  MUFU.TANH R252, R9 ;  /* 0x0000000900fc7308 */ /* 0x000e620000002400 */
[----:B------:R-:W-:Y:S01]  /*aea0*/  FMUL.FTZ R192, R8, c[0x0][0x320] ;  /* 0x0000c80008c07a20 */ /* 0x000fe20000410000 */
[C---:B------:R-:W-:Y:S04]  /*aeb0*/  HMMA.16816.F32.BF16 R24, R164.reuse, R156, R24 ;  /* 0x0000009ca418723c */ /* 0x040fe80000041818 */
[----:B------:R-:W-:Y:S02]  /*aec0*/  FMUL.FTZ R8, R13, c[0x0][0x320] ;  /* 0x0000c8000d087a20 */ /* 0x000fe40000410000 */
[----:B------:R-:W-:Y:S02]  /*aed0*/  FMUL.FTZ R185, R6, c[0x0][0x320] ;  /* 0x0000c80006b97a20 */ /* 0x000fe40000410000 */
[----:B------:R-:W3:Y:S01]  /*aee0*/  MUFU.TANH R7, R10 ;  /* 0x0000000a00077308 */ /* 0x000ee20000002400 */
[-C--:B------:R-:W-:Y:S03]  /*aef0*/  HMMA.16816.F32.BF16 R28, R164, R158.reuse, R28 ;  /* 0x0000009ea41c723c */ /* 0x080fe6000004181c */
[----:B------:R-:W-:Y:S02]  /*af00*/  FMUL.FTZ R193, R12, c[0x0][0x320] ;  /* 0x0000c8000cc17a20 */ /* 0x000fe40000410000 */
[----:B------:R-:W-:Y:S02]  /*af10*/  FMUL.FTZ R12, R14, c[0x0][0x320] ;  /* 0x0000c8000e0c7a20 */ /* 0x000fe40000410000 */
[----:B------:R-:W-:Y:S01]  /*af20*/  FMUL.FTZ R13, R15, c[0x0][0x320] ;  /* 0x0000c8000f0d7a20 */ /* 0x000fe20000410000 */
[C---:B------:R-:W-:Y:S01]  /*af30*/  HMMA.16816.F32.BF16 R32, R188.reuse, R158, R32 ;  /* 0x0000009ebc20723c */ /* 0x040fe20000041820 */
[----:B------:R-:W4:Y:S03]  /*af40*/  MUFU.TANH R197, R11 ;  /* 0x0000000b00c57308 */ /* 0x000f260000002400 */
[----:B------:R-:W-:Y:S02]  /*af50*/  FMUL.FTZ R14, R16, c[0x0][0x320] ;  /* 0x0000c800100e7a20 */ /* 0x000fe40000410000 */
[----:B------:R-:W-:Y:S02]  /*af60*/  FMUL.FTZ R16, R17, c[0x0][0x320] ;  /* 0x0000c80011107a20 */ /* 0x000fe40000410000 */
[----:B------:R-:W-:Y:S03]  /*af70*/  FMUL.FTZ R17, R18, c[0x0][0x320] ;  /* 0x0000c80012117a20 */ /* 0x000fe60000410000 */
[----:B------:R5:W1:Y:S01]  /*af80*/  MUFU.TANH R161, R8 ;  /* 0x0000000800a17308 */ /* 0x000a620000002400 */
        /* <DEDUP_REMOVED lines=13> */
[----:B------:R-:W-:Y:S01]  /*b060*/  FMUL.FTZ R29, R29, c[0x0][0x320] ;  /* 0x0000c8001d1d7a20 */ /* 0x000fe20000410000 */
[----:B-----5:R-:W5:Y:S01]  /*b070*/  LDSM.16.M88.4 R8, [R204] ;  /* 0x00000000cc08783b */ /* 0x020f620000000200 */
[----:B------:R-:W-:Y:S04]  /*b080*/  DEPBAR.LE SB0, 0x0 ;  /* 0x000080000000791a */ /* 0x000fe80000000000 */
[----:B------:R-:W-:Y:S01]  /*b090*/  FMUL.FTZ R30, R30, c[0x0][0x320] ;  /* 0x0000c8001e1e7a20 */ /* 0x000fe20000410000 */
[----:B------:R-:W1:Y:S01]  /*b0a0*/  MUFU.TANH R185, R185 ;  /* 0x000000b900b97308 */ /* 0x000e620000002400 */
[----:B------:R-:W-:Y:S01]  /*b0b0*/  FMUL.FTZ R31, R31, c[0x0][0x320] ;  /* 0x0000c8001f1f7a20 */ /* 0x000fe20000410000 */
[----:B------:R-:W-:Y:S01]  /*b0c0*/  BAR.SYNC.DEFER_BLOCKING 0x0 ;  /* 0x0000000000007b1d */ /* 0x000fe20000010000 */
[----:B------:R-:W-:Y:S02]  /*b0d0*/  FMUL.FTZ R33, R33, c[0x0][0x320] ;  /* 0x0000c80021217a20 */ /* 0x000fe40000410000 */
[----:B------:R-:W-:Y:S02]  /*b0e0*/  FMUL.FTZ R34, R34, c[0x0][0x320] ;  /* 0x0000c80022227a20 */ /* 0x000fe40000410000 */
[----:B------:R-:W-:Y:S03]  /*b0f0*/  FMUL.FTZ R35, R35, c[0x0][0x320] ;  /* 0x0000c80023237a20 */ /* 0x000fe60000410000 */
[----:B------:R-:W1:Y:S10]  /*b100*/  MUFU.TANH R192, R192 ;  /* 0x000000c000c07308 */ /* 0x000e740000002400 */
[----:B------:R-:W1:Y:S10]  /*b110*/  MUFU.TANH R193, R193 ;  /* 0x000000c100c17308 */ /* 0x000e740000002400 */
[----:B------:R-:W1:Y:S01]  /*b120*/  MUFU.TANH R12, R12 ;  /* 0x0000000c000c7308 */ /* 0x000e620000002400 */
[-C--:B-----5:R-:W-:Y:S09]  /*b130*/  HMMA.16816.F32.BF16 R36, R188, R8.reuse, R36 ;  /* 0x00000008bc24723c */ /* 0x0a0ff20000041824 */
[----:B------:R-:W1:Y:S01]  /*b140*/  MUFU.TANH R13, R13 ;  /* 0x0000000d000d7308 */ /* 0x000e620000002400 */
[C---:B------:R-:W-:Y:S09]  /*b150*/  HMMA.16816.F32.BF16 R40, R164.reuse, R8, R40 ;  /* 0x00000008a428723c */ /* 0x040ff20000041828 */
[----:B------:R-:W1:Y:S01]  /*b160*/  MUFU.TANH R14, R14 ;  /* 0x0000000e000e7308 */ /* 0x000e620000002400 */
[-C--:B------:R-:W-:Y:S04]  /*b170*/  HMMA.16816.F32.BF16 R44, R164, R10.reuse, R44 ;  /* 0x0000000aa42c723c */ /* 0x080fe8000004182c */
[----:B------:R-:W-:Y:S04]  /*b180*/  FMUL.FTZ R171, R36, c[0x0][0x320] ;  /* 0x0000c80024ab7a20 */ /* 0x000fe80000410000 */
[----:B------:R-:W-:Y:S01]  /*b190*/  HMMA.16816.F32.BF16 R48, R188, R10, R48 ;  /* 0x0000000abc30723c */ /* 0x000fe20000041830 */
[----:B------:R-:W1:Y:S03]  /*b1a0*/  MUFU.TANH R16, R16 ;  /* 0x0000001000107308 */ /* 0x000e660000002400 */
[----:B------:R-:W-:Y:S02]  /*b1b0*/  FMUL.FTZ R37, R37, c[0x0][0x320] ;  /* 0x0000c80025257a20 */ /* 0x000fe40000410000 */
[----:B------:R-:W-:Y:S02]  /*b1c0*/  FMUL.FTZ R38, R38, c[0x0][0x320] ;  /* 0x0000c80026267a20 */ /* 0x000fe40000410000 */
[----:B------:R-:W-:Y:S03]  /*b1d0*/  FMUL.FTZ R167, R40, c[0x0][0x320] ;  /* 0x0000c80028a77a20 */ /* 0x000fe60000410000 */
        /* <DEDUP_REMOVED lines=14> */
[----:B------:R-:W-:Y:S07]  /*b2c0*/  FMUL.FTZ R51, R51, c[0x0][0x320] ;  /* 0x0000c80033337a20 */ /* 0x000fee0000410000 */
[----:B------:R1:W1:Y:S10]  /*b2d0*/  MUFU.TANH R196, R21 ;  /* 0x0000001500c47308 */ /* 0x0002740000002400 */
[----:B------:R1:W1:Y:S10]  /*b2e0*/  MUFU.TANH R201, R22 ;  /* 0x0000001600c97308 */ /* 0x0002740000002400 */
[----:B------:R1:W1:Y:S10]  /*b2f0*/  MUFU.TANH R199, R23 ;  /* 0x0000001700c77308 */ /* 0x0002740000002400 */
[----:B------:R-:W1:Y:S10]  /*b300*/  MUFU.TANH R202, R202 ;  /* 0x000000ca00ca7308 */ /* 0x000e740000002400 */
        /* <DEDUP_REMOVED lines=26> */
[----:B------:R1:W1:Y:S01]  /*b4b0*/  MUFU.TANH R172, R51 ;  /* 0x0000003300ac7308 */ /* 0x0002620000002400 */
[----:B------:R-:W-:-:S05]  /*b4c0*/  @!P0 BRA `(.L_x_431) ;  /* 0x0000038000008947 */ /* 0x000fca0003800000 */
[----:B--234-:R-:W-:Y:S04]  /*b4d0*/  IADD3 R6, -R239, 0x30, RZ ;  /* 0x00000030ef067810 */ /* 0x01cfe80007ffe1ff */
[----:B------:R-:W-:Y:S11]  /*b4e0*/  ISETP.GE.AND P1, PT, R6, 0x1, PT ;  /* 0x000000010600780c */ /* 0x000ff60003f26270 */
[----:B------:R-:W-:Y:S02]  /*b4f0*/  @!UPT UIADD3 URZ, URZ, URZ, URZ ;  /* 0x0000003f3f3ff290 */ /* 0x000fe4000fffe03f */
[----:B------:R-:W-:Y:S01]  /*b500*/  @P1 IMAD.MOV.U32 R8, RZ, RZ, R224 ;  /* 0x000000ffff081224 */ /* 0x000fe200078e00e0 */
[----:B------:R-:W-:Y:S01]  /*b510*/  @P1 IADD3 R5, R238, -0x1, RZ ;  /* 0xffffffffee051810 */ /* 0x000fe20007ffe0ff */
[----:B------:R-:W-:Y:S03]  /*b520*/  @P1 IMAD.MOV.U32 R9, RZ, RZ, R237 ;  /* 0x000000ffff091224 */ /* 0x000fe600078e00ed */
[----:B------:R-:W-:Y:S01]  /*b530*/  @P1 SHF.R.S32.HI R4, RZ, 0x1f, R5 ;  /* 0x0000001fff041819 */ /* 0x000fe20000011405 */
[C---:B------:R-:W-:Y:S04]  /*b540*/  @P1 IMAD.WIDE.U32 R10, R5.reuse, c[0x0][0x1e0], RZ ;  /* 0x00007800050a1a25 */ /* 0x040fe800078e00ff */
[----:B------:R-:W-:Y:S02]  /*b550*/  @P1 IMAD R4, R4, c[0x0][0x1e0], RZ ;  /* 0x0000780004041a24 */ /* 0x000fe400078e02ff */
[----:B------:R-:W-:Y:S04]  /*b560*/  @P1 IMAD.WIDE.U32 R8, R10, 0x30, R8 ;  /* 0x000000300a081825 */ /* 0x000fe800078e0008 */
[----:B------:R-:W-:Y:S02]  /*b570*/  @P1 IMAD R4, R5, c[0x0][0x1e4], R4 ;  /* 0x0000790005041a24 */ /* 0x000fe400078e0204 */
[----:B------:R-:W-:Y:S02]  /*b580*/  @P1 IMAD.SHL.U32 R5, R8, 0x2, RZ ;  /* 0x0000000208051824 */ /* 0x000fe400078e00ff */
[----:B------:R-:W-:Y:S03]  /*b590*/  @P1 IMAD.IADD R4, R11, 0x1, R4 ;  /* 0x000000010b041824 */ /* 0x000fe600078e0204 */
[----:B------:R-:W-:Y:S01]  /*b5a0*/  @P1 IADD3 R20, P2, R5, 0x40, RZ ;  /* 0x0000004005141810 */ /* 0x000fe20007f5e0ff */
[----:B------:R-:W-:Y:S03]  /*b5b0*/  @P1 IMAD R4, R4, 0x30, RZ ;  /* 0x0000003004041824 */ /* 0x000fe600078e02ff */
[----:B------:R-:W-:Y:S01]  /*b5c0*/  @P1 IADD3 R20, P0, R20, c[0x0][0x1c8], RZ ;  /* 0x0000720014141a10 */ /* 0x000fe20007f1e0ff */
[----:B------:R-:W-:Y:S05]  /*b5d0*/  @P1 IMAD.IADD R4, R9, 0x1, R4 ;  /* 0x0000000109041824 */ /* 0x000fea00078e0204 */
[----:B------:R-:W-:Y:S04]  /*b5e0*/  @P1 SHF.L.U64.HI R4, R8, 0x1, R4 ;  /* 0x0000000108041819 */ /* 0x000fe80000010204 */
[--C-:B-1----:R-:W-:Y:S02]  /*b5f0*/  @P1 IADD3.X R21, RZ, c[0x0][0x1cc], R4.reuse, P0, P2 ;  /* 0x00007300ff151a10 */ /* 0x102fe400007e4404 */
[----:B------:R-:W-:Y:S04]  /*b600*/  @P1 IADD3 R18, P2, R5, 0x80, RZ ;  /* 0x0000008005121810 */ /* 0x000fe80007f5e0ff */
[----:B------:R-:W-:Y:S04]  /*b610*/  @P1 IADD3 R18, P0, R18, c[0x0][0x1c8], RZ ;  /* 0x0000720012121a10 */ /* 0x000fe80007f1e0ff */
[----:B------:R-:W-:Y:S02]  /*b620*/  @P1 IADD3.X R19, RZ, c[0x0][0x1cc], R4, P0, P2 ;  /* 0x00007300ff131a10 */ /* 0x000fe400007e4404 */
[----:B------:R-:W-:Y:S11]  /*b630*/  ISETP.GE.AND P0, PT, R6, 0x21, PT ;  /* 0x000000210600780c */ /* 0x000ff60003f06270 */
[----:B------:R-:W-:Y:S02]  /*b640*/  @!UPT UIADD3 URZ, URZ, URZ, URZ ;  /* 0x0000003f3f3ff290 */ /* 0x000fe4000fffe03f */
[----:B------:R-:W-:Y:S04]  /*b650*/  @P0 IADD3 R9, R238, -0x1, RZ ;  /* 0xffffffffee090810 */ /* 0x000fe80007ffe0ff */
[----:B------:R-:W-:Y:S01]  /*b660*/  @P0 SHF.R.S32.HI R6, RZ, 0x1f, R9 ;  /* 0x0000001fff060819 */ /* 0x000fe20000011409 */
[C---:B------:R-:W-:Y:S04]  /*b670*/  @P0 IMAD.WIDE.U32 R24, R9.reuse, c[0x0][0x1e0], RZ ;  /* 0x0000780009180a25 */ /* 0x040fe800078e00ff */
[----:B------:R-:W-:Y:S04]  /*b680*/  @P0 IMAD R6, R6, c[0x0][0x1e0], RZ ;  /* 0x0000780006060a24 */ /* 0x000fe800078e02ff */
[----:B------:R-:W-:Y:S04]  /*b690*/  @P0 IMAD R6, R9, c[0x0][0x1e4], R6 ;  /* 0x0000790009060a24 */ /* 0x000fe800078e0206 */
[----:B------:R-:W-:Y:S02]  /*b6a0*/  @P0 IMAD.IADD R6, R25, 0x1, R6 ;  /* 0x0000000119060824 */ /* 0x000fe400078e0206 */
[----:B------:R-:W-:Y:S04]  /*b6b0*/  @P0 IMAD.WIDE.U32 R24, R24, 0x30, R228 ;  /* 0x0000003018180825 */ /* 0x000fe800078e00e4 */
[----:B------:R-:W-:Y:S01]  /*b6c0*/  @P0 IMAD R9, R6, 0x30, RZ ;  /* 0x0000003006090824 */ /* 0x000fe200078e02ff */
[-C--:B------:R-:W-:Y:S03]  /*b6d0*/  @P0 IADD3 R11, P2, R224, R24.reuse, RZ ;  /* 0x00000018e00b0210 */ /* 0x080fe60007f5e0ff */
[----:B------:R-:W-:Y:S04]  /*b6e0*/  @P0 IMAD.IADD R9, R9, 0x1, R25 ;  /* 0x0000000109090824 */ /* 0x000fe800078e0219 */
[----:B------:R-:W-:Y:S01]  /*b6f0*/  @P0 IMAD.X R6, R9, 0x1, R237, P2 ;  /* 0x0000000109060824 */ /* 0x000fe200010e06ed */
[C---:B------:R-:W-:Y:S04]  /*b700*/  @P0 LEA R22, P2, R11.reuse, c[0x0][0x1c8], 0x1 ;  /* 0x000072000b160a11 */ /* 0x040fe800078408ff */
[----:B------:R-:W-:Y:S02]  /*b710*/  @P0 LEA.HI.X R23, R11, c[0x0][0x1cc], R6, 0x1, P2 ;  /* 0x000073000b170a11 */ /* 0x000fe400010f0c06 */
[-C--:B------:R-:W-:Y:S05]  /*b720*/  @P0 IADD3 R11, P2, R243, R24.reuse, RZ ;  /* 0x00000018f30b0210 */ /* 0x080fea0007f5e0ff */
[----:B------:R-:W-:Y:S01]  /*b730*/  @P0 IMAD.X R6, R9, 0x1, R242, P2 ;  /* 0x0000000109060824 */ /* 0x000fe200010e06f2 */
[C---:B------:R-:W-:Y:S04]  /*b740*/  @P0 LEA R10, P2, R11.reuse, c[0x0][0x1c8], 0x1 ;  /* 0x000072000b0a0a11 */ /* 0x040fe800078408ff */
[----:B------:R-:W-:Y:S02]  /*b750*/  @P0 LEA.HI.X R11, R11, c[0x0][0x1cc], R6, 0x1, P2 ;  /* 0x000073000b0b0a11 */ /* 0x000fe400010f0c06 */
[----:B------:R-:W-:Y:S05]  /*b760*/  @P0 IADD3 R6, P2, R241, R24, RZ ;  /* 0x00000018f1060210 */ /* 0x000fea0007f5e0ff */
[----:B------:R-:W-:Y:S01]  /*b770*/  @P0 IMAD.X R9, R9, 0x1, R240, P2 ;  /* 0x0000000109090824 */ /* 0x000fe200010e06f0 */
[----:B------:R-:W-:Y:S04]  /*b780*/  @P1 IADD3 R24, P2, R5, c[0x0][0x1c8], RZ ;  /* 0x0000720005181a10 */ /* 0x000fe80007f5e0ff */
[----:B------:R-:W-:Y:S02]  /*b790*/  @P1 IADD3.X R25, R4, c[0x0][0x1cc], RZ, P2, !PT ;  /* 0x0000730004191a10 */ /* 0x000fe400017fe4ff */
[C---:B------:R-:W-:Y:S03]  /*b7a0*/  @P0 LEA R4, P2, R6.reuse, c[0x0][0x1c8], 0x1 ;  /* 0x0000720006040a11 */ /* 0x040fe600078408ff */
[----:B------:R-:W-:Y:S01]  /*b7b0*/  @!PT LDS RZ, [RZ] ;  /* 0x00000000fffff984 */ /* 0x000fe20000000800 */
[----:B------:R-:W-:Y:S01]  /*b7c0*/  @!PT LDS RZ, [RZ] ;  /* 0x00000000fffff984 */ /* 0x000fe20000000800 */
[----:B------:R-:W-:Y:S01]  /*b7d0*/  @!PT LDS RZ, [RZ] ;  /* 0x00000000fffff984 */ /* 0x000fe20000000800 */
[----:B------:R1:W-:Y:S01]  /*b7e0*/  @P1 LDGSTS.E.BYPASS.LTC128B.128 [R218+0x2500], [R24.64], !P6 ;  /* 0x0250000018da1fae */ /* 0x0003e2000f101d4c */
[----:B------:R-:W-:Y:S06]  /*b7f0*/  @P0 LEA.HI.X R5, R6, c[0x0][0x1cc], R9, 0x1, P2 ;  /* 0x0000730006050a11 */ /* 0x000fec00010f0c09 */
[----:B------:R1:W-:Y:S07]  /*b800*/  @P1 LDGSTS.E.BYPASS.LTC128B.128 [R218+0x3100], [R20.64], !P5 ;  /* 0x0310000014da1fae */ /* 0x0003ee000e901d4c */
[----:B------:R1:W-:Y:S07]  /*b810*/  @P1 LDGSTS.E.BYPASS.LTC128B.128 [R218+0x3d00], [R18.64], !P4 ;  /* 0x03d0000012da1fae */ /* 0x0003ee000e101d4c */
[----:B------:R1:W-:Y:S07]  /*b820*/  @P0 LDGSTS.E.BYPASS.LTC128B.128 [R218+0x2d00], [R22.64], !P6 ;  /* 0x02d0000016da0fae */ /* 0x0003ee000f101d4c */
[----:B------:R1:W-:Y:S07]  /*b830*/  @P0 LDGSTS.E.BYPASS.LTC128B.128 [R218+0x3900], [R10.64], !P5 ;  /* 0x039000000ada0fae */ /* 0x0003ee000e901d4c */
[----:B------:R1:W-:Y:S02]  /*b840*/  @P0 LDGSTS.E.BYPASS.LTC128B.128 [R218+0x4500], [R4.64], !P4 ;  /* 0x0450000004da0fae */ /* 0x0003e4000e101d4c */
.L_x_431:
[----:B-1234-:R-:W-:Y:S01]  /*b850*/  FMNMX.FTZ R5, R182, R3, !PT ;  /* 0x00000003b6057209 */ /* 0x01efe20007810000 */
[----:B------:R-:W-:Y:S01]  /*b860*/  LDSM.16.MT88.4 R36, [R212+0x100] ;  /* 0x00010000d424783b */ /* 0x000fe20000004200 */
        /* <DEDUP_REMOVED lines=31> */
[----:B------:R-:W-:Y:S01]  /*ba60*/  SHFL.BFLY PT, R0, R21, 0x2, 0x1f ;  /* 0x0c401f0015007f89 */ /* 0x000fe200000e0000 */
[----:B------:R-:W-:Y:S02]  /*ba70*/  FMNMX.FTZ R5, R167, R2, !PT ;  /* 0x00000002a7057209 */ /* 0x000fe40007810000 */
[----:B------:R-:W-:Y:S02]  /*ba80*/  FMNMX.FTZ R19, R172, R9, !PT ;  /* 0x00000009ac137209 */ /* 0x000fe40007810000 */
[----:B------:R-:W-:Y:S02]  /*ba90*/  FMNMX.FTZ R5, R166, R5, !PT ;  /* 0x00000005a6057209 */ /* 0x000fe40007810000 */
[----:B------:R-:W-:Y:S01]  /*baa0*/  ISETP.GT.AND P0, PT, R238, UR4, PT ;  /* 0x00000004ee007c0c */ /* 0x000fe2000bf04270 */
[----:B------:R-:W-:Y:S01]  /*bab0*/  SHFL.BFLY PT, R2, R19, 0x2, 0x1f ;  /* 0x0c401f0013027f89 */ /* 0x000fe200000e0000 */
[----:B------:R-:W-:Y:S02]  /*bac0*/  FMNMX.FTZ R8, R162, R5, !PT ;  /* 0x00000005a2087209 */ /* 0x000fe40007810000 */
[----:B------:R-:W-:Y:S02]  /*bad0*/  IADD3 R238, R238, -0x1, RZ ;  /* 0xffffffffeeee7810 */ /* 0x000fe40007ffe0ff */
[----:B------:R-:W-:Y:S05]  /*bae0*/  FMNMX.FTZ R4, R165, R8, !PT ;  /* 0x00000008a5047209 */ /* 0x000fea0007810000 */
[----:B------:R-:W1:Y:S02]  /*baf0*/  SHFL.BFLY PT, R9, R4, 0x2, 0x1f ;  /* 0x0c401f0004097f89 */ /* 0x000e6400000e0000 */
[----:B-1----:R-:W-:Y:S02]  /*bb00*/  FMNMX.FTZ R9, R4, R9, !PT ;  /* 0x0000000904097209 */ /* 0x002fe40007810000 */
[----:B------:R-:W-:Y:S02]  /*bb10*/  FMNMX.FTZ R6, R21, R0, !PT ;  /* 0x0000000015067209 */ /* 0x000fe40007810000 */
[----:B------:R-:W-:Y:S02]  /*bb20*/  FMNMX.FTZ R0, R7, R152, !PT ;  /* 0x0000009807007209 */ /* 0x000fe40007810000 */
[----:B------:R-:W-:Y:S01]  /*bb30*/  SHFL.BFLY PT, R4, R9, 0x1, 0x1f ;  /* 0x0c201f0009047f89 */ /* 0x000fe200000e0000 */
[----:B------:R-:W-:Y:S02]  /*bb40*/  FMNMX.FTZ R11, R19, R2, !PT ;  /* 0x00000002130b7209 */ /* 0x000fe40007810000 */
[----:B------:R-:W-:Y:S04]  /*bb50*/  FMNMX.FTZ R21, R197, R0, !PT ;  /* 0x00000000c5157209 */ /* 0x000fe80007810000 */
[----:B------:R-:W-:Y:S01]  /*bb60*/  FMNMX.FTZ R0, R12, R21, !PT ;  /* 0x000000150c007209 */ /* 0x000fe20007810000 */
[----:B------:R-:W1:Y:S03]  /*bb70*/  SHFL.BFLY PT, R5, R6, 0x1, 0x1f ;  /* 0x0c201f0006057f89 */ /* 0x000e6600000e0000 */
[----:B------:R-:W-:Y:S04]  /*bb80*/  FMNMX.FTZ R19, R13, R0, !PT ;  /* 0x000000000d137209 */ /* 0x000fe80007810000 */
[----:B------:R-:W-:Y:S01]  /*bb90*/  FMNMX.FTZ R0, R248, R19, !PT ;  /* 0x00000013f8007209 */ /* 0x000fe20007810000 */
[----:B------:R-:W2:Y:S03]  /*bba0*/  SHFL.BFLY PT, R2, R11, 0x1, 0x1f ;  /* 0x0c201f000b027f89 */ /* 0x000ea600000e0000 */
[----:B------:R-:W-:Y:S04]  /*bbb0*/  FMNMX.FTZ R0, R251, R0, !PT ;  /* 0x00000000fb007209 */ /* 0x000fe80007810000 */
[----:B------:R-:W-:Y:S01]  /*bbc0*/  FMNMX.FTZ R0, R179, R0, !PT ;  /* 0x00000000b3007209 */ /* 0x000fe20007810000 */
[----:B------:R-:W-:Y:S01]  /*bbd0*/  LDSM.16.MT88.4 R20, [R214+0x100] ;  /* 0x00010000d614783b */ /* 0x000fe20000004200 */
[----:B-1----:R-:W-:Y:S02]  /*bbe0*/  FMNMX.FTZ R3, R6, R5, !PT ;  /* 0x0000000506037209 */ /* 0x002fe40007810000 */
[----:B------:R-:W-:Y:S03]  /*bbf0*/  FMNMX.FTZ R5, R177, R0, !PT ;  /* 0x00000000b1057209 */ /* 0x000fe60007810000 */
[C---:B------:R-:W-:Y:S01]  /*bc00*/  FADD.FTZ R0, -R3.reuse, R148 ;  /* 0x0000009403007221 */ /* 0x040fe20000010100 */
[----:B------:R-:W-:Y:S01]  /*bc10*/  FMNMX.FTZ R6, R164, R5, !PT ;  /* 0x00000005a4067209 */ /* 0x000fe20007810000 */
[----:B------:R-:W-:Y:S01]  /*bc20*/  FMUL.FTZ R159, R3, c[0x0][0x2d0] ;  /* 0x0000b400039f7a20 */ /* 0x000fe20000410000 */
[----:B--2---:R-:W-:Y:S01]  /*bc30*/  FMNMX.FTZ R2, R11, R2, !PT ;  /* 0x000000020b027209 */ /* 0x004fe20007810000 */
[----:B------:R-:W-:Y:S01]  /*bc40*/  FMUL.FTZ R151, R0, c[0x0][0x2d0] ;  /* 0x0000b40000977a20 */ /* 0x000fe20000410000 */
[----:B------:R-:W-:Y:S01]  /*bc50*/  FMNMX.FTZ R0, R163, R6, !PT ;  /* 0x00000006a3007209 */ /* 0x000fe20007810000 */
[----:B------:R-:W-:Y:S02]  /*bc60*/  FFMA.FTZ R181, R182, c[0x0][0x2d0], -R159 ;  /* 0x0000b400b6b57a23 */ /* 0x000fe4000001089f */
[C---:B------:R-:W-:Y:S01]  /*bc70*/  FADD.FTZ R6, -R2.reuse, R153 ;  /* 0x0000009902067221 */ /* 0x040fe20000010100 */
[----:B------:R-:W-:Y:S01]  /*bc80*/  FMNMX.FTZ R5, R155, R0, !PT ;  /* 0x000000009b057209 */ /* 0x000fe20007810000 */
[----:B------:R-:W-:Y:S01]  /*bc90*/  FMUL.FTZ R158, R2, c[0x0][0x2d0] ;  /* 0x0000b400029e7a20 */ /* 0x000fe20000410000 */
[----:B------:R-:W-:Y:S01]  /*bca0*/  FMNMX.FTZ R0, R9, R4, !PT ;  /* 0x0000000409007209 */ /* 0x000fe20007810000 */
[----:B------:R-:W-:Y:S01]  /*bcb0*/  FMUL.FTZ R150, R6, c[0x0][0x2d0] ;  /* 0x0000b40006967a20 */ /* 0x000fe20000410000 */
[----:B------:R-:W-:Y:S01]  /*bcc0*/  FMNMX.FTZ R4, R154, R5, !PT ;  /* 0x000000059a047209 */ /* 0x000fe20007810000 */
[----:B------:R-:W-:Y:S01]  /*bcd0*/  FFMA.FTZ R180, R180, c[0x0][0x2d0], -R159 ;  /* 0x0000b400b4b47a23 */ /* 0x000fe2000001089f */
[----:B------:R-:W1:Y:S01]  /*bce0*/  MUFU.EX2 R151, R151 ;  /* 0x0000009700977308 */ /* 0x000e620000000800 */
[----:B------:R-:W-:Y:S02]  /*bcf0*/  FADD.FTZ R6, -R0, R149 ;  /* 0x0000009500067221 */ /* 0x000fe40000010100 */
[----:B------:R-:W2:Y:S01]  /*bd00*/  SHFL.BFLY PT, R5, R4, 0x2, 0x1f ;  /* 0x0c401f0004057f89 */ /* 0x000ea200000e0000 */
[--C-:B------:R-:W-:Y:S02]  /*bd10*/  FFMA.FTZ R184, R185, c[0x0][0x2d0], -R158.reuse ;  /* 0x0000b400b9b87a23 */ /* 0x100fe4000001089e */
[----:B------:R-:W-:Y:S02]  /*bd20*/  FMUL.FTZ R149, R6, c[0x0][0x2d0] ;  /* 0x0000b40006957a20 */ /* 0x000fe40000410000 */
[--C-:B------:R-:W-:Y:S02]  /*bd30*/  FFMA.FTZ R183, R183, c[0x0][0x2d0], -R158.reuse ;  /* 0x0000b400b7b77a23 */ /* 0x100fe4000001089e */
[--C-:B------:R-:W-:Y:S01]  /*bd40*/  FFMA.FTZ R186, R14, c[0x0][0x2d0], -R159.reuse ;  /* 0x0000b4000eba7a23 */ /* 0x100fe2000001089f */
[----:B------:R-:W3:Y:S01]  /*bd50*/  MUFU.EX2 R150, R150 ;  /* 0x0000009600967308 */ /* 0x000ee20000000800 */
[--C-:B------:R-:W-:Y:S02]  /*bd60*/  FFMA.FTZ R185, R16, c[0x0][0x2d0], -R159.reuse ;  /* 0x0000b40010b97a23 */ /* 0x100fe4000001089f */
[--C-:B------:R-:W-:Y:S02]  /*bd70*/  FFMA.FTZ R182, R17, c[0x0][0x2d0], -R158.reuse ;  /* 0x0000b40011b67a23 */ /* 0x100fe4000001089e */
[----:B------:R-:W-:Y:S02]  /*bd80*/  FFMA.FTZ R187, R15, c[0x0][0x2d0], -R158 ;  /* 0x0000b4000fbb7a23 */ /* 0x000fe4000001089e */
[----:B------:R-:W-:Y:S02]  /*bd90*/  FMUL.FTZ R157, R0, c[0x0][0x2d0] ;  /* 0x0000b400009d7a20 */ /* 0x000fe40000410000 */
[----:B------:R-:W-:Y:S01]  /*bda0*/  FFMA.FTZ R171, R171, c[0x0][0x2d0], -R159 ;  /* 0x0000b400abab7a23 */ /* 0x000fe2000001089f */
[----:B------:R-:W-:Y:S01]  /*bdb0*/  MUFU.EX2 R181, R181 ;  /* 0x000000b500b57308 */ /* 0x000fe20000000800 */
[--C-:B------:R-:W-:Y:S02]  /*bdc0*/  FFMA.FTZ R195, R192, c[0x0][0x2d0], -R157.reuse ;  /* 0x0000b400c0c37a23 */ /* 0x100fe4000001089d */
[--C-:B------:R-:W-:Y:S02]  /*bdd0*/  FFMA.FTZ R192, R252, c[0x0][0x2d0], -R157.reuse ;  /* 0x0000b400fcc07a23 */ /* 0x100fe4000001089d */
[--C-:B------:R-:W-:Y:S01]  /*bde0*/  FFMA.FTZ R193, R193, c[0x0][0x2d0], -R157.reuse ;  /* 0x0000b400c1c17a23 */ /* 0x100fe2000001089d */
[----:B--2---:R-:W-:Y:S01]  /*bdf0*/  FMNMX.FTZ R6, R4, R5, !PT ;  /* 0x0000000504067209 */ /* 0x004fe20007810000 */
[--C-:B------:R-:W-:Y:S02]  /*be00*/  FFMA.FTZ R190, R161, c[0x0][0x2d0], -R157.reuse ;  /* 0x0000b400a1be7a23 */ /* 0x100fe4000001089d */
[C---:B-1----:R-:W-:Y:S01]  /*be10*/  FMUL.FTZ R5, R151.reuse, R145 ;  /* 0x0000009197057220 */ /* 0x042fe20000410000 */
[----:B------:R-:W-:Y:S01]  /*be20*/  MUFU.EX2 R180, R180 ;  /* 0x000000b400b47308 */ /* 0x000fe20000000800 */
[----:B------:R-:W1:Y:S01]  /*be30*/  SHFL.BFLY PT, R153, R6, 0x1, 0x1f ;  /* 0x0c201f0006997f89 */ /* 0x000e6200000e0000 */
[C---:B------:R-:W-:Y:S02]  /*be40*/  FMUL.FTZ R16, R151.reuse, R132 ;  /* 0x0000008497107220 */ /* 0x040fe40000410000 */
[C---:B------:R-:W-:Y:S02]  /*be50*/  FMUL.FTZ R17, R151.reuse, R133 ;  /* 0x0000008597117220 */ /* 0x040fe40000410000 */
[C---:B---3--:R-:W-:Y:S02]  /*be60*/  FMUL.FTZ R18, R150.reuse, R134 ;  /* 0x0000008696127220 */ /* 0x048fe40000410000 */
[C---:B------:R-:W-:Y:S02]  /*be70*/  FMUL.FTZ R19, R150.reuse, R135 ;  /* 0x0000008796137220 */ /* 0x040fe40000410000 */
[----:B------:R-:W-:Y:S01]  /*be80*/  MUFU.EX2 R184, R184 ;  /* 0x000000b800b87308 */ /* 0x000fe20000000800 */
[----:B------:R-:W-:Y:S01]  /*be90*/  LDSM.16.MT88.4 R132, [R214+0x900] ;  /* 0x00090000d684783b */ /* 0x000fe20000004200 */
[C---:B------:R-:W-:Y:S02]  /*bea0*/  FMUL.FTZ R32, R151.reuse, R116 ;  /* 0x0000007497207220 */ /* 0x040fe40000410000 */
[C---:B------:R-:W-:Y:S02]  /*beb0*/  FMUL.FTZ R33, R151.reuse, R117 ;  /* 0x0000007597217220 */ /* 0x040fe40000410000 */
[C---:B------:R-:W-:Y:S02]  /*bec0*/  FMUL.FTZ R34, R150.reuse, R118 ;  /* 0x0000007696227220 */ /* 0x040fe40000410000 */
[----:B------:R-:W-:Y:S02]  /*bed0*/  FMUL.FTZ R35, R150, R119 ;  /* 0x0000007796237220 */ /* 0x000fe40000410000 */
[----:B------:R-:W2:Y:S01]  /*bee0*/  MUFU.EX2 R183, R183 ;  /* 0x000000b700b77308 */ /* 0x000ea20000000800 */
[----:B------:R-:W-:Y:S01]  /*bef0*/  LDSM.16.MT88.4 R116, [R214+0x1100] ;  /* 0x00110000d674783b */ /* 0x000fe20000004200 */
[C---:B------:R-:W-:Y:S02]  /*bf00*/  FMUL.FTZ R48, R151.reuse, R100 ;  /* 0x0000006497307220 */ /* 0x040fe40000410000 */
[----:B------:R-:W-:Y:S01]  /*bf10*/  FMUL.FTZ R49, R151, R101 ;  /* 0x0000006597317220 */ /* 0x000fe20000410000 */
[----:B-1----:R-:W-:Y:S01]  /*bf20*/  FMNMX.FTZ R153, R6, R153, !PT ;  /* 0x0000009906997209 */ /* 0x002fe20007810000 */
[C---:B------:R-:W-:Y:S02]  /*bf30*/  FMUL.FTZ R6, R150.reuse, R146 ;  /* 0x0000009296067220 */ /* 0x040fe40000410000 */
[----:B------:R-:W-:Y:S02]  /*bf40*/  FMUL.FTZ R50, R150, R102 ;  /* 0x0000006696327220 */ /* 0x000fe40000410000 */
[C---:B------:R-:W-:Y:S01]  /*bf50*/  FMUL.FTZ R156, R153.reuse, c[0x0][0x2d0] ;  /* 0x0000b400999c7a20 */ /* 0x040fe20000410000 */
[----:B------:R-:W-:Y:S01]  /*bf60*/  MUFU.EX2 R186, R186 ;  /* 0x000000ba00ba7308 */ /* 0x000fe20000000800 */
[----:B------:R-:W-:Y:S02]  /*bf70*/  FADD.FTZ R4, -R153, R152 ;  /* 0x0000009899047221 */ /* 0x000fe40000010100 */
[--C-:B------:R-:W-:Y:S02]  /*bf80*/  FFMA.FTZ R188, R197, c[0x0][0x2d0], -R156.reuse ;  /* 0x0000b400c5bc7a23 */ /* 0x100fe4000001089c */
[----:B------:R-:W-:Y:S02]  /*bf90*/  FMUL.FTZ R148, R4, c[0x0][0x2d0] ;  /* 0x0000b40004947a20 */ /* 0x000fe40000410000 */
[--C-:B------:R-:W-:Y:S02]  /*bfa0*/  FFMA.FTZ R189, R12, c[0x0][0x2d0], -R156.reuse ;  /* 0x0000b4000cbd7a23 */ /* 0x100fe4000001089c */
[--C-:B------:R-:W-:Y:S01]  /*bfb0*/  FFMA.FTZ R191, R7, c[0x0][0x2d0], -R156.reuse ;  /* 0x0000b40007bf7a23 */ /* 0x100fe2000001089c */
[----:B------:R-:W1:Y:S01]  /*bfc0*/  MUFU.EX2 R185, R185 ;  /* 0x000000b900b97308 */ /* 0x000e620000000800 */
[--C-:B------:R-:W-:Y:S01]  /*bfd0*/  FFMA.FTZ R152, R13, c[0x0][0x2d0], -R156.reuse ;  /* 0x0000b4000d987a23 */ /* 0x100fe2000001089c */
[----:B--2---:R-:W-:Y:S01]  /*bfe0*/  F2FP.BF16.PACK_AB R145, R183, R184 ;  /* 0x000000b8b791723e */ /* 0x004fe200000010ff */
[----:B------:R-:W-:Y:S01]  /*bff0*/  FMUL.FTZ R4, R151, R144 ;  /* 0x0000009097047220 */ /* 0x000fe20000410000 */
[----:B------:R-:W-:Y:S01]  /*c000*/  F2FP.BF16.PACK_AB R144, R180, R181 ;  /* 0x000000b5b490723e */ /* 0x000fe200000010ff */
[C---:B------:R-:W-:Y:S02]  /*c010*/  FMUL.FTZ R7, R150.reuse, R147 ;  /* 0x0000009396077220 */ /* 0x040fe40000410000 */
[----:B------:R-:W-:Y:S03]  /*c020*/  FMUL.FTZ R51, R150, R103 ;  /* 0x0000006796337220 */ /* 0x000fe60000410000 */
[----:B------:R-:W-:Y:S01]  /*c030*/  MUFU.EX2 R182, R182 ;  /* 0x000000b600b67308 */ /* 0x000fe20000000800 */
[----:B------:R-:W-:Y:S01]  /*c040*/  LDSM.16.MT88.4 R100, [R214+0x1900] ;  /* 0x00190000d664783b */ /* 0x000fe20000004200 */
[----:B------:R-:W-:Y:S02]  /*c050*/  FFMA.FTZ R252, R178, c[0x0][0x2d0], -R157 ;  /* 0x0000b400b2fc7a23 */ /* 0x000fe4000001089d */
[--C-:B------:R-:W-:Y:S02]  /*c060*/  FFMA.FTZ R179, R179, c[0x0][0x2d0], -R156.reuse ;  /* 0x0000b400b3b37a23 */ /* 0x100fe4000001089c */
[----:B------:R-:W-:Y:S02]  /*c070*/  FFMA.FTZ R177, R177, c[0x0][0x2d0], -R156 ;  /* 0x0000b400b1b17a23 */ /* 0x000fe4000001089c */
[--C-:B------:R-:W-:Y:S02]  /*c080*/  FFMA.FTZ R170, R170, c[0x0][0x2d0], -R159.reuse ;  /* 0x0000b400aaaa7a23 */ /* 0x100fe4000001089f */
[----:B------:R-:W2:Y:S01]  /*c090*/  MUFU.EX2 R187, R187 ;  /* 0x000000bb00bb7308 */ /* 0x000ea20000000800 */
[--C-:B------:R-:W-:Y:S02]  /*c0a0*/  FFMA.FTZ R169, R169, c[0x0][0x2d0], -R158.reuse ;  /* 0x0000b400a9a97a23 */ /* 0x100fe4000001089e */
[--C-:B------:R-:W-:Y:S01]  /*c0b0*/  FFMA.FTZ R168, R168, c[0x0][0x2d0], -R158.reuse ;  /* 0x0000b400a8a87a23 */ /* 0x100fe2000001089e */
[----:B-1----:R-:W-:Y:S01]  /*c0c0*/  F2FP.BF16.PACK_AB R146, R185, R186 ;  /* 0x000000bab992723e */ /* 0x002fe200000010ff */
[----:B------:R-:W-:Y:S02]  /*c0d0*/  FFMA.FTZ R175, R175, c[0x0][0x2d0], -R159 ;  /* 0x0000b400afaf7a23 */ /* 0x000fe4000001089f */
[----:B------:R-:W-:Y:S02]  /*c0e0*/  FFMA.FTZ R173, R173, c[0x0][0x2d0], -R158 ;  /* 0x0000b400adad7a23 */ /* 0x000fe4000001089e */
[--C-:B------:R-:W-:Y:S01]  /*c0f0*/  FFMA.FTZ R167, R167, c[0x0][0x2d0], -R157.reuse ;  /* 0x0000b400a7a77a23 */ /* 0x100fe2000001089d */
[----:B------:R-:W1:Y:S01]  /*c100*/  MUFU.EX2 R149, R149 ;  /* 0x0000009500957308 */ /* 0x000e620000000800 */
[----:B------:R-:W-:Y:S02]  /*c110*/  FFMA.FTZ R166, R166, c[0x0][0x2d0], -R157 ;  /* 0x0000b400a6a67a23 */ /* 0x000fe4000001089d */
[----:B------:R-:W-:Y:S02]  /*c120*/  FFMA.FTZ R164, R164, c[0x0][0x2d0], -R156 ;  /* 0x0000b400a4a47a23 */ /* 0x000fe4000001089c */
[C---:B------:R-:W-:Y:S02]  /*c130*/  FMUL.FTZ R52, R151.reuse, R52 ;  /* 0x0000003497347220 */ /* 0x040fe40000410000 */
[C---:B------:R-:W-:Y:S02]  /*c140*/  FMUL.FTZ R53, R151.reuse, R53 ;  /* 0x0000003597357220 */ /* 0x040fe40000410000 */
[C---:B------:R-:W-:Y:S01]  /*c150*/  FMUL.FTZ R54, R150.reuse, R54 ;  /* 0x0000003696367220 */ /* 0x040fe20000410000 */
[----:B------:R-:W3:Y:S01]  /*c160*/  MUFU.EX2 R148, R148 ;  /* 0x0000009400947308 */ /* 0x000ee20000000800 */
[C---:B------:R-:W-:Y:S02]  /*c170*/  FMUL.FTZ R55, R150.reuse, R55 ;  /* 0x0000003796377220 */ /* 0x040fe40000410000 */
[----:B------:R-:W-:Y:S01]  /*c180*/  FMUL.FTZ R64, R151, R64 ;  /* 0x0000004097407220 */ /* 0x000fe20000410000 */
[----:B--2---:R-:W-:Y:S01]  /*c190*/  F2FP.BF16.PACK_AB R147, R187, R182 ;  /* 0x000000b6bb93723e */ /* 0x004fe200000010ff */
[----:B------:R-:W-:Y:S02]  /*c1a0*/  FMUL.FTZ R65, R151, R65 ;  /* 0x0000004197417220 */ /* 0x000fe40000410000 */
[C---:B------:R-:W-:Y:S02]  /*c1b0*/  FMUL.FTZ R66, R150.reuse, R66 ;  /* 0x0000004296427220 */ /* 0x040fe40000410000 */
[----:B------:R-:W-:Y:S01]  /*c1c0*/  FMUL.FTZ R67, R150, R67 ;  /* 0x0000004396437220 */ /* 0x000fe20000410000 */
[----:B------:R-:W-:Y:S01]  /*c1d0*/  MUFU.EX2 R195, R195 ;  /* 0x000000c300c37308 */ /* 0x000fe20000000800 */
[-C--:B------:R-:W-:Y:S05]  /*c1e0*/  HMMA.16816.F32.BF16 R4, R144, R20.reuse, R4 ;  /* 0x000000149004723c */ /* 0x080fea0000041804 */
[C---:B-1----:R-:W-:Y:S02]  /*c1f0*/  FMUL.FTZ R8, R149.reuse, R140 ;  /* 0x0000008c95087220 */ /* 0x042fe40000410000 */
[C---:B------:R-:W-:Y:S02]  /*c200*/  FMUL.FTZ R9, R149.reuse, R141 ;  /* 0x0000008d95097220 */ /* 0x040fe40000410000 */
[----:B------:R-:W1:Y:S03]  /*c210*/  MUFU.EX2 R192, R192 ;  /* 0x000000c000c07308 */ /* 0x000e660000000800 */
[C---:B------:R-:W-:Y:S02]  /*c220*/  FMUL.FTZ R12, R149.reuse, R136 ;  /* 0x00000088950c7220 */ /* 0x040fe40000410000 */
[C---:B---3--:R-:W-:Y:S02]  /*c230*/  FMUL.FTZ R10, R148.reuse, R142 ;  /* 0x0000008e940a7220 */ /* 0x048fe40000410000 */
[C---:B------:R-:W-:Y:S02]  /*c240*/  FMUL.FTZ R11, R148.reuse, R143 ;  /* 0x0000008f940b7220 */ /* 0x040fe40000410000 */
[C---:B------:R-:W-:Y:S01]  /*c250*/  FMUL.FTZ R14, R148.reuse, R138 ;  /* 0x0000008a940e7220 */ /* 0x040fe20000410000 */
[----:B------:R-:W-:Y:S01]  /*c260*/  MUFU.EX2 R193, R193 ;  /* 0x000000c100c17308 */ /* 0x000fe20000000800 */
[C---:B------:R-:W-:Y:S02]  /*c270*/  FMUL.FTZ R15, R148.reuse, R139 ;  /* 0x0000008b940f7220 */ /* 0x040fe40000410000 */
[C---:B------:R-:W-:Y:S02]  /*c280*/  FMUL.FTZ R13, R149.reuse, R137 ;  /* 0x00000089950d7220 */ /* 0x040fe40000410000 */
[C---:B------:R-:W-:Y:S02]  /*c290*/  FMUL.FTZ R40, R149.reuse, R108 ;  /* 0x0000006c95287220 */ /* 0x040fe40000410000 */
[C---:B------:R-:W-:Y:S02]  /*c2a0*/  FMUL.FTZ R41, R149.reuse, R109 ;  /* 0x0000006d95297220 */ /* 0x040fe40000410000 */
[C---:B------:R-:W-:Y:S01]  /*c2b0*/  FMUL.FTZ R42, R148.reuse, R110 ;  /* 0x0000006e942a7220 */ /* 0x040fe20000410000 */
[----:B------:R-:W2:Y:S01]  /*c2c0*/  MUFU.EX2 R190, R190 ;  /* 0x000000be00be7308 */ /* 0x000ea20000000800 */
[----:B------:R-:W-:Y:S02]  /*c2d0*/  FMUL.FTZ R43, R148, R111 ;  /* 0x0000006f942b7220 */ /* 0x000fe40000410000 */
[----:B------:R-:W-:Y:S01]  /*c2e0*/  LDSM.16.MT88.4 R108, [R214+0x500] ;  /* 0x00050000d66c783b */ /* 0x000fe20000004200 */
[----:B-1----:R-:W-:Y:S01]  /*c2f0*/  F2FP.BF16.PACK_AB R140, R192, R195 ;  /* 0x000000c3c08c723e */ /* 0x002fe200000010ff */
[C---:B------:R-:W-:Y:S02]  /*c300*/  FMUL.FTZ R44, R149.reuse, R104 ;  /* 0x00000068952c7220 */ /* 0x040fe40000410000 */
[C---:B------:R-:W-:Y:S02]  /*c310*/  FMUL.FTZ R45, R149.reuse, R105 ;  /* 0x00000069952d7220 */ /* 0x040fe40000410000 */
[C---:B------:R-:W-:Y:S01]  /*c320*/  FMUL.FTZ R46, R148.reuse, R106 ;  /* 0x0000006a942e7220 */ /* 0x040fe20000410000 */
[----:B------:R-:W-:Y:S01]  /*c330*/  MUFU.EX2 R191, R191 ;  /* 0x000000bf00bf7308 */ /* 0x000fe20000000800 */
[C---:B------:R-:W-:Y:S02]  /*c340*/  FMUL.FTZ R47, R148.reuse, R107 ;  /* 0x0000006b942f7220 */ /* 0x040fe40000410000 */
[----:B------:R-:W-:Y:S01]  /*c350*/  LDSM.16.MT88.4 R104, [R212+0x1900] ;  /* 0x00190000d468783b */ /* 0x000fe20000004200 */
[C---:B------:R-:W-:Y:S02]  /*c360*/  FMUL.FTZ R24, R149.reuse, R124 ;  /* 0x0000007c95187220 */ /* 0x040fe40000410000 */
[C---:B------:R-:W-:Y:S02]  /*c370*/  FMUL.FTZ R25, R149.reuse, R125 ;  /* 0x0000007d95197220 */ /* 0x040fe40000410000 */
[C---:B------:R-:W-:Y:S02]  /*c380*/  FMUL.FTZ R26, R148.reuse, R126 ;  /* 0x0000007e941a7220 */ /* 0x040fe40000410000 */
[----:B------:R-:W1:Y:S01]  /*c390*/  MUFU.EX2 R188, R188 ;  /* 0x000000bc00bc7308 */ /* 0x000e620000000800 */
[----:B------:R-:W-:Y:S02]  /*c3a0*/  FMUL.FTZ R27, R148, R127 ;  /* 0x0000007f941b7220 */ /* 0x000fe40000410000 */
[C---:B------:R-:W-:Y:S01]  /*c3b0*/  FMUL.FTZ R28, R149.reuse, R120 ;  /* 0x00000078951c7220 */ /* 0x040fe20000410000 */
[----:B--2---:R-:W-:Y:S01]  /*c3c0*/  F2FP.BF16.PACK_AB R142, R190, R193 ;  /* 0x000000c1be8e723e */ /* 0x004fe200000010ff */
[C---:B------:R-:W-:Y:S02]  /*c3d0*/  FMUL.FTZ R29, R149.reuse, R121 ;  /* 0x00000079951d7220 */ /* 0x040fe40000410000 */
        /* <DEDUP_REMOVED lines=10> */
[----:B------:R-:W-:Y:S01]  /*c480*/  FMUL.FTZ R62, R148, R62 ;  /* 0x0000003e943e7220 */ /* 0x000fe20000410000 */
[----:B-1----:R-:W-:Y:S01]  /*c490*/  F2FP.BF16.PACK_AB R141, R188, R191 ;  /* 0x000000bfbc8d723e */ /* 0x002fe200000010ff */
[----:B------:R-:W-:Y:S02]  /*c4a0*/  FMUL.FTZ R63, R148, R63 ;  /* 0x0000003f943f7220 */ /* 0x000fe40000410000 */
[--C-:B------:R-:W-:Y:S02]  /*c4b0*/  FFMA.FTZ R194, R194, c[0x0][0x2d0], -R159.reuse ;  /* 0x0000b400c2c27a23 */ /* 0x100fe4000001089f */
[--C-:B------:R-:W-:Y:S01]  /*c4c0*/  FFMA.FTZ R197, R196, c[0x0][0x2d0], -R159.reuse ;  /* 0x0000b400c4c57a23 */ /* 0x100fe2000001089f */
[----:B------:R-:W-:Y:S01]  /*c4d0*/  MUFU.EX2 R124, R179 ;  /* 0x000000b3007c7308 */ /* 0x000fe20000000800 */
[--C-:B------:R-:W-:Y:S02]  /*c4e0*/  FFMA.FTZ R196, R201, c[0x0][0x2d0], -R158.reuse ;  /* 0x0000b400c9c47a23 */ /* 0x100fe4000001089e */
[--C-:B------:R-:W-:Y:S02]  /*c4f0*/  FFMA.FTZ R199, R199, c[0x0][0x2d0], -R158.reuse ;  /* 0x0000b400c7c77a23 */ /* 0x100fe4000001089e */
[--C-:B------:R-:W-:Y:S02]  /*c500*/  FFMA.FTZ R198, R198, c[0x0][0x2d0], -R159.reuse ;  /* 0x0000b400c6c67a23 */ /* 0x100fe4000001089f */
[--C-:B------:R-:W-:Y:S02]  /*c510*/  FFMA.FTZ R201, R200, c[0x0][0x2d0], -R159.reuse ;  /* 0x0000b400c8c97a23 */ /* 0x100fe4000001089f */
[----:B------:R-:W-:Y:S01]  /*c520*/  FFMA.FTZ R159, R174, c[0x0][0x2d0], -R159 ;  /* 0x0000b400ae9f7a23 */ /* 0x000fe2000001089f */
[----:B------:R1:W-:Y:S01]  /*c530*/  MUFU.EX2 R125, R177 ;  /* 0x000000b1007d7308 */ /* 0x0003e20000000800 */
[--C-:B------:R-:W-:Y:S02]  /*c540*/  FFMA.FTZ R200, R249, c[0x0][0x2d0], -R158.reuse ;  /* 0x0000b400f9c87a23 */ /* 0x100fe4000001089e */
[--C-:B------:R-:W-:Y:S01]  /*c550*/  FFMA.FTZ R203, R203, c[0x0][0x2d0], -R158.reuse ;  /* 0x0000b400cbcb7a23 */ /* 0x100fe2000001089e */
[----:B--2---:R-:W-:Y:S01]  /*c560*/  F2FP.BF16.PACK_AB R143, R152, R189 ;  /* 0x000000bd988f723e */ /* 0x004fe200000010ff */
[----:B------:R-:W-:Y:S02]  /*c570*/  FFMA.FTZ R158, R172, c[0x0][0x2d0], -R158 ;  /* 0x0000b400ac9e7a23 */ /* 0x000fe4000001089e */
[--C-:B------:R-:W-:Y:S02]  /*c580*/  FFMA.FTZ R202, R202, c[0x0][0x2d0], -R157.reuse ;  /* 0x0000b400caca7a23 */ /* 0x100fe4000001089d */
[--C-:B------:R-:W-:Y:S01]  /*c590*/  FFMA.FTZ R249, R250, c[0x0][0x2d0], -R157.reuse ;  /* 0x0000b400faf97a23 */ /* 0x100fe2000001089d */
[----:B------:R-:W-:Y:S01]  /*c5a0*/  MUFU.EX2 R126, R171 ;  /* 0x000000ab007e7308 */ /* 0x000fe20000000800 */
[C---:B------:R-:W-:Y:S04]  /*c5b0*/  HMMA.16816.F32.BF16 R8, R140.reuse, R20, R8 ;  /* 0x000000148c08723c */ /* 0x040fe80000041808 */
[--C-:B------:R-:W-:Y:S02]  /*c5c0*/  FFMA.FTZ R250, R176, c[0x0][0x2d0], -R157.reuse ;  /* 0x0000b400b0fa7a23 */ /* 0x100fe4000001089d */
[--C-:B------:R-:W-:Y:S02]  /*c5d0*/  FFMA.FTZ R162, R162, c[0x0][0x2d0], -R157.reuse ;  /* 0x0000b400a2a27a23 */ /* 0x100fe4000001089d */
[-C--:B------:R-:W-:Y:S01]  /*c5e0*/  HMMA.16816.F32.BF16 R12, R140, R22.reuse, R12 ;  /* 0x000000168c0c723c */ /* 0x080fe2000004180c */
[----:B------:R-:W-:Y:S03]  /*c5f0*/  MUFU.EX2 R122, R170 ;  /* 0x000000aa007a7308 */ /* 0x000fe60000000800 */
[C---:B------:R-:W-:Y:S01]  /*c600*/  FMUL.FTZ R20, R151.reuse, R128 ;  /* 0x0000008097147220 */ /* 0x040fe20000410000 */
[----:B-1----:R-:W-:Y:S01]  /*c610*/  LDSM.16.MT88.4 R176, [R212+0x2100] ;  /* 0x00210000d4b0783b */ /* 0x002fe20000004200 */
[----:B------:R-:W-:Y:S02]  /*c620*/  FMUL.FTZ R21, R151, R129 ;  /* 0x0000008197157220 */ /* 0x000fe40000410000 */
[C---:B------:R-:W-:Y:S03]  /*c630*/  HMMA.16816.F32.BF16 R16, R144.reuse, R22, R16 ;  /* 0x000000169010723c */ /* 0x040fe60000041810 */
[----:B------:R-:W-:Y:S01]  /*c640*/  MUFU.EX2 R127, R169 ;  /* 0x000000a9007f7308 */ /* 0x000fe20000000800 */
[----:B------:R-:W-:Y:S02]  /*c650*/  FFMA.FTZ R157, R165, c[0x0][0x2d0], -R157 ;  /* 0x0000b400a59d7a23 */ /* 0x000fe4000001089d */
[C---:B------:R-:W-:Y:S02]  /*c660*/  FMUL.FTZ R96, R151.reuse, R96 ;  /* 0x0000006097607220 */ /* 0x040fe40000410000 */
[C---:B------:R-:W-:Y:S04]  /*c670*/  FMUL.FTZ R22, R150.reuse, R130 ;  /* 0x0000008296167220 */ /* 0x040fe80000410000 */
[C---:B------:R-:W-:Y:S01]  /*c680*/  FMUL.FTZ R23, R150.reuse, R131 ;  /* 0x0000008396177220 */ /* 0x040fe20000410000 */
[----:B------:R1:W-:Y:S01]  /*c690*/  MUFU.EX2 R123, R168 ;  /* 0x000000a8007b7308 */ /* 0x0003e20000000800 */
[----:B------:R-:W2:Y:S01]  /*c6a0*/  LDSM.16.MT88.4 R128, [R214+0xd00] ;  /* 0x000d0000d680783b */ /* 0x000ea20000004200 */
[C---:B------:R-:W-:Y:S02]  /*c6b0*/  FMUL.FTZ R97, R151.reuse, R97 ;  /* 0x0000006197617220 */ /* 0x040fe40000410000 */
[C---:B------:R-:W-:Y:S02]  /*c6c0*/  FMUL.FTZ R98, R150.reuse, R98 ;  /* 0x0000006296627220 */ /* 0x040fe40000410000 */
[-C--:B------:R-:W-:Y:S03]  /*c6d0*/  HMMA.16816.F32.BF16 R20, R144, R36.reuse, R20 ;  /* 0x000000249014723c */ /* 0x080fe60000041814 */
[C---:B------:R-:W-:Y:S01]  /*c6e0*/  FMUL.FTZ R99, R150.reuse, R99 ;  /* 0x0000006396637220 */ /* 0x040fe20000410000 */
[----:B------:R-:W-:Y:S01]  /*c6f0*/  MUFU.EX2 R138, R175 ;  /* 0x000000af008a7308 */ /* 0x000fe20000000800 */
[C---:B------:R-:W-:Y:S02]  /*c700*/  FMUL.FTZ R68, R151.reuse, R68 ;  /* 0x0000004497447220 */ /* 0x040fe40000410000 */
[C---:B------:R-:W-:Y:S01]  /*c710*/  FMUL.FTZ R69, R151.reuse, R69 ;  /* 0x0000004597457220 */ /* 0x040fe20000410000 */
[C---:B------:R-:W-:Y:S04]  /*c720*/  HMMA.16816.F32.BF16 R24, R140.reuse, R36, R24 ;  /* 0x000000248c18723c */ /* 0x040fe80000041818 */
[C---:B------:R-:W-:Y:S02]  /*c730*/  FMUL.FTZ R70, R150.reuse, R70 ;  /* 0x0000004696467220 */ /* 0x040fe40000410000 */
[----:B------:R3:W-:Y:S01]  /*c740*/  MUFU.EX2 R139, R173 ;  /* 0x000000ad008b7308 */ /* 0x0007e20000000800 */
[C---:B------:R-:W-:Y:S01]  /*c750*/  FMUL.FTZ R36, R151.reuse, R112 ;  /* 0x0000007097247220 */ /* 0x040fe20000410000 */
[-C--:B------:R-:W-:Y:S01]  /*c760*/  HMMA.16816.F32.BF16 R28, R140, R38.reuse, R28 ;  /* 0x000000268c1c723c */ /* 0x080fe2000004181c */
[----:B-1----:R-:W-:Y:S03]  /*c770*/  LDSM.16.MT88.4 R168, [R212+0x1500] ;  /* 0x00150000d4a8783b */ /* 0x002fe60000004200 */
[----:B------:R-:W-:Y:S02]  /*c780*/  FMUL.FTZ R37, R151, R113 ;  /* 0x0000007197257220 */ /* 0x000fe40000410000 */
[C---:B------:R-:W-:Y:S02]  /*c790*/  FMUL.FTZ R71, R150.reuse, R71 ;  /* 0x0000004796477220 */ /* 0x040fe40000410000 */
[C---:B------:R-:W-:Y:S01]  /*c7a0*/  HMMA.16816.F32.BF16 R32, R144.reuse, R38, R32 ;  /* 0x000000269020723c */ /* 0x040fe20000041820 */
[----:B------:R-:W-:Y:S03]  /*c7b0*/  MUFU.EX2 R120, R167 ;  /* 0x000000a700787308 */ /* 0x000fe60000000800 */
[C---:B------:R-:W-:Y:S02]  /*c7c0*/  FMUL.FTZ R72, R149.reuse, R72 ;  /* 0x0000004895487220 */ /* 0x040fe40000410000 */
[C---:B------:R-:W-:Y:S02]  /*c7d0*/  FMUL.FTZ R73, R149.reuse, R73 ;  /* 0x0000004995497220 */ /* 0x040fe40000410000 */
[C---:B------:R-:W-:Y:S03]  /*c7e0*/  FMUL.FTZ R38, R150.reuse, R114 ;  /* 0x0000007296267220 */ /* 0x040fe60000410000 */
[----:B------:R-:W1:Y:S01]  /*c7f0*/  MUFU.EX2 R136, R166 ;  /* 0x000000a600887308 */ /* 0x000e620000000800 */
[----:B------:R-:W-:Y:S02]  /*c800*/  FMUL.FTZ R39, R150, R115 ;  /* 0x0000007396277220 */ /* 0x000fe40000410000 */
[----:B------:R-:W4:Y:S01]  /*c810*/  LDSM.16.MT88.4 R112, [R212+0xd00] ;  /* 0x000d0000d470783b */ /* 0x000f220000004200 */
[C---:B------:R-:W-:Y:S02]  /*c820*/  FMUL.FTZ R74, R148.reuse, R74 ;  /* 0x0000004a944a7220 */ /* 0x040fe40000410000 */
[C---:B------:R-:W-:Y:S02]  /*c830*/  FMUL.FTZ R75, R148.reuse, R75 ;  /* 0x0000004b944b7220 */ /* 0x040fe40000410000 */
[-C--:B--2---:R-:W-:Y:S02]  /*c840*/  HMMA.16816.F32.BF16 R36, R144, R128.reuse, R36 ;  /* 0x000000809024723c */ /* 0x084fe40000041824 */
[----:B------:R2:W-:Y:S01]  /*c850*/  MUFU.EX2 R121, R164 ;  /* 0x000000a400797308 */ /* 0x0005e20000000800 */
[----:B---3--:R-:W-:Y:S01]  /*c860*/  LDSM.16.MT88.4 R172, [R214+0x2100] ;  /* 0x00210000d6ac783b */ /* 0x008fe20000004200 */
[C---:B------:R-:W-:Y:S02]  /*c870*/  FMUL.FTZ R76, R149.reuse, R76 ;  /* 0x0000004c954c7220 */ /* 0x040fe40000410000 */
[----:B------:R-:W-:Y:S02]  /*c880*/  FMUL.FTZ R77, R149, R77 ;  /* 0x0000004d954d7220 */ /* 0x000fe40000410000 */
[C---:B------:R-:W-:Y:S04]  /*c890*/  HMMA.16816.F32.BF16 R40, R140.reuse, R128, R40 ;  /* 0x000000808c28723c */ /* 0x040fe80000041828 */
[----:B------:R-:W-:Y:S01]  /*c8a0*/  MUFU.EX2 R194, R194 ;  /* 0x000000c200c27308 */ /* 0x000fe20000000800 */
[C---:B------:R-:W-:Y:S02]  /*c8b0*/  FMUL.FTZ R78, R148.reuse, R78 ;  /* 0x0000004e944e7220 */ /* 0x040fe40000410000 */
[----:B------:R-:W-:Y:S01]  /*c8c0*/  FMUL.FTZ R79, R148, R79 ;  /* 0x0000004f944f7220 */ /* 0x000fe20000410000 */
[-C--:B------:R-:W-:Y:S04]  /*c8d0*/  HMMA.16816.F32.BF16 R44, R140, R130.reuse, R44 ;  /* 0x000000828c2c723c */ /* 0x080fe8000004182c */
[C---:B------:R-:W-:Y:S01]  /*c8e0*/  FMUL.FTZ R80, R151.reuse, R80 ;  /* 0x0000005097507220 */ /* 0x040fe20000410000 */
[----:B-1----:R-:W-:Y:S01]  /*c8f0*/  F2FP.BF16.PACK_AB R160, R136, R120 ;  /* 0x0000007888a0723e */ /* 0x002fe200000010ff */
[----:B------:R-:W1:Y:S01]  /*c900*/  MUFU.EX2 R197, R197 ;  /* 0x000000c500c57308 */ /* 0x000e620000000800 */
[C---:B------:R-:W-:Y:S01]  /*c910*/  FMUL.FTZ R81, R151.reuse, R81 ;  /* 0x0000005197517220 */ /* 0x040fe20000410000 */
[C---:B------:R-:W-:Y:S01]  /*c920*/  HMMA.16816.F32.BF16 R48, R144.reuse, R130, R48 ;  /* 0x000000829030723c */ /* 0x040fe20000041830 */
[----:B--2---:R-:W-:Y:S03]  /*c930*/  LDSM.16.MT88.4 R164, [R214+0x1500] ;  /* 0x00150000d6a4783b */ /* 0x004fe60000004200 */
[C---:B------:R-:W-:Y:S02]  /*c940*/  FMUL.FTZ R82, R150.reuse, R82 ;  /* 0x0000005296527220 */ /* 0x040fe40000410000 */
[C---:B------:R-:W-:Y:S02]  /*c950*/  FMUL.FTZ R83, R150.reuse, R83 ;  /* 0x0000005396537220 */ /* 0x040fe40000410000 */
[----:B------:R-:W-:Y:S01]  /*c960*/  MUFU.EX2 R196, R196 ;  /* 0x000000c400c47308 */ /* 0x000fe20000000800 */
[C---:B------:R-:W-:Y:S01]  /*c970*/  FMUL.FTZ R84, R151.reuse, R84 ;  /* 0x0000005497547220 */ /* 0x040fe20000410000 */
[-C--:B----4-:R-:W-:Y:S03]  /*c980*/  HMMA.16816.F32.BF16 R52, R144, R112.reuse, R52 ;  /* 0x000000709034723c */ /* 0x090fe60000041834 */
[----:B------:R-:W-:Y:S02]  /*c990*/  FMUL.FTZ R85, R151, R85 ;  /* 0x0000005597557220 */ /* 0x000fe40000410000 */
[C---:B------:R-:W-:Y:S03]  /*c9a0*/  FMUL.FTZ R86, R150.reuse, R86 ;  /* 0x0000005696567220 */ /* 0x040fe60000410000 */
[----:B------:R-:W2:Y:S01]  /*c9b0*/  MUFU.EX2 R199, R199 ;  /* 0x000000c700c77308 */ /* 0x000ea20000000800 */
[C---:B------:R-:W-:Y:S04]  /*c9c0*/  HMMA.16816.F32.BF16 R56, R140.reuse, R112, R56 ;  /* 0x000000708c38723c */ /* 0x040fe80000041838 */
[----:B------:R-:W-:Y:S02]  /*c9d0*/  FMUL.FTZ R87, R150, R87 ;  /* 0x0000005796577220 */ /* 0x000fe40000410000 */
[C---:B------:R-:W-:Y:S02]  /*c9e0*/  FMUL.FTZ R88, R149.reuse, R88 ;  /* 0x0000005895587220 */ /* 0x040fe40000410000 */
[-C--:B------:R-:W-:Y:S01]  /*c9f0*/  HMMA.16816.F32.BF16 R60, R140, R114.reuse, R60 ;  /* 0x000000728c3c723c */ /* 0x080fe2000004183c */
[----:B------:R-:W-:Y:S03]  /*ca00*/  MUFU.EX2 R198, R198 ;  /* 0x000000c600c67308 */ /* 0x000fe60000000800 */
[----:B------:R-:W-:Y:S02]  /*ca10*/  FMUL.FTZ R89, R149, R89 ;  /* 0x0000005995597220 */ /* 0x000fe40000410000 */
[C---:B------:R-:W-:Y:S02]  /*ca20*/  FMUL.FTZ R90, R148.reuse, R90 ;  /* 0x0000005a945a7220 */ /* 0x040fe40000410000 */
[C---:B------:R-:W-:Y:S01]  /*ca30*/  HMMA.16816.F32.BF16 R64, R144.reuse, R114, R64 ;  /* 0x000000729040723c */ /* 0x040fe20000041840 */
[----:B------:R-:W3:Y:S02]  /*ca40*/  LDSM.16.MT88.4 R112, [R212+0x500] ;  /* 0x00050000d470783b */ /* 0x000ee40000004200 */
[----:B------:R-:W4:Y:S01]  /*ca50*/  MUFU.EX2 R201, R201 ;  /* 0x000000c900c97308 */ /* 0x000f220000000800 */
[----:B------:R-:W-:Y:S02]  /*ca60*/  FMUL.FTZ R91, R148, R91 ;  /* 0x0000005b945b7220 */ /* 0x000fe40000410000 */
[--C-:B------:R-:W-:Y:S02]  /*ca70*/  FFMA.FTZ R248, R248, c[0x0][0x2d0], -R156.reuse ;  /* 0x0000b400f8f87a23 */ /* 0x100fe4000001089c */
[-C--:B------:R-:W-:Y:S04]  /*ca80*/  HMMA.16816.F32.BF16 R68, R144, R100.reuse, R68 ;  /* 0x000000649044723c */ /* 0x080fe80000041844 */
[--C-:B------:R-:W-:Y:S01]  /*ca90*/  FFMA.FTZ R251, R251, c[0x0][0x2d0], -R156.reuse ;  /* 0x0000b400fbfb7a23 */ /* 0x100fe2000001089c */
[----:B------:R-:W-:Y:S01]  /*caa0*/  MUFU.EX2 R200, R200 ;  /* 0x000000c800c87308 */ /* 0x000fe20000000800 */
[C---:B------:R-:W-:Y:S02]  /*cab0*/  FMUL.FTZ R92, R149.reuse, R92 ;  /* 0x0000005c955c7220 */ /* 0x040fe40000410000 */
[C---:B------:R-:W-:Y:S04]  /*cac0*/  HMMA.16816.F32.BF16 R72, R140.reuse, R100, R72 ;  /* 0x000000648c48723c */ /* 0x040fe80000041848 */
[----:B------:R-:W-:Y:S02]  /*cad0*/  FMUL.FTZ R93, R149, R93 ;  /* 0x0000005d955d7220 */ /* 0x000fe40000410000 */
[C---:B------:R-:W-:Y:S01]  /*cae0*/  FMUL.FTZ R94, R148.reuse, R94 ;  /* 0x0000005e945e7220 */ /* 0x040fe20000410000 */
[----:B-1----:R-:W-:Y:S01]  /*caf0*/  F2FP.BF16.PACK_AB R100, R197, R194 ;  /* 0x000000c2c564723e */ /* 0x002fe200000010ff */
[-C--:B------:R-:W-:Y:S01]  /*cb00*/  HMMA.16816.F32.BF16 R76, R140, R102.reuse, R76 ;  /* 0x000000668c4c723c */ /* 0x080fe2000004184c */
[----:B------:R-:W1:Y:S03]  /*cb10*/  MUFU.EX2 R203, R203 ;  /* 0x000000cb00cb7308 */ /* 0x000e660000000800 */
[----:B--2---:R-:W-:Y:S01]  /*cb20*/  F2FP.BF16.PACK_AB R101, R199, R196 ;  /* 0x000000c4c765723e */ /* 0x004fe200000010ff */
[----:B------:R-:W-:Y:S02]  /*cb30*/  FMUL.FTZ R95, R148, R95 ;  /* 0x0000005f945f7220 */ /* 0x000fe40000410000 */
[--C-:B------:R-:W-:Y:S01]  /*cb40*/  FFMA.FTZ R163, R163, c[0x0][0x2d0], -R156.reuse ;  /* 0x0000b400a3a37a23 */ /* 0x100fe2000001089c */
[C---:B------:R-:W-:Y:S03]  /*cb50*/  HMMA.16816.F32.BF16 R80, R144.reuse, R102, R80 ;  /* 0x000000669050723c */ /* 0x040fe60000041850 */
[----:B------:R-:W-:Y:S01]  /*cb60*/  MUFU.EX2 R202, R202 ;  /* 0x000000ca00ca7308 */ /* 0x000fe20000000800 */
[--C-:B------:R-:W-:Y:S02]  /*cb70*/  FFMA.FTZ R155, R155, c[0x0][0x2d0], -R156.reuse ;  /* 0x0000b4009b9b7a23 */ /* 0x100fe4000001089c */
[----:B------:R-:W-:Y:S01]  /*cb80*/  FFMA.FTZ R156, R154, c[0x0][0x2d0], -R156 ;  /* 0x0000b4009a9c7a23 */ /* 0x000fe2000001089c */
[----:B----4-:R-:W-:Y:S01]  /*cb90*/  F2FP.BF16.PACK_AB R102, R201, R198 ;  /* 0x000000c6c966723e */ /* 0x010fe200000010ff */
[-C--:B------:R-:W-:Y:S04]  /*cba0*/  HMMA.16816.F32.BF16 R84, R144, R104.reuse, R84 ;  /* 0x000000689054723c */ /* 0x080fe80000041854 */
[----:B------:R-:W-:Y:S01]  /*cbb0*/  FFMA.FTZ R181, R151, R234, R181 ;  /* 0x000000ea97b57223 */ /* 0x000fe200000100b5 */
[----:B------:R-:W2:Y:S01]  /*cbc0*/  MUFU.EX2 R249, R249 ;  /* 0x000000f900f97308 */ /* 0x000ea20000000800 */
[----:B------:R-:W-:Y:S02]  /*cbd0*/  FFMA.FTZ R184, R150, R235, R184 ;  /* 0x000000eb96b87223 */ /* 0x000fe400000100b8 */
[C---:B------:R-:W-:Y:S04]  /*cbe0*/  HMMA.16816.F32.BF16 R88, R140.reuse, R104, R88 ;  /* 0x000000688c58723c */ /* 0x040fe80000041858 */
[----:B-1----:R-:W-:Y:S01]  /*cbf0*/  F2FP.BF16.PACK_AB R103, R203, R200 ;  /* 0x000000c8cb67723e */ /* 0x002fe200000010ff */
[----:B------:R-:W-:Y:S02]  /*cc00*/  FFMA.FTZ R195, R149, R232, R195 ;  /* 0x000000e895c37223 */ /* 0x000fe400000100c3 */
[----:B------:R-:W-:Y:S01]  /*cc10*/  MUFU.EX2 R248, R248 ;  /* 0x000000f800f87308 */ /* 0x000fe20000000800 */
[-C--:B------:R-:W-:Y:S04]  /*cc20*/  HMMA.16816.F32.BF16 R92, R140, R106.reuse, R92 ;  /* 0x0000006a8c5c723c */ /* 0x080fe8000004185c */
[----:B------:R-:W-:Y:S02]  /*cc30*/  FFMA.FTZ R191, R148, R233, R191 ;  /* 0x000000e994bf7223 */ /* 0x000fe400000100bf */
[----:B------:R-:W-:Y:S02]  /*cc40*/  FADD.FTZ R181, R180, R181 ;  /* 0x000000b5b4b57221 */ /* 0x000fe40000010000 */
[----:B------:R-:W-:Y:S01]  /*cc50*/  HMMA.16816.F32.BF16 R96, R144, R106, R96 ;  /* 0x0000006a9060723c */ /* 0x000fe20000041860 */
[----:B------:R-:W1:Y:S03]  /*cc60*/  MUFU.EX2 R251, R251 ;  /* 0x000000fb00fb7308 */ /* 0x000e660000000800 */
[----:B------:R-:W-:Y:S01]  /*cc70*/  FADD.FTZ R183, R183, R184 ;  /* 0x000000b8b7b77221 */ /* 0x000fe20000010000 */
[----:B--2---:R-:W-:Y:S01]  /*cc80*/  F2FP.BF16.PACK_AB R104, R249, R202 ;  /* 0x000000caf968723e */ /* 0x004fe200000010ff */
[----:B------:R-:W-:Y:S01]  /*cc90*/  FADD.FTZ R192, R192, R195 ;  /* 0x000000c3c0c07221 */ /* 0x000fe20000010000 */
[----:B------:R-:W-:Y:S01]  /*cca0*/  F2FP.BF16.PACK_AB R107, R125, R124 ;  /* 0x0000007c7d6b723e */ /* 0x000fe200000010ff */
[-C--:B------:R-:W-:Y:S03]  /*ccb0*/  HMMA.16816.F32.BF16 R4, R100, R108.reuse, R4 ;  /* 0x0000006c6404723c */ /* 0x080fe60000041804 */
[----:B------:R-:W-:Y:S02]  /*ccc0*/  MUFU.EX2 R250, R250 ;  /* 0x000000fa00fa7308 */ /* 0x000fe40000000800 */
[----:B------:R-:W-:Y:S02]  /*ccd0*/  FADD.FTZ R188, R188, R191 ;  /* 0x000000bfbcbc7221 */ /* 0x000fe40000010000 */
[----:B------:R-:W-:Y:S02]  /*cce0*/  FADD.FTZ R186, R186, R181 ;  /* 0x000000b5baba7221 */ /* 0x000fe40000010000 */
[----:B------:R-:W-:Y:S03]  /*ccf0*/  FADD.FTZ R182, R182, R183 ;  /* 0x000000b7b6b67221 */ /* 0x000fe60000010000 */
[----:B------:R-:W-:Y:S01]  /*cd00*/  FADD.FTZ R193, R193, R192 ;  /* 0x000000c0c1c17221 */ /* 0x000fe20000010000 */
[----:B------:R-:W2:Y:S01]  /*cd10*/  MUFU.EX2 R252, R252 ;  /* 0x000000fc00fc7308 */ /* 0x000ea20000000800 */
[----:B------:R-:W-:Y:S02]  /*cd20*/  FADD.FTZ R189, R189, R188 ;  /* 0x000000bcbdbd7221 */ /* 0x000fe40000010000 */
[----:B------:R-:W-:Y:S01]  /*cd30*/  FADD.FTZ R185, R185, R186 ;  /* 0x000000bab9b97221 */ /* 0x000fe20000010000 */
[----:B-1----:R-:W-:Y:S01]  /*cd40*/  F2FP.BF16.PACK_AB R105, R251, R248 ;  /* 0x000000f8fb69723e */ /* 0x002fe200000010ff */
[----:B------:R-:W-:Y:S02]  /*cd50*/  FADD.FTZ R187, R187, R182 ;  /* 0x000000b6bbbb7221 */ /* 0x000fe40000010000 */
[----:B------:R-:W-:Y:S02]  /*cd60*/  FADD.FTZ R193, R190, R193 ;  /* 0x000000c1bec17221 */ /* 0x000fe40000010000 */
[----:B------:R-:W-:Y:S01]  /*cd70*/  FADD.FTZ R189, R152, R189 ;  /* 0x000000bd98bd7221 */ /* 0x000fe20000010000 */
[----:B------:R-:W1:Y:S01]  /*cd80*/  MUFU.EX2 R128, R159 ;  /* 0x0000009f00807308 */ /* 0x000e620000000800 */
[----:B------:R-:W-:Y:S01]  /*cd90*/  MOV R152, R153 ;  /* 0x0000009900987202 */ /* 0x000fe20000000f00 */
[----:B------:R-:W-:Y:S02]  /*cda0*/  FADD.FTZ R194, R194, R185 ;  /* 0x000000b9c2c27221 */ /* 0x000fe40000010000 */
[----:B------:R-:W-:Y:S02]  /*cdb0*/  FADD.FTZ R196, R196, R187 ;  /* 0x000000bbc4c47221 */ /* 0x000fe40000010000 */
[----:B------:R-:W-:Y:S02]  /*cdc0*/  FADD.FTZ R202, R202, R193 ;  /* 0x000000c1caca7221 */ /* 0x000fe40000010000 */
[----:B------:R-:W-:Y:S02]  /*cdd0*/  FADD.FTZ R248, R248, R189 ;  /* 0x000000bdf8f87221 */ /* 0x000fe40000010000 */
[----:B------:R1:W4:Y:S01]  /*cde0*/  MUFU.EX2 R131, R158 ;  /* 0x0000009e00837308 */ /* 0x0003220000000800 */
[----:B------:R-:W-:Y:S02]  /*cdf0*/  FADD.FTZ R197, R197, R194 ;  /* 0x000000c2c5c57221 */ /* 0x000fe40000010000 */
[----:B------:R-:W-:Y:S01]  /*ce00*/  FADD.FTZ R199, R199, R196 ;  /* 0x000000c4c7c77221 */ /* 0x000fe20000010000 */
[----:B--2---:R-:W-:Y:S01]  /*ce10*/  F2FP.BF16.PACK_AB R106, R252, R250 ;  /* 0x000000fafc6a723e */ /* 0x004fe200000010ff */
[----:B------:R-:W-:Y:S02]  /*ce20*/  FADD.FTZ R249, R249, R202 ;  /* 0x000000caf9f97221 */ /* 0x000fe40000010000 */
[----:B------:R-:W-:Y:S02]  /*ce30*/  FADD.FTZ R248, R251, R248 ;  /* 0x000000f8fbf87221 */ /* 0x000fe40000010000 */
[----:B------:R-:W-:Y:S01]  /*ce40*/  FADD.FTZ R198, R198, R197 ;  /* 0x000000c5c6c67221 */ /* 0x000fe20000010000 */
[----:B------:R2:W-:Y:S01]  /*ce50*/  MUFU.EX2 R130, R157 ;  /* 0x0000009d00827308 */ /* 0x0005e20000000800 */
[C---:B------:R-:W-:Y:S04]  /*ce60*/  HMMA.16816.F32.BF16 R8, R104.reuse, R108, R8 ;  /* 0x0000006c6808723c */ /* 0x040fe80000041808 */
[----:B------:R-:W-:Y:S02]  /*ce70*/  FADD.FTZ R200, R200, R199 ;  /* 0x000000c7c8c87221 */ /* 0x000fe40000010000 */
[----:B------:R-:W-:Y:S02]  /*ce80*/  FADD.FTZ R249, R250, R249 ;  /* 0x000000f9faf97221 */ /* 0x000fe40000010000 */
[-C--:B------:R-:W-:Y:S01]  /*ce90*/  HMMA.16816.F32.BF16 R12, R104, R110.reuse, R12 ;  /* 0x0000006e680c723c */ /* 0x080fe2000004180c */
[----:B------:R5:W-:Y:S03]  /*cea0*/  MUFU.EX2 R154, R156 ;  /* 0x0000009c009a7308 */ /* 0x000be60000000800 */
[----:B------:R-:W-:Y:S01]  /*ceb0*/  FADD.FTZ R198, R201, R198 ;  /* 0x000000c6c9c67221 */ /* 0x000fe20000010000 */
[----:B-1----:R-:W-:Y:S01]  /*cec0*/  F2FP.BF16.PACK_AB R158, R128, R138 ;  /* 0x0000008a809e723e */ /* 0x002fe200000010ff */
[----:B------:R-:W-:Y:S01]  /*ced0*/  FADD.FTZ R200, R203, R200 ;  /* 0x000000c8cbc87221 */ /* 0x000fe20000010000 */
[----:B----4-:R-:W-:Y:S01]  /*cee0*/  F2FP.BF16.PACK_AB R159, R131, R139 ;  /* 0x0000008b839f723e */ /* 0x010fe200000010ff */
[C---:B------:R-:W-:Y:S01]  /*cef0*/  HMMA.16816.F32.BF16 R16, R100.reuse, R110, R16 ;  /* 0x0000006e6410723c */ /* 0x040fe20000041810 */
[----:B------:R-:W1:Y:S02]  /*cf00*/  LDSM.16.MT88.4 R108, [R212+0x1100] ;  /* 0x00110000d46c783b */ /* 0x000e640000004200 */
[----:B------:R-:W4:Y:S01]  /*cf10*/  MUFU.EX2 R137, R163 ;  /* 0x000000a300897308 */ /* 0x000f220000000800 */
[----:B------:R-:W-:Y:S01]  /*cf20*/  FADD.FTZ R249, R252, R249 ;  /* 0x000000f9fcf97221 */ /* 0x000fe20000010000 */
[----:B--2---:R-:W-:Y:S03]  /*cf30*/  F2FP.BF16.PACK_AB R157, R123, R127 ;  /* 0x0000007f7b9d723e */ /* 0x004fe600000010ff */
[-C--:B---3--:R-:W-:Y:S05]  /*cf40*/  HMMA.16816.F32.BF16 R20, R100, R112.reuse, R20 ;  /* 0x000000706414723c */ /* 0x088fea0000041814 */
[----:B------:R-:W2:Y:S03]  /*cf50*/  MUFU.EX2 R129, R162 ;  /* 0x000000a200817308 */ /* 0x000ea60000000800 */
[C---:B------:R-:W-:Y:S04]  /*cf60*/  HMMA.16816.F32.BF16 R24, R104.reuse, R112, R24 ;  /* 0x000000706818723c */ /* 0x040fe80000041818 */
[----:B-----5:R-:W-:Y:S03]  /*cf70*/  F2FP.BF16.PACK_AB R156, R122, R126 ;  /* 0x0000007e7a9c723e */ /* 0x020fe600000010ff */
[----:B------:R-:W3:Y:S01]  /*cf80*/  MUFU.EX2 R155, R155 ;  /* 0x0000009b009b7308 */ /* 0x000ee20000000800 */
[-C--:B------:R-:W-:Y:S04]  /*cf90*/  HMMA.16816.F32.BF16 R28, R104, R114.reuse, R28 ;  /* 0x00000072681c723c */ /* 0x080fe8000004181c */
[----:B----4-:R-:W-:Y:S04]  /*cfa0*/  F2FP.BF16.PACK_AB R161, R137, R121 ;  /* 0x0000007989a1723e */ /* 0x010fe800000010ff */
[C---:B------:R-:W-:Y:S01]  /*cfb0*/  HMMA.16816.F32.BF16 R32, R100.reuse, R114, R32 ;  /* 0x000000726420723c */ /* 0x040fe20000041820 */
[----:B------:R-:W4:Y:S03]  /*cfc0*/  LDSM.16.MT88.4 R112, [R214+0x1d00] ;  /* 0x001d0000d670783b */ /* 0x000f260000004200 */
[----:B--2---:R-:W-:Y:S04]  /*cfd0*/  F2FP.BF16.PACK_AB R162, R130, R129 ;  /* 0x0000008182a2723e */ /* 0x004fe800000010ff */
[-C--:B------:R-:W-:Y:S04]  /*cfe0*/  HMMA.16816.F32.BF16 R36, R100, R116.reuse, R36 ;  /* 0x000000746424723c */ /* 0x080fe80000041824 */
[----:B---3--:R-:W-:Y:S04]  /*cff0*/  F2FP.BF16.PACK_AB R163, R154, R155 ;  /* 0x0000009b9aa3723e */ /* 0x008fe800000010ff */
        /* <DEDUP_REMOVED lines=9> */
[-C--:B----4-:R-:W-:Y:S08]  /*d090*/  HMMA.16816.F32.BF16 R68, R100, R112.reuse, R68 ;  /* 0x000000706444723c */ /* 0x090ff00000041844 */
[C---:B------:R-:W-:Y:S08]  /*d0a0*/  HMMA.16816.F32.BF16 R72, R104.reuse, R112, R72 ;  /* 0x000000706848723c */ /* 0x040ff00000041848 */
[-C--:B------:R-:W-:Y:S08]  /*d0b0*/  HMMA.16816.F32.BF16 R76, R104, R114.reuse, R76 ;  /* 0x00000072684c723c */ /* 0x080ff0000004184c */
[C---:B------:R-:W-:Y:S08]  /*d0c0*/  HMMA.16816.F32.BF16 R80, R100.reuse, R114, R80 ;  /* 0x000000726450723c */ /* 0x040ff00000041850 */
[-C--:B--2---:R-:W-:Y:S08]  /*d0d0*/  HMMA.16816.F32.BF16 R84, R100, R116.reuse, R84 ;  /* 0x000000746454723c */ /* 0x084ff00000041854 */
[C---:B------:R-:W-:Y:S08]  /*d0e0*/  HMMA.16816.F32.BF16 R88, R104.reuse, R116, R88 ;  /* 0x000000746858723c */ /* 0x040ff00000041858 */
[-C--:B------:R-:W-:Y:S08]  /*d0f0*/  HMMA.16816.F32.BF16 R92, R104, R118.reuse, R92 ;  /* 0x00000076685c723c */ /* 0x080ff0000004185c */
[----:B------:R-:W-:Y:S08]  /*d100*/  HMMA.16816.F32.BF16 R96, R100, R118, R96 ;  /* 0x000000766460723c */ /* 0x000ff00000041860 */
[-C--:B------:R-:W-:Y:S07]  /*d110*/  HMMA.16816.F32.BF16 R144, R156, R132.reuse, R4 ;  /* 0x000000849c90723c */ /* 0x080fee0000041804 */
[----:B------:R-:W-:Y:S01]  /*d120*/  MOV R7, R130 ;  /* 0x0000008200077202 */ /* 0x000fe20000000f00 */
[C---:B------:R-:W-:Y:S04]  /*d130*/  HMMA.16816.F32.BF16 R140, R160.reuse, R132, R8 ;  /* 0x00000084a08c723c */ /* 0x040fe80000041808 */
[----:B------:R-:W-:Y:S02]  /*d140*/  MOV R6, R131 ;  /* 0x0000008300067202 */ /* 0x000fe40000000f00 */
[----:B------:R-:W-:Y:S02]  /*d150*/  MOV R5, R128 ;  /* 0x0000008000057202 */ /* 0x000fe40000000f00 */
[----:B------:R-:W-:Y:S04]  /*d160*/  MOV R11, R139 ;  /* 0x0000008b000b7202 */ /* 0x000fe80000000f00 */
[----:B------:R-:W-:Y:S02]  /*d170*/  MOV R10, R138 ;  /* 0x0000008a000a7202 */ /* 0x000fe40000000f00 */
[----:B------:R-:W-:Y:S02]  /*d180*/  MOV R9, R137 ;  /* 0x0000008900097202 */ /* 0x000fe40000000f00 */
[----:B------:R-:W-:Y:S02]  /*d190*/  MOV R8, R136 ;  /* 0x0000008800087202 */ /* 0x000fe40000000f00 */
[-C--:B------:R-:W-:Y:S03]  /*d1a0*/  HMMA.16816.F32.BF16 R136, R160, R134.reuse, R12 ;  /* 0x00000086a088723c */ /* 0x080fe6000004180c */
[----:B------:R-:W-:Y:S04]  /*d1b0*/  MOV R4, R129 ;  /* 0x0000008100047202 */ /* 0x000fe80000000f00 */
[----:B------:R-:W-:Y:S01]  /*d1c0*/  MOV R15, R123 ;  /* 0x0000007b000f7202 */ /* 0x000fe20000000f00 */
[C---:B------:R-:W-:Y:S04]  /*d1d0*/  HMMA.16816.F32.BF16 R132, R156.reuse, R134, R16 ;  /* 0x000000869c84723c */ /* 0x040fe80000041810 */
[----:B------:R-:W-:Y:S02]  /*d1e0*/  MOV R14, R122 ;  /* 0x0000007a000e7202 */ /* 0x000fe40000000f00 */
[----:B------:R-:W-:Y:S02]  /*d1f0*/  MOV R13, R121 ;  /* 0x00000079000d7202 */ /* 0x000fe40000000f00 */
[-C--:B-1----:R-:W-:Y:S04]  /*d200*/  HMMA.16816.F32.BF16 R128, R156, R108.reuse, R20 ;  /* 0x0000006c9c80723c */ /* 0x082fe80000041814 */
[----:B------:R-:W-:Y:S02]  /*d210*/  MOV R19, R127 ;  /* 0x0000007f00137202 */ /* 0x000fe40000000f00 */
[----:B------:R-:W-:Y:S02]  /*d220*/  MOV R18, R126 ;  /* 0x0000007e00127202 */ /* 0x000fe40000000f00 */
[----:B------:R-:W-:Y:S01]  /*d230*/  MOV R17, R125 ;  /* 0x0000007d00117202 */ /* 0x000fe20000000f00 */
[----:B------:R-:W-:Y:S03]  /*d240*/  FADD.FTZ R200, R19, R200 ;  /* 0x000000c813c87221 */ /* 0x000fe60000010000 */
[----:B------:R-:W-:Y:S01]  /*d250*/  MOV R16, R124 ;  /* 0x0000007c00107202 */ /* 0x000fe20000000f00 */
[----:B------:R-:W-:Y:S01]  /*d260*/  FADD.FTZ R198, R18, R198 ;  /* 0x000000c612c67221 */ /* 0x000fe20000010000 */
[C---:B------:R-:W-:Y:S04]  /*d270*/  HMMA.16816.F32.BF16 R124, R160.reuse, R108, R24 ;  /* 0x0000006ca07c723c */ /* 0x040fe80000041818 */
[----:B------:R-:W-:Y:S01]  /*d280*/  MOV R12, R120 ;  /* 0x00000078000c7202 */ /* 0x000fe20000000f00 */
[----:B------:R-:W-:Y:S02]  /*d290*/  FADD.FTZ R248, R16, R248 ;  /* 0x000000f810f87221 */ /* 0x000fe40000010000 */
[----:B------:R-:W-:Y:S01]  /*d2a0*/  FADD.FTZ R198, R14, R198 ;  /* 0x000000c60ec67221 */ /* 0x000fe20000010000 */
[-C--:B------:R-:W-:Y:S04]  /*d2b0*/  HMMA.16816.F32.BF16 R120, R160, R110.reuse, R28 ;  /* 0x0000006ea078723c */ /* 0x080fe8000004181c */
[----:B------:R-:W-:Y:S02]  /*d2c0*/  FADD.FTZ R248, R17, R248 ;  /* 0x000000f811f87221 */ /* 0x000fe40000010000 */
[----:B------:R-:W-:Y:S02]  /*d2d0*/  FADD.FTZ R249, R12, R249 ;  /* 0x000000f90cf97221 */ /* 0x000fe40000010000 */
[C---:B------:R-:W-:Y:S04]  /*d2e0*/  HMMA.16816.F32.BF16 R116, R156.reuse, R110, R32 ;  /* 0x0000006e9c74723c */ /* 0x040fe80000041820 */
[----:B------:R-:W-:Y:S02]  /*d2f0*/  FADD.FTZ R248, R13, R248 ;  /* 0x000000f80df87221 */ /* 0x000fe40000010000 */
[----:B------:R-:W-:Y:S02]  /*d300*/  FADD.FTZ R200, R15, R200 ;  /* 0x000000c80fc87221 */ /* 0x000fe40000010000 */
        /* <DEDUP_REMOVED lines=26> */
[----:B------:R-:W-:-:S07]  /*d4b0*/  @P0 BRA `(.L_x_432) ;  /* 0xffffd04000000947 */ /* 0x000fce000383ffff */
.L_x_429:
[----:B------:R-:W-:-:S13]  /*d4c0*/  ISETP.GE.AND P0, PT, R238, R219, PT ;  /* 0x000000dbee00720c */ /* 0x000fda0003f06270 */
[----:B------:R-:W-:Y:S05]  /*d4d0*/  @!P0 BRA `(.L_x_433) ;  /* 0x000044c000008947 */ /* 0x000fea0003800000 */
[----:B------:R-:W-:Y:S01]  /*d4e0*/  IADD3 R243, P0, R220, 0x20, RZ ;  /* 0x00000020dcf37810 */ /* 0x000fe20007f1e0ff */
[----:B------:R-:W-:Y:S01]  /*d4f0*/  ULDC.64 UR4, c[0x0][0x208] ;  /* 0x0000820000047ab9 */ /* 0x000fe20000000a00 */
[----:B------:R-:W-:Y:S01]  /*d500*/  IADD3 R203, P1, R224, 0x20, RZ ;  /* 0x00000020e0cb7810 */ /* 0x000fe20007f3e0ff */
[----:B------:R-:W-:Y:S01]  /*d510*/  UIMAD.WIDE.U32 UR8, UR4, 0x30, URZ ;  /* 0x00000030040878a5 */ /* 0x000fe2000f8e003f */
[-C--:B------:R-:W-:Y:S01]  /*d520*/  IADD3.X R242, RZ, R231.reuse, RZ, P0, !PT ;  /* 0x000000e7fff27210 */ /* 0x080fe200007fe4ff */
[----:B------:R-:W-:Y:S01]  /*d530*/  UIMAD UR5, UR5, 0x30, URZ ;  /* 0x00000030050578a4 */ /* 0x000fe2000f8e023f */
[----:B------:R-:W-:Y:S01]  /*d540*/  IADD3 R241, P2, R220, 0x40, RZ ;  /* 0x00000040dcf17810 */ /* 0x000fe20007f5e0ff */
[----:B------:R-:W-:Y:S01]  /*d550*/  IMAD.MOV.U32 R150, RZ, RZ, R2 ;  /* 0x000000ffff967224 */ /* 0x000fe200078e0002 */
[----:B------:R-:W-:Y:S01]  /*d560*/  IADD3 R201, P0, R224, 0x40, RZ ;  /* 0x00000040e0c97810 */ /* 0x000fe20007f1e0ff */
[----:B------:R-:W-:Y:S01]  /*d570*/  IMAD.MOV.U32 R151, RZ, RZ, R3 ;  /* 0x000000ffff977224 */ /* 0x000fe200078e0003 */
[----:B------:R-:W-:Y:S01]  /*d580*/  IADD3 R239, -R239, 0x30, RZ ;  /* 0x00000030efef7810 */ /* 0x000fe20007ffe1ff */
[----:B------:R-:W-:Y:S01]  /*d590*/  IMAD.MOV.U32 R148, RZ, RZ, R152 ;  /* 0x000000ffff947224 */ /* 0x000fe200078e0098 */
[----:B------:R-:W-:Y:S01]  /*d5a0*/  IADD3.X R240, RZ, R231, RZ, P2, !PT ;  /* 0x000000e7fff07210 */ /* 0x000fe200017fe4ff */
[----:B------:R-:W-:Y:S01]  /*d5b0*/  IMAD.MOV.U32 R149, RZ, RZ, R0 ;  /* 0x000000ffff957224 */ /* 0x000fe200078e0000 */
[----:B------:R-:W-:Y:S01]  /*d5c0*/  IADD3.X R200, RZ, R237, RZ, P0, !PT ;  /* 0x000000edffc87210 */ /* 0x000fe200007fe4ff */
[----:B------:R-:W-:Y:S01]  /*d5d0*/  IMAD.X R202, RZ, RZ, R237, P1 ;  /* 0x000000ffffca7224 */ /* 0x000fe200008e06ed */
[----:B------:R-:W-:-:S02]  /*d5e0*/  UIADD3 UR5, UR9, UR5, URZ ;  /* 0x0000000509057290 */ /* 0x000fc4000fffe03f */
.L_x_451:
[----:B------:R-:W-:Y:S04]  /*d5f0*/  DEPBAR.LE SB0, 0x0 ;  /* 0x000080000000791a */ /* 0x000fe80000000000 */
[----:B------:R-:W-:Y:S01]  /*d600*/  BAR.SYNC.DEFER_BLOCKING 0x0 ;  /* 0x0000000000007b1d */ /* 0x000fe20000010000 */
[----:B------:R-:W-:Y:S01]  /*d610*/  SHF.R.S32.HI R0, RZ, 0x1f, R238 ;  /* 0x0000001fff007819 */ /* 0x000fe200000114ee */
[C---:B------:R-:W-:Y:S02]  /*d620*/  IMAD R25, R238.reuse, UR5, RZ ;  /* 0x00000005ee197c24 */ /* 0x040fe4000f8e02ff */
[----:B------:R-:W-:Y:S04]  /*d630*/  IMAD.WIDE.U32 R20, R238, UR8, RZ ;  /* 0x00000008ee147c25 */ /* 0x000fe8000f8e00ff */
[----:B------:R-:W-:Y:S01]  /*d640*/  IMAD R25, R0, UR8, R25 ;  /* 0x0000000800197c24 */ /* 0x000fe2000f8e0219 */
[-C--:B------:R-:W-:Y:S02]  /*d650*/  IADD3 R0, P0, R220, R20.reuse, RZ ;  /* 0x00000014dc007210 */ /* 0x080fe40007f1e0ff */
[----:B------:R-:W-:Y:S02]  /*d660*/  IADD3 R3, P2, R243, R20, RZ ;  /* 0x00000014f3037210 */ /* 0x000fe40007f5e0ff */
[----:B------:R-:W-:Y:S04]  /*d670*/  IADD3 R25, R21, R25, RZ ;  /* 0x0000001915197210 */ /* 0x000fe80007ffe0ff */
[C---:B------:R-:W-:Y:S02]  /*d680*/  IADD3.X R21, R25.reuse, R231, RZ, P0, !PT ;  /* 0x000000e719157210 */ /* 0x040fe400007fe4ff */
[C---:B------:R-:W-:Y:S02]  /*d690*/  LEA R36, P0, R0.reuse, c[0x0][0x1f8], 0x1 ;  /* 0x00007e0000247a11 */ /* 0x040fe400078008ff */
[----:B------:R-:W-:Y:S02]  /*d6a0*/  IADD3.X R2, R25, R242, RZ, P2, !PT ;  /* 0x000000f219027210 */ /* 0x000fe400017fe4ff */
[C---:B------:R-:W-:Y:S01]  /*d6b0*/  LEA R40, P2, R3.reuse, c[0x0][0x1f8], 0x1 ;  /* 0x00007e0003287a11 */ /* 0x040fe200078408ff */
[----:B------:R-:W-:Y:S01]  /*d6c0*/  LDSM.16.M88.4 R48, [R217+0x4900] ;  /* 0x00490000d930783b */ /* 0x000fe20000000200 */
[----:B------:R-:W-:Y:S02]  /*d6d0*/  LEA.HI.X R37, R0, c[0x0][0x1fc], R21, 0x1, P0 ;  /* 0x00007f0000257a11 */ /* 0x000fe400000f0c15 */
[----:B------:R-:W-:Y:S02]  /*d6e0*/  @!P3 IADD3 R0, P0, R226, R20, RZ ;  /* 0x00000014e200b210 */ /* 0x000fe40007f1e0ff */
[----:B------:R-:W-:Y:S02]  /*d6f0*/  LEA.HI.X R41, R3, c[0x0][0x1fc], R2, 0x1, P2 ;  /* 0x00007f0003297a11 */ /* 0x000fe400010f0c02 */
[C---:B------:R-:W-:Y:S01]  /*d700*/  @!P3 IADD3 R3, P2, R0.reuse, R220, RZ ;  /* 0x000000dc0003b210 */ /* 0x040fe20007f5e0ff */
[----:B------:R-:W1:Y:S08]  /*d710*/  LDSM.16.M88.4 R16, [R216+0x2500] ;  /* 0x00250000d810783b */ /* 0x000e700000000200 */
[----:B------:R-:W2:Y:S08]  /*d720*/  LDSM.16.M88.4 R44, [R217+0x5900] ;  /* 0x00590000d92c783b */ /* 0x000eb00000000200 */
[----:B------:R-:W3:Y:S08]  /*d730*/  LDSM.16.M88.4 R32, [R216+0x2900] ;  /* 0x00290000d820783b */ /* 0x000ef00000000200 */
[----:B------:R-:W4:Y:S08]  /*d740*/  LDSM.16.M88.4 R152, [R216+0x2d00] ;  /* 0x002d0000d898783b */ /* 0x000f300000000200 */
[----:B------:R-:W-:Y:S01]  /*d750*/  LDSM.16.M88.4 R156, [R213+0x4900] ;  /* 0x00490000d59c783b */ /* 0x000fe20000000200 */
[-C--:B-1----:R-:W-:Y:S07]  /*d760*/  HMMA.16816.F32.BF16 R4, R48, R16.reuse, RZ ;  /* 0x000000103004723c */ /* 0x082fee00000418ff */
[----:B------:R-:W1:Y:S01]  /*d770*/  LDSM.16.M88.4 R160, [R215] ;  /* 0x00000000d7a0783b */ /* 0x000e620000000200 */
[C---:B--2---:R-:W-:Y:S07]  /*d780*/  HMMA.16816.F32.BF16 R8, R44.reuse, R16, RZ ;  /* 0x000000102c08723c */ /* 0x044fee00000418ff */
[----:B------:R-:W2:Y:S01]  /*d790*/  LDSM.16.M88.4 R164, [R213+0x5900] ;  /* 0x00590000d5a4783b */ /* 0x000ea20000000200 */
[----:B------:R-:W-:Y:S01]  /*d7a0*/  IADD3 R17, P1, R241, R20, RZ ;  /* 0x00000014f1117210 */ /* 0x000fe20007f3e0ff */
[-C--:B------:R-:W-:Y:S06]  /*d7b0*/  HMMA.16816.F32.BF16 R12, R44, R18.reuse, RZ ;  /* 0x000000122c0c723c */ /* 0x080fec00000418ff */
[----:B------:R-:W5:Y:S01]  /*d7c0*/  LDSM.16.M88.4 R168, [R211] ;  /* 0x00000000d3a8783b */ /* 0x000f620000000200 */
[----:B------:R-:W-:Y:S02]  /*d7d0*/  IADD3.X R16, R25, R240, RZ, P1, !PT ;  /* 0x000000f019107210 */ /* 0x000fe40000ffe4ff */
[----:B------:R-:W-:Y:S03]  /*d7e0*/  LEA R194, P1, R17, c[0x0][0x1f8], 0x1 ;  /* 0x00007e0011c27a11 */ /* 0x000fe600078208ff */
[----:B------:R-:W-:Y:S02]  /*d7f0*/  @!P3 IADD3.X R25, R25, R223, RZ, P0, !PT ;  /* 0x000000df1919b210 */ /* 0x000fe400007fe4ff */
[----:B------:R-:W1:Y:S01]  /*d800*/  LDSM.16.M88.4 R172, [R210] ;  /* 0x00000000d2ac783b */ /* 0x000e620000000200 */
[----:B------:R-:W-:Y:S02]  /*d810*/  LEA.HI.X R195, R17, c[0x0][0x1fc], R16, 0x1, P1 ;  /* 0x00007f0011c37a11 */ /* 0x000fe400008f0c10 */
[C---:B------:R-:W-:Y:S02]  /*d820*/  HMMA.16816.F32.BF16 R16, R48.reuse, R18, RZ ;  /* 0x000000123010723c */ /* 0x040fe400000418ff */
[C---:B------:R-:W-:Y:S03]  /*d830*/  @!P3 IADD3 R29, P1, R0.reuse, R243, RZ ;  /* 0x000000f3001db210 */ /* 0x040fe60007f3e0ff */
[----:B------:R-:W-:Y:S01]  /*d840*/  @!PT LDS RZ, [RZ] ;  /* 0x00000000fffff984 */ /* 0x000fe20000000800 */
[----:B------:R-:W-:Y:S01]  /*d850*/  @!PT LDS RZ, [RZ] ;  /* 0x00000000fffff984 */ /* 0x000fe20000000800 */
[----:B------:R-:W-:Y:S01]  /*d860*/  @!PT LDS RZ, [RZ] ;  /* 0x00000000fffff984 */ /* 0x000fe20000000800 */
[----:B------:R4:W-:Y:S01]  /*d870*/  LDGSTS.E.BYPASS.LTC128B.128 [R218+0x100], [R36.64], !P6 ;  /* 0x0010000024da7fae */ /* 0x0009e2000f101d4c */
[----:B------:R-:W-:Y:S02]  /*d880*/  @!P3 IADD3 R31, P0, R0, R241, RZ ;  /* 0x000000f1001fb210 */ /* 0x000fe40007f1e0ff */
[C---:B------:R-:W-:Y:S01]  /*d890*/  @!P3 IADD3.X R0, R25.reuse, R231, RZ, P2, !PT ;  /* 0x000000e71900b210 */ /* 0x040fe200017fe4ff */
[-C--:B---3--:R-:W-:Y:S03]  /*d8a0*/  HMMA.16816.F32.BF16 R20, R48, R32.reuse, RZ ;  /* 0x000000203014723c */ /* 0x088fe600000418ff */
[C---:B------:R-:W-:Y:S01]  /*d8b0*/  @!P3 IADD3.X R28, R25.reuse, R242, RZ, P1, !PT ;  /* 0x000000f2191cb210 */ /* 0x040fe20000ffe4ff */
[----:B------:R3:W-:Y:S01]  /*d8c0*/  LDGSTS.E.BYPASS.LTC128B.128 [R218+0xd00], [R40.64], !P5 ;  /* 0x00d0000028da7fae */ /* 0x0007e2000e901d4c */
[----:B------:R-:W-:Y:S02]  /*d8d0*/  @!P3 IADD3.X R30, R25, R240, RZ, P0, !PT ;  /* 0x000000f0191eb210 */ /* 0x000fe400007fe4ff */
[----:B------:R-:W-:Y:S01]  /*d8e0*/  @!P3 LEA R196, P2, R3, c[0x0][0x1f8], 0x1 ;  /* 0x00007e0003c4ba11 */ /* 0x000fe200078408ff */
[C---:B------:R-:W-:Y:S04]  /*d8f0*/  HMMA.16816.F32.BF16 R24, R44.reuse, R32, RZ ;  /* 0x000000202c18723c */ /* 0x040fe800000418ff */
[----:B------:R1:W-:Y:S01]  /*d900*/  LDGSTS.E.BYPASS.LTC128B.128 [R218+0x1900], [R194.64], !P4 ;  /* 0x01900000c2da7fae */ /* 0x0003e2000e101d4c */
[----:B------:R-:W-:Y:S02]  /*d910*/  @!P3 LEA R192, P1, R29, c[0x0][0x1f8], 0x1 ;  /* 0x00007e001dc0ba11 */ /* 0x000fe400078208ff */
[----:B------:R-:W-:Y:S02]  /*d920*/  @!P3 LEA R2, P0, R31, c[0x0][0x1f8], 0x1 ;  /* 0x00007e001f02ba11 */ /* 0x000fe400078008ff */
[----:B------:R-:W-:Y:S03]  /*d930*/  @!P3 LEA.HI.X R197, R3, c[0x0][0x1fc], R0, 0x1, P2 ;  /* 0x00007f0003c5ba11 */ /* 0x000fe600010f0c00 */
[----:B------:R-:W-:Y:S02]  /*d940*/  @!P3 LEA.HI.X R193, R29, c[0x0][0x1fc], R28, 0x1, P1 ;  /* 0x00007f001dc1ba11 */ /* 0x000fe400008f0c1c */
[----:B------:R1:W-:Y:S01]  /*d950*/  @!P3 LDGSTS.E.BYPASS.LTC128B.128 [R218+0x900], [R196.64], !P6 ;  /* 0x00900000c4dabfae */ /* 0x0003e2000f101d4c */
[----:B------:R-:W-:Y:S02]  /*d960*/  @!P3 LEA.HI.X R3, R31, c[0x0][0x1fc], R30, 0x1, P0 ;  /* 0x00007f001f03ba11 */ /* 0x000fe400000f0c1e */
[-C--:B------:R-:W-:Y:S01]  /*d970*/  HMMA.16816.F32.BF16 R28, R44, R34.reuse, RZ ;  /* 0x000000222c1c723c */ /* 0x080fe200000418ff */
[----:B------:R-:W-:Y:S04]  /*d980*/  ISETP.GT.AND P0, PT, R238, R219, PT ;  /* 0x000000dbee00720c */ /* 0x000fe80003f04270 */
[----:B------:R1:W-:Y:S03]  /*d990*/  @!P3 LDGSTS.E.BYPASS.LTC128B.128 [R218+0x1500], [R192.64], !P5 ;  /* 0x01500000c0dabfae */ /* 0x0003e6000e901d4c */
[C---:B------:R-:W-:Y:S05]  /*d9a0*/  HMMA.16816.F32.BF16 R32, R48.reuse, R34, RZ ;  /* 0x000000223020723c */ /* 0x040fea00000418ff */
[----:B------:R1:W-:Y:S03]  /*d9b0*/  @!P3 LDGSTS.E.BYPASS.LTC128B.128 [R218+0x2100], [R2.64], !P4 ;  /* 0x0210000002dabfae */ /* 0x0003e6000e101d4c */
[-C--:B----4-:R-:W-:Y:S05]  /*d9c0*/  HMMA.16816.F32.BF16 R36, R48, R152.reuse, RZ ;  /* 0x000000983024723c */ /* 0x090fea00000418ff */
[----:B------:R-:W-:Y:S03]  /*d9d0*/  LDSM.16.M88.4 R176, [R217+0x6900] ;  /* 0x00690000d9b0783b */ /* 0x000fe60000000200 */
[C---:B---3--:R-:W-:Y:S05]  /*d9e0*/  HMMA.16816.F32.BF16 R40, R44.reuse, R152, RZ ;  /* 0x000000982c28723c */ /* 0x048fea00000418ff */
[----:B------:R-:W0:Y:S03]  /*d9f0*/  LDGDEPBAR ;  /* 0x00000000000079af */ /* 0x000e260000000000 */
[-C--:B------:R-:W-:Y:S05]  /*da00*/  HMMA.16816.F32.BF16 R44, R44, R154.reuse, RZ ;  /* 0x0000009a2c2c723c */ /* 0x080fea00000418ff */
[----:B------:R-:W3:Y:S03]  /*da10*/  LDSM.16.M88.4 R180, [R216+0x3100] ;  /* 0x00310000d8b4783b */ /* 0x000ee60000000200 */
[----:B------:R-:W-:Y:S05]  /*da20*/  HMMA.16816.F32.BF16 R48, R48, R154, RZ ;  /* 0x0000009a3030723c */ /* 0x000fea00000418ff */
[----:B------:R-:W4:Y:S03]  /*da30*/  LDSM.16.M88.4 R184, [R217+0x7900] ;  /* 0x00790000d9b8783b */ /* 0x000f260000000200 */
[-C--:B-1----:R-:W-:Y:S05]  /*da40*/  HMMA.16816.F32.BF16 R4, R156, R160.reuse, R4 ;  /* 0x000000a09c04723c */ /* 0x082fea0000041804 */
[----:B------:R-:W1:Y:S03]  /*da50*/  LDSM.16.M88.4 R188, [R216+0x3500] ;  /* 0x00350000d8bc783b */ /* 0x000e660000000200 */
[C---:B--2---:R-:W-:Y:S05]  /*da60*/  HMMA.16816.F32.BF16 R8, R164.reuse, R160, R8 ;  /* 0x000000a0a408723c */ /* 0x044fea0000041808 */
[----:B------:R-:W2:Y:S03]  /*da70*/  LDSM.16.M88.4 R152, [R216+0x3900] ;  /* 0x00390000d898783b */ /* 0x000ea60000000200 */
[-C--:B------:R-:W-:Y:S05]  /*da80*/  HMMA.16816.F32.BF16 R12, R164, R162.reuse, R12 ;  /* 0x000000a2a40c723c */ /* 0x080fea000004180c */
[----:B------:R-:W-:Y:S03]  /*da90*/  LDSM.16.M88.4 R192, [R209] ;  /* 0x00000000d1c0783b */ /* 0x000fe60000000200 */
[C---:B------:R-:W-:Y:S05]  /*daa0*/  HMMA.16816.F32.BF16 R16, R156.reuse, R162, R16 ;  /* 0x000000a29c10723c */ /* 0x040fea0000041810 */
[----:B------:R-:W1:Y:S03]  /*dab0*/  LDSM.16.M88.4 R160, [R213+0x6900] ;  /* 0x00690000d5a0783b */ /* 0x000e660000000200 */
[-C--:B-----5:R-:W-:Y:S05]  /*dac0*/  HMMA.16816.F32.BF16 R20, R156, R168.reuse, R20 ;  /* 0x000000a89c14723c */ /* 0x0a0fea0000041814 */
[----:B------:R-:W5:Y:S03]  /*dad0*/  LDSM.16.M88.4 R196, [R213+0x7900] ;  /* 0x00790000d5c4783b */ /* 0x000f660000000200 */
        /* <DEDUP_REMOVED lines=9> */
[----:B------:R-:W2:Y:S07]  /*db70*/  LDSM.16.M88.4 R156, [R208] ;  /* 0x00000000d09c783b */ /* 0x000eae0000000200 */
[-C--:B---3--:R-:W-:Y:S01]  /*db80*/  HMMA.16816.F32.BF16 R4, R176, R180.reuse, R4 ;  /* 0x000000b4b004723c */ /* 0x088fe20000041804 */
[----:B------:R-:W3:Y:S07]  /*db90*/  LDSM.16.M88.4 R172, [R216+0x3d00] ;  /* 0x003d0000d8ac783b */ /* 0x000eee0000000200 */
[C---:B----4-:R-:W-:Y:S08]  /*dba0*/  HMMA.16816.F32.BF16 R8, R184.reuse, R180, R8 ;  /* 0x000000b4b808723c */ /* 0x050ff00000041808 */
        /* <DEDUP_REMOVED lines=8> */
[-C--:B--2---:R-:W-:Y:S08]  /*dc30*/  HMMA.16816.F32.BF16 R36, R176, R152.reuse, R36 ;  /* 0x00000098b024723c */ /* 0x084ff00000041824 */
[C---:B------:R-:W-:Y:S08]  /*dc40*/  HMMA.16816.F32.BF16 R40, R184.reuse, R152, R40 ;  /* 0x00000098b828723c */ /* 0x040ff00000041828 */
[-C--:B------:R-:W-:Y:S01]  /*dc50*/  HMMA.16816.F32.BF16 R44, R184, R154.reuse, R44 ;  /* 0x0000009ab82c723c */ /* 0x080fe2000004182c */
[----:B------:R-:W-:Y:S07]  /*dc60*/  LDSM.16.M88.4 R184, [R213+0x8900] ;  /* 0x00890000d5b8783b */ /* 0x000fee0000000200 */
[----:B------:R-:W-:Y:S01]  /*dc70*/  HMMA.16816.F32.BF16 R48, R176, R154, R48 ;  /* 0x0000009ab030723c */ /* 0x000fe20000041830 */
[----:B------:R-:W1:Y:S07]  /*dc80*/  LDSM.16.M88.4 R152, [R217+0x9900] ;  /* 0x00990000d998783b */ /* 0x000e6e0000000200 */
[-C--:B------:R-:W-:Y:S01]  /*dc90*/  HMMA.16816.F32.BF16 R4, R160, R192.reuse, R4 ;  /* 0x000000c0a004723c */ /* 0x080fe20000041804 */
[----:B------:R-:W2:Y:S07]  /*dca0*/  LDSM.16.M88.4 R176, [R216+0x4100] ;  /* 0x00410000d8b0783b */ /* 0x000eae0000000200 */
[C---:B-----5:R-:W-:Y:S08]  /*dcb0*/  HMMA.16816.F32.BF16 R8, R196.reuse, R192, R8 ;  /* 0x000000c0c408723c */ /* 0x060ff00000041808 */
[-C--:B------:R-:W-:Y:S08]  /*dcc0*/  HMMA.16816.F32.BF16 R12, R196, R194.reuse, R12 ;  /* 0x000000c2c40c723c */ /* 0x080ff0000004180c */
[C---:B------:R-:W-:Y:S08]  /*dcd0*/  HMMA.16816.F32.BF16 R16, R160.reuse, R194, R16 ;  /* 0x000000c2a010723c */ /* 0x040ff00000041810 */
        /* <DEDUP_REMOVED lines=8> */
[----:B------:R-:W-:Y:S08]  /*dd60*/  HMMA.16816.F32.BF16 R48, R160, R166, R48 ;  /* 0x000000a6a030723c */ /* 0x000ff00000041830 */
[-C--:B---3--:R-:W-:Y:S08]  /*dd70*/  HMMA.16816.F32.BF16 R4, R168, R172.reuse, R4 ;  /* 0x000000aca804723c */ /* 0x088ff00000041804 */
        /* <DEDUP_REMOVED lines=12> */
[C---:B----4-:R-:W-:Y:S08]  /*de40*/  HMMA.16816.F32.BF16 R8, R156.reuse, R188, R8 ;  /* 0x000000bc9c08723c */ /* 0x050ff00000041808 */
[-C--:B------:R-:W-:Y:S08]  /*de50*/  HMMA.16816.F32.BF16 R12, R156, R190.reuse, R12 ;  /* 0x000000be9c0c723c */ /* 0x080ff0000004180c */
[----:B------:R-:W-:Y:S01]  /*de60*/  FMUL.FTZ R154, R4, c[0x0][0x320] ;  /* 0x0000c800049a7a20 */ /* 0x000fe20000410000 */
[C---:B------:R-:W-:Y:S04]  /*de70*/  HMMA.16816.F32.BF16 R16, R184.reuse, R190, R16 ;  /* 0x000000beb810723c */ /* 0x040fe80000041810 */
[----:B------:R-:W-:Y:S01]  /*de80*/  FMUL.FTZ R160, R5, c[0x0][0x320] ;  /* 0x0000c80005a07a20 */ /* 0x000fe20000410000 */
[----:B------:R-:W1:Y:S01]  /*de90*/  MUFU.TANH R154, R154 ;  /* 0x0000009a009a7308 */ /* 0x000e620000002400 */
[----:B------:R-:W-:Y:S02]  /*dea0*/  FMUL.FTZ R152, R6, c[0x0][0x320] ;  /* 0x0000c80006987a20 */ /* 0x000fe40000410000 */
[----:B------:R-:W-:Y:S02]  /*deb0*/  FMUL.FTZ R155, R7, c[0x0][0x320] ;  /* 0x0000c800079b7a20 */ /* 0x000fe40000410000 */
[----:B------:R-:W2:Y:S02]  /*dec0*/  LDSM.16.M88.4 R4, [R205] ;  /* 0x00000000cd04783b */ /* 0x000ea40000000200 */
[----:B------:R-:W-:Y:S02]  /*ded0*/  FMUL.FTZ R9, R9, c[0x0][0x320] ;  /* 0x0000c80009097a20 */ /* 0x000fe40000410000 */
[----:B------:R-:W-:Y:S01]  /*dee0*/  FMUL.FTZ R2, R10, c[0x0][0x320] ;  /* 0x0000c8000a027a20 */ /* 0x000fe20000410000 */
[----:B------:R-:W3:Y:S01]  /*def0*/  MUFU.TANH R160, R160 ;  /* 0x000000a000a07308 */ /* 0x000ee20000002400 */
[----:B------:R-:W-:Y:S02]  /*df00*/  FMUL.FTZ R3, R11, c[0x0][0x320] ;  /* 0x0000c8000b037a20 */ /* 0x000fe40000410000 */
        /* <DEDUP_REMOVED lines=8> */
[----:B------:R-:W-:Y:S02]  /*df90*/  FMUL.FTZ R14, R18, c[0x0][0x320] ;  /* 0x0000c800120e7a20 */ /* 0x000fe40000410000 */
[----:B------:R-:W-:Y:S01]  /*dfa0*/  FMUL.FTZ R15, R19, c[0x0][0x320] ;  /* 0x0000c800130f7a20 */ /* 0x000fe20000410000 */
[----:B------:R5:W1:Y:S10]  /*dfb0*/  MUFU.TANH R16, R8 ;  /* 0x0000000800107308 */ /* 0x000a740000002400 */
[----:B------:R-:W1:Y:S01]  /*dfc0*/  MUFU.TANH R152, R152 ;  /* 0x0000009800987308 */ /* 0x000e620000002400 */
[-C--:B--2---:R-:W-:Y:S09]  /*dfd0*/  HMMA.16816.F32.BF16 R20, R184, R4.reuse, R20 ;  /* 0x00000004b814723c */ /* 0x084ff20000041814 */
[----:B------:R-:W2:Y:S01]  /*dfe0*/  MUFU.TANH R155, R155 ;  /* 0x0000009b009b7308 */ /* 0x000ea20000002400 */
[C---:B------:R-:W-:Y:S01]  /*dff0*/  HMMA.16816.F32.BF16 R24, R156.reuse, R4, R24 ;  /* 0x000000049c18723c */ /* 0x040fe20000041818 */
[----:B-----5:R-:W5:Y:S01]  /*e000*/  LDSM.16.M88.4 R8, [R204] ;  /* 0x00000000cc08783b */ /* 0x020f620000000200 */
[----:B------:R-:W-:Y:S07]  /*e010*/  DEPBAR.LE SB0, 0x0 ;  /* 0x000080000000791a */ /* 0x000fee0000000000 */
[----:B------:R-:W1:Y:S01]  /*e020*/  MUFU.TANH R0, R0 ;  /* 0x0000000000007308 */ /* 0x000e620000002400 */
[-C--:B------:R-:W-:Y:S01]  /*e030*/  HMMA.16816.F32.BF16 R28, R156, R6.reuse, R28 ;  /* 0x000000069c1c723c */ /* 0x080fe2000004181c */
[----:B------:R-:W-:Y:S07]  /*e040*/  BAR.SYNC.DEFER_BLOCKING 0x0 ;  /* 0x0000000000007b1d */ /* 0x000fee0000010000 */
[C---:B------:R-:W-:Y:S01]  /*e050*/  HMMA.16816.F32.BF16 R32, R184.reuse, R6, R32 ;  /* 0x00000006b820723c */ /* 0x040fe20000041820 */
        /* <DEDUP_REMOVED lines=13> */
[-C--:B-----5:R-:W-:Y:S03]  /*e130*/  HMMA.16816.F32.BF16 R36, R184, R8.reuse, R36 ;  /* 0x00000008b824723c */ /* 0x0a0fe60000041824 */
[----:B------:R-:W-:Y:S02]  /*e140*/  FMUL.FTZ R29, R29, c[0x0][0x320] ;  /* 0x0000c8001d1d7a20 */ /* 0x000fe40000410000 */
[----:B------:R-:W-:Y:S01]  /*e150*/  FMUL.FTZ R30, R30, c[0x0][0x320] ;  /* 0x0000c8001e1e7a20 */ /* 0x000fe20000410000 */
[----:B------:R-:W1:Y:S01]  /*e160*/  MUFU.TANH R162, R162 ;  /* 0x000000a200a27308 */ /* 0x000e620000002400 */
[----:B------:R-:W-:Y:S01]  /*e170*/  FMUL.FTZ R31, R31, c[0x0][0x320] ;  /* 0x0000c8001f1f7a20 */ /* 0x000fe20000410000 */
[C---:B------:R-:W-:Y:S04]  /*e180*/  HMMA.16816.F32.BF16 R40, R156.reuse, R8, R40 ;  /* 0x000000089c28723c */ /* 0x040fe80000041828 */
[----:B------:R-:W-:Y:S02]  /*e190*/  FMUL.FTZ R33, R33, c[0x0][0x320] ;  /* 0x0000c80021217a20 */ /* 0x000fe40000410000 */
[----:B------:R-:W-:Y:S02]  /*e1a0*/  FMUL.FTZ R34, R34, c[0x0][0x320] ;  /* 0x0000c80022227a20 */ /* 0x000fe40000410000 */
[----:B------:R-:W1:Y:S01]  /*e1b0*/  MUFU.TANH R12, R12 ;  /* 0x0000000c000c7308 */ /* 0x000e620000002400 */
[-C--:B------:R-:W-:Y:S03]  /*e1c0*/  HMMA.16816.F32.BF16 R44, R156, R10.reuse, R44 ;  /* 0x0000000a9c2c723c */ /* 0x080fe6000004182c */
[----:B------:R-:W-:Y:S04]  /*e1d0*/  FMUL.FTZ R35, R35, c[0x0][0x320] ;  /* 0x0000c80023237a20 */ /* 0x000fe80000410000 */
[----:B------:R-:W-:Y:S01]  /*e1e0*/  FMUL.FTZ R175, R36, c[0x0][0x320] ;  /* 0x0000c80024af7a20 */ /* 0x000fe20000410000 */
        /* <DEDUP_REMOVED lines=20> */
[----:B------:R-:W1:Y:S10]  /*e330*/  MUFU.TANH R19, R19 ;  /* 0x0000001300137308 */ /* 0x000e740000002400 */
[----:B------:R-:W1:Y:S10]  /*e340*/  MUFU.TANH R18, R18 ;  /* 0x0000001200127308 */ /* 0x000e740000002400 */
[----:B------:R-:W1:Y:S10]  /*e350*/  MUFU.TANH R5, R5 ;  /* 0x0000000500057308 */ /* 0x000e740000002400 */
[----:B------:R-:W1:Y:S10]  /*e360*/  MUFU.TANH R4, R4 ;  /* 0x0000000400047308 */ /* 0x000e740000002400 */
        /* <DEDUP_REMOVED lines=19> */
[----:B------:R-:W1:Y:S10]  /*e4a0*/  MUFU.TANH R6, R6 ;  /* 0x0000000600067308 */ /* 0x000e740000002400 */
[----:B------:R-:W1:Y:S10]  /*e4b0*/  MUFU.TANH R165, R165 ;  /* 0x000000a500a57308 */ /* 0x000e740000002400 */
[----:B------:R1:W1:Y:S10]  /*e4c0*/  MUFU.TANH R163, R45 ;  /* 0x0000002d00a37308 */ /* 0x0002740000002400 */
[----:B------:R-:W1:Y:S10]  /*e4d0*/  MUFU.TANH R11, R11 ;  /* 0x0000000b000b7308 */ /* 0x000e740000002400 */
[----:B------:R-:W1:Y:S10]  /*e4e0*/  MUFU.TANH R7, R7 ;  /* 0x0000000700077308 */ /* 0x000e740000002400 */
[----:B------:R-:W1:Y:S10]  /*e4f0*/  MUFU.TANH R174, R174 ;  /* 0x000000ae00ae7308 */ /* 0x000e740000002400 */
[----:B------:R1:W1:Y:S10]  /*e500*/  MUFU.TANH R172, R49 ;  /* 0x0000003100ac7308 */ /* 0x0002740000002400 */
[----:B------:R1:W1:Y:S10]  /*e510*/  MUFU.TANH R170, R50 ;  /* 0x0000003200aa7308 */ /* 0x0002740000002400 */
[----:B------:R1:W1:Y:S01]  /*e520*/  MUFU.TANH R168, R51 ;  /* 0x0000003300a87308 */ /* 0x0002620000002400 */
[----:B------:R-:W-:-:S05]  /*e530*/  @!P0 BRA `(.L_x_434) ;  /* 0x000002e000008947 */ /* 0x000fca0003800000 */
[----:B--234-:R-:W-:Y:S02]  /*e540*/  IADD3 R9, R238, -0x1, RZ ;  /* 0xffffffffee097810 */ /* 0x01cfe40007ffe0ff */
[----:B------:R-:W-:Y:S02]  /*e550*/  ISETP.GE.AND P1, PT, R239, 0x1, PT ;  /* 0x00000001ef00780c */ /* 0x000fe40003f26270 */
[----:B------:R-:W-:Y:S01]  /*e560*/  SHF.R.S32.HI R8, RZ, 0x1f, R9 ;  /* 0x0000001fff087819 */ /* 0x000fe20000011409 */
[C---:B-1----:R-:W-:Y:S04]  /*e570*/  IMAD.WIDE.U32 R28, R9.reuse, c[0x0][0x1e0], RZ ;  /* 0x00007800091c7a25 */ /* 0x042fe800078e00ff */
        /* <DEDUP_REMOVED lines=42> */
.L_x_434:
[----:B--234-:R-:W-:Y:S01]  /*e820*/  PLOP3.LUT P1, PT, PT, PT, UP2, 0x80, 0x0 ;  /* 0x000000000000781c */ /* 0x01cfe20003f2f028 */
[----:B------:R-:W0:Y:S01]  /*e830*/  LDGDEPBAR ;  /* 0x00000000000079af */ /* 0x000e220000000000 */
[----:B------:R-:W-:Y:S01]  /*e840*/  PLOP3.LUT P0, PT, PT, PT, UP2, 0x80, 0x0 ;  /* 0x000000000000781c */ /* 0x000fe20003f0f028 */
[----:B-1----:R-:W-:Y:S02]  /*e850*/  IMAD.MOV.U32 R30, RZ, RZ, R222 ;  /* 0x000000ffff1e7224 */ /* 0x002fe400078e00de */
[----:B------:R-:W-:Y:S04]  /*e860*/  IMAD R22, R238, -0x30, RZ ;  /* 0xffffffd0ee167824 */ /* 0x000fe800078e02ff */
[----:B------:R-:W-:Y:S01]  /*e870*/  IMAD.IADD R9, R22, 0x1, -R227 ;  /* 0x0000000116097824 */ /* 0x000fe200078e0ae3 */
        /* <DEDUP_REMOVED lines=9> */
[--C-:B-1----:R-:W-:Y:S02]  /*e910*/  IMAD.IADD R33, R29, 0x1, R8.reuse ;  /* 0x000000011d217824 */ /* 0x102fe400078e0208 */
        /* <DEDUP_REMOVED lines=16> */
.L_x_437:
[----:B------:R-:W-:Y:S04]  /*ea20*/  MOV R8, c[0x0][0x32c] ;  /* 0x0000cb0000087a02 */ /* 0x000fe80000000f00 */
[----:B------:R-:W-:Y:S11]  /*ea30*/  ISETP.NE.AND P0, PT, R8, 0x1, PT ;  /* 0x000000010800780c */ /* 0x000ff60003f05270 */
[----:B------:R-:W-:Y:S02]  /*ea40*/  @!UPT UIADD3 URZ, URZ, URZ, URZ ;  /* 0x0000003f3f3ff290 */ /* 0x000fe4000fffe03f */
[----:B------:R-:W-:Y:S05]  /*ea50*/  @P0 IMAD.HI.U32 R8, R10, c[0x0][0x330], RZ ;  /* 0x0000cc000a080a27 */ /* 0x000fea00078e00ff */
[----:B------:R-:W-:Y:S02]  /*ea60*/  @P0 SHF.R.U32.HI R10, RZ, c[0x0][0x334], R8 ;  /* 0x0000cd00ff0a0a19 */ /* 0x000fe40000011608 */
.L_x_438:
[----:B------:R-:W-:Y:S05]  /*ea70*/  BSYNC B0 ;  /* 0x0000000000007941 */ /* 0x000fea0003800000 */
.L_x_436:
[----:B------:R-:W-:Y:S05]  /*ea80*/  IMAD R10, R10, c[0x0][0x32c], R9 ;  /* 0x0000cb000a0a7a24 */ /* 0x000fea00078e0209 */
[----:B------:R-:W-:Y:S02]  /*ea90*/  IADD3 R8, R10, c[0x0][0x32c], RZ ;  /* 0x0000cb000a087a10 */ /* 0x000fe40007ffe0ff */
[----:B------:R-:W-:Y:S02]  /*eaa0*/  IMNMX R31, R31, R10, !PT ;  /* 0x0000000a1f1f7217 */ /* 0x000fe40007800200 */
[----:B------:R-:W-:Y:S02]  /*eab0*/  IMNMX R33, R33, R8, PT ;  /* 0x0000000821217217 */ /* 0x000fe40003800200 */
.L_x_435:
[C---:B------:R-:W-:Y:S02]  /*eac0*/  ISETP.GE.AND P0, PT, R22.reuse, 0x2, PT ;  /* 0x000000021600780c */ /* 0x040fe40003f06270 */
[C---:B------:R-:W-:Y:S02]  /*ead0*/  ISETP.GE.AND P1, PT, R22.reuse, 0x9, PT ;  /* 0x000000091600780c */ /* 0x040fe40003f26270 */
[----:B------:R-:W-:Y:S02]  /*eae0*/  P2R R10, PR, RZ, 0x1 ;  /* 0x00000001ff0a7803 */ /* 0x000fe40000000000 */
[----:B------:R-:W-:Y:S02]  /*eaf0*/  ISETP.GT.AND P0, PT, R31, 0x1, !P0 ;  /* 0x000000011f00780c */ /* 0x000fe40004704270 */
[----:B------:R-:W-:Y:S02]  /*eb00*/  P2R R27, PR, RZ, 0x2 ;  /* 0x00000002ff1b7803 */ /* 0x000fe40000000000 */
[----:B------:R-:W-:Y:S02]  /*eb10*/  ISETP.LT.OR P0, PT, R33, 0x2, P0 ;  /* 0x000000022100780c */ /* 0x000fe40000701670 */
[----:B------:R-:W-:Y:S02]  /*eb20*/  ISETP.GE.AND P2, PT, R22, 0x1, PT ;  /* 0x000000011600780c */ /* 0x000fe40003f46270 */
[----:B------:R-:W-:Y:S02]  /*eb30*/  FSEL R160, R160, -INF , !P0 ;  /* 0xff800000a0a07808 */ /* 0x000fe40004000000 */
[----:B------:R-:W-:Y:S02]  /*eb40*/  ISETP.GT.AND P0, PT, R31, 0x8, !P1 ;  /* 0x000000081f00780c */ /* 0x000fe40004f04270 */
[----:B------:R-:W-:Y:S02]  /*eb50*/  ISETP.GE.AND P1, PT, R22, 0xa, PT ;  /* 0x0000000a1600780c */ /* 0x000fe40003f26270 */
[----:B------:R-:W-:Y:S02]  /*eb60*/  ISETP.LT.OR P0, PT, R33, 0x9, P0 ;  /* 0x000000092100780c */ /* 0x000fe40000701670 */
[----:B------:R-:W-:Y:S02]  /*eb70*/  P2R R8, PR, RZ, 0x2 ;  /* 0x00000002ff087803 */ /* 0x000fe40000000000 */
[----:B------:R-:W-:Y:S02]  /*eb80*/  FSEL R20, R16, -INF , !P0 ;  /* 0xff80000010147808 */ /* 0x000fe40004000000 */
[----:B------:R-:W-:Y:S02]  /*eb90*/  ISETP.GT.AND P0, PT, R31, 0x9, !P1 ;  /* 0x000000091f00780c */ /* 0x000fe40004f04270 */
[C---:B------:R-:W-:Y:S02]  /*eba0*/  ISETP.GE.AND P1, PT, R22.reuse, 0x11, PT ;  /* 0x000000111600780c */ /* 0x040fe40003f26270 */
        /* <DEDUP_REMOVED lines=9> */
[----:B------:R-:W-:Y:S02]  /*ec40*/  ISETP.GE.AND P1, PT, R22, 0x19, PT ;  /* 0x000000191600780c */ /* 0x000fe40003f26270 */
[----:B------:R-:W-:Y:S02]  /*ec50*/  ISETP.LT.OR P0, PT, R33, 0x12, P0 ;  /* 0x000000122100780c */ /* 0x000fe40000701670 */
[----:B------:R-:W-:Y:S02]  /*ec60*/  P2R R24, PR, RZ, 0x2 ;  /* 0x00000002ff187803 */ /* 0x000fe40000000000 */
[----:B------:R-:W-:Y:S02]  /*ec70*/  FSEL R40, R18, -INF , !P0 ;  /* 0xff80000012287808 */ /* 0x000fe40004000000 */
[----:B------:R-:W-:Y:S01]  /*ec80*/  ISETP.GT.AND P0, PT, R31, 0x18, !P1 ;  /* 0x000000181f00780c */ /* 0x000fe20004f04270 */
[----:B------:R-:W1:Y:S01]  /*ec90*/  SHFL.IDX PT, R18, R30, 0x1, 0x1c1f ;  /* 0x003c1f001e127f89 */ /* 0x000e6200000e0000 */
        /* <DEDUP_REMOVED lines=11> */
[----:B------:R-:W-:Y:S01]  /*ed50*/  ISETP.LT.OR P0, PT, R33, 0x21, P0 ;  /* 0x000000212100780c */ /* 0x000fe20000701670 */
[--C-:B-1----:R-:W-:Y:S01]  /*ed60*/  IMAD.IADD R17, R28, 0x1, R18.reuse ;  /* 0x000000011c117824 */ /* 0x102fe200078e0212 */
[----:B------:R-:W-:Y:S02]  /*ed70*/  P2R R19, PR, RZ, 0x2 ;  /* 0x00000002ff137803 */ /* 0x000fe40000000000 */
[----:B------:R-:W-:Y:S02]  /*ed80*/  FSEL R175, R175, -INF , !P0 ;  /* 0xff800000afaf7808 */ /* 0x000fe40004000000 */
[----:B------:R-:W-:Y:S02]  /*ed90*/  ISETP.GT.AND P0, PT, R31, 0x21, !P1 ;  /* 0x000000211f00780c */ /* 0x000fe40004f04270 */
[----:B------:R-:W-:Y:S02]  /*eda0*/  ISETP.GE.AND P1, PT, R22, 0x29, PT ;  /* 0x000000291600780c */ /* 0x000fe40003f26270 */
[----:B------:R-:W-:Y:S02]  /*edb0*/  ISETP.LT.OR P0, PT, R33, 0x22, P0 ;  /* 0x000000222100780c */ /* 0x000fe40000701670 */
[----:B------:R-:W-:Y:S02]  /*edc0*/  P2R R32, PR, RZ, 0x4 ;  /* 0x00000004ff207803 */ /* 0x000fe40000000000 */
[----:B------:R-:W-:Y:S02]  /*edd0*/  FSEL R250, R250, -INF , !P0 ;  /* 0xff800000fafa7808 */ /* 0x000fe40004000000 */
[----:B------:R-:W-:Y:S04]  /*ede0*/  ISETP.GT.AND P0, PT, R31, 0x28, !P1 ;  /* 0x000000281f00780c */ /* 0x000fe80004f04270 */
[----:B------:R-:W-:Y:S04]  /*edf0*/  ISETP.LT.OR P0, PT, R33, 0x29, P0 ;  /* 0x000000292100780c */ /* 0x000fe80000701670 */
[----:B------:R-:W-:Y:S02]  /*ee00*/  FSEL R174, R174, -INF , !P0 ;  /* 0xff800000aeae7808 */ /* 0x000fe40004000000 */
[----:B------:R-:W-:Y:S04]  /*ee10*/  ISETP.GT.AND P0, PT, R31, RZ, !P2 ;  /* 0x000000ff1f00720c */ /* 0x000fe80005704270 */
[----:B------:R-:W-:Y:S04]  /*ee20*/  ISETP.LT.OR P0, PT, R33, 0x1, P0 ;  /* 0x000000012100780c */ /* 0x000fe80000701670 */
[----:B------:R-:W-:Y:S02]  /*ee30*/  FSEL R154, R154, -INF , !P0 ;  /* 0xff8000009a9a7808 */ /* 0x000fe40004000000 */
[----:B------:R-:W-:Y:S04]  /*ee40*/  ISETP.GE.AND P0, PT, R22, 0x2a, PT ;  /* 0x0000002a1600780c */ /* 0x000fe80003f06270 */
[----:B------:R-:W-:Y:S01]  /*ee50*/  ISETP.GT.AND P2, PT, R31, 0x29, !P0 ;  /* 0x000000291f00780c */ /* 0x000fe20004744270 */
[----:B------:R-:W-:Y:S03]  /*ee60*/  IMAD.IADD R31, R29, 0x1, R18 ;  /* 0x000000011d1f7824 */ /* 0x000fe600078e0212 */
        /* <DEDUP_REMOVED lines=19> */
.L_x_441:
[----:B------:R-:W-:Y:S04]  /*efa0*/  MOV R18, c[0x0][0x32c] ;  /* 0x0000cb0000127a02 */ /* 0x000fe80000000f00 */
[----:B------:R-:W-:Y:S11]  /*efb0*/  ISETP.NE.AND P2, PT, R18, 0x1, PT ;  /* 0x000000011200780c */ /* 0x000ff60003f45270 */
[----:B------:R-:W-:Y:S02]  /*efc0*/  @!UPT UIADD3 URZ, URZ, URZ, URZ ;  /* 0x0000003f3f3ff290 */ /* 0x000fe4000fffe03f */
[----:B------:R-:W-:Y:S05]  /*efd0*/  @P2 IMAD.HI.U32 R18, R22, c[0x0][0x330], RZ ;  /* 0x0000cc0016122a27 */ /* 0x000fea00078e00ff */
[----:B------:R-:W-:Y:S02]  /*efe0*/  @P2 SHF.R.U32.HI R22, RZ, c[0x0][0x334], R18 ;  /* 0x0000cd00ff162a19 */ /* 0x000fe40000011612 */
.L_x_442:
[----:B------:R-:W-:Y:S05]  /*eff0*/  BSYNC B0 ;  /* 0x0000000000007941 */ /* 0x000fea0003800000 */
.L_x_440:
[----:B------:R-:W-:Y:S05]  /*f000*/  IMAD R22, R22, c[0x0][0x32c], R9 ;  /* 0x0000cb0016167a24 */ /* 0x000fea00078e0209 */
[----:B------:R-:W-:Y:S02]  /*f010*/  IADD3 R18, R22, c[0x0][0x32c], RZ ;  /* 0x0000cb0016127a10 */ /* 0x000fe40007ffe0ff */
[----:B------:R-:W-:Y:S02]  /*f020*/  IMNMX R17, R17, R22, !PT ;  /* 0x0000001611117217 */ /* 0x000fe40007800200 */
[----:B------:R-:W-:Y:S02]  /*f030*/  IMNMX R31, R31, R18, PT ;  /* 0x000000121f1f7217 */ /* 0x000fe40003800200 */
.L_x_439:
        /* <DEDUP_REMOVED lines=21> */
[----:B------:R-:W-:Y:S01]  /*f190*/  FSEL R44, R4, -INF , !P2 ;  /* 0xff800000042c7808 */ /* 0x000fe20005000000 */
[----:B------:R-:W-:Y:S01]  /*f1a0*/  IMAD.IADD R4, R28, 0x1, R15 ;  /* 0x000000011c047824 */ /* 0x000fe200078e020f */
        /* <DEDUP_REMOVED lines=43> */
.L_x_445:
[----:B------:R-:W-:Y:S04]  /*f460*/  MOV R15, c[0x0][0x32c] ;  /* 0x0000cb00000f7a02 */ /* 0x000fe80000000f00 */
[----:B------:R-:W-:Y:S11]  /*f470*/  ISETP.NE.AND P2, PT, R15, 0x1, PT ;  /* 0x000000010f00780c */ /* 0x000ff60003f45270 */
[----:B------:R-:W-:Y:S02]  /*f480*/  @!UPT UIADD3 URZ, URZ, URZ, URZ ;  /* 0x0000003f3f3ff290 */ /* 0x000fe4000fffe03f */
[----:B------:R-:W-:Y:S05]  /*f490*/  @P2 IMAD.HI.U32 R15, R34, c[0x0][0x330], RZ ;  /* 0x0000cc00220f2a27 */ /* 0x000fea00078e00ff */
[----:B------:R-:W-:Y:S02]  /*f4a0*/  @P2 SHF.R.U32.HI R34, RZ, c[0x0][0x334], R15 ;  /* 0x0000cd00ff222a19 */ /* 0x000fe4000001160f */
.L_x_446:
[----:B------:R-:W-:Y:S05]  /*f4b0*/  BSYNC B0 ;  /* 0x0000000000007941 */ /* 0x000fea0003800000 */
.L_x_444:
[----:B------:R-:W-:Y:S05]  /*f4c0*/  IMAD R15, R34, c[0x0][0x32c], R9 ;  /* 0x0000cb00220f7a24 */ /* 0x000fea00078e0209 */
[----:B------:R-:W-:Y:S02]  /*f4d0*/  IADD3 R34, R15, c[0x0][0x32c], RZ ;  /* 0x0000cb000f227a10 */ /* 0x000fe40007ffe0ff */
[----:B------:R-:W-:Y:S02]  /*f4e0*/  IMNMX R4, R4, R15, !PT ;  /* 0x0000000f04047217 */ /* 0x000fe40007800200 */
[----:B------:R-:W-:Y:S02]  /*f4f0*/  IMNMX R5, R5, R34, PT ;  /* 0x0000002205057217 */ /* 0x000fe40003800200 */
.L_x_443:
[----:B------:R-:W-:Y:S04]  /*f500*/  ISETP.NE.AND P2, PT, R10, RZ, PT ;  /* 0x000000ff0a00720c */ /* 0x000fe80003f45270 */
[C---:B------:R-:W-:Y:S04]  /*f510*/  ISETP.GT.AND P2, PT, R4.reuse, 0x1, !P2 ;  /* 0x000000010400780c */ /* 0x040fe80005744270 */
        /* <DEDUP_REMOVED lines=8> */
[C---:B------:R-:W-:Y:S04]  /*f5a0*/  ISETP.LT.OR P2, PT, R5.reuse, 0xa, P2 ;  /* 0x0000000a0500780c */ /* 0x040fe80001741670 */
        /* <DEDUP_REMOVED lines=14> */
[C---:B------:R-:W-:Y:S04]  /*f690*/  ISETP.GT.AND P2, PT, R4.reuse, 0x19, !P2 ;  /* 0x000000190400780c */ /* 0x040fe80005744270 */
        /* <DEDUP_REMOVED lines=10> */
[----:B------:R-:W-:Y:S04]  /*f740*/  ISETP.GT.AND P2, PT, R4, 0x28, !P1 ;  /* 0x000000280400780c */ /* 0x000fe80004f44270 */
[----:B------:R-:W-:Y:S04]  /*f750*/  ISETP.LT.OR P2, PT, R5, 0x29, P2 ;  /* 0x000000290500780c */ /* 0x000fe80001741670 */
[----:B------:R-:W-:Y:S02]  /*f760*/  FSEL R165, R165, -INF , !P2 ;  /* 0xff800000a5a57808 */ /* 0x000fe40005000000 */
[----:B------:R-:W-:Y:S04]  /*f770*/  ISETP.NE.AND P2, PT, R32, RZ, PT ;  /* 0x000000ff2000720c */ /* 0x000fe80003f45270 */
[----:B------:R-:W-:Y:S04]  /*f780*/  ISETP.GT.AND P2, PT, R4, RZ, !P2 ;  /* 0x000000ff0400720c */ /* 0x000fe80005744270 */
[C---:B------:R-:W-:Y:S04]  /*f790*/  ISETP.LT.OR P2, PT, R5.reuse, 0x1, P2 ;  /* 0x000000010500780c */ /* 0x040fe80001741670 */
[----:B------:R-:W-:Y:S02]  /*f7a0*/  FSEL R31, R0, -INF , !P2 ;  /* 0xff800000001f7808 */ /* 0x000fe40005000000 */
[----:B------:R-:W1:Y:S01]  /*f7b0*/  SHFL.IDX PT, R0, R30, 0x3, 0x1c1f ;  /* 0x007c1f001e007f89 */ /* 0x000e6200000e0000 */
[----:B------:R-:W-:Y:S04]  /*f7c0*/  ISETP.GT.AND P2, PT, R4, 0x29, !P0 ;  /* 0x000000290400780c */ /* 0x000fe80004744270 */
        /* <DEDUP_REMOVED lines=20> */
.L_x_449:
[----:B------:R-:W-:Y:S04]  /*f910*/  MOV R0, c[0x0][0x32c] ;  /* 0x0000cb0000007a02 */ /* 0x000fe80000000f00 */
[----:B------:R-:W-:Y:S11]  /*f920*/  ISETP.NE.AND P2, PT, R0, 0x1, PT ;  /* 0x000000010000780c */ /* 0x000ff60003f45270 */
[----:B------:R-:W-:Y:S02]  /*f930*/  @!UPT UIADD3 URZ, URZ, URZ, URZ ;  /* 0x0000003f3f3ff290 */ /* 0x000fe4000fffe03f */
[----:B------:R-:W-:Y:S05]  /*f940*/  @P2 IMAD.HI.U32 R0, R4, c[0x0][0x330], RZ ;  /* 0x0000cc0004002a27 */ /* 0x000fea00078e00ff */
[----:B------:R-:W-:Y:S02]  /*f950*/  @P2 SHF.R.U32.HI R4, RZ, c[0x0][0x334], R0 ;  /* 0x0000cd00ff042a19 */ /* 0x000fe40000011600 */
.L_x_450:
[----:B------:R-:W-:Y:S05]  /*f960*/  BSYNC B0 ;  /* 0x0000000000007941 */ /* 0x000fea0003800000 */
.L_x_448:
[----:B------:R-:W-:Y:S05]  /*f970*/  IMAD R9, R4, c[0x0][0x32c], R9 ;  /* 0x0000cb0004097a24 */ /* 0x000fea00078e0209 */
[----:B------:R-:W-:Y:S02]  /*f980*/  IADD3 R0, R9, c[0x0][0x32c], RZ ;  /* 0x0000cb0009007a10 */ /* 0x000fe40007ffe0ff */
[----:B------:R-:W-:Y:S02]  /*f990*/  IMNMX R28, R28, R9, !PT ;  /* 0x000000091c1c7217 */ /* 0x000fe40007800200 */
[----:B------:R-:W-:Y:S02]  /*f9a0*/  IMNMX R29, R29, R0, PT ;  /* 0x000000001d1d7217 */ /* 0x000fe40003800200 */
.L_x_447:
[----:B------:R-:W-:Y:S01]  /*f9b0*/  ISETP.NE.AND P2, PT, R32, RZ, PT ;  /* 0x000000ff2000720c */ /* 0x000fe20003f45270 */
[----:B------:R-:W-:Y:S01]  /*f9c0*/  LDSM.16.MT88.4 R36, [R212+0x100] ;  /* 0x00010000d424783b */ /* 0x000fe20000004200 */
[----:B------:R-:W-:Y:S02]  /*f9d0*/  FMNMX.FTZ R5, R152, R150, !PT ;  /* 0x0000009698057209 */ /* 0x000fe40007810000 */
[----:B------:R-:W-:Y:S02]  /*f9e0*/  ISETP.GT.AND P2, PT, R28, RZ, !P2 ;  /* 0x000000ff1c00720c */ /* 0x000fe40005744270 */
[----:B------:R-:W-:Y:S02]  /*f9f0*/  FMNMX.FTZ R5, R22, R5, !PT ;  /* 0x0000000516057209 */ /* 0x000fe40007810000 */
[C---:B------:R-:W-:Y:S02]  /*fa00*/  ISETP.LT.OR P2, PT, R29.reuse, 0x1, P2 ;  /* 0x000000011d00780c */ /* 0x040fe40001741670 */
        /* <DEDUP_REMOVED lines=37> */
[----:B------:R-:W-:Y:S02]  /*fc60*/  FMNMX.FTZ R13, R197, R0, !PT ;  /* 0x00000000c50d7209 */ /* 0x000fe40007810000 */
[----:B------:R-:W-:Y:S01]  /*fc70*/  FSEL R252, R252, -INF , !P2 ;  /* 0xff800000fcfc7808 */ /* 0x000fe20005000000 */
[----:B------:R-:W1:Y:S01]  /*fc80*/  SHFL.BFLY PT, R4, R3, 0x2, 0x1f ;  /* 0x0c401f0003047f89 */ /* 0x000e6200000e0000 */
[----:B------:R-:W-:Y:S02]  /*fc90*/  ISETP.NE.AND P2, PT, R24, RZ, PT ;  /* 0x000000ff1800720c */ /* 0x000fe40003f45270 */
[----:B------:R-:W-:Y:S02]  /*fca0*/  FMNMX.FTZ R13, R248, R13, !PT ;  /* 0x0000000df80d7209 */ /* 0x000fe40007810000 */
[----:B------:R-:W-:Y:S02]  /*fcb0*/  ISETP.GT.AND P2, PT, R28, 0x18, !P2 ;  /* 0x000000181c00780c */ /* 0x000fe40005744270 */
[----:B------:R-:W-:Y:S02]  /*fcc0*/  FMNMX.FTZ R0, R31, R149, !PT ;  /* 0x000000951f007209 */ /* 0x000fe40007810000 */
[----:B------:R-:W-:Y:S02]  /*fcd0*/  ISETP.LT.OR P2, PT, R29, 0x19, P2 ;  /* 0x000000191d00780c */ /* 0x000fe40001741670 */
[----:B------:R-:W-:Y:S02]  /*fce0*/  FMNMX.FTZ R0, R17, R0, !PT ;  /* 0x0000000011007209 */ /* 0x000fe40007810000 */
[----:B------:R-:W-:Y:S02]  /*fcf0*/  FMNMX.FTZ R13, R246, R13, !PT ;  /* 0x0000000df60d7209 */ /* 0x000fe40007810000 */
[----:B------:R-:W-:Y:S02]  /*fd00*/  FSEL R251, R251, -INF , !P2 ;  /* 0xff800000fbfb7808 */ /* 0x000fe40005000000 */
[----:B------:R-:W-:Y:S02]  /*fd10*/  ISETP.NE.AND P2, PT, R23, RZ, PT ;  /* 0x000000ff1700720c */ /* 0x000fe40003f45270 */
[----:B------:R-:W-:Y:S02]  /*fd20*/  FMNMX.FTZ R13, R170, R13, !PT ;  /* 0x0000000daa0d7209 */ /* 0x000fe40007810000 */
[----:B------:R-:W-:Y:S02]  /*fd30*/  FMNMX.FTZ R0, R161, R0, !PT ;  /* 0x00000000a1007209 */ /* 0x000fe40007810000 */
[----:B------:R-:W-:Y:S02]  /*fd40*/  FMNMX.FTZ R5, R168, R13, !PT ;  /* 0x0000000da8057209 */ /* 0x000fe40007810000 */
[----:B------:R-:W-:Y:S02]  /*fd50*/  ISETP.GT.AND P2, PT, R28, 0x19, !P2 ;  /* 0x000000191c00780c */ /* 0x000fe40005744270 */
[----:B------:R-:W-:Y:S01]  /*fd60*/  FMNMX.FTZ R13, R15, R0, !PT ;  /* 0x000000000f0d7209 */ /* 0x000fe20007810000 */
[----:B------:R-:W2:Y:S01]  /*fd70*/  SHFL.BFLY PT, R2, R5, 0x2, 0x1f ;  /* 0x0c401f0005027f89 */ /* 0x000ea200000e0000 */
        /* <DEDUP_REMOVED lines=10> */
[----:B------:R-:W-:Y:S02]  /*fe20*/  FMNMX.FTZ R0, R169, R0, !PT ;  /* 0x00000000a9007209 */ /* 0x000fe40007810000 */
[----:B------:R-:W-:Y:S02]  /*fe30*/  ISETP.NE.AND P2, PT, R19, RZ, PT ;  /* 0x000000ff1300720c */ /* 0x000fe40003f45270 */
[----:B-1----:R-:W-:Y:S02]  /*fe40*/  FMNMX.FTZ R4, R3, R4, !PT ;  /* 0x0000000403047209 */ /* 0x002fe40007810000 */
[----:B------:R-:W-:Y:S02]  /*fe50*/  FMNMX.FTZ R0, R167, R0, !PT ;  /* 0x00000000a7007209 */ /* 0x000fe40007810000 */
[----:B------:R-:W-:Y:S01]  /*fe60*/  ISETP.GT.AND P2, PT, R28, 0x21, !P2 ;  /* 0x000000211c00780c */ /* 0x000fe20005744270 */
[----:B------:R-:W1:Y:S01]  /*fe70*/  SHFL.BFLY PT, R3, R4, 0x1, 0x1f ;  /* 0x0c201f0004037f89 */ /* 0x000e6200000e0000 */
[----:B------:R-:W-:Y:S02]  /*fe80*/  FMNMX.FTZ R0, R165, R0, !PT ;  /* 0x00000000a5007209 */ /* 0x000fe40007810000 */
[----:B------:R-:W-:Y:S02]  /*fe90*/  ISETP.LT.OR P2, PT, R29, 0x22, P2 ;  /* 0x000000221d00780c */ /* 0x000fe40001741670 */
[----:B--2---:R-:W-:Y:S02]  /*fea0*/  FMNMX.FTZ R2, R5, R2, !PT ;  /* 0x0000000205027209 */ /* 0x004fe40007810000 */
[----:B------:R-:W-:Y:S02]  /*feb0*/  FSEL R162, R6, -INF , !P2 ;  /* 0xff80000006a27808 */ /* 0x000fe40005000000 */
[----:B------:R-:W-:Y:S01]  /*fec0*/  FMNMX.FTZ R6, R163, R0, !PT ;  /* 0x00000000a3067209 */ /* 0x000fe20007810000 */
[----:B------:R-:W2:Y:S01]  /*fed0*/  SHFL.BFLY PT, R13, R2, 0x1, 0x1f ;  /* 0x0c201f00020d7f89 */ /* 0x000ea200000e0000 */
[----:B------:R-:W-:Y:S02]  /*fee0*/  FMNMX.FTZ R19, R9, R148, !PT ;  /* 0x0000009409137209 */ /* 0x000fe40007810000 */
[----:B------:R-:W-:Y:S02]  /*fef0*/  ISETP.GT.AND P1, PT, R28, 0x28, !P1 ;  /* 0x000000281c00780c */ /* 0x000fe40004f24270 */
[----:B------:R-:W-:Y:S02]  /*ff00*/  FMNMX.FTZ R19, R10, R19, !PT ;  /* 0x000000130a137209 */ /* 0x000fe40007810000 */
[C---:B------:R-:W-:Y:S01]  /*ff10*/  ISETP.LT.OR P1, PT, R29.reuse, 0x29, P1 ;  /* 0x000000291d00780c */ /* 0x040fe20000f21670 */
[----:B------:R-:W3:Y:S01]  /*ff20*/  SHFL.BFLY PT, R5, R6, 0x2, 0x1f ;  /* 0x0c401f0006057f89 */ /* 0x000ee200000e0000 */
[----:B------:R-:W-:Y:S02]  /*ff30*/  FMNMX.FTZ R19, R12, R19, !PT ;  /* 0x000000130c137209 */ /* 0x000fe40007810000 */
[----:B------:R-:W-:Y:S02]  /*ff40*/  ISETP.GT.AND P0, PT, R28, 0x29, !P0 ;  /* 0x000000291c00780c */ /* 0x000fe40004704270 */
[----:B------:R-:W-:Y:S02]  /*ff50*/  FMNMX.FTZ R0, R8, R19, !PT ;  /* 0x0000001308007209 */ /* 0x000fe40007810000 */
[----:B-1----:R-:W-:Y:S02]  /*ff60*/  FMNMX.FTZ R3, R4, R3, !PT ;  /* 0x0000000304037209 */ /* 0x002fe40007810000 */
[----:B------:R-:W-:Y:S02]  /*ff70*/  ISETP.LT.OR P0, PT, R29, 0x2a, P0 ;  /* 0x0000002a1d00780c */ /* 0x000fe40000701670 */
[C---:B------:R-:W-:Y:S01]  /*ff80*/  FSETP.NEU.FTZ.AND P2, PT, R3.reuse, -INF , PT ;  /* 0xff8000000300780b */ /* 0x040fe20003f5d000 */
[----:B------:R-:W-:Y:S01]  /*ff90*/  FMUL.FTZ R173, R3, c[0x0][0x2d0] ;  /* 0x0000b40003ad7a20 */ /* 0x000fe20000410000 */
[----:B------:R-:W-:Y:S02]  /*ffa0*/  FSEL R153, R7, -INF , !P0 ;  /* 0xff80000007997808 */ /* 0x000fe40004000000 */
[----:B--2---:R-:W-:Y:S02]  /*ffb0*/  FMNMX.FTZ R2, R2, R13, !PT ;  /* 0x0000000d02027209 */ /* 0x004fe40007810000 */
[----:B------:R-:W-:Y:S03]  /*ffc0*/  FSEL R173, R173, RZ, P2 ;  /* 0x000000ffadad7208 */ /* 0x000fe60001000000 */
[----:B------:R-:W-:Y:S02]  /*ffd0*/  FMUL.FTZ R171, R2, c[0x0][0x2d0] ;  /* 0x0000b40002ab7a20 */ /* 0x000fe40000410000 */
[--C-:B------:R-:W-:Y:S01]  /*ffe0*/  FFMA.FTZ R178, R160, c[0x0][0x2d0], -R173.reuse ;  /* 0x0000b400a0b27a23 */ /* 0x100fe200000108ad */
[----:B------:R-:W-:Y:S01]  /*fff0*/  FSEL R160, R11, -INF , !P1 ;  /* 0xff8000000ba07808 */ /* 0x000fe20004800000 */
[--C-:B------:R-:W-:Y:S01]  /*10000*/  FFMA.FTZ R177, R20, c[0x0][0x2d0], -R173.reuse ;  /* 0x0000b40014b17a23 */ /* 0x100fe200000108ad */
[----:B------:R-:W-:Y:S01]  /*10010*/  FMNMX.FTZ R11, R247, R0, !PT ;  /* 0x00000000f70b7209 */ /* 0x000fe20007810000 */
[--C-:B------:R-:W-:Y:S01]  /*10020*/  FFMA.FTZ R179, R154, c[0x0][0x2d0], -R173.reuse ;  /* 0x0000b4009ab37a23 */ /* 0x100fe200000108ad */
[----:B---3--:R-:W-:Y:S01]  /*10030*/  FMNMX.FTZ R6, R6, R5, !PT ;  /* 0x0000000506067209 */ /* 0x008fe20007810000 */
[--C-:B------:R-:W-:Y:S01]  /*10040*/  FFMA.FTZ R176, R16, c[0x0][0x2d0], -R173.reuse ;  /* 0x0000b40010b07a23 */ /* 0x100fe200000108ad */
[----:B------:R-:W-:Y:S01]  /*10050*/  FMNMX.FTZ R0, R252, R11, !PT ;  /* 0x0000000bfc007209 */ /* 0x000fe20007810000 */
[----:B------:R-:W-:Y:S01]  /*10060*/  MUFU.EX2 R178, R178 ;  /* 0x000000b200b27308 */ /* 0x000fe20000000800 */
[----:B------:R-:W-:Y:S01]  /*10070*/  FSETP.NEU.FTZ.AND P1, PT, R2, -INF , PT ;  /* 0xff8000000200780b */ /* 0x000fe20003f3d000 */
[----:B------:R-:W1:Y:S01]  /*10080*/  SHFL.BFLY PT, R5, R6, 0x1, 0x1f ;  /* 0x0c201f0006057f89 */ /* 0x000e6200000e0000 */
[----:B------:R-:W-:Y:S01]  /*10090*/  FMNMX.FTZ R0, R251, R0, !PT ;  /* 0x00000000fb007209 */ /* 0x000fe20007810000 */
[--C-:B------:R-:W-:Y:S01]  /*100a0*/  FFMA.FTZ R175, R175, c[0x0][0x2d0], -R173.reuse ;  /* 0x0000b400afaf7a23 */ /* 0x100fe200000108ad */
[----:B------:R-:W-:Y:S01]  /*100b0*/  FSEL R171, R171, RZ, P1 ;  /* 0x000000ffabab7208 */ /* 0x000fe20000800000 */
[--C-:B------:R-:W-:Y:S01]  /*100c0*/  FFMA.FTZ R174, R174, c[0x0][0x2d0], -R173.reuse ;  /* 0x0000b400aeae7a23 */ /* 0x100fe200000108ad */
[----:B------:R-:W-:Y:S01]  /*100d0*/  FMNMX.FTZ R11, R249, R0, !PT ;  /* 0x00000000f90b7209 */ /* 0x000fe20007810000 */
[----:B------:R-:W-:Y:S01]  /*100e0*/  FFMA.FTZ R190, R42, c[0x0][0x2d0], -R173 ;  /* 0x0000b4002abe7a23 */ /* 0x000fe200000108ad */
[----:B------:R-:W-:Y:S01]  /*100f0*/  FSEL R7, R2, RZ, P1 ;  /* 0x000000ff02077208 */ /* 0x000fe20000800000 */
[--C-:B------:R-:W-:Y:S01]  /*10100*/  FFMA.FTZ R155, R152, c[0x0][0x2d0], -R171.reuse ;  /* 0x0000b400989b7a23 */ /* 0x100fe200000108ab */
[----:B------:R-:W-:Y:S01]  /*10110*/  FMNMX.FTZ R11, R164, R11, !PT ;  /* 0x0000000ba40b7209 */ /* 0x000fe20007810000 */
[--C-:B------:R-:W-:Y:S01]  /*10120*/  FFMA.FTZ R154, R22, c[0x0][0x2d0], -R171.reuse ;  /* 0x0000b400169a7a23 */ /* 0x100fe200000108ab */
[----:B------:R-:W2:Y:S01]  /*10130*/  MUFU.EX2 R179, R179 ;  /* 0x000000b300b37308 */ /* 0x000ea20000000800 */
[----:B------:R-:W-:Y:S01]  /*10140*/  LDSM.16.MT88.4 R20, [R214+0x100] ;  /* 0x00010000d614783b */ /* 0x000fe20000004200 */
[----:B------:R-:W-:Y:S01]  /*10150*/  FMNMX.FTZ R11, R162, R11, !PT ;  /* 0x0000000ba20b7209 */ /* 0x000fe20007810000 */
[--C-:B------:R-:W-:Y:S02]  /*10160*/  FFMA.FTZ R183, R18, c[0x0][0x2d0], -R171.reuse ;  /* 0x0000b40012b77a23 */ /* 0x100fe400000108ab */
[--C-:B------:R-:W-:Y:S01]  /*10170*/  FFMA.FTZ R182, R14, c[0x0][0x2d0], -R171.reuse ;  /* 0x0000b4000eb67a23 */ /* 0x100fe200000108ab */
[----:B------:R-:W-:Y:S01]  /*10180*/  FMNMX.FTZ R0, R160, R11, !PT ;  /* 0x0000000ba0007209 */ /* 0x000fe20007810000 */
[----:B------:R-:W-:Y:S02]  /*10190*/  FFMA.FTZ R170, R170, c[0x0][0x2d0], -R171 ;  /* 0x0000b400aaaa7a23 */ /* 0x000fe400000108ab */
[----:B------:R-:W-:Y:S01]  /*101a0*/  FFMA.FTZ R191, R40, c[0x0][0x2d0], -R173 ;  /* 0x0000b40028bf7a23 */ /* 0x000fe200000108ad */
[----:B------:R-:W-:Y:S01]  /*101b0*/  FMNMX.FTZ R4, R153, R0, !PT ;  /* 0x0000000099047209 */ /* 0x000fe20007810000 */
[----:B------:R-:W-:Y:S01]  /*101c0*/  MUFU.EX2 R177, R177 ;  /* 0x000000b100b17308 */ /* 0x000fe20000000800 */
[--C-:B------:R-:W-:Y:S01]  /*101d0*/  FFMA.FTZ R192, R46, c[0x0][0x2d0], -R171.reuse ;  /* 0x0000b4002ec07a23 */ /* 0x100fe200000108ab */
[----:B-1----:R-:W-:Y:S01]  /*101e0*/  FMNMX.FTZ R0, R6, R5, !PT ;  /* 0x0000000506007209 */ /* 0x002fe20007810000 */
[----:B------:R-:W-:Y:S01]  /*101f0*/  FADD.FTZ R6, -R7, R150 ;  /* 0x0000009607067221 */ /* 0x000fe20000010100 */
[----:B------:R-:W1:Y:S01]  /*10200*/  SHFL.BFLY PT, R5, R4, 0x2, 0x1f ;  /* 0x0c401f0004057f89 */ /* 0x000e6200000e0000 */
[----:B------:R-:W-:Y:S01]  /*10210*/  FFMA.FTZ R193, R44, c[0x0][0x2d0], -R171 ;  /* 0x0000b4002cc17a23 */ /* 0x000fe200000108ab */
[C---:B------:R-:W-:Y:S01]  /*10220*/  FSETP.NEU.FTZ.AND P0, PT, R0.reuse, -INF , PT ;  /* 0xff8000000000780b */ /* 0x040fe20003f1d000 */
[----:B------:R-:W-:Y:S02]  /*10230*/  FMUL.FTZ R166, R0, c[0x0][0x2d0] ;  /* 0x0000b40000a67a20 */ /* 0x000fe40000410000 */
[----:B------:R-:W-:Y:S01]  /*10240*/  FMUL.FTZ R150, R6, c[0x0][0x2d0] ;  /* 0x0000b40006967a20 */ /* 0x000fe20000410000 */
[----:B------:R-:W3:Y:S01]  /*10250*/  MUFU.EX2 R176, R176 ;  /* 0x000000b000b07308 */ /* 0x000ee20000000800 */
[--C-:B------:R-:W-:Y:S01]  /*10260*/  FFMA.FTZ R194, R194, c[0x0][0x2d0], -R173.reuse ;  /* 0x0000b400c2c27a23 */ /* 0x100fe200000108ad */
[----:B------:R-:W-:Y:S01]  /*10270*/  FSEL R166, R166, RZ, P0 ;  /* 0x000000ffa6a67208 */ /* 0x000fe20000000000 */
[----:B------:R-:W-:Y:S01]  /*10280*/  FFMA.FTZ R195, R195, c[0x0][0x2d0], -R173 ;  /* 0x0000b400c3c37a23 */ /* 0x000fe200000108ad */
[----:B--2---:R-:W-:Y:S01]  /*10290*/  F2FP.BF16.PACK_AB R156, R178, R179 ;  /* 0x000000b3b29c723e */ /* 0x004fe200000010ff */
[--C-:B------:R-:W-:Y:S02]  /*102a0*/  FFMA.FTZ R196, R196, c[0x0][0x2d0], -R171.reuse ;  /* 0x0000b400c4c47a23 */ /* 0x100fe400000108ab */
[--C-:B------:R-:W-:Y:S02]  /*102b0*/  FFMA.FTZ R185, R161, c[0x0][0x2d0], -R166.reuse ;  /* 0x0000b400a1b97a23 */ /* 0x100fe400000108a6 */
[--C-:B------:R-:W-:Y:S01]  /*102c0*/  FFMA.FTZ R181, R31, c[0x0][0x2d0], -R166.reuse ;  /* 0x0000b4001fb57a23 */ /* 0x100fe200000108a6 */
[----:B------:R-:W2:Y:S01]  /*102d0*/  MUFU.EX2 R150, R150 ;  /* 0x0000009600967308 */ /* 0x000ea20000000800 */
[--C-:B------:R-:W-:Y:S02]  /*102e0*/  FFMA.FTZ R180, R17, c[0x0][0x2d0], -R166.reuse ;  /* 0x0000b40011b47a23 */ /* 0x100fe400000108a6 */
[--C-:B------:R-:W-:Y:S02]  /*102f0*/  FFMA.FTZ R184, R15, c[0x0][0x2d0], -R166.reuse ;  /* 0x0000b4000fb87a23 */ /* 0x100fe400000108a6 */
[--C-:B------:R-:W-:Y:S02]  /*10300*/  FFMA.FTZ R169, R169, c[0x0][0x2d0], -R166.reuse ;  /* 0x0000b400a9a97a23 */ /* 0x100fe400000108a6 */
[--C-:B------:R-:W-:Y:S01]  /*10310*/  FFMA.FTZ R167, R167, c[0x0][0x2d0], -R166.reuse ;  /* 0x0000b400a7a77a23 */ /* 0x100fe200000108a6 */
[----:B-1----:R-:W-:Y:S01]  /*10320*/  FMNMX.FTZ R5, R4, R5, !PT ;  /* 0x0000000504057209 */ /* 0x002fe20007810000 */
[--C-:B------:R-:W-:Y:S01]  /*10330*/  FFMA.FTZ R165, R165, c[0x0][0x2d0], -R166.reuse ;  /* 0x0000b400a5a57a23 */ /* 0x100fe200000108a6 */
[----:B------:R-:W-:Y:S01]  /*10340*/  FSEL R4, R3, RZ, P2 ;  /* 0x000000ff03047208 */ /* 0x000fe20001000000 */
[----:B------:R-:W-:Y:S01]  /*10350*/  MUFU.EX2 R155, R155 ;  /* 0x0000009b009b7308 */ /* 0x000fe20000000800 */
[----:B------:R-:W-:Y:S01]  /*10360*/  FFMA.FTZ R197, R197, c[0x0][0x2d0], -R171 ;  /* 0x0000b400c5c57a23 */ /* 0x000fe200000108ab */
[----:B------:R-:W1:Y:S01]  /*10370*/  SHFL.BFLY PT, R152, R5, 0x1, 0x1f ;  /* 0x0c201f0005987f89 */ /* 0x000e6200000e0000 */
[----:B---3--:R-:W-:Y:S01]  /*10380*/  F2FP.BF16.PACK_AB R158, R176, R177 ;  /* 0x000000b1b09e723e */ /* 0x008fe200000010ff */
[----:B------:R-:W-:Y:S02]  /*10390*/  FADD.FTZ R4, -R4, R151 ;  /* 0x0000009704047221 */ /* 0x000fe40000010100 */
[--C-:B------:R-:W-:Y:S02]  /*103a0*/  FFMA.FTZ R198, R198, c[0x0][0x2d0], -R166.reuse ;  /* 0x0000b400c6c67a23 */ /* 0x100fe400000108a6 */
[----:B------:R-:W-:Y:S01]  /*103b0*/  FMUL.FTZ R151, R4, c[0x0][0x2d0] ;  /* 0x0000b40004977a20 */ /* 0x000fe20000410000 */
[----:B------:R-:W-:Y:S01]  /*103c0*/  FSEL R4, R0, RZ, P0 ;  /* 0x000000ff00047208 */ /* 0x000fe20000000000 */
[----:B------:R-:W3:Y:S01]  /*103d0*/  MUFU.EX2 R154, R154 ;  /* 0x0000009a009a7308 */ /* 0x000ee20000000800 */
[----:B------:R-:W-:Y:S02]  /*103e0*/  FFMA.FTZ R199, R199, c[0x0][0x2d0], -R166 ;  /* 0x0000b400c7c77a23 */ /* 0x000fe400000108a6 */
[----:B--2---:R-:W-:Y:S02]  /*103f0*/  FMUL.FTZ R6, R150, R146 ;  /* 0x0000009296067220 */ /* 0x004fe40000410000 */
[----:B------:R-:W-:Y:S02]  /*10400*/  FADD.FTZ R4, -R4, R149 ;  /* 0x0000009504047221 */ /* 0x000fe40000010100 */
[----:B------:R-:W-:Y:S02]  /*10410*/  FMUL.FTZ R7, R150, R147 ;  /* 0x0000009396077220 */ /* 0x000fe40000410000 */
[----:B------:R-:W-:Y:S01]  /*10420*/  FMUL.FTZ R149, R4, c[0x0][0x2d0] ;  /* 0x0000b40004957a20 */ /* 0x000fe20000410000 */
[----:B------:R-:W2:Y:S01]  /*10430*/  MUFU.EX2 R151, R151 ;  /* 0x0000009700977308 */ /* 0x000ea20000000800 */
[C---:B------:R-:W-:Y:S02]  /*10440*/  FMUL.FTZ R18, R150.reuse, R134 ;  /* 0x0000008696127220 */ /* 0x040fe40000410000 */
[C---:B------:R-:W-:Y:S02]  /*10450*/  FMUL.FTZ R19, R150.reuse, R135 ;  /* 0x0000008796137220 */ /* 0x040fe40000410000 */
[C---:B------:R-:W-:Y:S01]  /*10460*/  FMUL.FTZ R34, R150.reuse, R118 ;  /* 0x0000007696227220 */ /* 0x040fe20000410000 */
[----:B-1----:R-:W-:Y:S01]  /*10470*/  FMNMX.FTZ R152, R5, R152, !PT ;  /* 0x0000009805987209 */ /* 0x002fe20007810000 */
[C---:B------:R-:W-:Y:S02]  /*10480*/  FMUL.FTZ R35, R150.reuse, R119 ;  /* 0x0000007796237220 */ /* 0x040fe40000410000 */
[----:B------:R-:W-:Y:S01]  /*10490*/  FMUL.FTZ R50, R150, R102 ;  /* 0x0000006696327220 */ /* 0x000fe20000410000 */
[C---:B------:R-:W-:Y:S01]  /*104a0*/  FSETP.NEU.FTZ.AND P0, PT, R152.reuse, -INF , PT ;  /* 0xff8000009800780b */ /* 0x040fe20003f1d000 */
[----:B------:R-:W-:Y:S01]  /*104b0*/  FMUL.FTZ R161, R152, c[0x0][0x2d0] ;  /* 0x0000b40098a17a20 */ /* 0x000fe20000410000 */
[----:B------:R-:W-:Y:S01]  /*104c0*/  MUFU.EX2 R183, R183 ;  /* 0x000000b700b77308 */ /* 0x000fe20000000800 */
[----:B------:R-:W-:Y:S01]  /*104d0*/  FMUL.FTZ R51, R150, R103 ;  /* 0x0000006796337220 */ /* 0x000fe20000410000 */
[----:B------:R-:W-:Y:S01]  /*104e0*/  FSEL R5, R152, RZ, P0 ;  /* 0x000000ff98057208 */ /* 0x000fe20000000000 */
[C---:B------:R-:W-:Y:S01]  /*104f0*/  FMUL.FTZ R54, R150.reuse, R54 ;  /* 0x0000003696367220 */ /* 0x040fe20000410000 */
[----:B------:R-:W-:Y:S01]  /*10500*/  FSEL R161, R161, RZ, P0 ;  /* 0x000000ffa1a17208 */ /* 0x000fe20000000000 */
[----:B------:R-:W-:Y:S01]  /*10510*/  FMUL.FTZ R55, R150, R55 ;  /* 0x0000003796377220 */ /* 0x000fe20000410000 */
[----:B---3--:R-:W-:Y:S01]  /*10520*/  F2FP.BF16.PACK_AB R157, R154, R155 ;  /* 0x0000009b9a9d723e */ /* 0x008fe200000010ff */
[----:B------:R-:W-:Y:S01]  /*10530*/  FADD.FTZ R5, -R5, R148 ;  /* 0x0000009405057221 */ /* 0x000fe20000010100 */
[----:B------:R-:W-:Y:S01]  /*10540*/  ISETP.GT.AND P0, PT, R238, R219, PT ;  /* 0x000000dbee00720c */ /* 0x000fe20003f04270 */
[--C-:B------:R-:W-:Y:S01]  /*10550*/  FFMA.FTZ R187, R12, c[0x0][0x2d0], -R161.reuse ;  /* 0x0000b4000cbb7a23 */ /* 0x100fe200000108a1 */
[----:B------:R-:W1:Y:S01]  /*10560*/  MUFU.EX2 R182, R182 ;  /* 0x000000b600b67308 */ /* 0x000e620000000800 */
[--C-:B------:R-:W-:Y:S01]  /*10570*/  FFMA.FTZ R189, R9, c[0x0][0x2d0], -R161.reuse ;  /* 0x0000b40009bd7a23 */ /* 0x100fe200000108a1 */
[----:B------:R-:W-:Y:S01]  /*10580*/  IADD3 R238, R238, -0x1, RZ ;  /* 0xffffffffeeee7810 */ /* 0x000fe20007ffe0ff */
[--C-:B------:R-:W-:Y:S02]  /*10590*/  FFMA.FTZ R188, R10, c[0x0][0x2d0], -R161.reuse ;  /* 0x0000b4000abc7a23 */ /* 0x100fe400000108a1 */
[--C-:B------:R-:W-:Y:S02]  /*105a0*/  FFMA.FTZ R186, R8, c[0x0][0x2d0], -R161.reuse ;  /* 0x0000b40008ba7a23 */ /* 0x100fe400000108a1 */
[----:B------:R-:W-:Y:S02]  /*105b0*/  FMUL.FTZ R8, R5, c[0x0][0x2d0] ;  /* 0x0000b40005087a20 */ /* 0x000fe40000410000 */
[C---:B--2---:R-:W-:Y:S01]  /*105c0*/  FMUL.FTZ R4, R151.reuse, R144 ;  /* 0x0000009097047220 */ /* 0x044fe20000410000 */
[----:B------:R-:W2:Y:S01]  /*105d0*/  MUFU.EX2 R149, R149 ;  /* 0x0000009500957308 */ /* 0x000ea20000000800 */
[C---:B------:R-:W-:Y:S02]  /*105e0*/  FMUL.FTZ R5, R151.reuse, R145 ;  /* 0x0000009197057220 */ /* 0x040fe40000410000 */
[C---:B------:R-:W-:Y:S02]  /*105f0*/  FMUL.FTZ R16, R151.reuse, R132 ;  /* 0x0000008497107220 */ /* 0x040fe40000410000 */
[C---:B------:R-:W-:Y:S02]  /*10600*/  FMUL.FTZ R17, R151.reuse, R133 ;  /* 0x0000008597117220 */ /* 0x040fe40000410000 */
[----:B------:R-:W-:Y:S01]  /*10610*/  LDSM.16.MT88.4 R132, [R214+0x900] ;  /* 0x00090000d684783b */ /* 0x000fe20000004200 */
[C---:B------:R-:W-:Y:S02]  /*10620*/  FMUL.FTZ R32, R151.reuse, R116 ;  /* 0x0000007497207220 */ /* 0x040fe40000410000 */
[----:B------:R3:W4:Y:S01]  /*10630*/  MUFU.EX2 R148, R8 ;  /* 0x0000000800947308 */ /* 0x0007220000000800 */
[C---:B------:R-:W-:Y:S02]  /*10640*/  FMUL.FTZ R33, R151.reuse, R117 ;  /* 0x0000007597217220 */ /* 0x040fe40000410000 */
[C---:B------:R-:W-:Y:S01]  /*10650*/  FMUL.FTZ R48, R151.reuse, R100 ;  /* 0x0000006497307220 */ /* 0x040fe20000410000 */
[----:B-1----:R-:W-:Y:S01]  /*10660*/  F2FP.BF16.PACK_AB R159, R182, R183 ;  /* 0x000000b7b69f723e */ /* 0x002fe200000010ff */
[----:B------:R-:W-:Y:S01]  /*10670*/  LDSM.16.MT88.4 R116, [R214+0x1100] ;  /* 0x00110000d674783b */ /* 0x000fe20000004200 */
[C---:B------:R-:W-:Y:S02]  /*10680*/  FMUL.FTZ R49, R151.reuse, R101 ;  /* 0x0000006597317220 */ /* 0x040fe40000410000 */
[----:B------:R-:W-:Y:S02]  /*10690*/  FFMA.FTZ R164, R164, c[0x0][0x2d0], -R161 ;  /* 0x0000b400a4a47a23 */ /* 0x000fe400000108a1 */
[----:B------:R-:W-:Y:S01]  /*106a0*/  MUFU.EX2 R181, R181 ;  /* 0x000000b500b57308 */ /* 0x000fe20000000800 */
[-C--:B------:R-:W-:Y:S01]  /*106b0*/  HMMA.16816.F32.BF16 R4, R156, R20.reuse, R4 ;  /* 0x000000149c04723c */ /* 0x080fe20000041804 */
[----:B------:R-:W-:Y:S01]  /*106c0*/  FMUL.FTZ R52, R151, R52 ;  /* 0x0000003497347220 */ /* 0x000fe20000410000 */
[----:B------:R-:W-:Y:S01]  /*106d0*/  LDSM.16.MT88.4 R100, [R214+0x1900] ;  /* 0x00190000d664783b */ /* 0x000fe20000004200 */
[C---:B--2---:R-:W-:Y:S02]  /*106e0*/  FMUL.FTZ R9, R149.reuse, R141 ;  /* 0x0000008d95097220 */ /* 0x044fe40000410000 */
[C---:B------:R-:W-:Y:S02]  /*106f0*/  FMUL.FTZ R12, R149.reuse, R136 ;  /* 0x00000088950c7220 */ /* 0x040fe40000410000 */
[C---:B------:R-:W-:Y:S02]  /*10700*/  FMUL.FTZ R13, R149.reuse, R137 ;  /* 0x00000089950d7220 */ /* 0x040fe40000410000 */
[----:B------:R-:W1:Y:S03]  /*10710*/  MUFU.EX2 R180, R180 ;  /* 0x000000b400b47308 */ /* 0x000e660000000800 */
[C---:B------:R-:W-:Y:S02]  /*10720*/  FMUL.FTZ R40, R149.reuse, R108 ;  /* 0x0000006c95287220 */ /* 0x040fe40000410000 */
[C---:B---3--:R-:W-:Y:S02]  /*10730*/  FMUL.FTZ R8, R149.reuse, R140 ;  /* 0x0000008c95087220 */ /* 0x048fe40000410000 */
[C---:B----4-:R-:W-:Y:S02]  /*10740*/  FMUL.FTZ R10, R148.reuse, R142 ;  /* 0x0000008e940a7220 */ /* 0x050fe40000410000 */
[C---:B------:R-:W-:Y:S01]  /*10750*/  FMUL.FTZ R11, R148.reuse, R143 ;  /* 0x0000008f940b7220 */ /* 0x040fe20000410000 */
[----:B------:R-:W-:Y:S01]  /*10760*/  MUFU.EX2 R185, R185 ;  /* 0x000000b900b97308 */ /* 0x000fe20000000800 */
[C---:B------:R-:W-:Y:S02]  /*10770*/  FMUL.FTZ R14, R148.reuse, R138 ;  /* 0x0000008a940e7220 */ /* 0x040fe40000410000 */
[C---:B------:R-:W-:Y:S02]  /*10780*/  FMUL.FTZ R15, R148.reuse, R139 ;  /* 0x0000008b940f7220 */ /* 0x040fe40000410000 */
[C---:B------:R-:W-:Y:S02]  /*10790*/  FMUL.FTZ R41, R149.reuse, R109 ;  /* 0x0000006d95297220 */ /* 0x040fe40000410000 */
[C---:B------:R-:W-:Y:S02]  /*107a0*/  FMUL.FTZ R42, R148.reuse, R110 ;  /* 0x0000006e942a7220 */ /* 0x040fe40000410000 */
[----:B------:R-:W-:Y:S01]  /*107b0*/  FMUL.FTZ R43, R148, R111 ;  /* 0x0000006f942b7220 */ /* 0x000fe20000410000 */
[----:B------:R-:W2:Y:S01]  /*107c0*/  MUFU.EX2 R184, R184 ;  /* 0x000000b800b87308 */ /* 0x000ea20000000800 */
[----:B------:R-:W-:Y:S01]  /*107d0*/  LDSM.16.MT88.4 R108, [R214+0x500] ;  /* 0x00050000d66c783b */ /* 0x000fe20000004200 */
[C---:B------:R-:W-:Y:S01]  /*107e0*/  FMUL.FTZ R44, R149.reuse, R104 ;  /* 0x00000068952c7220 */ /* 0x040fe20000410000 */
[----:B-1----:R-:W-:Y:S01]  /*107f0*/  F2FP.BF16.PACK_AB R144, R180, R181 ;  /* 0x000000b5b490723e */ /* 0x002fe200000010ff */
[C---:B------:R-:W-:Y:S02]  /*10800*/  FMUL.FTZ R45, R149.reuse, R105 ;  /* 0x00000069952d7220 */ /* 0x040fe40000410000 */
[C---:B------:R-:W-:Y:S02]  /*10810*/  FMUL.FTZ R46, R148.reuse, R106 ;  /* 0x0000006a942e7220 */ /* 0x040fe40000410000 */
[C---:B------:R-:W-:Y:S02]  /*10820*/  FMUL.FTZ R47, R148.reuse, R107 ;  /* 0x0000006b942f7220 */ /* 0x040fe40000410000 */
[----:B------:R-:W-:Y:S01]  /*10830*/  MUFU.EX2 R189, R189 ;  /* 0x000000bd00bd7308 */ /* 0x000fe20000000800 */
[----:B------:R-:W-:Y:S01]  /*10840*/  LDSM.16.MT88.4 R104, [R212+0x1900] ;  /* 0x00190000d468783b */ /* 0x000fe20000004200 */
[C---:B------:R-:W-:Y:S02]  /*10850*/  FMUL.FTZ R24, R149.reuse, R124 ;  /* 0x0000007c95187220 */ /* 0x040fe40000410000 */
[C---:B------:R-:W-:Y:S02]  /*10860*/  FMUL.FTZ R25, R149.reuse, R125 ;  /* 0x0000007d95197220 */ /* 0x040fe40000410000 */
[C---:B------:R-:W-:Y:S02]  /*10870*/  FMUL.FTZ R26, R148.reuse, R126 ;  /* 0x0000007e941a7220 */ /* 0x040fe40000410000 */
[C---:B------:R-:W-:Y:S02]  /*10880*/  FMUL.FTZ R27, R148.reuse, R127 ;  /* 0x0000007f941b7220 */ /* 0x040fe40000410000 */
[----:B------:R-:W1:Y:S01]  /*10890*/  MUFU.EX2 R188, R188 ;  /* 0x000000bc00bc7308 */ /* 0x000e620000000800 */
[----:B------:R-:W-:Y:S02]  /*108a0*/  FMUL.FTZ R28, R149, R120 ;  /* 0x00000078951c7220 */ /* 0x000fe40000410000 */
[----:B------:R-:W-:Y:S01]  /*108b0*/  FMUL.FTZ R30, R148, R122 ;  /* 0x0000007a941e7220 */ /* 0x000fe20000410000 */
[----:B--2---:R-:W-:Y:S01]  /*108c0*/  F2FP.BF16.PACK_AB R146, R184, R185 ;  /* 0x000000b9b892723e */ /* 0x004fe200000010ff */
[C---:B------:R-:W-:Y:S02]  /*108d0*/  FMUL.FTZ R31, R148.reuse, R123 ;  /* 0x0000007b941f7220 */ /* 0x040fe40000410000 */
[----:B------:R-:W-:Y:S02]  /*108e0*/  FMUL.FTZ R53, R151, R53 ;  /* 0x0000003597357220 */ /* 0x000fe40000410000 */
        /* <DEDUP_REMOVED lines=8> */
[C---:B------:R-:W-:Y:S02]  /*10970*/  FMUL.FTZ R62, R148.reuse, R62 ;  /* 0x0000003e943e7220 */ /* 0x040fe40000410000 */
[----:B------:R-:W-:Y:S01]  /*10980*/  FMUL.FTZ R63, R148, R63 ;  /* 0x0000003f943f7220 */ /* 0x000fe20000410000 */
[----:B-1----:R-:W-:Y:S01]  /*10990*/  F2FP.BF16.PACK_AB R145, R188, R189 ;  /* 0x000000bdbc91723e */ /* 0x002fe200000010ff */
[C---:B------:R-:W-:Y:S02]  /*109a0*/  FMUL.FTZ R64, R151.reuse, R64 ;  /* 0x0000004097407220 */ /* 0x040fe40000410000 */
[----:B------:R-:W-:Y:S02]  /*109b0*/  FMUL.FTZ R65, R151, R65 ;  /* 0x0000004197417220 */ /* 0x000fe40000410000 */
[C---:B------:R-:W-:Y:S01]  /*109c0*/  FMUL.FTZ R66, R150.reuse, R66 ;  /* 0x0000004296427220 */ /* 0x040fe20000410000 */
[----:B------:R-:W-:Y:S01]  /*109d0*/  MUFU.EX2 R124, R175 ;  /* 0x000000af007c7308 */ /* 0x000fe20000000800 */
[----:B------:R-:W-:Y:S02]  /*109e0*/  FMUL.FTZ R67, R150, R67 ;  /* 0x0000004396437220 */ /* 0x000fe40000410000 */
[--C-:B------:R-:W-:Y:S02]  /*109f0*/  FFMA.FTZ R244, R244, c[0x0][0x2d0], -R166.reuse ;  /* 0x0000b400f4f47a23 */ /* 0x100fe400000108a6 */
[--C-:B------:R-:W-:Y:S02]  /*10a00*/  FFMA.FTZ R245, R245, c[0x0][0x2d0], -R166.reuse ;  /* 0x0000b400f5f57a23 */ /* 0x100fe400000108a6 */
[----:B------:R-:W-:Y:S02]  /*10a10*/  FFMA.FTZ R166, R163, c[0x0][0x2d0], -R166 ;  /* 0x0000b400a3a67a23 */ /* 0x000fe400000108a6 */
[--C-:B------:R-:W-:Y:S01]  /*10a20*/  FFMA.FTZ R250, R250, c[0x0][0x2d0], -R173.reuse ;  /* 0x0000b400fafa7a23 */ /* 0x100fe200000108ad */
[----:B------:R-:W-:Y:S01]  /*10a30*/  MUFU.EX2 R120, R174 ;  /* 0x000000ae00787308 */ /* 0x000fe20000000800 */
[----:B------:R-:W-:Y:S02]  /*10a40*/  FFMA.FTZ R173, R172, c[0x0][0x2d0], -R173 ;  /* 0x0000b400acad7a23 */ /* 0x000fe400000108ad */
[--C-:B------:R-:W-:Y:S01]  /*10a50*/  FFMA.FTZ R248, R248, c[0x0][0x2d0], -R171.reuse ;  /* 0x0000b400f8f87a23 */ /* 0x100fe200000108ab */
[----:B--2---:R-:W-:Y:S01]  /*10a60*/  F2FP.BF16.PACK_AB R147, R186, R187 ;  /* 0x000000bbba93723e */ /* 0x004fe200000010ff */
[--C-:B------:R-:W-:Y:S02]  /*10a70*/  FFMA.FTZ R246, R246, c[0x0][0x2d0], -R171.reuse ;  /* 0x0000b400f6f67a23 */ /* 0x100fe400000108ab */
[----:B------:R-:W-:Y:S02]  /*10a80*/  FFMA.FTZ R171, R168, c[0x0][0x2d0], -R171 ;  /* 0x0000b400a8ab7a23 */ /* 0x000fe400000108ab */
[C---:B------:R-:W-:Y:S01]  /*10a90*/  FMUL.FTZ R29, R149.reuse, R121 ;  /* 0x00000079951d7220 */ /* 0x040fe20000410000 */
[----:B------:R1:W-:Y:S01]  /*10aa0*/  MUFU.EX2 R136, R173 ;  /* 0x000000ad00887308 */ /* 0x0003e20000000800 */
[C---:B------:R-:W-:Y:S01]  /*10ab0*/  HMMA.16816.F32.BF16 R8, R144.reuse, R20, R8 ;  /* 0x000000149008723c */ /* 0x040fe20000041808 */
[C---:B------:R-:W-:Y:S02]  /*10ac0*/  FMUL.FTZ R72, R149.reuse, R72 ;  /* 0x0000004895487220 */ /* 0x040fe40000410000 */
[----:B------:R-:W-:Y:S02]  /*10ad0*/  FMUL.FTZ R73, R149, R73 ;  /* 0x0000004995497220 */ /* 0x000fe40000410000 */
[C---:B------:R-:W-:Y:S02]  /*10ae0*/  FMUL.FTZ R74, R148.reuse, R74 ;  /* 0x0000004a944a7220 */ /* 0x040fe40000410000 */
        /* <DEDUP_REMOVED lines=28> */
[C---:B------:R-:W-:Y:S01]  /*10cb0*/  FMUL.FTZ R37, R151.reuse, R113 ;  /* 0x0000007197257220 */ /* 0x040fe20000410000 */
[----:B-1----:R-:W-:Y:S01]  /*10cc0*/  LDSM.16.MT88.4 R168, [R212+0x1500] ;  /* 0x00150000d4a8783b */ /* 0x002fe20000004200 */
[C---:B------:R-:W-:Y:S02]  /*10cd0*/  FMUL.FTZ R94, R148.reuse, R94 ;  /* 0x0000005e945e7220 */ /* 0x040fe40000410000 */
[C---:B------:R-:W-:Y:S01]  /*10ce0*/  HMMA.16816.F32.BF16 R32, R156.reuse, R38, R32 ;  /* 0x000000269c20723c */ /* 0x040fe20000041820 */
[----:B------:R-:W-:Y:S03]  /*10cf0*/  FMUL.FTZ R95, R148, R95 ;  /* 0x0000005f945f7220 */ /* 0x000fe60000410000 */
[C---:B------:R-:W-:Y:S01]  /*10d00*/  FMUL.FTZ R96, R151.reuse, R96 ;  /* 0x0000006097607220 */ /* 0x040fe20000410000 */
[----:B------:R-:W-:Y:S01]  /*10d10*/  MUFU.EX2 R139, R166 ;  /* 0x000000a6008b7308 */ /* 0x000fe20000000800 */
[C---:B------:R-:W-:Y:S02]  /*10d20*/  FMUL.FTZ R97, R151.reuse, R97 ;  /* 0x0000006197617220 */ /* 0x040fe40000410000 */
[C---:B------:R-:W-:Y:S04]  /*10d30*/  FMUL.FTZ R38, R150.reuse, R114 ;  /* 0x0000007296267220 */ /* 0x040fe80000410000 */
[C---:B------:R-:W-:Y:S02]  /*10d40*/  FMUL.FTZ R39, R150.reuse, R115 ;  /* 0x0000007396277220 */ /* 0x040fe40000410000 */
[----:B------:R-:W1:Y:S01]  /*10d50*/  LDSM.16.MT88.4 R112, [R212+0xd00] ;  /* 0x000d0000d470783b */ /* 0x000e620000004200 */
[----:B------:R3:W-:Y:S01]  /*10d60*/  MUFU.EX2 R126, R164 ;  /* 0x000000a4007e7308 */ /* 0x0007e20000000800 */
[C---:B------:R-:W-:Y:S02]  /*10d70*/  FMUL.FTZ R98, R150.reuse, R98 ;  /* 0x0000006296627220 */ /* 0x040fe40000410000 */
[C---:B------:R-:W-:Y:S01]  /*10d80*/  FMUL.FTZ R99, R150.reuse, R99 ;  /* 0x0000006396637220 */ /* 0x040fe20000410000 */
        /* <DEDUP_REMOVED lines=16> */
[----:B------:R-:W-:Y:S02]  /*10e90*/  FMUL.FTZ R85, R151, R85 ;  /* 0x0000005597557220 */ /* 0x000fe40000410000 */
[----:B------:R-:W-:Y:S01]  /*10ea0*/  MUFU.EX2 R192, R192 ;  /* 0x000000c000c07308 */ /* 0x000fe20000000800 */
[C---:B------:R-:W-:Y:S02]  /*10eb0*/  FMUL.FTZ R86, R150.reuse, R86 ;  /* 0x0000005696567220 */ /* 0x040fe40000410000 */
[----:B------:R-:W-:Y:S02]  /*10ec0*/  FMUL.FTZ R87, R150, R87 ;  /* 0x0000005796577220 */ /* 0x000fe40000410000 */
[--C-:B------:R-:W-:Y:S01]  /*10ed0*/  FFMA.FTZ R247, R247, c[0x0][0x2d0], -R161.reuse ;  /* 0x0000b400f7f77a23 */ /* 0x100fe200000108a1 */
[-C--:B-1----:R-:W-:Y:S03]  /*10ee0*/  HMMA.16816.F32.BF16 R52, R156, R112.reuse, R52 ;  /* 0x000000709c34723c */ /* 0x082fe60000041834 */
[--C-:B------:R-:W-:Y:S01]  /*10ef0*/  FFMA.FTZ R252, R252, c[0x0][0x2d0], -R161.reuse ;  /* 0x0000b400fcfc7a23 */ /* 0x100fe200000108a1 */
[----:B------:R-:W1:Y:S01]  /*10f00*/  MUFU.EX2 R193, R193 ;  /* 0x000000c100c17308 */ /* 0x000e620000000800 */
[--C-:B------:R-:W-:Y:S02]  /*10f10*/  FFMA.FTZ R251, R251, c[0x0][0x2d0], -R161.reuse ;  /* 0x0000b400fbfb7a23 */ /* 0x100fe400000108a1 */
[--C-:B------:R-:W-:Y:S02]  /*10f20*/  FFMA.FTZ R249, R249, c[0x0][0x2d0], -R161.reuse ;  /* 0x0000b400f9f97a23 */ /* 0x100fe400000108a1 */
[--C-:B------:R-:W-:Y:S01]  /*10f30*/  FFMA.FTZ R162, R162, c[0x0][0x2d0], -R161.reuse ;  /* 0x0000b400a2a27a23 */ /* 0x100fe200000108a1 */
[C---:B------:R-:W-:Y:S02]  /*10f40*/  HMMA.16816.F32.BF16 R56, R144.reuse, R112, R56 ;  /* 0x000000709038723c */ /* 0x040fe40000041838 */
[--C-:B------:R-:W-:Y:S02]  /*10f50*/  FFMA.FTZ R160, R160, c[0x0][0x2d0], -R161.reuse ;  /* 0x0000b400a0a07a23 */ /* 0x100fe400000108a1 */
[----:B------:R-:W-:Y:S01]  /*10f60*/  MUFU.EX2 R194, R194 ;  /* 0x000000c200c27308 */ /* 0x000fe20000000800 */
[----:B------:R-:W-:Y:S02]  /*10f70*/  FFMA.FTZ R161, R153, c[0x0][0x2d0], -R161 ;  /* 0x0000b40099a17a23 */ /* 0x000fe400000108a1 */
[----:B------:R-:W-:Y:S01]  /*10f80*/  FFMA.FTZ R179, R151, R234, R179 ;  /* 0x000000ea97b37223 */ /* 0x000fe200000100b3 */
[-C--:B------:R-:W-:Y:S01]  /*10f90*/  HMMA.16816.F32.BF16 R60, R144, R114.reuse, R60 ;  /* 0x00000072903c723c */ /* 0x080fe2000004183c */
[----:B------:R-:W-:Y:S03]  /*10fa0*/  MOV R151, R3 ;  /* 0x0000000300977202 */ /* 0x000fe60000000f00 */
[----:B------:R-:W-:Y:S01]  /*10fb0*/  FFMA.FTZ R155, R150, R235, R155 ;  /* 0x000000eb969b7223 */ /* 0x000fe2000001009b */
[----:B------:R-:W-:Y:S01]  /*10fc0*/  MOV R150, R2 ;  /* 0x0000000200967202 */ /* 0x000fe20000000f00 */
[----:B------:R-:W3:Y:S01]  /*10fd0*/  MUFU.EX2 R195, R195 ;  /* 0x000000c300c37308 */ /* 0x000ee20000000800 */
[----:B------:R-:W-:Y:S01]  /*10fe0*/  FFMA.FTZ R181, R149, R232, R181 ;  /* 0x000000e895b57223 */ /* 0x000fe200000100b5 */
[C---:B------:R-:W-:Y:S01]  /*10ff0*/  HMMA.16816.F32.BF16 R64, R156.reuse, R114, R64 ;  /* 0x000000729c40723c */ /* 0x040fe20000041840 */
[----:B------:R-:W4:Y:S03]  /*11000*/  LDSM.16.MT88.4 R112, [R212+0x500] ;  /* 0x00050000d470783b */ /* 0x000f260000004200 */
[----:B------:R-:W-:Y:S01]  /*11010*/  FFMA.FTZ R189, R148, R233, R189 ;  /* 0x000000e994bd7223 */ /* 0x000fe200000100bd */
[----:B------:R-:W-:Y:S01]  /*11020*/  MOV R149, R0 ;  /* 0x0000000000957202 */ /* 0x000fe20000000f00 */
[----:B------:R-:W-:Y:S01]  /*11030*/  FADD.FTZ R178, R178, R179 ;  /* 0x000000b3b2b27221 */ /* 0x000fe20000010000 */
[----:B------:R-:W-:Y:S01]  /*11040*/  MOV R148, R152 ;  /* 0x0000009800947202 */ /* 0x000fe20000000f00 */
[-C--:B------:R-:W-:Y:S01]  /*11050*/  HMMA.16816.F32.BF16 R68, R156, R100.reuse, R68 ;  /* 0x000000649c44723c */ /* 0x080fe20000041844 */
[----:B------:R-:W-:Y:S03]  /*11060*/  MUFU.EX2 R196, R196 ;  /* 0x000000c400c47308 */ /* 0x000fe60000000800 */
[----:B------:R-:W-:Y:S02]  /*11070*/  FADD.FTZ R154, R154, R155 ;  /* 0x0000009b9a9a7221 */ /* 0x000fe40000010000 */
[----:B------:R-:W-:Y:S02]  /*11080*/  FADD.FTZ R180, R180, R181 ;  /* 0x000000b5b4b47221 */ /* 0x000fe40000010000 */
        /* <DEDUP_REMOVED lines=32> */
[----:B-1----:R-:W-:Y:S03]  /*11290*/  F2FP.BF16.PACK_AB R104, R199, R198 ;  /* 0x000000c6c768723e */ /* 0x002fe600000010ff */
[----:B------:R-:W-:Y:S02]  /*112a0*/  FADD.FTZ R198, R198, R185 ;  /* 0x000000b9c6c67221 */ /* 0x000fe40000010000 */
[----:B------:R-:W-:Y:S01]  /*112b0*/  FADD.FTZ R197, R197, R196 ;  /* 0x000000c4c5c57221 */ /* 0x000fe20000010000 */
[----:B------:R-:W-:Y:S01]  /*112c0*/  MUFU.EX2 R247, R247 ;  /* 0x000000f700f77308 */ /* 0x000fe20000000800 */
[-C--:B------:R-:W-:Y:S01]  /*112d0*/  HMMA.16816.F32.BF16 R4, R100, R108.reuse, R4 ;  /* 0x0000006c6404723c */ /* 0x080fe20000041804 */
[----:B------:R-:W-:Y:S03]  /*112e0*/  F2FP.BF16.PACK_AB R158, R136, R120 ;  /* 0x00000078889e723e */ /* 0x000fe600000010ff */
[----:B------:R-:W-:Y:S01]  /*112f0*/  F2FP.BF16.PACK_AB R159, R138, R122 ;  /* 0x0000007a8a9f723e */ /* 0x000fe200000010ff */
[----:B------:R-:W-:Y:S04]  /*11300*/  FADD.FTZ R199, R199, R198 ;  /* 0x000000c6c7c77221 */ /* 0x000fe80000010000 */
[----:B------:R-:W1:Y:S03]  /*11310*/  MUFU.EX2 R252, R252 ;  /* 0x000000fc00fc7308 */ /* 0x000e660000000800 */
[C---:B--2---:R-:W-:Y:S01]  /*11320*/  F2FP.BF16.PACK_AB R106, R245.reuse, R244 ;  /* 0x000000f4f56a723e */ /* 0x044fe200000010ff */
[----:B------:R-:W-:Y:S04]  /*11330*/  FADD.FTZ R244, R244, R199 ;  /* 0x000000c7f4f47221 */ /* 0x000fe80000010000 */
[----:B------:R-:W-:Y:S02]  /*11340*/  FADD.FTZ R244, R245, R244 ;  /* 0x000000f4f5f47221 */ /* 0x000fe40000010000 */
        /* <DEDUP_REMOVED lines=101> */
.L_x_433:
[----:B------:R-:W1:Y:S01]  /*119a0*/  SHFL.BFLY PT, R5, R234, 0x2, 0x1f ;  /* 0x0c401f00ea057f89 */ /* 0x000e6200000e0000 */
[----:B------:R-:W-:-:S03]  /*119b0*/  PLOP3.LUT P4, PT, PT, PT, PT, 0x8, 0x0 ;  /* 0x000000000000781c */ /* 0x000fc60003f8e170 */
[----:B------:R-:W2:Y:S04]  /*119c0*/  SHFL.BFLY PT, R6, R235, 0x2, 0x1f ;  /* 0x0c401f00eb067f89 */ /* 0x000ea800000e0000 */
[----:B------:R-:W3:Y:S01]  /*119d0*/  SHFL.BFLY PT, R4, R233, 0x2, 0x1f ;  /* 0x0c401f00e9047f89 */ /* 0x000ee200000e0000 */
[----:B-1----:R-:W-:-:S03]  /*119e0*/  FADD.FTZ R12, R5, R234 ;  /* 0x000000ea050c7221 */ /* 0x002fc60000010000 */
[----:B------:R-:W1:Y:S01]  /*119f0*/  SHFL.BFLY PT, R5, R232, 0x2, 0x1f ;  /* 0x0c401f00e8057f89 */ /* 0x000e6200000e0000 */
[----:B--2---:R-:W-:-:S03]  /*11a00*/  FADD.FTZ R13, R6, R235 ;  /* 0x000000eb060d7221 */ /* 0x004fc60000010000 */
[----:B------:R-:W2:Y:S01]  /*11a10*/  SHFL.BFLY PT, R9, R12, 0x1, 0x1f ;  /* 0x0c201f000c097f89 */ /* 0x000ea200000e0000 */
[----:B---3--:R-:W-:-:S03]  /*11a20*/  FADD.FTZ R11, R4, R233 ;  /* 0x000000e9040b7221 */ /* 0x008fc60000010000 */
[----:B------:R-:W3:Y:S04]  /*11a30*/  SHFL.BFLY PT, R8, R13, 0x1, 0x1f ;  /* 0x0c201f000d087f89 */ /* 0x000ee800000e0000 */
[----:B------:R-:W4:Y:S01]  /*11a40*/  SHFL.BFLY PT, R6, R11, 0x1, 0x1f ;  /* 0x0c201f000b067f89 */ /* 0x000f2200000e0000 */
[----:B-1----:R-:W-:Y:S02]  /*11a50*/  FADD.FTZ R10, R5, R232 ;  /* 0x000000e8050a7221 */ /* 0x002fe40000010000 */
[----:B------:R-:W-:Y:S01]  /*11a60*/  CS2R R4, SRZ ;  /* 0x0000000000047805 */ /* 0x000fe2000001ff00 */
[----:B--2---:R-:W-:Y:S02]  /*11a70*/  FADD.FTZ R9, R12, R9 ;  /* 0x000000090c097221 */ /* 0x004fe40000010000 */
[----:B------:R-:W1:Y:S01]  /*11a80*/  SHFL.BFLY PT, R7, R10, 0x1, 0x1f ;  /* 0x0c201f000a077f89 */ /* 0x000e6200000e0000 */
[----:B------:R-:W-:Y:S01]  /*11a90*/  MOV R12, 0xff800000 ;  /* 0xff800000000c7802 */ /* 0x000fe20000000f00 */
[----:B---3--:R-:W-:Y:S01]  /*11aa0*/  FADD.FTZ R8, R13, R8 ;  /* 0x000000080d087221 */ /* 0x008fe20000010000 */
[----:B------:R-:W-:Y:S01]  /*11ab0*/  FSETP.NE.FTZ.AND P3, PT, R9, RZ, PT ;  /* 0x000000ff0900720b */ /* 0x000fe20003f75000 */
[----:B----4-:R-:W-:-:S03]  /*11ac0*/  FADD.FTZ R6, R6, R11 ;  /* 0x0000000b06067221 */ /* 0x010fc60000010000 */
[----:B------:R-:W-:Y:S02]  /*11ad0*/  FSETP.NE.FTZ.AND P2, PT, R8, RZ, PT ;  /* 0x000000ff0800720b */ /* 0x000fe40003f55000 */
[----:B------:R-:W-:Y:S02]  /*11ae0*/  MOV R11, 0xff800000 ;  /* 0xff800000000b7802 */ /* 0x000fe40000000f00 */
[----:B------:R-:W-:-:S05]  /*11af0*/  FSETP.NE.FTZ.AND P0, PT, R6, RZ, PT ;  /* 0x000000ff0600720b */ /* 0x000fca0003f15000 */
[----:B------:R-:W2:Y:S01]  /*11b00*/  @P3 MUFU.RCP R5, R9 ;  /* 0x0000000900053308 */ /* 0x000ea20000001000 */
[----:B------:R-:W-:-:S03]  /*11b10*/  @P3 MOV R17, 0x3f317218 ;  /* 0x3f31721800113802 */ /* 0x000fc60000000f00 */
[----:B------:R-:W-:Y:S02]  /*11b20*/  @P2 MOV R16, 0x3f317218 ;  /* 0x3f31721800102802 */ /* 0x000fe40000000f00 */
[----:B------:R-:W-:Y:S02]  /*11b30*/  @P3 FMUL.FTZ R17, R17, c[0x0][0x2d0] ;  /* 0x0000b40011113a20 */ /* 0x000fe40000410000 */
[----:B-1----:R-:W-:Y:S01]  /*11b40*/  FADD.FTZ R7, R10, R7 ;  /* 0x000000070a077221 */ /* 0x002fe20000010000 */
[----:B------:R-:W-:Y:S01]  /*11b50*/  MOV R10, RZ ;  /* 0x000000ff000a7202 */ /* 0x000fe20000000f00 */
[----:B------:R-:W-:Y:S01]  /*11b60*/  @P2 MUFU.RCP R4, R8 ;  /* 0x0000000800042308 */ /* 0x000fe20000001000 */
[----:B------:R-:W-:Y:S01]  /*11b70*/  @P0 MOV R14, 0x3f317218 ;  /* 0x3f317218000e0802 */ /* 0x000fe20000000f00 */
[----:B------:R-:W-:Y:S01]  /*11b80*/  @P2 FMUL.FTZ R16, R16, c[0x0][0x2d0] ;  /* 0x0000b40010102a20 */ /* 0x000fe20000410000 */
[----:B------:R-:W-:Y:S01]  /*11b90*/  FSETP.NE.FTZ.AND P1, PT, R7, RZ, PT ;  /* 0x000000ff0700720b */ /* 0x000fe20003f35000 */
[----:B--2---:R-:W-:-:S02]  /*11ba0*/  FMUL.FTZ R144, R5, R144 ;  /* 0x0000009005907220 */ /* 0x004fc40000410000 */
[C---:B------:R-:W-:Y:S02]  /*11bb0*/  FMUL.FTZ R145, R5.reuse, R145 ;  /* 0x0000009105917220 */ /* 0x040fe40000410000 */
[----:B------:R-:W-:Y:S01]  /*11bc0*/  @P0 MUFU.RCP R10, R6 ;  /* 0x00000006000a0308 */ /* 0x000fe20000001000 */
[C---:B------:R-:W-:Y:S02]  /*11bd0*/  FMUL.FTZ R132, R5.reuse, R132 ;  /* 0x0000008405847220 */ /* 0x040fe40000410000 */
[C---:B------:R-:W-:Y:S02]  /*11be0*/  FMUL.FTZ R133, R5.reuse, R133 ;  /* 0x0000008505857220 */ /* 0x040fe40000410000 */
[C---:B------:R-:W-:Y:S02]  /*11bf0*/  FMUL.FTZ R128, R5.reuse, R128 ;  /* 0x0000008005807220 */ /* 0x040fe40000410000 */
[C---:B------:R-:W-:Y:S01]  /*11c00*/  FMUL.FTZ R129, R5.reuse, R129 ;  /* 0x0000008105817220 */ /* 0x040fe20000410000 */
[----:B------:R-:W1:Y:S01]  /*11c10*/  @P3 MUFU.LG2 R9, R9 ;  /* 0x0000000900093308 */ /* 0x000e620000000c00 */
[C---:B------:R-:W-:Y:S01]  /*11c20*/  FMUL.FTZ R116, R5.reuse, R116 ;  /* 0x0000007405747220 */ /* 0x040fe20000410000 */
[----:B------:R-:W-:Y:S01]  /*11c30*/  @P1 MOV R15, 0x3f317218 ;  /* 0x3f317218000f1802 */ /* 0x000fe20000000f00 */
[----:B------:R-:W-:-:S02]  /*11c40*/  FMUL.FTZ R117, R5, R117 ;  /* 0x0000007505757220 */ /* 0x000fc40000410000 */
[C---:B------:R-:W-:Y:S02]  /*11c50*/  FMUL.FTZ R112, R5.reuse, R112 ;  /* 0x0000007005707220 */ /* 0x040fe40000410000 */
[C---:B------:R-:W-:Y:S01]  /*11c60*/  FMUL.FTZ R113, R5.reuse, R113 ;  /* 0x0000007105717220 */ /* 0x040fe20000410000 */
[----:B------:R-:W2:Y:S01]  /*11c70*/  @P2 MUFU.LG2 R8, R8 ;  /* 0x0000000800082308 */ /* 0x000ea20000000c00 */
        /* <DEDUP_REMOVED lines=8> */
[C---:B------:R-:W-:Y:S01]  /*11d00*/  FMUL.FTZ R69, R5.reuse, R69 ;  /* 0x0000004505457220 */ /* 0x040fe20000410000 */
[----:B------:R-:W4:Y:S01]  /*11d10*/  @P0 MUFU.LG2 R6, R6 ;  /* 0x0000000600060308 */ /* 0x000f220000000c00 */
[C---:B------:R-:W-:Y:S02]  /*11d20*/  FMUL.FTZ R80, R5.reuse, R80 ;  /* 0x0000005005507220 */ /* 0x040fe40000410000 */
[C---:B------:R-:W-:Y:S02]  /*11d30*/  FMUL.FTZ R81, R5.reuse, R81 ;  /* 0x0000005105517220 */ /* 0x040fe40000410000 */
[----:B------:R-:W-:-:S02]  /*11d40*/  FMUL.FTZ R84, R5, R84 ;  /* 0x0000005405547220 */ /* 0x000fc40000410000 */
[C---:B------:R-:W-:Y:S02]  /*11d50*/  FMUL.FTZ R85, R5.reuse, R85 ;  /* 0x0000005505557220 */ /* 0x040fe40000410000 */
[C---:B------:R-:W-:Y:S02]  /*11d60*/  FMUL.FTZ R96, R5.reuse, R96 ;  /* 0x0000006005607220 */ /* 0x040fe40000410000 */
[----:B------:R-:W-:Y:S01]  /*11d70*/  FMUL.FTZ R97, R5, R97 ;  /* 0x0000006105617220 */ /* 0x000fe20000410000 */
[----:B------:R-:W-:Y:S01]  /*11d80*/  MOV R5, RZ ;  /* 0x000000ff00057202 */ /* 0x000fe20000000f00 */
[----:B-1----:R-:W-:Y:S02]  /*11d90*/  @P3 FMUL.FTZ R18, R9, 0.69314718246459960938 ;  /* 0x3f31721809123820 */ /* 0x002fe40000410000 */
[----:B--2---:R-:W-:Y:S02]  /*11da0*/  @P2 FMUL.FTZ R9, R8, 0.69314718246459960938 ;  /* 0x3f31721808092820 */ /* 0x004fe40000410000 */
[----:B---3--:R-:W-:Y:S01]  /*11db0*/  @P1 FMUL.FTZ R13, R13, 0.69314718246459960938 ;  /* 0x3f3172180d0d1820 */ /* 0x008fe20000410000 */
[----:B------:R1:W2:Y:S01]  /*11dc0*/  @P1 MUFU.RCP R5, R7 ;  /* 0x0000000700051308 */ /* 0x0002a20000001000 */
[----:B------:R-:W-:-:S02]  /*11dd0*/  @P1 FMUL.FTZ R15, R15, c[0x0][0x2d0] ;  /* 0x0000b4000f0f1a20 */ /* 0x000fc40000410000 */
[----:B----4-:R-:W-:Y:S02]  /*11de0*/  @P0 FMUL.FTZ R19, R6, 0.69314718246459960938 ;  /* 0x3f31721806130820 */ /* 0x010fe40000410000 */
[----:B------:R-:W-:Y:S02]  /*11df0*/  @P0 FMUL.FTZ R14, R14, c[0x0][0x2d0] ;  /* 0x0000b4000e0e0a20 */ /* 0x000fe40000410000 */
[C---:B------:R-:W-:Y:S02]  /*11e00*/  FMUL.FTZ R146, R4.reuse, R146 ;  /* 0x0000009204927220 */ /* 0x040fe40000410000 */
[C---:B------:R-:W-:Y:S02]  /*11e10*/  FMUL.FTZ R147, R4.reuse, R147 ;  /* 0x0000009304937220 */ /* 0x040fe40000410000 */
[C---:B------:R-:W-:Y:S02]  /*11e20*/  FMUL.FTZ R134, R4.reuse, R134 ;  /* 0x0000008604867220 */ /* 0x040fe40000410000 */
[----:B------:R-:W-:-:S02]  /*11e30*/  FMUL.FTZ R135, R4, R135 ;  /* 0x0000008704877220 */ /* 0x000fc40000410000 */
[C---:B------:R-:W-:Y:S01]  /*11e40*/  FMUL.FTZ R130, R4.reuse, R130 ;  /* 0x0000008204827220 */ /* 0x040fe20000410000 */
[----:B-1----:R-:W-:Y:S01]  /*11e50*/  MOV R7, 0xff800000 ;  /* 0xff80000000077802 */ /* 0x002fe20000000f00 */
        /* <DEDUP_REMOVED lines=43> */
[----:B------:R-:W-:Y:S01]  /*12110*/  MOV R10, 0xff800000 ;  /* 0xff800000000a7802 */ /* 0x000fe20000000f00 */
[C---:B--2---:R-:W-:Y:S02]  /*12120*/  FMUL.FTZ R140, R5.reuse, R140 ;  /* 0x0000008c058c7220 */ /* 0x044fe40000410000 */
        /* <DEDUP_REMOVED lines=23> */
[----:B------:R-:W-:Y:S02]  /*122a0*/  @P3 FFMA.FTZ R7, R17, R3, R18 ;  /* 0x0000000311073223 */ /* 0x000fe40000010012 */
[----:B------:R-:W-:Y:S02]  /*122b0*/  @P2 FFMA.FTZ R10, R16, R2, R9 ;  /* 0x00000002100a2223 */ /* 0x000fe40000010009 */
[----:B------:R-:W-:Y:S02]  /*122c0*/  @P1 FFMA.FTZ R11, R15, R0, R13 ;  /* 0x000000000f0b1223 */ /* 0x000fe4000001000d */
[----:B------:R-:W-:-:S02]  /*122d0*/  @P0 FFMA.FTZ R12, R14, R152, R19 ;  /* 0x000000980e0c0223 */ /* 0x000fc40000010013 */
.L_x_379:
[----:B------:R-:W-:Y:S05]  /*122e0*/  @P4 BRA `(.L_x_452) ;  /* 0x00001a9000004947 */ /* 0x000fea0003800000 */
[----:B------:R-:W1:Y:S01]  /*122f0*/  S2R R9, SR_TID.X ;  /* 0x0000000000097919 */ /* 0x000e620000002100 */
[----:B------:R-:W-:Y:S01]  /*12300*/  IMAD R18, RZ, RZ, -UR10 ;  /* 0x8000000aff127e24 */ /* 0x000fe2000f8e02ff */
[----:B------:R-:W-:Y:S01]  /*12310*/  USHF.R.S32.HI UR6, URZ, 0x1f, UR10 ;  /* 0x0000001f3f067899 */ /* 0x000fe2000801140a */
[----:B------:R-:W-:Y:S01]  /*12320*/  IMAD.MOV.U32 R14, RZ, RZ, c[0x0][0x4e8] ;  /* 0x00013a00ff0e7624 */ /* 0x000fe200078e00ff */
[----:B------:R-:W2:Y:S01]  /*12330*/  S2R R3, SR_CTAID.Y ;  /* 0x0000000000037919 */ /* 0x000ea20000002600 */
[----:B------:R-:W-:Y:S01]  /*12340*/  ULDC.64 UR4, c[0x0][0x4d0] ;  /* 0x0001340000047ab9 */ /* 0x000fe20000000a00 */
[----:B------:R-:W-:Y:S01]  /*12350*/  BSSY B0, `(.L_x_453) ;  /* 0x00000c4000007945 */ /* 0x000fe20003800000 */
[----:B------:R-:W-:Y:S01]  /*12360*/  UIMAD UR7, UR6, UR4, URZ ;  /* 0x00000004060772a4 */ /* 0x000fe2000f8e023f */
[----:B------:R-:W3:Y:S01]  /*12370*/  S2R R22, SR_CTAID.Z ;  /* 0x0000000000167919 */ /* 0x000ee20000002700 */
[----:B------:R-:W-:-:S03]  /*12380*/  UIMAD.WIDE.U32 UR8, UR10, UR4, URZ ;  /* 0x000000040a0872a5 */ /* 0x000fc6000f8e003f */
[----:B------:R-:W-:Y:S01]  /*12390*/  BAR.SYNC.DEFER_BLOCKING 0x1, 0x80 ;  /* 0x0042000000007b1d */ /* 0x000fe20000010000 */
[----:B------:R-:W-:Y:S01]  /*123a0*/  UIMAD UR5, UR10, UR5, UR7 ;  /* 0x000000050a0572a4 */ /* 0x000fe2000f8e0207 */
[C---:B------:R-:W-:Y:S01]  /*123b0*/  ISETP.NE.AND P0, PT, R14.reuse, 0x1, PT ;  /* 0x000000010e00780c */ /* 0x040fe20003f05270 */
[----:B------:R-:W-:Y:S02]  /*123c0*/  IMAD.U32 R25, RZ, RZ, UR9 ;  /* 0x00000009ff197e24 */ /* 0x000fe4000f8e00ff */
[----:B------:R-:W-:Y:S01]  /*123d0*/  UIADD3 UR5, UR9, UR5, URZ ;  /* 0x0000000509057290 */ /* 0x000fe2000fffe03f */
[----:B------:R-:W4:Y:S01]  /*123e0*/  S2R R15, SR_CTAID.X ;  /* 0x00000000000f7919 */ /* 0x000f220000002500 */
[----:B------:R-:W-:Y:S02]  /*123f0*/  IMAD.U32 R24, RZ, RZ, UR8 ;  /* 0x00000008ff187e24 */ /* 0x000fe4000f8e00ff */
[----:B------:R-:W-:Y:S02]  /*12400*/  IMAD R14, R14, c[0x0][0x388], RZ ;  /* 0x0000e2000e0e7a24 */ /* 0x000fe400078e02ff */
[----:B------:R-:W-:Y:S01]  /*12410*/  IMAD.U32 R25, RZ, RZ, UR5 ;  /* 0x00000005ff197e24 */ /* 0x000fe2000f8e00ff */
[----:B-1----:R-:W-:Y:S01]  /*12420*/  SHF.R.S32.HI R6, RZ, 0x1f, R9 ;  /* 0x0000001fff067819 */ /* 0x002fe20000011409 */
[----:B------:R-:W-:-:S02]  /*12430*/  ULDC.64 UR4, c[0x0][0x438] ;  /* 0x00010e0000047ab9 */ /* 0x000fc40000000a00 */
[----:B------:R-:W-:Y:S01]  /*12440*/  UIMAD UR6, UR6, UR4, URZ ;  /* 0x00000004060672a4 */ /* 0x000fe2000f8e023f */
[-C--:B------:R-:W-:Y:S01]  /*12450*/  LEA.HI R0, R6, R9.reuse, RZ, 0x2 ;  /* 0x0000000906007211 */ /* 0x080fe200078f10ff */
[----:B--2---:R-:W-:Y:S01]  /*12460*/  IMAD R18, R18, c[0x0][0x550], R3 ;  /* 0x0001540012127a24 */ /* 0x004fe200078e0203 */
[-C--:B------:R-:W-:Y:S01]  /*12470*/  LEA.HI R6, R6, R9.reuse, RZ, 0x5 ;  /* 0x0000000906067211 */ /* 0x080fe200078f28ff */
[----:B------:R-:W-:Y:S01]  /*12480*/  UIMAD.WIDE.U32 UR8, UR10, UR4, URZ ;  /* 0x000000040a0872a5 */ /* 0x000fe2000f8e003f */
[----:B------:R-:W-:Y:S01]  /*12490*/  LOP3.LUT R0, R0, 0xfffffffc, RZ, 0xc0, !PT ;  /* 0xfffffffc00007812 */ /* 0x000fe200078ec0ff */
[----:B------:R-:W-:Y:S01]  /*124a0*/  UIMAD UR4, UR10, UR5, UR6 ;  /* 0x000000050a0472a4 */ /* 0x000fe2000f8e0206 */
[----:B------:R-:W-:Y:S01]  /*124b0*/  LOP3.LUT R2, R6, 0xffffffe0, RZ, 0xc0, !PT ;  /* 0xffffffe006027812 */ /* 0x000fe200078ec0ff */
[----:B---3--:R-:W-:Y:S01]  /*124c0*/  IMAD.WIDE.U32 R24, R22, c[0x0][0x4d8], R24 ;  /* 0x0001360016187a25 */ /* 0x008fe200078e0018 */
[----:B------:R-:W-:Y:S01]  /*124d0*/  IADD3 R0, -R0, R9, RZ ;  /* 0x0000000900007210 */ /* 0x000fe20007ffe1ff */
[----:B------:R-:W-:Y:S01]  /*124e0*/  UIADD3 UR4, UR9, UR4, URZ ;  /* 0x0000000409047290 */ /* 0x000fe2000fffe03f */
[----:B------:R-:W-:Y:S01]  /*124f0*/  SHF.R.S32.HI R19, RZ, 0x5, R6 ;  /* 0x00000005ff137819 */ /* 0x000fe20000011406 */
[----:B------:R-:W-:Y:S01]  /*12500*/  IMAD.IADD R2, R9, 0x1, -R2 ;  /* 0x0000000109027824 */ /* 0x000fe200078e0a02 */
[----:B------:R-:W-:Y:S01]  /*12510*/  LEA.HI R3, R0, R0, RZ, 0x1 ;  /* 0x0000000000037211 */ /* 0x000fe200078f08ff */
[----:B------:R-:W-:Y:S01]  /*12520*/  IMAD.U32 R17, RZ, RZ, UR9 ;  /* 0x00000009ff117e24 */ /* 0x000fe2000f8e00ff */
[----:B------:R-:W-:Y:S01]  /*12530*/  SHF.R.S32.HI R6, RZ, 0x1f, R6 ;  /* 0x0000001fff067819 */ /* 0x000fe20000011406 */
[----:B------:R-:W-:Y:S01]  /*12540*/  IMAD.U32 R17, RZ, RZ, UR4 ;  /* 0x00000004ff117e24 */ /* 0x000fe2000f8e00ff */
[----:B------:R-:W-:-:S02]  /*12550*/  LOP3.LUT R9, R3, 0x1ffffffe, RZ, 0xc0, !PT ;  /* 0x1ffffffe03097812 */ /* 0x000fc400078ec0ff */
[----:B------:R-:W-:Y:S02]  /*12560*/  LEA.HI R6, R6, R19, RZ, 0x2 ;  /* 0x0000001306067211 */ /* 0x000fe400078f10ff */
[----:B------:R-:W-:Y:S01]  /*12570*/  SHF.R.S32.HI R13, RZ, 0x1f, R2 ;  /* 0x0000001fff0d7819 */ /* 0x000fe20000011402 */
[----:B------:R-:W-:Y:S01]  /*12580*/  IMAD.IADD R0, R0, 0x1, -R9 ;  /* 0x0000000100007824 */ /* 0x000fe200078e0a09 */
[----:B------:R-:W-:Y:S02]  /*12590*/  SHF.L.U32 R9, R3, 0x5, RZ ;  /* 0x0000000503097819 */ /* 0x000fe400000006ff */
[----:B------:R-:W-:Y:S02]  /*125a0*/  LOP3.LUT R6, R6, 0xffffffc, RZ, 0xc0, !PT ;  /* 0x0ffffffc06067812 */ /* 0x000fe400078ec0ff */
[----:B------:R-:W-:Y:S02]  /*125b0*/  LOP3.LUT R9, R9, 0xffffffc0, RZ, 0xc0, !PT ;  /* 0xffffffc009097812 */ /* 0x000fe400078ec0ff */
[----:B------:R-:W-:Y:S01]  /*125c0*/  SHF.R.S32.HI R3, RZ, 0x1f, R22 ;  /* 0x0000001fff037819 */ /* 0x000fe20000011416 */
[----:B------:R-:W-:Y:S01]  /*125d0*/  IMAD.IADD R19, R19, 0x1, -R6 ;  /* 0x0000000113137824 */ /* 0x000fe200078e0a06 */
[----:B------:R-:W-:Y:S01]  /*125e0*/  MOV R16, UR8 ;  /* 0x0000000800107c02 */ /* 0x000fe20008000f00 */
[----:B------:R-:W-:Y:S01]  /*125f0*/  IMAD R9, R0, 0x8, R9 ;  /* 0x0000000800097824 */ /* 0x000fe200078e0209 */
[----:B------:R-:W-:Y:S01]  /*12600*/  LEA.HI R0, R13, R2, RZ, 0x2 ;  /* 0x000000020d007211 */ /* 0x000fe200078f10ff */
[C---:B------:R-:W-:Y:S01]  /*12610*/  IMAD R13, R3.reuse, c[0x0][0x4d8], RZ ;  /* 0x00013600030d7a24 */ /* 0x040fe200078e02ff */
[----:B------:R-:W-:Y:S01]  /*12620*/  LOP3.LUT P1, RZ, R2, 0x3, RZ, 0xc0, !PT ;  /* 0x0000000302ff7812 */ /* 0x000fe2000782c0ff */
[----:B------:R-:W-:Y:S01]  /*12630*/  IMAD R3, R3, c[0x0][0x440], RZ ;  /* 0x0001100003037a24 */ /* 0x000fe200078e02ff */
[----:B------:R-:W-:Y:S01]  /*12640*/  SHF.R.S32.HI R8, RZ, 0x2, R0 ;  /* 0x00000002ff087819 */ /* 0x000fe20000011400 */
[----:B------:R-:W-:-:S02]  /*12650*/  IMAD R13, R22, c[0x0][0x4dc], R13 ;  /* 0x00013700160d7a24 */ /* 0x000fc400078e020d */
[C---:B------:R-:W-:Y:S01]  /*12660*/  IMAD R3, R22.reuse, c[0x0][0x444], R3 ;  /* 0x0001110016037a24 */ /* 0x040fe200078e0203 */
[----:B------:R-:W-:Y:S01]  /*12670*/  LEA R8, R19, R8, 0x4 ;  /* 0x0000000813087211 */ /* 0x000fe200078e20ff */
[----:B------:R-:W-:Y:S02]  /*12680*/  IMAD.IADD R25, R25, 0x1, R13 ;  /* 0x0000000119197824 */ /* 0x000fe400078e020d */
[----:B------:R-:W-:Y:S01]  /*12690*/  IMAD.WIDE.U32 R22, R22, c[0x0][0x440], R16 ;  /* 0x0001100016167a25 */ /* 0x000fe200078e0010 */
[----:B------:R-:W-:-:S03]  /*126a0*/  SHF.R.S32.HI R16, RZ, 0x1f, R18 ;  /* 0x0000001fff107819 */ /* 0x000fc60000011412 */
[----:B------:R-:W-:Y:S02]  /*126b0*/  IMAD.IADD R6, R8, 0x1, R9 ;  /* 0x0000000108067824 */ /* 0x000fe400078e0209 */
[----:B------:R-:W-:Y:S02]  /*126c0*/  IMAD.IADD R23, R23, 0x1, R3 ;  /* 0x0000000117177824 */ /* 0x000fe400078e0203 */
[----:B------:R-:W-:Y:S01]  /*126d0*/  IMAD R17, R16, c[0x0][0x448], RZ ;  /* 0x0001120010117a24 */ /* 0x000fe200078e02ff */
[C---:B----4-:R-:W-:Y:S01]  /*126e0*/  LEA R13, R15.reuse, R6, 0x7 ;  /* 0x000000060f0d7211 */ /* 0x050fe200078e38ff */
[----:B------:R-:W-:Y:S01]  /*126f0*/  IMAD.WIDE.U32 R22, R18, c[0x0][0x448], R22 ;  /* 0x0001120012167a25 */ /* 0x000fe200078e0016 */
[----:B------:R-:W-:Y:S02]  /*12700*/  LEA R15, R15, R8, 0x7 ;  /* 0x000000080f0f7211 */ /* 0x000fe400078e38ff */
[----:B------:R-:W-:Y:S01]  /*12710*/  MOV R6, R13 ;  /* 0x0000000d00067202 */ /* 0x000fe20000000f00 */
[----:B------:R-:W-:Y:S01]  /*12720*/  @P0 IMAD.HI.U32 R19, R13, c[0x0][0x4ec], RZ ;  /* 0x00013b000d130a27 */ /* 0x000fe200078e00ff */
[----:B------:R-:W-:-:S03]  /*12730*/  ISETP.GE.OR P4, PT, R15, R14, P1 ;  /* 0x0000000e0f00720c */ /* 0x000fc60000f86670 */
[----:B------:R-:W-:-:S04]  /*12740*/  @P0 IMAD.HI.U32 R9, R13, c[0x0][0x4ec], RZ ;  /* 0x00013b000d090a27 */ /* 0x000fc800078e00ff */
[----:B------:R-:W-:Y:S01]  /*12750*/  IMAD.MOV.U32 R3, RZ, RZ, R13 ;  /* 0x000000ffff037224 */ /* 0x000fe200078e000d */
[----:B------:R-:W-:Y:S01]  /*12760*/  @P0 SHF.R.U32.HI R3, RZ, c[0x0][0x4f0], R19 ;  /* 0x00013c00ff030a19 */ /* 0x000fe20000011613 */
[----:B------:R-:W-:Y:S01]  /*12770*/  IMAD R17, R18, c[0x0][0x44c], R17 ;  /* 0x0001130012117a24 */ /* 0x000fe200078e0211 */
[----:B------:R-:W-:Y:S01]  /*12780*/  @P0 SHF.R.U32.HI R6, RZ, c[0x0][0x4f0], R9 ;  /* 0x00013c00ff060a19 */ /* 0x000fe20000011609 */
[----:B------:R-:W-:Y:S02]  /*12790*/  IMAD R9, R16, c[0x0][0x4e0], RZ ;  /* 0x0001380010097a24 */ /* 0x000fe400078e02ff */
[----:B------:R-:W-:Y:S02]  /*127a0*/  IMAD.MOV R20, RZ, RZ, -R3 ;  /* 0x000000ffff147224 */ /* 0x000fe400078e0a03 */
[C---:B------:R-:W-:Y:S01]  /*127b0*/  IMAD R16, R18.reuse, c[0x0][0x4e4], R9 ;  /* 0x0001390012107a24 */ /* 0x040fe200078e0209 */
[----:B------:R-:W-:Y:S01]  /*127c0*/  SHF.R.S32.HI R9, RZ, 0x1f, R6 ;  /* 0x0000001fff097819 */ /* 0x000fe20000011406 */
[----:B------:R-:W-:-:S04]  /*127d0*/  IMAD.WIDE.U32 R18, R18, c[0x0][0x4e0], R24 ;  /* 0x0001380012127a25 */ /* 0x000fc800078e0018 */
[----:B------:R-:W-:Y:S01]  /*127e0*/  IMAD R20, R20, c[0x0][0x4e8], R13 ;  /* 0x00013a0014147a24 */ /* 0x000fe200078e020d */
[----:B------:R-:W-:Y:S01]  /*127f0*/  IADD3 R18, P0, R3, R18, RZ ;  /* 0x0000001203127210 */ /* 0x000fe20007f1e0ff */
[----:B------:R-:W-:Y:S01]  /*12800*/  IMAD.IADD R23, R23, 0x1, R17 ;  /* 0x0000000117177824 */ /* 0x000fe200078e0211 */
[----:B------:R-:W-:Y:S01]  /*12810*/  SHF.R.S32.HI R17, RZ, 0x1f, R3 ;  /* 0x0000001fff117819 */ /* 0x000fe20000011403 */
[----:B------:R-:W-:Y:S01]  /*12820*/  IMAD R9, R9, c[0x0][0x430], RZ ;  /* 0x00010c0009097a24 */ /* 0x000fe200078e02ff */
[----:B------:R-:W-:Y:S02]  /*12830*/  SHF.R.S32.HI R3, RZ, 0x1f, R20 ;  /* 0x0000001fff037819 */ /* 0x000fe40000011414 */
[----:B------:R-:W-:Y:S01]  /*12840*/  IADD3.X R19, R17, R19, R16, P0, !PT ;  /* 0x0000001311137210 */ /* 0x000fe200007fe410 */
[----:B------:R-:W-:-:S04]  /*12850*/  IMAD.WIDE.U32 R16, R6, c[0x0][0x430], R22 ;  /* 0x00010c0006107a25 */ /* 0x000fc800078e0016 */
[----:B------:R-:W-:Y:S02]  /*12860*/  IMAD R3, R3, c[0x0][0x4c8], RZ ;  /* 0x0001320003037a24 */ /* 0x000fe400078e02ff */
[C---:B------:R-:W-:Y:S01]  /*12870*/  IMAD R9, R6.reuse, c[0x0][0x434], R9 ;  /* 0x00010d0006097a24 */ /* 0x040fe200078e0209 */
[----:B------:R-:W-:Y:S01]  /*12880*/  IADD3 R6, -R6, RZ, RZ ;  /* 0x000000ff06067210 */ /* 0x000fe20007ffe1ff */
[----:B------:R-:W-:-:S04]  /*12890*/  IMAD.WIDE.U32 R18, R20, c[0x0][0x4c8], R18 ;  /* 0x0001320014127a25 */ /* 0x000fc800078e0012 */
[----:B------:R-:W-:Y:S01]  /*128a0*/  IMAD R3, R20, c[0x0][0x4cc], R3 ;  /* 0x0001330014037a24 */ /* 0x000fe200078e0203 */
[----:B------:R-:W-:Y:S01]  /*128b0*/  LEA R25, P0, R18, c[0x0][0x4a8], 0x2 ;  /* 0x00012a0012197a11 */ /* 0x000fe200078010ff */
[----:B------:R-:W-:Y:S02]  /*128c0*/  IMAD R6, R6, c[0x0][0x4e8], R13 ;  /* 0x00013a0006067a24 */ /* 0x000fe400078e020d */
[----:B------:R-:W-:Y:S02]  /*128d0*/  IMAD.IADD R13, R19, 0x1, R3 ;  /* 0x00000001130d7824 */ /* 0x000fe400078e0203 */
[----:B------:R-:W-:Y:S01]  /*128e0*/  SHFL.IDX PT, R22, R25, RZ, 0x1c1f ;  /* 0x001c1fff19167589 */ /* 0x000fe200000e0000 */
[----:B------:R-:W-:Y:S01]  /*128f0*/  IMAD.IADD R9, R17, 0x1, R9 ;  /* 0x0000000111097824 */ /* 0x000fe200078e0209 */
[----:B------:R-:W-:Y:S01]  /*12900*/  SHF.R.S32.HI R3, RZ, 0x1f, R6 ;  /* 0x0000001fff037819 */ /* 0x000fe20000011406 */
[----:B------:R-:W-:Y:S01]  /*12910*/  IMAD.MOV.U32 R8, RZ, RZ, R16 ;  /* 0x000000ffff087224 */ /* 0x000fe200078e0010 */
[----:B------:R-:W-:Y:S01]  /*12920*/  LEA.HI.X R24, R18, c[0x0][0x4ac], R13, 0x2, P0 ;  /* 0x00012b0012187a11 */ /* 0x000fe200000f140d */
[----:B------:R-:W-:Y:S01]  /*12930*/  SHFL.IDX PT, R20, R25, 0x1, 0x1c1f ;  /* 0x003c1f0019147f89 */ /* 0x000fe200000e0000 */
[C---:B------:R-:W-:Y:S01]  /*12940*/  IADD3 R13, R15.reuse, 0x8, RZ ;  /* 0x000000080f0d7810 */ /* 0x040fe20007ffe0ff */
[C---:B------:R-:W-:Y:S01]  /*12950*/  IMAD.WIDE.U32 R26, R6.reuse, c[0x0][0x428], R8 ;  /* 0x00010a00061a7a25 */ /* 0x040fe200078e0008 */
[C---:B------:R-:W-:Y:S01]  /*12960*/  IADD3 R9, R15.reuse, 0x40, RZ ;  /* 0x000000400f097810 */ /* 0x040fe20007ffe0ff */
[----:B------:R-:W1:Y:S01]  /*12970*/  SHFL.IDX PT, R23, R24, RZ, 0x1c1f ;  /* 0x001c1fff18177589 */ /* 0x000e6200000e0000 */
[----:B------:R-:W-:Y:S01]  /*12980*/  IADD3 R8, R15, 0x48, RZ ;  /* 0x000000480f087810 */ /* 0x000fe20007ffe0ff */
[----:B------:R-:W-:Y:S01]  /*12990*/  IMAD R3, R3, c[0x0][0x428], RZ ;  /* 0x00010a0003037a24 */ /* 0x000fe200078e02ff */
[-C--:B------:R-:W-:Y:S01]  /*129a0*/  ISETP.GE.OR P3, PT, R13, R14.reuse, P1 ;  /* 0x0000000e0d00720c */ /* 0x080fe20000f66670 */
[----:B------:R-:W2:Y:S01]  /*129b0*/  SHFL.IDX PT, R21, R24, 0x1, 0x1c1f ;  /* 0x003c1f0018157f89 */ /* 0x000ea200000e0000 */
[-C--:B------:R-:W-:Y:S01]  /*129c0*/  ISETP.GE.OR P2, PT, R9, R14.reuse, P1 ;  /* 0x0000000e0900720c */ /* 0x080fe20000f46670 */
[----:B------:R-:W-:Y:S01]  /*129d0*/  IMAD R3, R6, c[0x0][0x42c], R3 ;  /* 0x00010b0006037a24 */ /* 0x000fe200078e0203 */
[-C--:B------:R-:W-:Y:S01]  /*129e0*/  ISETP.GE.OR P1, PT, R8, R14.reuse, P1 ;  /* 0x0000000e0800720c */ /* 0x080fe20000f26670 */
[----:B------:R-:W-:Y:S01]  /*129f0*/  SHFL.IDX PT, R18, R25, 0x2, 0x1c1f ;  /* 0x005c1f0019127f89 */ /* 0x000fe200000e0000 */
[----:B------:R-:W-:Y:S01]  /*12a00*/  LEA R6, P0, R26, c[0x0][0x400], 0x2 ;  /* 0x000100001a067a11 */ /* 0x000fe200078010ff */
[----:B------:R-:W-:Y:S01]  /*12a10*/  IMAD.IADD R3, R27, 0x1, R3 ;  /* 0x000000011b037824 */ /* 0x000fe200078e0203 */
[-C--:B------:R-:W-:Y:S01]  /*12a20*/  ISETP.GE.AND P5, PT, R9, R14.reuse, PT ;  /* 0x0000000e0900720c */ /* 0x080fe20003fa6270 */
[----:B------:R-:W3:Y:S01]  /*12a30*/  SHFL.IDX PT, R19, R24, 0x2, 0x1c1f ;  /* 0x005c1f0018137f89 */ /* 0x000ee200000e0000 */
[----:B------:R-:W-:-:S02]  /*12a40*/  ISETP.GE.AND P6, PT, R8, R14, PT ;  /* 0x0000000e0800720c */ /* 0x000fc40003fc6270 */
[----:B------:R-:W-:Y:S01]  /*12a50*/  LEA.HI.X R3, R26, c[0x0][0x404], R3, 0x2, P0 ;  /* 0x000101001a037a11 */ /* 0x000fe200000f1403 */
[----:B------:R-:W-:Y:S01]  /*12a60*/  SHFL.IDX PT, R16, R25, 0x3, 0x1c1f ;  /* 0x007c1f0019107f89 */ /* 0x000fe200000e0000 */
[-C--:B------:R-:W-:Y:S02]  /*12a70*/  ISETP.GE.AND P0, PT, R13, R14.reuse, PT ;  /* 0x0000000e0d00720c */ /* 0x080fe40003f06270 */
[----:B------:R-:W-:Y:S01]  /*12a80*/  LOP3.LUT R13, R0, 0x7ffffffc, RZ, 0xc0, !PT ;  /* 0x7ffffffc000d7812 */ /* 0x000fe200078ec0ff */
[----:B------:R-:W4:Y:S04]  /*12a90*/  SHFL.IDX PT, R17, R24, 0x3, 0x1c1f ;  /* 0x007c1f0018117f89 */ /* 0x000f2800000e0000 */
[----:B-1----:R1:W-:Y:S04]  /*12aa0*/  @!P4 ST.E [R22.64], R7 ;  /* 0x000000071600c985 */ /* 0x0023e8000c10190c */
[----:B--2---:R2:W-:Y:S04]  /*12ab0*/  @!P3 ST.E [R20.64], R10 ;  /* 0x0000000a1400b985 */ /* 0x0045e8000c10190c */
[----:B------:R2:W2:Y:S04]  /*12ac0*/  SHFL.IDX PT, R24, R6, RZ, 0x1c1f ;  /* 0x001c1fff06187589 */ /* 0x0004a800000e0000 */
[----:B---3--:R3:W-:Y:S04]  /*12ad0*/  @!P2 ST.E [R18.64], R11 ;  /* 0x0000000b1200a985 */ /* 0x0087e8000c10190c */
[----:B------:R3:W2:Y:S04]  /*12ae0*/  SHFL.IDX PT, R25, R3, RZ, 0x1c1f ;  /* 0x001c1fff03197589 */ /* 0x0006a800000e0000 */
[----:B----4-:R3:W-:Y:S01]  /*12af0*/  @!P1 ST.E [R16.64], R12 ;  /* 0x0000000c10009985 */ /* 0x0107e2000c10190c */
[----:B------:R-:W-:-:S02]  /*12b00*/  ISETP.GE.AND P1, PT, R15, R14, PT ;  /* 0x0000000e0f00720c */ /* 0x000fc40003f26270 */
[----:B-1----:R-:W-:-:S05]  /*12b10*/  IADD3 R7, R2, -R13, RZ ;  /* 0x8000000d02077210 */ /* 0x002fca0007ffe0ff */
[----:B------:R-:W-:-:S06]  /*12b20*/  IMAD.SHL.U32 R7, R7, 0x2, RZ ;  /* 0x0000000207077824 */ /* 0x000fcc00078e00ff */
[----:B------:R-:W-:Y:S05]  /*12b30*/  @P1 BRA `(.L_x_454) ;  /* 0x0000045000001947 */ /* 0x000fea0003800000 */
[C---:B---3--:R-:W-:Y:S02]  /*12b40*/  IADD3 R11, R7.reuse, 0x8, RZ ;  /* 0x00000008070b7810 */ /* 0x048fe40007ffe0ff */
[C---:B------:R-:W-:Y:S02]  /*12b50*/  IADD3 R9, R7.reuse, 0x10, RZ ;  /* 0x0000001007097810 */ /* 0x040fe40007ffe0ff */
[----:B------:R-:W-:Y:S02]  /*12b60*/  IADD3 R0, R7, 0x18, RZ ;  /* 0x0000001807007810 */ /* 0x000fe40007ffe0ff */
[----:B------:R-:W-:Y:S02]  /*12b70*/  ISETP.GE.AND P3, PT, R11, c[0x0][0x3c8], PT ;  /* 0x0000f2000b007a0c */ /* 0x000fe40003f66270 */
[----:B------:R-:W-:Y:S02]  /*12b80*/  ISETP.GE.AND P2, PT, R9, c[0x0][0x3c8], PT ;  /* 0x0000f20009007a0c */ /* 0x000fe40003f46270 */
[----:B------:R-:W-:-:S02]  /*12b90*/  ISETP.GE.AND P1, PT, R0, c[0x0][0x3c8], PT ;  /* 0x0000f20000007a0c */ /* 0x000fc40003f26270 */
[C---:B------:R-:W-:Y:S02]  /*12ba0*/  ISETP.GE.AND P4, PT, R7.reuse, c[0x0][0x3c8], PT ;  /* 0x0000f20007007a0c */ /* 0x040fe40003f86270 */
[C---:B------:R-:W-:Y:S02]  /*12bb0*/  IADD3 R14, R7.reuse, 0x28, RZ ;  /* 0x00000028070e7810 */ /* 0x040fe40007ffe0ff */
[----:B------:R-:W-:-:S03]  /*12bc0*/  IADD3 R2, R7, 0x30, RZ ;  /* 0x0000003007027810 */ /* 0x000fc60007ffe0ff */
[----:B------:R-:W-:Y:S02]  /*12bd0*/  @!P3 LEA.HI R11, R11, R11, RZ, 0x1 ;  /* 0x0000000b0b0bb211 */ /* 0x000fe400078f08ff */
[----:B------:R-:W-:Y:S02]  /*12be0*/  @!P2 LEA.HI R9, R9, R9, RZ, 0x1 ;  /* 0x000000090909a211 */ /* 0x000fe400078f08ff */
[----:B------:R-:W-:Y:S02]  /*12bf0*/  @!P1 LEA.HI R0, R0, R0, RZ, 0x1 ;  /* 0x0000000000009211 */ /* 0x000fe400078f08ff */
[----:B------:R-:W-:Y:S01]  /*12c00*/  @!P3 LOP3.LUT R11, R11, 0xfffffffe, RZ, 0xc0, !PT ;  /* 0xfffffffe0b0bb812 */ /* 0x000fe200078ec0ff */
[--C-:B--2---:R-:W-:Y:S01]  /*12c10*/  @!P4 IMAD.WIDE R12, R7, 0x4, R24.reuse ;  /* 0x00000004070cc825 */ /* 0x104fe200078e0218 */
[----:B------:R-:W-:Y:S02]  /*12c20*/  @!P2 LOP3.LUT R9, R9, 0xfffffffe, RZ, 0xc0, !PT ;  /* 0xfffffffe0909a812 */ /* 0x000fe400078ec0ff */
[----:B------:R-:W-:Y:S01]  /*12c30*/  @!P1 LOP3.LUT R15, R0, 0xfffffffe, RZ, 0xc0, !PT ;  /* 0xfffffffe000f9812 */ /* 0x000fe200078ec0ff */
[--C-:B------:R-:W-:Y:S01]  /*12c40*/  @!P3 IMAD.WIDE R10, R11, 0x4, R24.reuse ;  /* 0x000000040b0ab825 */ /* 0x100fe200078e0218 */
[----:B------:R-:W-:Y:S01]  /*12c50*/  IADD3 R0, R7, 0x20, RZ ;  /* 0x0000002007007810 */ /* 0x000fe20007ffe0ff */
[----:B------:R1:W-:Y:S02]  /*12c60*/  @!P4 ST.E.64 [R12.64], R144 ;  /* 0x000000900c00c985 */ /* 0x0003e4000c101b0c */
[--C-:B------:R-:W-:Y:S01]  /*12c70*/  @!P2 IMAD.WIDE R8, R9, 0x4, R24.reuse ;  /* 0x000000040908a825 */ /* 0x100fe200078e0218 */
[----:B------:R-:W-:Y:S01]  /*12c80*/  ISETP.GE.AND P4, PT, R0, c[0x0][0x3c8], PT ;  /* 0x0000f20000007a0c */ /* 0x000fe20003f86270 */
[----:B------:R2:W-:Y:S01]  /*12c90*/  @!P3 ST.E.64 [R10.64], R132 ;  /* 0x000000840a00b985 */ /* 0x0005e2000c101b0c */
[----:B------:R-:W-:Y:S01]  /*12ca0*/  ISETP.GE.AND P3, PT, R14, c[0x0][0x3c8], PT ;  /* 0x0000f2000e007a0c */ /* 0x000fe20003f66270 */
[----:B------:R-:W-:Y:S01]  /*12cb0*/  @!P1 IMAD.WIDE R16, R15, 0x4, R24 ;  /* 0x000000040f109825 */ /* 0x000fe200078e0218 */
[----:B------:R-:W-:Y:S01]  /*12cc0*/  IADD3 R15, R7, 0x38, RZ ;  /* 0x00000038070f7810 */ /* 0x000fe20007ffe0ff */
[----:B------:R3:W-:Y:S01]  /*12cd0*/  @!P2 ST.E.64 [R8.64], R128 ;  /* 0x000000800800a985 */ /* 0x0007e2000c101b0c */
[----:B------:R-:W-:-:S03]  /*12ce0*/  ISETP.GE.AND P2, PT, R2, c[0x0][0x3c8], PT ;  /* 0x0000f20002007a0c */ /* 0x000fc60003f46270 */
[----:B------:R4:W-:Y:S01]  /*12cf0*/  @!P1 ST.E.64 [R16.64], R116 ;  /* 0x0000007410009985 */ /* 0x0009e2000c101b0c */
[----:B------:R-:W-:-:S03]  /*12d00*/  ISETP.GE.AND P1, PT, R15, c[0x0][0x3c8], PT ;  /* 0x0000f2000f007a0c */ /* 0x000fc60003f26270 */
[----:B------:R-:W-:Y:S02]  /*12d10*/  @!P4 LEA.HI R0, R0, R0, RZ, 0x1 ;  /* 0x000000000000c211 */ /* 0x000fe400078f08ff */
[----:B------:R-:W-:-:S04]  /*12d20*/  @!P3 LEA.HI R14, R14, R14, RZ, 0x1 ;  /* 0x0000000e0e0eb211 */ /* 0x000fc800078f08ff */
[----:B------:R-:W-:-:S04]  /*12d30*/  @!P2 LEA.HI R2, R2, R2, RZ, 0x1 ;  /* 0x000000020202a211 */ /* 0x000fc800078f08ff */
[----:B------:R-:W-:Y:S02]  /*12d40*/  @!P1 LEA.HI R15, R15, R15, RZ, 0x1 ;  /* 0x0000000f0f0f9211 */ /* 0x000fe400078f08ff */
[----:B-1----:R-:W-:Y:S02]  /*12d50*/  @!P2 LOP3.LUT R13, R2, 0xfffffffe, RZ, 0xc0, !PT ;  /* 0xfffffffe020da812 */ /* 0x002fe400078ec0ff */
[----:B------:R-:W-:Y:S02]  /*12d60*/  @!P1 LOP3.LUT R15, R15, 0xfffffffe, RZ, 0xc0, !PT ;  /* 0xfffffffe0f0f9812 */ /* 0x000fe400078ec0ff */
[----:B--2---:R-:W-:Y:S01]  /*12d70*/  @!P3 LOP3.LUT R11, R14, 0xfffffffe, RZ, 0xc0, !PT ;  /* 0xfffffffe0e0bb812 */ /* 0x004fe200078ec0ff */
[--C-:B------:R-:W-:Y:S01]  /*12d80*/  @!P2 IMAD.WIDE R12, R13, 0x4, R24.reuse ;  /* 0x000000040d0ca825 */ /* 0x100fe200078e0218 */
[----:B------:R-:W-:Y:S02]  /*12d90*/  IADD3 R2, R7, 0x48, RZ ;  /* 0x0000004807027810 */ /* 0x000fe40007ffe0ff */
[----:B---3--:R-:W-:Y:S01]  /*12da0*/  @!P4 LOP3.LUT R9, R0, 0xfffffffe, RZ, 0xc0, !PT ;  /* 0xfffffffe0009c812 */ /* 0x008fe200078ec0ff */
[----:B------:R-:W-:Y:S01]  /*12db0*/  @!P3 IMAD.WIDE R10, R11, 0x4, R24 ;  /* 0x000000040b0ab825 */ /* 0x000fe200078e0218 */
[----:B------:R-:W-:-:S02]  /*12dc0*/  IADD3 R0, R7, 0x40, RZ ;  /* 0x0000004007007810 */ /* 0x000fc40007ffe0ff */
[----:B----4-:R-:W-:Y:S01]  /*12dd0*/  IADD3 R17, R7, 0x50, RZ ;  /* 0x0000005007117810 */ /* 0x010fe20007ffe0ff */
[----:B------:R-:W-:Y:S01]  /*12de0*/  @!P4 IMAD.WIDE R8, R9, 0x4, R24 ;  /* 0x000000040908c825 */ /* 0x000fe200078e0218 */
[----:B------:R-:W-:-:S03]  /*12df0*/  IADD3 R16, R7, 0x58, RZ ;  /* 0x0000005807107810 */ /* 0x000fc60007ffe0ff */
[----:B------:R-:W-:Y:S01]  /*12e00*/  @!P1 IMAD.WIDE R14, R15, 0x4, R24 ;  /* 0x000000040f0e9825 */ /* 0x000fe200078e0218 */
[----:B------:R1:W-:Y:S01]  /*12e10*/  @!P4 ST.E.64 [R8.64], R112 ;  /* 0x000000700800c985 */ /* 0x0003e2000c101b0c */
[----:B------:R-:W-:-:S03]  /*12e20*/  ISETP.GE.AND P4, PT, R0, c[0x0][0x3c8], PT ;  /* 0x0000f20000007a0c */ /* 0x000fc60003f86270 */
[----:B------:R2:W-:Y:S01]  /*12e30*/  @!P3 ST.E.64 [R10.64], R100 ;  /* 0x000000640a00b985 */ /* 0x0005e2000c101b0c */
[----:B------:R-:W-:-:S03]  /*12e40*/  ISETP.GE.AND P3, PT, R2, c[0x0][0x3c8], PT ;  /* 0x0000f20002007a0c */ /* 0x000fc60003f66270 */
[----:B------:R3:W-:Y:S01]  /*12e50*/  @!P2 ST.E.64 [R12.64], R52 ;  /* 0x000000340c00a985 */ /* 0x0007e2000c101b0c */
[----:B------:R-:W-:-:S03]  /*12e60*/  ISETP.GE.AND P2, PT, R17, c[0x0][0x3c8], PT ;  /* 0x0000f20011007a0c */ /* 0x000fc60003f46270 */
[----:B------:R4:W-:Y:S01]  /*12e70*/  @!P1 ST.E.64 [R14.64], R64 ;  /* 0x000000400e009985 */ /* 0x0009e2000c101b0c */
[----:B------:R-:W-:Y:S02]  /*12e80*/  ISETP.GE.AND P1, PT, R16, c[0x0][0x3c8], PT ;  /* 0x0000f20010007a0c */ /* 0x000fe40003f26270 */
[----:B------:R-:W-:-:S03]  /*12e90*/  @!P4 LEA.HI R0, R0, R0, RZ, 0x1 ;  /* 0x000000000000c211 */ /* 0x000fc600078f08ff */
[----:B------:R-:W-:-:S04]  /*12ea0*/  @!P3 LEA.HI R2, R2, R2, RZ, 0x1 ;  /* 0x000000020202b211 */ /* 0x000fc800078f08ff */
[----:B------:R-:W-:-:S04]  /*12eb0*/  @!P2 LEA.HI R17, R17, R17, RZ, 0x1 ;  /* 0x000000111111a211 */ /* 0x000fc800078f08ff */
[----:B------:R-:W-:Y:S02]  /*12ec0*/  @!P1 LEA.HI R16, R16, R16, RZ, 0x1 ;  /* 0x0000001010109211 */ /* 0x000fe400078f08ff */
[----:B------:R-:W-:Y:S02]  /*12ed0*/  @!P2 LOP3.LUT R17, R17, 0xfffffffe, RZ, 0xc0, !PT ;  /* 0xfffffffe1111a812 */ /* 0x000fe400078ec0ff */
[----:B-1----:R-:W-:Y:S02]  /*12ee0*/  @!P4 LOP3.LUT R9, R0, 0xfffffffe, RZ, 0xc0, !PT ;  /* 0xfffffffe0009c812 */ /* 0x002fe400078ec0ff */
[----:B--2---:R-:W-:-:S03]  /*12ef0*/  @!P3 LOP3.LUT R11, R2, 0xfffffffe, RZ, 0xc0, !PT ;  /* 0xfffffffe020bb812 */ /* 0x004fc600078ec0ff */
[----:B------:R-:W-:Y:S01]  /*12f00*/  @!P4 IMAD.WIDE R8, R9, 0x4, R24 ;  /* 0x000000040908c825 */ /* 0x000fe200078e0218 */
[----:B---3--:R-:W-:-:S03]  /*12f10*/  @!P1 LOP3.LUT R13, R16, 0xfffffffe, RZ, 0xc0, !PT ;  /* 0xfffffffe100d9812 */ /* 0x008fc600078ec0ff */
[--C-:B------:R-:W-:Y:S01]  /*12f20*/  @!P3 IMAD.WIDE R10, R11, 0x4, R24.reuse ;  /* 0x000000040b0ab825 */ /* 0x100fe200078e0218 */
[----:B------:R1:W-:Y:S03]  /*12f30*/  @!P4 ST.E.64 [R8.64], R68 ;  /* 0x000000440800c985 */ /* 0x0003e6000c101b0c */
[--C-:B----4-:R-:W-:Y:S01]  /*12f40*/  @!P2 IMAD.WIDE R14, R17, 0x4, R24.reuse ;  /* 0x00000004110ea825 */ /* 0x110fe200078e0218 */
[----:B------:R1:W-:Y:S03]  /*12f50*/  @!P3 ST.E.64 [R10.64], R80 ;  /* 0x000000500a00b985 */ /* 0x0003e6000c101b0c */
[----:B------:R-:W-:Y:S01]  /*12f60*/  @!P1 IMAD.WIDE R24, R13, 0x4, R24 ;  /* 0x000000040d189825 */ /* 0x000fe200078e0218 */
[----:B------:R1:W-:Y:S04]  /*12f70*/  @!P2 ST.E.64 [R14.64], R84 ;  /* 0x000000540e00a985 */ /* 0x0003e8000c101b0c */
[----:B------:R1:W-:Y:S02]  /*12f80*/  @!P1 ST.E.64 [R24.64], R96 ;  /* 0x0000006018009985 */ /* 0x0003e4000c101b0c */
.L_x_454:
[----:B------:R-:W-:Y:S05]  /*12f90*/  BSYNC B0 ;  /* 0x0000000000007941 */ /* 0x000fea0003800000 */
.L_x_453:
[----:B------:R4:W1:Y:S01]  /*12fa0*/  SHFL.IDX PT, R13, R3, 0x1, 0x1c1f ;  /* 0x003c1f00030d7f89 */ /* 0x00086200000e0000 */
[----:B------:R-:W-:Y:S03]  /*12fb0*/  BSSY B0, `(.L_x_455) ;  /* 0x0000048000007945 */ /* 0x000fe60003800000 */
[----:B---3--:R4:W3:Y:S01]  /*12fc0*/  SHFL.IDX PT, R12, R6, 0x1, 0x1c1f ;  /* 0x003c1f00060c7f89 */ /* 0x0088e200000e0000 */
[----:B------:R-:W-:Y:S05]  /*12fd0*/  @P0 BRA `(.L_x_456) ;  /* 0x0000045000000947 */ /* 0x000fea0003800000 */
[C---:B-1----:R-:W-:Y:S02]  /*12fe0*/  IADD3 R11, R7.reuse, 0x8, RZ ;  /* 0x00000008070b7810 */ /* 0x042fe40007ffe0ff */
[----:B------:R-:W-:-:S02]  /*12ff0*/  ISETP.GE.AND P1, PT, R7, c[0x0][0x3c8], PT ;  /* 0x0000f20007007a0c */ /* 0x000fc40003f26270 */
[----:B------:R-:W-:Y:S02]  /*13000*/  ISETP.GE.AND P0, PT, R11, c[0x0][0x3c8], PT ;  /* 0x0000f2000b007a0c */ /* 0x000fe40003f06270 */
[C---:B--2---:R-:W-:Y:S02]  /*13010*/  IADD3 R10, R7.reuse, 0x10, RZ ;  /* 0x00000010070a7810 */ /* 0x044fe40007ffe0ff */
[C---:B------:R-:W-:Y:S02]  /*13020*/  IADD3 R9, R7.reuse, 0x18, RZ ;  /* 0x0000001807097810 */ /* 0x040fe40007ffe0ff */
[----:B------:R-:W-:Y:S02]  /*13030*/  ISETP.GE.AND P4, PT, R10, c[0x0][0x3c8], PT ;  /* 0x0000f2000a007a0c */ /* 0x000fe40003f86270 */
[----:B------:R-:W-:Y:S02]  /*13040*/  IADD3 R8, R7, 0x20, RZ ;  /* 0x0000002007087810 */ /* 0x000fe40007ffe0ff */
[----:B------:R-:W-:Y:S01]  /*13050*/  ISETP.GE.AND P3, PT, R9, c[0x0][0x3c8], PT ;  /* 0x0000f20009007a0c */ /* 0x000fe20003f66270 */
[C---:B---3--:R-:W-:Y:S01]  /*13060*/  @!P1 IMAD.WIDE R14, R7.reuse, 0x4, R12 ;  /* 0x00000004070e9825 */ /* 0x048fe200078e020c */
[----:B------:R-:W-:-:S02]  /*13070*/  IADD3 R2, R7, 0x28, RZ ;  /* 0x0000002807027810 */ /* 0x000fc40007ffe0ff */
[----:B------:R-:W-:Y:S02]  /*13080*/  @!P0 LEA.HI R11, R11, R11, RZ, 0x1 ;  /* 0x0000000b0b0b8211 */ /* 0x000fe400078f08ff */
[----:B------:R-:W-:Y:S01]  /*13090*/  IADD3 R0, R7, 0x30, RZ ;  /* 0x0000003007007810 */ /* 0x000fe20007ffe0ff */
[----:B------:R1:W-:Y:S01]  /*130a0*/  @!P1 ST.E.64 [R14.64], R146 ;  /* 0x000000920e009985 */ /* 0x0003e2000c101b0c */
[----:B------:R-:W-:Y:S02]  /*130b0*/  @!P0 LOP3.LUT R11, R11, 0xfffffffe, RZ, 0xc0, !PT ;  /* 0xfffffffe0b0b8812 */ /* 0x000fe400078ec0ff */
[----:B------:R-:W-:Y:S02]  /*130c0*/  ISETP.GE.AND P2, PT, R8, c[0x0][0x3c8], PT ;  /* 0x0000f20008007a0c */ /* 0x000fe40003f46270 */
[----:B------:R-:W-:Y:S01]  /*130d0*/  ISETP.GE.AND P1, PT, R2, c[0x0][0x3c8], PT ;  /* 0x0000f20002007a0c */ /* 0x000fe20003f26270 */
[----:B------:R-:W-:Y:S01]  /*130e0*/  @!P0 IMAD.WIDE R16, R11, 0x4, R12 ;  /* 0x000000040b108825 */ /* 0x000fe200078e020c */
[----:B------:R-:W-:-:S02]  /*130f0*/  @!P4 LEA.HI R10, R10, R10, RZ, 0x1 ;  /* 0x0000000a0a0ac211 */ /* 0x000fc400078f08ff */
[----:B------:R-:W-:Y:S02]  /*13100*/  @!P3 LEA.HI R9, R9, R9, RZ, 0x1 ;  /* 0x000000090909b211 */ /* 0x000fe400078f08ff */
[----:B------:R2:W-:Y:S01]  /*13110*/  @!P0 ST.E.64 [R16.64], R134 ;  /* 0x0000008610008985 */ /* 0x0005e2000c101b0c */
[----:B------:R-:W-:Y:S02]  /*13120*/  ISETP.GE.AND P0, PT, R0, c[0x0][0x3c8], PT ;  /* 0x0000f20000007a0c */ /* 0x000fe40003f06270 */
[----:B------:R-:W-:Y:S02]  /*13130*/  @!P4 LOP3.LUT R11, R10, 0xfffffffe, RZ, 0xc0, !PT ;  /* 0xfffffffe0a0bc812 */ /* 0x000fe400078ec0ff */
[----:B------:R-:W-:Y:S02]  /*13140*/  @!P2 LEA.HI R8, R8, R8, RZ, 0x1 ;  /* 0x000000080808a211 */ /* 0x000fe400078f08ff */
[----:B------:R-:W-:Y:S01]  /*13150*/  @!P3 LOP3.LUT R9, R9, 0xfffffffe, RZ, 0xc0, !PT ;  /* 0xfffffffe0909b812 */ /* 0x000fe200078ec0ff */
[----:B------:R-:W-:Y:S01]  /*13160*/  @!P4 IMAD.WIDE R18, R11, 0x4, R12 ;  /* 0x000000040b12c825 */ /* 0x000fe200078e020c */
[----:B------:R-:W-:-:S02]  /*13170*/  @!P1 LEA.HI R2, R2, R2, RZ, 0x1 ;  /* 0x0000000202029211 */ /* 0x000fc400078f08ff */
[C---:B------:R-:W-:Y:S02]  /*13180*/  IADD3 R21, R7.reuse, 0x48, RZ ;  /* 0x0000004807157810 */ /* 0x040fe40007ffe0ff */
[----:B------:R-:W-:Y:S01]  /*13190*/  @!P1 LOP3.LUT R11, R2, 0xfffffffe, RZ, 0xc0, !PT ;  /* 0xfffffffe020b9812 */ /* 0x000fe200078ec0ff */
[----:B------:R3:W-:Y:S01]  /*131a0*/  @!P4 ST.E.64 [R18.64], R130 ;  /* 0x000000821200c985 */ /* 0x0007e2000c101b0c */
[----:B------:R-:W-:Y:S02]  /*131b0*/  @!P0 LEA.HI R0, R0, R0, RZ, 0x1 ;  /* 0x0000000000008211 */ /* 0x000fe400078f08ff */
[----:B------:R-:W-:Y:S01]  /*131c0*/  IADD3 R2, R7, 0x40, RZ ;  /* 0x0000004007027810 */ /* 0x000fe20007ffe0ff */
[----:B------:R-:W-:Y:S01]  /*131d0*/  @!P1 IMAD.WIDE R10, R11, 0x4, R12 ;  /* 0x000000040b0a9825 */ /* 0x000fe200078e020c */
[----:B-1----:R-:W-:Y:S02]  /*131e0*/  @!P2 LOP3.LUT R15, R8, 0xfffffffe, RZ, 0xc0, !PT ;  /* 0xfffffffe080fa812 */ /* 0x002fe400078ec0ff */
[----:B------:R-:W-:-:S03]  /*131f0*/  IADD3 R20, R7, 0x50, RZ ;  /* 0x0000005007147810 */ /* 0x000fc60007ffe0ff */
[----:B------:R-:W-:-:S04]  /*13200*/  @!P2 IMAD.WIDE R14, R15, 0x4, R12 ;  /* 0x000000040f0ea825 */ /* 0x000fc800078e020c */
[--C-:B--2---:R-:W-:Y:S01]  /*13210*/  @!P3 IMAD.WIDE R16, R9, 0x4, R12.reuse ;  /* 0x000000040910b825 */ /* 0x104fe200078e020c */
[----:B------:R-:W-:Y:S02]  /*13220*/  @!P0 LOP3.LUT R9, R0, 0xfffffffe, RZ, 0xc0, !PT ;  /* 0xfffffffe00098812 */ /* 0x000fe400078ec0ff */
[----:B------:R-:W-:Y:S02]  /*13230*/  IADD3 R0, R7, 0x38, RZ ;  /* 0x0000003807007810 */ /* 0x000fe40007ffe0ff */
[----:B------:R1:W-:Y:S01]  /*13240*/  @!P3 ST.E.64 [R16.64], R118 ;  /* 0x000000761000b985 */ /* 0x0003e2000c101b0c */
[----:B------:R-:W-:Y:S01]  /*13250*/  @!P0 IMAD.WIDE R8, R9, 0x4, R12 ;  /* 0x0000000409088825 */ /* 0x000fe200078e020c */
[----:B------:R-:W-:Y:S02]  /*13260*/  ISETP.GE.AND P4, PT, R0, c[0x0][0x3c8], PT ;  /* 0x0000f20000007a0c */ /* 0x000fe40003f86270 */
[----:B------:R2:W-:Y:S01]  /*13270*/  @!P2 ST.E.64 [R14.64], R114 ;  /* 0x000000720e00a985 */ /* 0x0005e2000c101b0c */
[----:B------:R-:W-:-:S02]  /*13280*/  ISETP.GE.AND P3, PT, R2, c[0x0][0x3c8], PT ;  /* 0x0000f20002007a0c */ /* 0x000fc40003f66270 */
[----:B------:R-:W-:Y:S01]  /*13290*/  ISETP.GE.AND P2, PT, R21, c[0x0][0x3c8], PT ;  /* 0x0000f20015007a0c */ /* 0x000fe20003f46270 */
[----:B------:R5:W-:Y:S01]  /*132a0*/  @!P1 ST.E.64 [R10.64], R102 ;  /* 0x000000660a009985 */ /* 0x000be2000c101b0c */
[----:B---3--:R-:W-:Y:S02]  /*132b0*/  IADD3 R18, R7, 0x58, RZ ;  /* 0x0000005807127810 */ /* 0x008fe40007ffe0ff */
[----:B------:R-:W-:Y:S01]  /*132c0*/  ISETP.GE.AND P1, PT, R20, c[0x0][0x3c8], PT ;  /* 0x0000f20014007a0c */ /* 0x000fe20003f26270 */
[----:B------:R3:W-:Y:S01]  /*132d0*/  @!P0 ST.E.64 [R8.64], R54 ;  /* 0x0000003608008985 */ /* 0x0007e2000c101b0c */
[----:B------:R-:W-:Y:S02]  /*132e0*/  ISETP.GE.AND P0, PT, R18, c[0x0][0x3c8], PT ;  /* 0x0000f20012007a0c */ /* 0x000fe40003f06270 */
[----:B------:R-:W-:-:S03]  /*132f0*/  @!P4 LEA.HI R0, R0, R0, RZ, 0x1 ;  /* 0x000000000000c211 */ /* 0x000fc600078f08ff */
[----:B------:R-:W-:Y:S02]  /*13300*/  @!P3 LEA.HI R2, R2, R2, RZ, 0x1 ;  /* 0x000000020202b211 */ /* 0x000fe400078f08ff */
[----:B------:R-:W-:-:S04]  /*13310*/  @!P2 LEA.HI R21, R21, R21, RZ, 0x1 ;  /* 0x000000151515a211 */ /* 0x000fc800078f08ff */
[----:B------:R-:W-:Y:S02]  /*13320*/  @!P1 LEA.HI R20, R20, R20, RZ, 0x1 ;  /* 0x0000001414149211 */ /* 0x000fe400078f08ff */
[----:B------:R-:W-:Y:S02]  /*13330*/  @!P0 LEA.HI R18, R18, R18, RZ, 0x1 ;  /* 0x0000001212128211 */ /* 0x000fe400078f08ff */
[----:B------:R-:W-:Y:S02]  /*13340*/  @!P2 LOP3.LUT R21, R21, 0xfffffffe, RZ, 0xc0, !PT ;  /* 0xfffffffe1515a812 */ /* 0x000fe400078ec0ff */
[----:B-1----:R-:W-:Y:S02]  /*13350*/  @!P0 LOP3.LUT R17, R18, 0xfffffffe, RZ, 0xc0, !PT ;  /* 0xfffffffe12118812 */ /* 0x002fe400078ec0ff */
[----:B--2---:R-:W-:Y:S01]  /*13360*/  @!P1 LOP3.LUT R15, R20, 0xfffffffe, RZ, 0xc0, !PT ;  /* 0xfffffffe140f9812 */ /* 0x004fe200078ec0ff */
[----:B------:R-:W-:Y:S01]  /*13370*/  @!P2 IMAD.WIDE R18, R21, 0x4, R12 ;  /* 0x000000041512a825 */ /* 0x000fe200078e020c */
[----:B-----5:R-:W-:-:S03]  /*13380*/  @!P3 LOP3.LUT R11, R2, 0xfffffffe, RZ, 0xc0, !PT ;  /* 0xfffffffe020bb812 */ /* 0x020fc600078ec0ff */
[----:B------:R-:W-:Y:S01]  /*13390*/  @!P1 IMAD.WIDE R14, R15, 0x4, R12 ;  /* 0x000000040f0e9825 */ /* 0x000fe200078e020c */
[----:B---3--:R-:W-:-:S03]  /*133a0*/  @!P4 LOP3.LUT R9, R0, 0xfffffffe, RZ, 0xc0, !PT ;  /* 0xfffffffe0009c812 */ /* 0x008fc600078ec0ff */
[----:B------:R-:W-:-:S04]  /*133b0*/  @!P3 IMAD.WIDE R10, R11, 0x4, R12 ;  /* 0x000000040b0ab825 */ /* 0x000fc800078e020c */
[----:B------:R-:W-:-:S04]  /*133c0*/  @!P4 IMAD.WIDE R8, R9, 0x4, R12 ;  /* 0x000000040908c825 */ /* 0x000fc800078e020c */
[----:B------:R-:W-:Y:S01]  /*133d0*/  @!P0 IMAD.WIDE R12, R17, 0x4, R12 ;  /* 0x00000004110c8825 */ /* 0x000fe200078e020c */
[----:B------:R1:W-:Y:S04]  /*133e0*/  @!P4 ST.E.64 [R8.64], R66 ;  /* 0x000000420800c985 */ /* 0x0003e8000c101b0c */
[----:B------:R1:W-:Y:S04]  /*133f0*/  @!P3 ST.E.64 [R10.64], R70 ;  /* 0x000000460a00b985 */ /* 0x0003e8000c101b0c */
[----:B------:R1:W-:Y:S04]  /*13400*/  @!P2 ST.E.64 [R18.64], R82 ;  /* 0x000000521200a985 */ /* 0x0003e8000c101b0c */
[----:B------:R1:W-:Y:S04]  /*13410*/  @!P1 ST.E.64 [R14.64], R86 ;  /* 0x000000560e009985 */ /* 0x0003e8000c101b0c */
[----:B------:R1:W-:Y:S02]  /*13420*/  @!P0 ST.E.64 [R12.64], R98 ;  /* 0x000000620c008985 */ /* 0x0003e4000c101b0c */
.L_x_456:
[----:B------:R-:W-:Y:S05]  /*13430*/  BSYNC B0 ;  /* 0x0000000000007941 */ /* 0x000fea0003800000 */
.L_x_455:
[----:B-1----:R1:W4:Y:S01]  /*13440*/  SHFL.IDX PT, R13, R3, 0x2, 0x1c1f ;  /* 0x005c1f00030d7f89 */ /* 0x00232200000e0000 */
[----:B------:R-:W-:Y:S03]  /*13450*/  BSSY B0, `(.L_x_457) ;  /* 0x0000048000007945 */ /* 0x000fe60003800000 */
[----:B---3--:R1:W3:Y:S01]  /*13460*/  SHFL.IDX PT, R12, R6, 0x2, 0x1c1f ;  /* 0x005c1f00060c7f89 */ /* 0x0082e200000e0000 */
[----:B------:R-:W-:Y:S05]  /*13470*/  @P5 BRA `(.L_x_458) ;  /* 0x0000045000005947 */ /* 0x000fea0003800000 */
[C---:B--2---:R-:W-:Y:S02]  /*13480*/  IADD3 R10, R7.reuse, 0x8, RZ ;  /* 0x00000008070a7810 */ /* 0x044fe40007ffe0ff */
[----:B------:R-:W-:-:S02]  /*13490*/  IADD3 R9, R7, 0x10, RZ ;  /* 0x0000001007097810 */ /* 0x000fc40007ffe0ff */
[----:B------:R-:W-:Y:S02]  /*134a0*/  ISETP.GE.AND P4, PT, R10, c[0x0][0x3c8], PT ;  /* 0x0000f2000a007a0c */ /* 0x000fe40003f86270 */
[----:B------:R-:W-:Y:S02]  /*134b0*/  IADD3 R8, R7, 0x18, RZ ;  /* 0x0000001807087810 */ /* 0x000fe40007ffe0ff */
[----:B------:R-:W-:Y:S02]  /*134c0*/  ISETP.GE.AND P3, PT, R9, c[0x0][0x3c8], PT ;  /* 0x0000f20009007a0c */ /* 0x000fe40003f66270 */
[C---:B------:R-:W-:Y:S02]  /*134d0*/  IADD3 R2, R7.reuse, 0x20, RZ ;  /* 0x0000002007027810 */ /* 0x040fe40007ffe0ff */
[----:B------:R-:W-:Y:S02]  /*134e0*/  IADD3 R0, R7, 0x28, RZ ;  /* 0x0000002807007810 */ /* 0x000fe40007ffe0ff */
[----:B------:R-:W-:-:S02]  /*134f0*/  ISETP.GE.AND P2, PT, R8, c[0x0][0x3c8], PT ;  /* 0x0000f20008007a0c */ /* 0x000fc40003f46270 */
[----:B------:R-:W-:Y:S02]  /*13500*/  ISETP.GE.AND P1, PT, R2, c[0x0][0x3c8], PT ;  /* 0x0000f20002007a0c */ /* 0x000fe40003f26270 */
[----:B------:R-:W-:Y:S02]  /*13510*/  ISETP.GE.AND P0, PT, R0, c[0x0][0x3c8], PT ;  /* 0x0000f20000007a0c */ /* 0x000fe40003f06270 */
[----:B------:R-:W-:Y:S02]  /*13520*/  ISETP.GE.AND P5, PT, R7, c[0x0][0x3c8], PT ;  /* 0x0000f20007007a0c */ /* 0x000fe40003fa6270 */
[----:B------:R-:W-:Y:S02]  /*13530*/  @!P4 LEA.HI R10, R10, R10, RZ, 0x1 ;  /* 0x0000000a0a0ac211 */ /* 0x000fe400078f08ff */
[----:B------:R-:W-:Y:S02]  /*13540*/  @!P3 LEA.HI R9, R9, R9, RZ, 0x1 ;  /* 0x000000090909b211 */ /* 0x000fe400078f08ff */
[----:B------:R-:W-:-:S02]  /*13550*/  @!P4 LOP3.LUT R11, R10, 0xfffffffe, RZ, 0xc0, !PT ;  /* 0xfffffffe0a0bc812 */ /* 0x000fc400078ec0ff */
[----:B------:R-:W-:Y:S02]  /*13560*/  @!P2 LEA.HI R8, R8, R8, RZ, 0x1 ;  /* 0x000000080808a211 */ /* 0x000fe400078f08ff */
[----:B------:R-:W-:Y:S01]  /*13570*/  @!P3 LOP3.LUT R9, R9, 0xfffffffe, RZ, 0xc0, !PT ;  /* 0xfffffffe0909b812 */ /* 0x000fe200078ec0ff */
[--C-:B---34-:R-:W-:Y:S01]  /*13580*/  @!P4 IMAD.WIDE R18, R11, 0x4, R12.reuse ;  /* 0x000000040b12c825 */ /* 0x118fe200078e020c */
[----:B------:R-:W-:Y:S02]  /*13590*/  @!P1 LEA.HI R2, R2, R2, RZ, 0x1 ;  /* 0x0000000202029211 */ /* 0x000fe400078f08ff */
[----:B------:R-:W-:Y:S01]  /*135a0*/  @!P0 LEA.HI R0, R0, R0, RZ, 0x1 ;  /* 0x0000000000008211 */ /* 0x000fe200078f08ff */
[--C-:B------:R-:W-:Y:S01]  /*135b0*/  @!P5 IMAD.WIDE R14, R7, 0x4, R12.reuse ;  /* 0x00000004070ed825 */ /* 0x100fe200078e020c */
[----:B------:R-:W-:Y:S02]  /*135c0*/  @!P2 LOP3.LUT R17, R8, 0xfffffffe, RZ, 0xc0, !PT ;  /* 0xfffffffe0811a812 */ /* 0x000fe400078ec0ff */
[----:B------:R-:W-:Y:S01]  /*135d0*/  @!P1 LOP3.LUT R11, R2, 0xfffffffe, RZ, 0xc0, !PT ;  /* 0xfffffffe020b9812 */ /* 0x000fe200078ec0ff */
[--C-:B------:R-:W-:Y:S01]  /*135e0*/  @!P3 IMAD.WIDE R20, R9, 0x4, R12.reuse ;  /* 0x000000040914b825 */ /* 0x100fe200078e020c */
[----:B------:R-:W-:Y:S01]  /*135f0*/  @!P0 LOP3.LUT R9, R0, 0xfffffffe, RZ, 0xc0, !PT ;  /* 0xfffffffe00098812 */ /* 0x000fe200078ec0ff */
[----:B------:R2:W-:Y:S01]  /*13600*/  @!P5 ST.E.64 [R14.64], R140 ;  /* 0x0000008c0e00d985 */ /* 0x0005e2000c101b0c */
[----:B------:R-:W-:Y:S01]  /*13610*/  IADD3 R0, R7, 0x30, RZ ;  /* 0x0000003007007810 */ /* 0x000fe20007ffe0ff */
[--C-:B------:R-:W-:Y:S01]  /*13620*/  @!P1 IMAD.WIDE R10, R11, 0x4, R12.reuse ;  /* 0x000000040b0a9825 */ /* 0x100fe200078e020c */
[C---:B------:R-:W-:Y:S01]  /*13630*/  IADD3 R2, R7.reuse, 0x38, RZ ;  /* 0x0000003807027810 */ /* 0x040fe20007ffe0ff */
[----:B------:R-:W-:Y:S01]  /*13640*/  @!P4 ST.E.64 [R18.64], R136 ;  /* 0x000000881200c985 */ /* 0x000fe2000c101b0c */
[----:B------:R-:W-:Y:S01]  /*13650*/  IADD3 R23, R7, 0x40, RZ ;  /* 0x0000004007177810 */ /* 0x000fe20007ffe0ff */
[----:B------:R-:W-:Y:S01]  /*13660*/  @!P0 IMAD.WIDE R8, R9, 0x4, R12 ;  /* 0x0000000409088825 */ /* 0x000fe200078e020c */
[----:B------:R-:W-:Y:S01]  /*13670*/  IADD3 R22, R7, 0x48, RZ ;  /* 0x0000004807167810 */ /* 0x000fe20007ffe0ff */
[----:B------:R3:W-:Y:S01]  /*13680*/  @!P3 ST.E.64 [R20.64], R124 ;  /* 0x0000007c1400b985 */ /* 0x0007e2000c101b0c */
[----:B------:R-:W-:-:S02]  /*13690*/  ISETP.GE.AND P5, PT, R0, c[0x0][0x3c8], PT ;  /* 0x0000f20000007a0c */ /* 0x000fc40003fa6270 */
[----:B------:R-:W-:Y:S02]  /*136a0*/  IADD3 R16, R7, 0x58, RZ ;  /* 0x0000005807107810 */ /* 0x000fe40007ffe0ff */
[----:B------:R-:W-:Y:S02]  /*136b0*/  ISETP.GE.AND P4, PT, R2, c[0x0][0x3c8], PT ;  /* 0x0000f20002007a0c */ /* 0x000fe40003f86270 */
[----:B------:R-:W-:-:S07]  /*136c0*/  ISETP.GE.AND P3, PT, R23, c[0x0][0x3c8], PT ;  /* 0x0000f20017007a0c */ /* 0x000fce0003f66270 */
[----:B------:R-:W-:-:S04]  /*136d0*/  @!P5 LEA.HI R0, R0, R0, RZ, 0x1 ;  /* 0x000000000000d211 */ /* 0x000fc800078f08ff */
[----:B------:R-:W-:Y:S02]  /*136e0*/  @!P4 LEA.HI R2, R2, R2, RZ, 0x1 ;  /* 0x000000020202c211 */ /* 0x000fe400078f08ff */
[----:B------:R-:W-:Y:S01]  /*136f0*/  @!P3 LEA.HI R23, R23, R23, RZ, 0x1 ;  /* 0x000000171717b211 */ /* 0x000fe200078f08ff */
[--C-:B--2---:R-:W-:Y:S01]  /*13700*/  @!P2 IMAD.WIDE R14, R17, 0x4, R12.reuse ;  /* 0x00000004110ea825 */ /* 0x104fe200078e020c */
[----:B------:R-:W-:Y:S02]  /*13710*/  IADD3 R17, R7, 0x50, RZ ;  /* 0x0000005007117810 */ /* 0x000fe40007ffe0ff */
[----:B------:R-:W-:Y:S02]  /*13720*/  @!P3 LOP3.LUT R23, R23, 0xfffffffe, RZ, 0xc0, !PT ;  /* 0xfffffffe1717b812 */ /* 0x000fe400078ec0ff */
[----:B------:R2:W-:Y:S01]  /*13730*/  @!P2 ST.E.64 [R14.64], R120 ;  /* 0x000000780e00a985 */ /* 0x0005e2000c101b0c */
[----:B------:R-:W-:Y:S02]  /*13740*/  ISETP.GE.AND P2, PT, R22, c[0x0][0x3c8], PT ;  /* 0x0000f20016007a0c */ /* 0x000fe40003f46270 */
[----:B---3--:R-:W-:Y:S01]  /*13750*/  @!P3 IMAD.WIDE R20, R23, 0x4, R12 ;  /* 0x000000041714b825 */ /* 0x008fe200078e020c */
[----:B------:R3:W-:Y:S01]  /*13760*/  @!P1 ST.E.64 [R10.64], R108 ;  /* 0x0000006c0a009985 */ /* 0x0007e2000c101b0c */
[----:B------:R-:W-:-:S03]  /*13770*/  ISETP.GE.AND P1, PT, R17, c[0x0][0x3c8], PT ;  /* 0x0000f20011007a0c */ /* 0x000fc60003f26270 */
[----:B------:R4:W-:Y:S01]  /*13780*/  @!P0 ST.E.64 [R8.64], R104 ;  /* 0x0000006808008985 */ /* 0x0009e2000c101b0c */
[----:B------:R-:W-:-:S05]  /*13790*/  ISETP.GE.AND P0, PT, R16, c[0x0][0x3c8], PT ;  /* 0x0000f20010007a0c */ /* 0x000fca0003f06270 */
[----:B------:R-:W-:-:S04]  /*137a0*/  @!P2 LEA.HI R22, R22, R22, RZ, 0x1 ;  /* 0x000000161616a211 */ /* 0x000fc800078f08ff */
[----:B------:R-:W-:-:S04]  /*137b0*/  @!P1 LEA.HI R17, R17, R17, RZ, 0x1 ;  /* 0x0000001111119211 */ /* 0x000fc800078f08ff */
[----:B------:R-:W-:Y:S02]  /*137c0*/  @!P0 LEA.HI R16, R16, R16, RZ, 0x1 ;  /* 0x0000001010108211 */ /* 0x000fe400078f08ff */
[----:B------:R-:W-:Y:S02]  /*137d0*/  @!P1 LOP3.LUT R17, R17, 0xfffffffe, RZ, 0xc0, !PT ;  /* 0xfffffffe11119812 */ /* 0x000fe400078ec0ff */
[----:B------:R-:W-:Y:S02]  /*137e0*/  @!P0 LOP3.LUT R19, R16, 0xfffffffe, RZ, 0xc0, !PT ;  /* 0xfffffffe10138812 */ /* 0x000fe400078ec0ff */
[----:B--2---:R-:W-:Y:S01]  /*137f0*/  @!P2 LOP3.LUT R15, R22, 0xfffffffe, RZ, 0xc0, !PT ;  /* 0xfffffffe160fa812 */ /* 0x004fe200078ec0ff */
[----:B------:R-:W-:Y:S01]  /*13800*/  @!P1 IMAD.WIDE R16, R17, 0x4, R12 ;  /* 0x0000000411109825 */ /* 0x000fe200078e020c */
[----:B---3--:R-:W-:-:S03]  /*13810*/  @!P4 LOP3.LUT R11, R2, 0xfffffffe, RZ, 0xc0, !PT ;  /* 0xfffffffe020bc812 */ /* 0x008fc600078ec0ff */
[----:B------:R-:W-:Y:S01]  /*13820*/  @!P2 IMAD.WIDE R14, R15, 0x4, R12 ;  /* 0x000000040f0ea825 */ /* 0x000fe200078e020c */
[----:B----4-:R-:W-:-:S03]  /*13830*/  @!P5 LOP3.LUT R9, R0, 0xfffffffe, RZ, 0xc0, !PT ;  /* 0xfffffffe0009d812 */ /* 0x010fc600078ec0ff */
[----:B------:R-:W-:-:S04]  /*13840*/  @!P4 IMAD.WIDE R10, R11, 0x4, R12 ;  /* 0x000000040b0ac825 */ /* 0x000fc800078e020c */
[----:B------:R-:W-:-:S04]  /*13850*/  @!P5 IMAD.WIDE R8, R9, 0x4, R12 ;  /* 0x000000040908d825 */ /* 0x000fc800078e020c */
[----:B------:R-:W-:Y:S01]  /*13860*/  @!P0 IMAD.WIDE R12, R19, 0x4, R12 ;  /* 0x00000004130c8825 */ /* 0x000fe200078e020c */
[----:B------:R2:W-:Y:S04]  /*13870*/  @!P5 ST.E.64 [R8.64], R56 ;  /* 0x000000380800d985 */ /* 0x0005e8000c101b0c */
[----:B------:R2:W-:Y:S04]  /*13880*/  @!P4 ST.E.64 [R10.64], R60 ;  /* 0x0000003c0a00c985 */ /* 0x0005e8000c101b0c */
[----:B------:R2:W-:Y:S04]  /*13890*/  @!P3 ST.E.64 [R20.64], R72 ;  /* 0x000000481400b985 */ /* 0x0005e8000c101b0c */
[----:B------:R2:W-:Y:S04]  /*138a0*/  @!P2 ST.E.64 [R14.64], R76 ;  /* 0x0000004c0e00a985 */ /* 0x0005e8000c101b0c */
[----:B------:R2:W-:Y:S04]  /*138b0*/  @!P1 ST.E.64 [R16.64], R88 ;  /* 0x0000005810009985 */ /* 0x0005e8000c101b0c */
[----:B------:R2:W-:Y:S02]  /*138c0*/  @!P0 ST.E.64 [R12.64], R4 ;  /* 0x000000040c008985 */ /* 0x0005e4000c101b0c */
.L_x_458:
[----:B------:R-:W-:Y:S05]  /*138d0*/  BSYNC B0 ;  /* 0x0000000000007941 */ /* 0x000fea0003800000 */
.L_x_457:
[----:B--2---:R2:W1:Y:S04]  /*138e0*/  SHFL.IDX PT, R9, R3, 0x3, 0x1c1f ;  /* 0x007c1f0003097f89 */ /* 0x00446800000e0000 */
[----:B------:R2:W4:Y:S01]  /*138f0*/  SHFL.IDX PT, R8, R6, 0x3, 0x1c1f ;  /* 0x007c1f0006087f89 */ /* 0x00052200000e0000 */
[----:B------:R-:W-:Y:S05]  /*13900*/  @P6 EXIT ;  /* 0x000000000000694d */ /* 0x000fea0003800000 */
[C---:B------:R-:W-:Y:S02]  /*13910*/  IADD3 R5, R7.reuse, 0x8, RZ ;  /* 0x0000000807057810 */ /* 0x040fe40007ffe0ff */
[----:B------:R-:W-:-:S02]  /*13920*/  IADD3 R4, R7, 0x10, RZ ;  /* 0x0000001007047810 */ /* 0x000fc40007ffe0ff */
[----:B-12-4-:R-:W-:Y:S02]  /*13930*/  IADD3 R3, R7, 0x18, RZ ;  /* 0x0000001807037810 */ /* 0x016fe40007ffe0ff */
        /* <DEDUP_REMOVED lines=10> */
[----:B------:R-:W-:Y:S01]  /*139e0*/  @!P3 IMAD.WIDE R10, R7, 0x4, R8 ;  /* 0x00000004070ab825 */ /* 0x000fe200078e0208 */
[----:B------:R-:W-:-:S02]  /*139f0*/  @!P2 LOP3.LUT R5, R5, 0xfffffffe, RZ, 0xc0, !PT ;  /* 0xfffffffe0505a812 */ /* 0x000fc400078ec0ff */
[----:B------:R-:W-:Y:S02]  /*13a00*/  @!P1 LOP3.LUT R4, R4, 0xfffffffe, RZ, 0xc0, !PT ;  /* 0xfffffffe04049812 */ /* 0x000fe400078ec0ff */
[----:B------:R-:W-:Y:S01]  /*13a10*/  @!P0 LOP3.LUT R3, R3, 0xfffffffe, RZ, 0xc0, !PT ;  /* 0xfffffffe03038812 */ /* 0x000fe200078ec0ff */
[--C-:B---3--:R-:W-:Y:S01]  /*13a20*/  @!P2 IMAD.WIDE R12, R5, 0x4, R8.reuse ;  /* 0x00000004050ca825 */ /* 0x108fe200078e0208 */
[----:B------:R-:W-:Y:S01]  /*13a30*/  ISETP.GE.AND P5, PT, R0, c[0x0][0x3c8], PT ;  /* 0x0000f20000007a0c */ /* 0x000fe20003fa6270 */
[----:B------:R1:W-:Y:S01]  /*13a40*/  @!P3 ST.E.64 [R10.64], R142 ;  /* 0x0000008e0a00b985 */ /* 0x0003e2000c101b0c */
[C---:B------:R-:W-:Y:S01]  /*13a50*/  IADD3 R18, R7.reuse, 0x30, RZ ;  /* 0x0000003007127810 */ /* 0x040fe20007ffe0ff */
[--C-:B------:R-:W-:Y:S01]  /*13a60*/  @!P1 IMAD.WIDE R4, R4, 0x4, R8.reuse ;  /* 0x0000000404049825 */ /* 0x100fe200078e0208 */
[C---:B------:R-:W-:Y:S01]  /*13a70*/  IADD3 R17, R7.reuse, 0x38, RZ ;  /* 0x0000003807117810 */ /* 0x040fe20007ffe0ff */
[----:B------:R-:W-:Y:S01]  /*13a80*/  @!P2 ST.E.64 [R12.64], R138 ;  /* 0x0000008a0c00a985 */ /* 0x000fe2000c101b0c */
[----:B------:R-:W-:Y:S01]  /*13a90*/  IADD3 R16, R7, 0x40, RZ ;  /* 0x0000004007107810 */ /* 0x000fe20007ffe0ff */
[----:B------:R-:W-:Y:S01]  /*13aa0*/  @!P0 IMAD.WIDE R14, R3, 0x4, R8 ;  /* 0x00000004030e8825 */ /* 0x000fe200078e0208 */
[C---:B------:R-:W-:Y:S01]  /*13ab0*/  IADD3 R6, R7.reuse, 0x48, RZ ;  /* 0x0000004807067810 */ /* 0x040fe20007ffe0ff */
[----:B------:R2:W-:Y:S01]  /*13ac0*/  @!P1 ST.E.64 [R4.64], R126 ;  /* 0x0000007e04009985 */ /* 0x0005e2000c101b0c */
[----:B------:R-:W-:-:S02]  /*13ad0*/  IADD3 R3, R7, 0x50, RZ ;  /* 0x0000005007037810 */ /* 0x000fc40007ffe0ff */
[----:B------:R-:W-:Y:S01]  /*13ae0*/  ISETP.GE.AND P4, PT, R18, c[0x0][0x3c8], PT ;  /* 0x0000f20012007a0c */ /* 0x000fe20003f86270 */
[----:B------:R3:W-:Y:S01]  /*13af0*/  @!P0 ST.E.64 [R14.64], R122 ;  /* 0x0000007a0e008985 */ /* 0x0007e2000c101b0c */
[----:B------:R-:W-:Y:S02]  /*13b00*/  ISETP.GE.AND P3, PT, R17, c[0x0][0x3c8], PT ;  /* 0x0000f20011007a0c */ /* 0x000fe40003f66270 */
[----:B------:R-:W-:Y:S02]  /*13b10*/  ISETP.GE.AND P2, PT, R16, c[0x0][0x3c8], PT ;  /* 0x0000f20010007a0c */ /* 0x000fe40003f46270 */
[----:B------:R-:W-:Y:S02]  /*13b20*/  ISETP.GE.AND P1, PT, R6, c[0x0][0x3c8], PT ;  /* 0x0000f20006007a0c */ /* 0x000fe40003f26270 */
[----:B------:R-:W-:Y:S02]  /*13b30*/  ISETP.GE.AND P0, PT, R3, c[0x0][0x3c8], PT ;  /* 0x0000f20003007a0c */ /* 0x000fe40003f06270 */
[----:B------:R-:W-:-:S02]  /*13b40*/  @!P6 LEA.HI R2, R2, R2, RZ, 0x1 ;  /* 0x000000020202e211 */ /* 0x000fc400078f08ff */
[----:B------:R-:W-:Y:S02]  /*13b50*/  @!P5 LEA.HI R0, R0, R0, RZ, 0x1 ;  /* 0x000000000000d211 */ /* 0x000fe400078f08ff */
[----:B------:R-:W-:Y:S02]  /*13b60*/  @!P4 LEA.HI R18, R18, R18, RZ, 0x1 ;  /* 0x000000121212c211 */ /* 0x000fe400078f08ff */
[----:B------:R-:W-:Y:S02]  /*13b70*/  @!P3 LEA.HI R17, R17, R17, RZ, 0x1 ;  /* 0x000000111111b211 */ /* 0x000fe400078f08ff */
[----:B-1----:R-:W-:Y:S02]  /*13b80*/  @!P5 LOP3.LUT R11, R0, 0xfffffffe, RZ, 0xc0, !PT ;  /* 0xfffffffe000bd812 */ /* 0x002fe400078ec0ff */
[----:B------:R-:W-:Y:S02]  /*13b90*/  @!P2 LEA.HI R16, R16, R16, RZ, 0x1 ;  /* 0x000000101010a211 */ /* 0x000fe400078f08ff */
[----:B------:R-:W-:Y:S01]  /*13ba0*/  @!P1 LEA.HI R6, R6, R6, RZ, 0x1 ;  /* 0x0000000606069211 */ /* 0x000fe200078f08ff */
[----:B------:R-:W-:Y:S01]  /*13bb0*/  @!P5 IMAD.WIDE R10, R11, 0x4, R8 ;  /* 0x000000040b0ad825 */ /* 0x000fe200078e0208 */
[----:B------:R-:W-:-:S02]  /*13bc0*/  @!P0 LEA.HI R3, R3, R3, RZ, 0x1 ;  /* 0x0000000303038211 */ /* 0x000fc400078f08ff */
[----:B--2---:R-:W-:Y:S02]  /*13bd0*/  @!P6 LOP3.LUT R5, R2, 0xfffffffe, RZ, 0xc0, !PT ;  /* 0xfffffffe0205e812 */ /* 0x004fe400078ec0ff */
[----:B------:R-:W-:Y:S02]  /*13be0*/  @!P4 LOP3.LUT R13, R18, 0xfffffffe, RZ, 0xc0, !PT ;  /* 0xfffffffe120dc812 */ /* 0x000fe400078ec0ff */
[----:B------:R-:W-:Y:S01]  /*13bf0*/  @!P3 LOP3.LUT R17, R17, 0xfffffffe, RZ, 0xc0, !PT ;  /* 0xfffffffe1111b812 */ /* 0x000fe200078ec0ff */
[----:B------:R-:W-:Y:S01]  /*13c00*/  @!P6 IMAD.WIDE R4, R5, 0x4, R8 ;  /* 0x000000040504e825 */ /* 0x000fe200078e0208 */
[----:B---3--:R-:W-:Y:S02]  /*13c10*/  @!P2 LOP3.LUT R15, R16, 0xfffffffe, RZ, 0xc0, !PT ;  /* 0xfffffffe100fa812 */ /* 0x008fe400078ec0ff */
[----:B------:R-:W-:Y:S02]  /*13c20*/  @!P1 LOP3.LUT R19, R6, 0xfffffffe, RZ, 0xc0, !PT ;  /* 0xfffffffe06139812 */ /* 0x000fe400078ec0ff */
[----:B------:R1:W-:Y:S01]  /*13c30*/  @!P6 ST.E.64 [R4.64], R110 ;  /* 0x0000006e0400e985 */ /* 0x0003e2000c101b0c */
[----:B------:R-:W-:-:S02]  /*13c40*/  @!P0 LOP3.LUT R3, R3, 0xfffffffe, RZ, 0xc0, !PT ;  /* 0xfffffffe03038812 */ /* 0x000fc400078ec0ff */
[----:B------:R-:W-:Y:S01]  /*13c50*/  IADD3 R7, R7, 0x58, RZ ;  /* 0x0000005807077810 */ /* 0x000fe20007ffe0ff */
[----:B------:R2:W-:Y:S02]  /*13c60*/  @!P5 ST.E.64 [R10.64], R106 ;  /* 0x0000006a0a00d985 */ /* 0x0005e4000c101b0c */
[----:B------:R-:W-:-:S04]  /*13c70*/  @!P0 IMAD.WIDE R2, R3, 0x4, R8 ;  /* 0x0000000403028825 */ /* 0x000fc800078e0208 */
[----:B-1----:R-:W-:-:S04]  /*13c80*/  @!P4 IMAD.WIDE R4, R13, 0x4, R8 ;  /* 0x000000040d04c825 */ /* 0x002fc800078e0208 */
[--C-:B--2---:R-:W-:Y:S01]  /*13c90*/  @!P3 IMAD.WIDE R10, R17, 0x4, R8.reuse ;  /* 0x00000004110ab825 */ /* 0x104fe200078e0208 */
[----:B------:R1:W-:Y:S03]  /*13ca0*/  @!P4 ST.E.64 [R4.64], R58 ;  /* 0x0000003a0400c985 */ /* 0x0003e6000c101b0c */
[--C-:B------:R-:W-:Y:S01]  /*13cb0*/  @!P2 IMAD.WIDE R12, R15, 0x4, R8.reuse ;  /* 0x000000040f0ca825 */ /* 0x100fe200078e0208 */
[----:B------:R1:W-:Y:S03]  /*13cc0*/  @!P3 ST.E.64 [R10.64], R62 ;  /* 0x0000003e0a00b985 */ /* 0x0003e6000c101b0c */
[----:B------:R-:W-:Y:S01]  /*13cd0*/  @!P1 IMAD.WIDE R14, R19, 0x4, R8 ;  /* 0x00000004130e9825 */ /* 0x000fe200078e0208 */
[----:B------:R1:W-:Y:S04]  /*13ce0*/  @!P2 ST.E.64 [R12.64], R74 ;  /* 0x0000004a0c00a985 */ /* 0x0003e8000c101b0c */
[----:B------:R1:W-:Y:S04]  /*13cf0*/  @!P1 ST.E.64 [R14.64], R78 ;  /* 0x0000004e0e009985 */ /* 0x0003e8000c101b0c */
[----:B------:R1:W-:Y:S01]  /*13d00*/  @!P0 ST.E.64 [R2.64], R90 ;  /* 0x0000005a02008985 */ /* 0x0003e2000c101b0c */
[----:B------:R-:W-:-:S13]  /*13d10*/  ISETP.GE.AND P0, PT, R7, c[0x0][0x3c8], PT ;  /* 0x0000f20007007a0c */ /* 0x000fda0003f06270 */
[----:B------:R-:W-:Y:S05]  /*13d20*/  @P0 EXIT ;  /* 0x000000000000094d */ /* 0x000fea0003800000 */
[----:B-1----:R-:W-:-:S04]  /*13d30*/  LEA.HI R3, R7, R7, RZ, 0x1 ;  /* 0x0000000707037211 */ /* 0x002fc800078f08ff */
[----:B------:R-:W-:-:S05]  /*13d40*/  LOP3.LUT R3, R3, 0xfffffffe, RZ, 0xc0, !PT ;  /* 0xfffffffe03037812 */ /* 0x000fca00078ec0ff */
[----:B------:R-:W-:-:S05]  /*13d50*/  IMAD.WIDE R8, R3, 0x4, R8 ;  /* 0x0000000403087825 */ /* 0x000fca00078e0208 */
[----:B------:R-:W-:Y:S01]  /*13d60*/  ST.E.64 [R8.64], R94 ;  /* 0x0000005e08007985 */ /* 0x000fe2000c101b0c */
[----:B------:R-:W-:Y:S05]  /*13d70*/  EXIT ;  /* 0x000000000000794d */ /* 0x000fea0003800000 */
.L_x_452:
        /* <DEDUP_REMOVED lines=9> */
[----:B------:R-:W1:Y:S01]  /*13e10*/  S2R R5, SR_CTAID.Z ;  /* 0x0000000000057919 */ /* 0x000e620000002700 */
[----:B------:R-:W-:Y:S01]  /*13e20*/  USHF.R.S32.HI UR6, URZ, 0x1f, UR10 ;  /* 0x0000001f3f067899 */ /* 0x000fe2000801140a */
[----:B------:R-:W-:Y:S01]  /*13e30*/  ISETP.NE.AND P0, PT, R0, 0x1, PT ;  /* 0x000000010000780c */ /* 0x000fe20003f05270 */
[----:B------:R-:W-:Y:S01]  /*13e40*/  ULDC.64 UR4, c[0x0][0x4d0] ;  /* 0x0001340000047ab9 */ /* 0x000fe20000000a00 */
[----:B------:R-:W2:Y:S01]  /*13e50*/  S2R R3, SR_CTAID.Y ;  /* 0x0000000000037919 */ /* 0x000ea20000002600 */
[----:B------:R-:W-:Y:S01]  /*13e60*/  UIMAD UR6, UR6, UR4, URZ ;  /* 0x00000004060672a4 */ /* 0x000fe2000f8e023f */
[----:B------:R-:W-:Y:S01]  /*13e70*/  IADD3 R2, RZ, -UR10, RZ ;  /* 0x8000000aff027c10 */ /* 0x000fe2000fffe0ff */
[----:B------:R-:W-:Y:S01]  /*13e80*/  UIMAD.WIDE.U32 UR8, UR10, UR4, URZ ;  /* 0x000000040a0872a5 */ /* 0x000fe2000f8e003f */
[----:B------:R-:W-:Y:S01]  /*13e90*/  MOV R6, R7 ;  /* 0x0000000700067202 */ /* 0x000fe20000000f00 */
[----:B------:R-:W-:-:S04]  /*13ea0*/  UIMAD UR4, UR10, UR5, UR6 ;  /* 0x000000050a0472a4 */ /* 0x000fc8000f8e0206 */
[----:B------:R-:W-:Y:S01]  /*13eb0*/  UIADD3 UR4, UR9, UR4, URZ ;  /* 0x0000000409047290 */ /* 0x000fe2000fffe03f */
[----:B------:R-:W-:Y:S01]  /*13ec0*/  MOV R9, UR9 ;  /* 0x0000000900097c02 */ /* 0x000fe20008000f00 */
[----:B------:R-:W-:-:S04]  /*13ed0*/  @P0 IMAD.HI.U32 R4, R7, c[0x0][0x4ec], RZ ;  /* 0x00013b0007040a27 */ /* 0x000fc800078e00ff */
[----:B------:R-:W-:Y:S01]  /*13ee0*/  IMAD.U32 R8, RZ, RZ, UR8 ;  /* 0x00000008ff087e24 */ /* 0x000fe2000f8e00ff */
[----:B------:R-:W-:Y:S01]  /*13ef0*/  @P0 SHF.R.U32.HI R6, RZ, c[0x0][0x4f0], R4 ;  /* 0x00013c00ff060a19 */ /* 0x000fe20000011604 */
[----:B------:R-:W-:Y:S01]  /*13f00*/  IMAD.U32 R9, RZ, RZ, UR4 ;  /* 0x00000004ff097e24 */ /* 0x000fe2000f8e00ff */
[----:B-1----:R-:W-:-:S03]  /*13f10*/  SHF.R.S32.HI R0, RZ, 0x1f, R5 ;  /* 0x0000001fff007819 */ /* 0x002fc60000011405 */
[----:B------:R-:W-:Y:S01]  /*13f20*/  IMAD.WIDE.U32 R8, R5, c[0x0][0x4d8], R8 ;  /* 0x0001360005087a25 */ /* 0x000fe200078e0008 */
[----:B------:R-:W-:-:S03]  /*13f30*/  IADD3 R4, -R6, RZ, RZ ;  /* 0x000000ff06047210 */ /* 0x000fc60007ffe1ff */
[----:B------:R-:W-:Y:S02]  /*13f40*/  IMAD R0, R0, c[0x0][0x4d8], RZ ;  /* 0x0001360000007a24 */ /* 0x000fe400078e02ff */
[----:B--2---:R-:W-:Y:S02]  /*13f50*/  IMAD R2, R2, c[0x0][0x550], R3 ;  /* 0x0001540002027a24 */ /* 0x004fe400078e0203 */
[----:B------:R-:W-:Y:S02]  /*13f60*/  IMAD R0, R5, c[0x0][0x4dc], R0 ;  /* 0x0001370005007a24 */ /* 0x000fe400078e0200 */
[----:B------:R-:W-:Y:S01]  /*13f70*/  IMAD R4, R4, c[0x0][0x4e8], R7 ;  /* 0x00013a0004047a24 */ /* 0x000fe200078e0207 */
[----:B------:R-:W-:Y:S01]  /*13f80*/  SHF.R.S32.HI R3, RZ, 0x1f, R2 ;  /* 0x0000001fff037819 */ /* 0x000fe20000011402 */
[----:B------:R-:W-:Y:S01]  /*13f90*/  IMAD.IADD R9, R0, 0x1, R9 ;  /* 0x0000000100097824 */ /* 0x000fe200078e0209 */
[----:B------:R-:W-:-:S03]  /*13fa0*/  SHF.R.S32.HI R0, RZ, 0x1f, R6 ;  /* 0x0000001fff007819 */ /* 0x000fc60000011406 */
[----:B------:R-:W-:Y:S02]  /*13fb0*/  IMAD R3, R3, c[0x0][0x4e0], RZ ;  /* 0x0001380003037a24 */ /* 0x000fe400078e02ff */
[----:B------:R-:W-:-:S04]  /*13fc0*/  IMAD.WIDE.U32 R8, R2, c[0x0][0x4e0], R8 ;  /* 0x0001380002087a25 */ /* 0x000fc800078e0008 */
[----:B------:R-:W-:Y:S01]  /*13fd0*/  IMAD R3, R2, c[0x0][0x4e4], R3 ;  /* 0x0001390002037a24 */ /* 0x000fe200078e0203 */
[----:B------:R-:W-:Y:S02]  /*13fe0*/  SHF.R.S32.HI R2, RZ, 0x1f, R4 ;  /* 0x0000001fff027819 */ /* 0x000fe40000011404 */
[----:B------:R-:W-:-:S03]  /*13ff0*/  IADD3 R6, P0, R6, R8, RZ ;  /* 0x0000000806067210 */ /* 0x000fc60007f1e0ff */
[----:B------:R-:W-:Y:S01]  /*14000*/  IMAD R5, R2, c[0x0][0x4c8], RZ ;  /* 0x0001320002057a24 */ /* 0x000fe200078e02ff */
[----:B------:R-:W-:-:S03]  /*14010*/  IADD3.X R7, R0, R9, R3, P0, !PT ;  /* 0x0000000900077210 */ /* 0x000fc600007fe403 */
[C---:B------:R-:W-:Y:S02]  /*14020*/  IMAD R5, R4.reuse, c[0x0][0x4cc], R5 ;  /* 0x0001330004057a24 */ /* 0x040fe400078e0205 */
[----:B------:R-:W-:-:S05]  /*14030*/  IMAD.WIDE.U32 R6, R4, c[0x0][0x4c8], R6 ;  /* 0x0001320004067a25 */ /* 0x000fca00078e0006 */
[----:B------:R-:W-:Y:S02]  /*14040*/  IADD3 R5, R7, R5, RZ ;  /* 0x0000000507057210 */ /* 0x000fe40007ffe0ff */
[----:B------:R-:W-:-:S04]  /*14050*/  LEA R2, P0, R6, c[0x0][0x4a8], 0x2 ;  /* 0x00012a0006027a11 */ /* 0x000fc800078010ff */
[----:B------:R-:W-:Y:S02]  /*14060*/  LEA.HI.X R3, R6, c[0x0][0x4ac], R5, 0x2, P0 ;  /* 0x00012b0006037a11 */ /* 0x000fe400000f1405 */
[----:B------:R-:W-:-:S05]  /*14070*/  MOV R5, 0xff800000 ;  /* 0xff80000000057802 */ /* 0x000fca0000000f00 */
[----:B------:R-:W-:Y:S01]  /*14080*/  STG.E [R2.64], R5 ;  /* 0x0000000502007986 */ /* 0x000fe2000c10190c */
[----:B------:R-:W-:Y:S05]  /*14090*/  EXIT ;  /* 0x000000000000794d */ /* 0x000fea0003800000 */
.L_x_459:
        /* <DEDUP_REMOVED lines=14> */
.L_x_1435:


//--------------------- .text._ZN7cutlass13device_kernelIN5flash19enable_sm80_to_sm89INS1_16FlashAttnFwdSm80INS1_25CollectiveMainloopFwdSm80ILi4ELi1ELb0EN4cute5tupleIJNS5_1CILi128EEENS7_ILi48EEENS7_ILi96EEEEEELi96ENS_10bfloat16_tEfNS_4arch4Sm80ELb0ELb1ELb1ELb1ELb0ELb0ELb1ELb1EEENS1_21CollectiveEpilogueFwdINS6_IJS8_SA_S9_EEENS6_IJNS7_ILi1EEESI_SI_EEESC_SE_Li128ELb1ELb1ELb1ELb0EEENS1_36VarlenDynamicPersistentTileSchedulerILi128ELi48ELi128ELi128ELb1ELb1ELb0ELb1ELb0ELb1EEEEEEEEEvNT_6ParamsE --------------------------
	.section	.text._ZN7cutlass13device_kernelIN5flash19enable_sm80_to_sm89INS1_16FlashAttnFwdSm80INS1_25CollectiveMainloopFwdSm80ILi4ELi1ELb0EN4cute5tupleIJNS5_1CILi128EEENS7_ILi48EEENS7_ILi96EEEEEELi96ENS_10bfloat16_tEfNS_4arch4Sm80ELb0ELb1ELb1ELb1ELb0ELb0ELb1ELb1EEENS1_21CollectiveEpilogueFwdINS6_IJS8_SA_S9_EEENS6_IJNS7_ILi1EEESI_SI_EEESC_SE_Li128ELb1ELb1ELb1ELb0EEENS1_36VarlenDynamicPersistentTileSchedulerILi128ELi48ELi128ELi128ELb1ELb1ELb0ELb1ELb0ELb1EEEEEEEEEvNT_6ParamsE,"ax",@progbits
	.sectioninfo	@"SHI_REGISTERS=255"
	.align	128
.text._ZN7cutlass13device_kernelIN5flash19enable_sm80_to_sm89INS1_16FlashAttnFwdSm80INS1_25CollectiveMainloopFwdSm80ILi4ELi1ELb0EN4cute5tupleIJNS5_1CILi128EEENS7_ILi48EEENS7_ILi96EEEEEELi96ENS_10bfloat16_tEfNS_4arch4Sm80ELb0ELb1ELb1ELb1ELb0ELb0ELb1ELb1EEENS1_21CollectiveEpilogueFwdINS6_IJS8_SA_S9_EEENS6_IJNS7_ILi1EEESI_SI_EEESC_SE_Li128ELb1ELb1ELb1ELb0EEENS1_36VarlenDynamicPersistentTileSchedulerILi128ELi48ELi128ELi128ELb1ELb1ELb0ELb1ELb0ELb1EEEEEEEEEvNT_6ParamsE:
        .type           _ZN7cutlass13device_kernelIN5flash19enable_sm80_to_sm89INS1_16FlashAttnFwdSm80INS1_25CollectiveMainloopFwdSm80ILi4ELi1ELb0EN4cute5tupleIJNS5_1CILi128EEENS7_ILi48EEENS7_ILi96EEEEEELi96ENS_10bfloat16_tEfNS_4arch4Sm80ELb0ELb1ELb1ELb1ELb0ELb0ELb1ELb1EEENS1_21CollectiveEpilogueFwdINS6_IJS8_SA_S9_EEENS6_IJNS7_ILi1EEESI_SI_EEESC_SE_Li128ELb1ELb1ELb1ELb0EEENS1_36VarlenDynamicPersistentTileSchedulerILi128ELi48ELi128ELi128ELb1ELb1ELb0ELb1ELb0ELb1EEEEEEEEEvNT_6ParamsE,@function
        .size           _ZN7cutlass13device_kernelIN5flash19enable_sm80_to_sm89INS1_16FlashAttnFwdSm80INS1_25CollectiveMainloopFwdSm80ILi4ELi1ELb0EN4cute5tupleIJNS5_1CILi128EEENS7_ILi48EEENS7_ILi96EEEEEELi96ENS_10bfloat16_tEfNS_4arch4Sm80ELb0ELb1ELb1ELb1ELb0ELb0ELb1ELb1EEENS1_21CollectiveEpilogueFwdINS6_IJS8_SA_S9_EEENS6_IJNS7_ILi1EEESI_SI_EEESC_SE_Li128ELb1ELb1ELb1ELb0EEENS1_36VarlenDynamicPersistentTileSchedulerILi128ELi48ELi128ELi128ELb1ELb1ELb0ELb1ELb0ELb1EEEEEEEEEvNT_6ParamsE,(.L_x_1436 - _ZN7cutlass13device_kernelIN5flash19enable_sm80_to_sm89INS1_16FlashAttnFwdSm80INS1_25CollectiveMainloopFwdSm80ILi4ELi1ELb0EN4cute5tupleIJNS5_1CILi128EEENS7_ILi48EEENS7_ILi96EEEEEELi96ENS_10bfloat16_tEfNS_4arch4Sm80ELb0ELb1ELb1ELb1ELb0ELb0ELb1ELb1EEENS1_21CollectiveEpilogueFwdINS6_IJS8_SA_S9_EEENS6_IJNS7_ILi1EEESI_SI_EEESC_SE_Li128ELb1ELb1ELb1ELb0EEENS1_36VarlenDynamicPersistentTileSchedulerILi128ELi48ELi128ELi128ELb1ELb1ELb0ELb1ELb0ELb1EEEEEEEEEvNT_6ParamsE)
        .other          _ZN7cutlass13device_kernelIN5flash19enable_sm80_to_sm89INS1_16FlashAttnFwdSm80INS1_25CollectiveMainloopFwdSm80ILi4ELi1ELb0EN4cute5tupleIJNS5_1CILi128EEENS7_ILi48EEENS7_ILi96EEEEEELi96ENS_10bfloat16_tEfNS_4arch4Sm80ELb0ELb1ELb1ELb1ELb0ELb0ELb1ELb1EEENS1_21CollectiveEpilogueFwdINS6_IJS8_SA_S9_EEENS6_IJNS7_ILi1EEESI_SI_EEESC_SE_Li128ELb1ELb1ELb1ELb0EEENS1_36VarlenDynamicPersistentTileSchedulerILi128ELi48ELi128ELi128ELb1ELb1ELb0ELb1ELb0ELb1EEEEEEEEEvNT_6ParamsE,@"STO_CUDA_ENTRY STV_DEFAULT"
_ZN7cutlass13device_kernelIN5flash19enable_sm80_to_sm89INS1_16FlashAttnFwdSm80INS1_25CollectiveMainloopFwdSm80ILi4ELi1ELb0EN4cute5tupleIJNS5_1CILi128EEENS7_ILi48EEENS7_ILi96EEEEEELi96ENS_10bfloat16_tEfNS_4arch4Sm80ELb0ELb1ELb1ELb1ELb0ELb0ELb1ELb1EEENS1_21CollectiveEpilogueFwdINS6_IJS8_SA_S9_EEENS6_IJNS7_ILi1EEESI_SI_EEESC_SE_Li128ELb1ELb1ELb1ELb0EEENS1_36VarlenDynamicPersistentTileSchedulerILi128ELi48ELi128ELi128ELb1ELb1ELb0ELb1ELb0ELb1EEEEEEEEEvNT_6ParamsE:
        /* <DEDUP_REMOVED lines=15> */
[----:B------:R-:W-:-:S03]  /*00f0*/  CS2R R8, SRZ ;  /* 0x0000000000087805 */ /* 0x000fc6000001ff00 */
[----:B------:R-:W-:-:S04]  /*0100*/  ISETP.NE.AND P6, PT, R13, 0x1f, PT ;  /* 0x0000001f0d00780c */ /* 0x000fc80003fc5270 */
[----:B------:R-:W-:-:S13]  /*0110*/  ISETP.GE.OR P0, PT, R13, c[0x0][0x53c], !P6 ;  /* 0x00014f000d007a0c */ /* 0x000fda0007706670 */
[----:B-1----:R-:W-:Y:S02]  /*0120*/  @!P0 IMAD.MOV.U32 R4, RZ, RZ, 0x4 ;  /* 0x00000004ff048424 */ /* 0x002fe400078e00ff */
[----:B------:R-:W-:Y:S02]  /*0130*/  @!P0 IMAD.MOV.U32 R2, RZ, RZ, 0x4 ;  /* 0x00000004ff028424 */ /* 0x000fe400078e00ff */
[----:B------:R-:W-:-:S04]  /*0140*/  @!P0 IMAD.WIDE.U32 R4, R13, R4, c[0x0][0x580] ;  /* 0x000160000d048625 */ /* 0x000fc800078e0004 */
[C---:B------:R-:W-:Y:S01]  /*0150*/  @!P0 IMAD.WIDE.U32 R2, R13.reuse, R2, c[0x0][0x578] ;  /* 0x00015e000d028625 */ /* 0x040fe200078e0002 */
[----:B------:R-:W2:Y:S04]  /*0160*/  @!P0 LDG.E R9, [R4.64] ;  /* 0x0000000604098981 */ /* 0x000ea8000c1e1900 */
[----:B------:R-:W2:Y:S01]  /*0170*/  @!P0 LDG.E R8, [R2.64] ;  /* 0x0000000602088981 */ /* 0x000ea2000c1e1900 */
[C---:B------:R-:W-:Y:S01]  /*0180*/  ISETP.NE.AND P5, PT, R13.reuse, RZ, PT ;  /* 0x000000ff0d00720c */ /* 0x040fe20003fa5270 */
[----:B------:R-:W1:Y:S01]  /*0190*/  S2UR UR4, SR_CTAID.X ;  /* 0x00000000000479c3 */ /* 0x000e620000002500 */
[C---:B------:R-:W-:Y:S01]  /*01a0*/  ISETP.GE.U32.AND P4, PT, R13.reuse, 0x2, PT ;  /* 0x000000020d00780c */ /* 0x040fe20003f86070 */
[----:B------:R-:W-:Y:S01]  /*01b0*/  IMAD.MOV.U32 R7, RZ, RZ, RZ ;  /* 0x000000ffff077224 */ /* 0x000fe200078e00ff */
        /* <DEDUP_REMOVED lines=26> */
.L_x_465:
[----:B------:R-:W-:-:S04]  /*0360*/  IADD3 R0, R7, 0x1f, RZ ;  /* 0x0000001f07007810 */ /* 0x000fc80007ffe0ff */
[----:B------:R-:W-:-:S13]  /*0370*/  ISETP.GE.AND P0, PT, R0, c[0x0][0x53c], PT ;  /* 0x00014f0000007a0c */ /* 0x000fda0003f06270 */
[----:B------:R-:W-:Y:S05]  /*0380*/  @P0 BRA `(.L_x_462) ;  /* 0x00000c4000000947 */ /* 0x000fea0003800000 */
[----:B------:R-:W-:Y:S01]  /*0390*/  MOV R7, R0 ;  /* 0x0000000000077202 */ /* 0x000fe20000000f00 */
[----:B------:R-:W-:-:S03]  /*03a0*/  CS2R R8, SRZ ;  /* 0x0000000000087805 */ /* 0x000fc6000001ff00 */
[----:B------:R-:W-:-:S04]  /*03b0*/  IADD3 R0, R13, R7, RZ ;  /* 0x000000070d007210 */ /* 0x000fc80007ffe0ff */
[----:B------:R-:W-:-:S13]  /*03c0*/  ISETP.GE.OR P0, PT, R0, c[0x0][0x53c], !P6 ;  /* 0x00014f0000007a0c */ /* 0x000fda0007706670 */
[----:B------:R-:W-:Y:S02]  /*03d0*/  @!P0 MOV R2, 0x4 ;  /* 0x0000000400028802 */ /* 0x000fe40000000f00 */
        /* <DEDUP_REMOVED lines=8> */
.L_x_645:
        /* <DEDUP_REMOVED lines=16> */
.L_x_646:
[----:B--2---:R-:W-:-:S05]  /*0560*/  IMAD R0, R0, c[0x0][0x538], RZ ;  /* 0x00014e0000007a24 */ /* 0x004fca00078e02ff */
[----:B------:R-:W-:-:S04]  /*0570*/  IADD3 R6, R0, R6, RZ ;  /* 0x0000000600067210 */ /* 0x000fc80007ffe0ff */
[----:B------:R-:W-:-:S13]  /*0580*/  ISETP.GT.AND P0, PT, R6, UR4, PT ;  /* 0x0000000406007c0c */ /* 0x000fda000bf04270 */
[----:B-1----:R-:W-:Y:S05]  /*0590*/  @!P0 BRA `(.L_x_465) ;  /* 0xfffffdc000008947 */ /* 0x002fea000383ffff */
.L_x_461:
[----:B------:R-:W-:-:S05]  /*05a0*/  IADD3 R11, -R0, R6, RZ ;  /* 0x00000006000b7210 */ /* 0x000fca0007ffe1ff */
[----:B------:R-:W-:-:S05]  /*05b0*/  IMAD R0, R4, c[0x0][0x538], R11 ;  /* 0x00014e0004007a24 */ /* 0x000fca00078e020b */
[----:B------:R-:W-:Y:S01]  /*05c0*/  ISETP.GT.AND P0, PT, R0, UR4, PT ;  /* 0x0000000400007c0c */ /* 0x000fe2000bf04270 */
[----:B------:R-:W-:-:S12]  /*05d0*/  BRA.DIV ~URZ, `(.L_x_466) ;  /* 0x000184227f007947 */ /* 0x000fd8000b800000 */
[----:B------:R-:W-:-:S04]  /*05e0*/  VOTE.ANY R10, PT, !P0 ;  /* 0x00000000000a7806 */ /* 0x000fc800040e0100 */
.L_x_647:
[----:B------:R-:W1:Y:S02]  /*05f0*/  POPC R6, R10 ;  /* 0x0000000a00067309 */ /* 0x000e640000000000 */
[----:B-1----:R-:W-:-:S05]  /*0600*/  IADD3 R0, R6, R7, RZ ;  /* 0x0000000706007210 */ /* 0x002fca0007ffe0ff */
[----:B------:R1:W-:Y:S01]  /*0610*/  STL [R1+0x2c], R0 ;  /* 0x00002c0001007387 */ /* 0x0003e20000100800 */
[----:B------:R-:W-:Y:S05]  /*0620*/  BRA.DIV ~URZ, `(.L_x_467) ;  /* 0x000184227f007947 */ /* 0x000fea000b800000 */
[----:B------:R2:W3:Y:S01]  /*0630*/  SHFL.IDX PT, R12, R9, R6, 0x1f ;  /* 0x00001f06090c7589 */ /* 0x0004e200000e0000 */
[----:B------:R-:W-:-:S03]  /*0640*/  MOV R7, RZ ;  /* 0x000000ff00077202 */ /* 0x000fc60000000f00 */
[----:B------:R2:W4:Y:S04]  /*0650*/  SHFL.IDX PT, R9, R8, R6, 0x1f ;  /* 0x00001f0608097589 */ /* 0x00052800000e0000 */
.L_x_648:
[----:B------:R-:W-:Y:S01]  /*0660*/  ISETP.NE.AND P0, PT, R10, RZ, PT ;  /* 0x000000ff0a00720c */ /* 0x000fe20003f05270 */
[----:B------:R-:W-:-:S12]  /*0670*/  BSSY B0, `(.L_x_468) ;  /* 0x0000005000007945 */ /* 0x000fd80003800000 */
[----:B------:R-:W-:Y:S05]  /*0680*/  @!P0 BRA `(.L_x_469) ;  /* 0x0000003000008947 */ /* 0x000fea0003800000 */
[----:B------:R-:W-:Y:S01]  /*0690*/  IADD3 R3, R6, -0x1, RZ ;  /* 0xffffffff06037810 */ /* 0x000fe20007ffe0ff */
[----:B------:R-:W-:Y:S05]  /*06a0*/  BRA.DIV ~URZ, `(.L_x_470) ;  /* 0x000184827f007947 */ /* 0x000fea000b800000 */
[----:B------:R1:W2:Y:S02]  /*06b0*/  SHFL.IDX PT, R7, R4, R3, 0x1f ;  /* 0x00001f0304077589 */ /* 0x0002a400000e0000 */
.L_x_469:
[----:B------:R-:W-:Y:S05]  /*06c0*/  BSYNC B0 ;  /* 0x0000000000007941 */ /* 0x000fea0003800000 */
.L_x_468:
[----:B-12---:R-:W-:Y:S01]  /*06d0*/  IMAD R0, R7, c[0x0][0x538], R11 ;  /* 0x00014e0007007a24 */ /* 0x006fe200078e020b */
[----:B----4-:R-:W-:Y:S01]  /*06e0*/  ISETP.NE.AND P0, PT, R9, 0x1, PT ;  /* 0x000000010900780c */ /* 0x010fe20003f05270 */
[----:B------:R-:W-:Y:S03]  /*06f0*/  BSSY B0, `(.L_x_471) ;  /* 0x0000089000007945 */ /* 0x000fe60003800000 */
[----:B------:R1:W-:Y:S01]  /*0700*/  STL [R1+0x20], R0 ;  /* 0x0000200001007387 */ /* 0x0003e20000100800 */
[----:B------:R-:W-:-:S08]  /*0710*/  IADD3 R11, -R0, UR4, RZ ;  /* 0x00000004000b7c10 */ /* 0x000fd0000fffe1ff */
[----:B------:R-:W-:Y:S05]  /*0720*/  @!P0 BRA `(.L_x_472) ;  /* 0x000003f000008947 */ /* 0x000fea0003800000 */
[-C--:B-1-3--:R-:W-:Y:S02]  /*0730*/  IABS R0, R12.reuse ;  /* 0x0000000c00007213 */ /* 0x08afe40000000000 */
[----:B------:R-:W-:-:S03]  /*0740*/  IABS R6, R12 ;  /* 0x0000000c00067213 */ /* 0x000fc60000000000 */
[----:B------:R-:W-:Y:S01]  /*0750*/  IMAD.MOV.U32 R5, RZ, RZ, R0 ;  /* 0x000000ffff057224 */ /* 0x000fe200078e0000 */
[----:B------:R-:W-:-:S03]  /*0760*/  IABS R0, R9 ;  /* 0x0000000900007213 */ /* 0x000fc60000000000 */
[----:B------:R-:W1:Y:S02]  /*0770*/  I2F.RP R2, R5 ;  /* 0x0000000500027306 */ /* 0x000e640000209400 */
[----:B------:R-:W-:Y:S01]  /*0780*/  IMAD.MOV.U32 R8, RZ, RZ, R0 ;  /* 0x000000ffff087224 */ /* 0x000fe200078e0000 */
[----:B------:R-:W-:-:S05]  /*0790*/  IABS R0, R11 ;  /* 0x0000000b00007213 */ /* 0x000fca0000000000 */
[----:B------:R-:W-:Y:S08]  /*07a0*/  I2F.RP R7, R8 ;  /* 0x0000000800077306 */ /* 0x000ff00000209400 */
[----:B-1----:R-:W1:Y:S02]  /*07b0*/  MUFU.RCP R2, R2 ;  /* 0x0000000200027308 */ /* 0x002e640000001000 */
[----:B-1----:R-:W-:-:S06]  /*07c0*/  IADD3 R2, R2, 0xffffffe, RZ ;  /* 0x0ffffffe02027810 */ /* 0x002fcc0007ffe0ff */
[----:B------:R-:W1:Y:S02]  /*07d0*/  F2I.FTZ.U32.TRUNC.NTZ R3, R2 ;  /* 0x0000000200037305 */ /* 0x000e64000021f000 */
[----:B-1----:R-:W-:-:S04]  /*07e0*/  IMAD.MOV R2, RZ, RZ, -R3 ;  /* 0x000000ffff027224 */ /* 0x002fc800078e0a03 */
[----:B------:R-:W-:Y:S02]  /*07f0*/  IMAD R4, R2, R5, RZ ;  /* 0x0000000502047224 */ /* 0x000fe400078e02ff */
[----:B------:R-:W-:-:S04]  /*0800*/  IMAD.MOV.U32 R2, RZ, RZ, RZ ;  /* 0x000000ffff027224 */ /* 0x000fc800078e00ff */
[----:B------:R-:W-:Y:S01]  /*0810*/  IMAD.HI.U32 R2, R3, R4, R2 ;  /* 0x0000000403027227 */ /* 0x000fe200078e0002 */
[----:B------:R-:W-:-:S03]  /*0820*/  MOV R3, R0 ;  /* 0x0000000000037202 */ /* 0x000fc60000000f00 */
[----:B------:R-:W-:Y:S02]  /*0830*/  IMAD.MOV R0, RZ, RZ, -R6 ;  /* 0x000000ffff007224 */ /* 0x000fe400078e0a06 */
        /* <DEDUP_REMOVED lines=28> */
[----:B------:R-:W-:-:S03]  /*0a00*/  IMAD.MOV R5, RZ, RZ, -R4 ;  /* 0x000000ffff057224 */ /* 0x000fc600078e0a04 */
        /* <DEDUP_REMOVED lines=10> */
[----:B------:R-:W-:-:S04]  /*0ab0*/  IMAD.MOV R2, RZ, RZ, -R0 ;  /* 0x000000ffff027224 */ /* 0x000fc800078e0a00 */
[C---:B------:R-:W-:Y:S01]  /*0ac0*/  IMAD R3, R9.reuse, R2, R4 ;  /* 0x0000000209037224 */ /* 0x040fe200078e0204 */
[----:B------:R-:W-:Y:S01]  /*0ad0*/  LEA R2, R9, R0, 0x18 ;  /* 0x0000000009027211 */ /* 0x000fe200078ec0ff */
[----:B------:R-:W-:-:S04]  /*0ae0*/  IMAD R0, R12, R5, R11 ;  /* 0x000000050c007224 */ /* 0x000fc800078e020b */
[----:B------:R-:W-:-:S05]  /*0af0*/  IMAD R2, R3, 0x10000, R2 ;  /* 0x0001000003027824 */ /* 0x000fca00078e0202 */
[----:B------:R1:W-:Y:S01]  /*0b00*/  STL [R1+0x28], R2 ;  /* 0x0000280201007387 */ /* 0x0003e20000100800 */
[----:B------:R-:W-:Y:S05]  /*0b10*/  BRA `(.L_x_473) ;  /* 0x0000046000007947 */ /* 0x000fea0003800000 */
.L_x_472:
[----:B------:R-:W2:Y:S01]  /*0b20*/  LDL R3, [R1+0x2c] ;  /* 0x00002c0001037983 */ /* 0x000ea20000100800 */
[----:B------:R-:W-:-:S04]  /*0b30*/  IMAD.MOV.U32 R2, RZ, RZ, 0x4 ;  /* 0x00000004ff027424 */ /* 0x000fc800078e00ff */
[----:B--2---:R-:W-:-:S05]  /*0b40*/  IMAD.WIDE R2, R3, R2, c[0x0][0x590] ;  /* 0x0001640003027625 */ /* 0x004fca00078e0202 */
[----:B------:R-:W2:Y:S02]  /*0b50*/  LDG.E R7, [R2.64] ;  /* 0x0000000602077981 */ /* 0x000ea4000c1e1900 */
[----:B--23--:R-:W-:-:S05]  /*0b60*/  IMAD R9, R7, R12, RZ ;  /* 0x0000000c07097224 */ /* 0x00cfca00078e02ff */
[-C--:B-1----:R-:W-:Y:S02]  /*0b70*/  IABS R0, R9.reuse ;  /* 0x0000000900007213 */ /* 0x082fe40000000000 */
[----:B------:R-:W-:-:S03]  /*0b80*/  IABS R8, R9 ;  /* 0x0000000900087213 */ /* 0x000fc60000000000 */
[----:B------:R-:W-:-:S04]  /*0b90*/  IMAD.MOV.U32 R6, RZ, RZ, R0 ;  /* 0x000000ffff067224 */ /* 0x000fc800078e0000 */
[----:B------:R-:W1:Y:S08]  /*0ba0*/  I2F.RP R2, R6 ;  /* 0x0000000600027306 */ /* 0x000e700000209400 */
[----:B-1----:R-:W1:Y:S02]  /*0bb0*/  MUFU.RCP R2, R2 ;  /* 0x0000000200027308 */ /* 0x002e640000001000 */
[----:B-1----:R-:W-:-:S06]  /*0bc0*/  IADD3 R2, R2, 0xffffffe, RZ ;  /* 0x0ffffffe02027810 */ /* 0x002fcc0007ffe0ff */
[----:B------:R-:W1:Y:S02]  /*0bd0*/  F2I.FTZ.U32.TRUNC.NTZ R3, R2 ;  /* 0x0000000200037305 */ /* 0x000e64000021f000 */
[----:B-1----:R-:W-:-:S04]  /*0be0*/  IMAD.MOV R0, RZ, RZ, -R3 ;  /* 0x000000ffff007224 */ /* 0x002fc800078e0a03 */
[----:B------:R-:W-:Y:S01]  /*0bf0*/  IMAD.MOV.U32 R2, RZ, RZ, R0 ;  /* 0x000000ffff027224 */ /* 0x000fe200078e0000 */
[----:B------:R-:W-:-:S03]  /*0c00*/  IABS R0, R11 ;  /* 0x0000000b00007213 */ /* 0x000fc60000000000 */
[----:B------:R-:W-:Y:S01]  /*0c10*/  IMAD R4, R2, R6, RZ ;  /* 0x0000000602047224 */ /* 0x000fe200078e02ff */
[----:B------:R-:W-:Y:S01]  /*0c20*/  MOV R5, R0 ;  /* 0x0000000000057202 */ /* 0x000fe20000000f00 */
[----:B------:R-:W-:-:S04]  /*0c30*/  IMAD.MOV.U32 R2, RZ, RZ, RZ ;  /* 0x000000ffff027224 */ /* 0x000fc800078e00ff */
[----:B------:R-:W-:-:S04]  /*0c40*/  IMAD.HI.U32 R0, R3, R4, R2 ;  /* 0x0000000403007227 */ /* 0x000fc800078e0002 */
[----:B------:R-:W-:Y:S02]  /*0c50*/  IMAD.MOV R2, RZ, RZ, -R8 ;  /* 0x000000ffff027224 */ /* 0x000fe400078e0a08 */
        /* <DEDUP_REMOVED lines=9> */
[----:B------:R-:W-:-:S04]  /*0cf0*/  @P2 IADD3 R0, R0, 0x1, RZ ;  /* 0x0000000100002810 */ /* 0x000fc80007ffe0ff */
[----:B------:R-:W-:-:S05]  /*0d00*/  MOV R4, R0 ;  /* 0x0000000000047202 */ /* 0x000fca0000000f00 */
[----:B------:R-:W-:Y:S01]  /*0d10*/  @!P1 IMAD.MOV R4, RZ, RZ, -R4 ;  /* 0x000000ffff049224 */ /* 0x000fe200078e0a04 */
[----:B------:R-:W-:-:S05]  /*0d20*/  @!P0 LOP3.LUT R4, RZ, R9, RZ, 0x33, !PT ;  /* 0x00000009ff048212 */ /* 0x000fca00078e33ff */
[----:B------:R-:W-:-:S05]  /*0d30*/  IMAD R10, R7, R4, RZ ;  /* 0x00000004070a7224 */ /* 0x000fca00078e02ff */
[----:B------:R-:W-:-:S04]  /*0d40*/  IADD3 R0, -R10, c[0x0][0x538], RZ ;  /* 0x00014e000a007a10 */ /* 0x000fc80007ffe1ff */
[----:B------:R-:W-:-:S04]  /*0d50*/  IMNMX R6, R7, R0, PT ;  /* 0x0000000007067217 */ /* 0x000fc80003800200 */
[----:B------:R-:W-:-:S05]  /*0d60*/  IABS R0, R6 ;  /* 0x0000000600007213 */ /* 0x000fca0000000000 */
[----:B------:R-:W-:-:S04]  /*0d70*/  IMAD.MOV.U32 R5, RZ, RZ, R0 ;  /* 0x000000ffff057224 */ /* 0x000fc800078e0000 */
[----:B------:R-:W1:Y:S08]  /*0d80*/  I2F.RP R2, R5 ;  /* 0x0000000500027306 */ /* 0x000e700000209400 */
[----:B-1----:R-:W1:Y:S02]  /*0d90*/  MUFU.RCP R2, R2 ;  /* 0x0000000200027308 */ /* 0x002e640000001000 */
[----:B-1----:R-:W-:-:S06]  /*0da0*/  IADD3 R2, R2, 0xffffffe, RZ ;  /* 0x0ffffffe02027810 */ /* 0x002fcc0007ffe0ff */
[----:B------:R1:W2:Y:S02]  /*0db0*/  F2I.FTZ.U32.TRUNC.NTZ R3, R2 ;  /* 0x0000000200037305 */ /* 0x0002a4000021f000 */
[----:B-1----:R-:W-:Y:S01]  /*0dc0*/  IMAD.MOV R2, RZ, RZ, -R4 ;  /* 0x000000ffff027224 */ /* 0x002fe200078e0a04 */
[----:B--2---:R-:W-:-:S03]  /*0dd0*/  IADD3 R0, RZ, -R3, RZ ;  /* 0x80000003ff007210 */ /* 0x004fc60007ffe0ff */
[----:B------:R-:W-:Y:S01]  /*0de0*/  IMAD R8, R9, R2, R11 ;  /* 0x0000000209087224 */ /* 0x000fe200078e020b */
[----:B------:R-:W-:Y:S01]  /*0df0*/  IABS R9, R6 ;  /* 0x0000000600097213 */ /* 0x000fe20000000000 */
[----:B------:R-:W-:Y:S02]  /*0e00*/  IMAD.MOV.U32 R7, RZ, RZ, R0 ;  /* 0x000000ffff077224 */ /* 0x000fe400078e0000 */
[----:B------:R-:W-:Y:S01]  /*0e10*/  IMAD.MOV.U32 R2, RZ, RZ, RZ ;  /* 0x000000ffff027224 */ /* 0x000fe200078e00ff */
[----:B------:R-:W-:Y:S01]  /*0e20*/  IABS R0, R8 ;  /* 0x0000000800007213 */ /* 0x000fe20000000000 */
[----:B------:R-:W-:-:S04]  /*0e30*/  IMAD R7, R7, R5, RZ ;  /* 0x0000000507077224 */ /* 0x000fc800078e02ff */
[----:B------:R-:W-:Y:S01]  /*0e40*/  IMAD.MOV.U32 R4, RZ, RZ, R0 ;  /* 0x000000ffff047224 */ /* 0x000fe200078e0000 */
[----:B------:R-:W-:Y:S01]  /*0e50*/  IADD3 R0, RZ, -R9, RZ ;  /* 0x80000009ff007210 */ /* 0x000fe20007ffe0ff */
[----:B------:R-:W-:-:S04]  /*0e60*/  IMAD.HI.U32 R3, R3, R7, R2 ;  /* 0x0000000703037227 */ /* 0x000fc800078e0002 */
[----:B------:R-:W-:Y:S02]  /*0e70*/  IMAD.MOV.U32 R2, RZ, RZ, R0 ;  /* 0x000000ffff027224 */ /* 0x000fe400078e0000 */
[----:B------:R-:W-:Y:S01]  /*0e80*/  IMAD.HI.U32 R0, R3, R4, RZ ;  /* 0x0000000403007227 */ /* 0x000fe200078e00ff */
[----:B------:R-:W-:-:S03]  /*0e90*/  IADD3 R3, R10, 0x1000000, R8 ;  /* 0x010000000a037810 */ /* 0x000fc60007ffe008 */
[----:B------:R-:W-:-:S05]  /*0ea0*/  IMAD R2, R0, R2, R4 ;  /* 0x0000000200027224 */ /* 0x000fca00078e0204 */
[----:B------:R-:W-:-:S13]  /*0eb0*/  ISETP.GT.U32.AND P0, PT, R5, R2, PT ;  /* 0x000000020500720c */ /* 0x000fda0003f04070 */
[----:B------:R-:W-:Y:S01]  /*0ec0*/  @!P0 IMAD.IADD R2, R2, 0x1, -R5 ;  /* 0x0000000102028824 */ /* 0x000fe200078e0a05 */
[----:B------:R-:W-:Y:S02]  /*0ed0*/  @!P0 IADD3 R0, R0, 0x1, RZ ;  /* 0x0000000100008810 */ /* 0x000fe40007ffe0ff */
[----:B------:R-:W-:Y:S02]  /*0ee0*/  ISETP.NE.AND P0, PT, R6, RZ, PT ;  /* 0x000000ff0600720c */ /* 0x000fe40003f05270 */
[----:B------:R-:W-:Y:S02]  /*0ef0*/  ISETP.GE.U32.AND P2, PT, R2, R5, PT ;  /* 0x000000050200720c */ /* 0x000fe40003f46070 */
[----:B------:R-:W-:-:S04]  /*0f00*/  LOP3.LUT R2, R8, R6, RZ, 0x3c, !PT ;  /* 0x0000000608027212 */ /* 0x000fc800078e3cff */
[----:B------:R-:W-:Y:S01]  /*0f10*/  ISETP.GE.AND P1, PT, R2, RZ, PT ;  /* 0x000000ff0200720c */ /* 0x000fe20003f26270 */
[----:B------:R-:W-:-:S06]  /*0f20*/  IMAD.MOV R2, RZ, RZ, -R6 ;  /* 0x000000ffff027224 */ /* 0x000fcc00078e0a06 */
[----:B------:R-:W-:-:S06]  /*0f30*/  @P2 IADD3 R0, R0, 0x1, RZ ;  /* 0x0000000100002810 */ /* 0x000fcc0007ffe0ff */
[----:B------:R-:W-:Y:S02]  /*0f40*/  @!P1 IADD3 R0, -R0, RZ, RZ ;  /* 0x000000ff00009210 */ /* 0x000fe40007ffe1ff */
[----:B------:R-:W-:-:S05]  /*0f50*/  @!P0 LOP3.LUT R0, RZ, R6, RZ, 0x33, !PT ;  /* 0x00000006ff008212 */ /* 0x000fca00078e33ff */
[----:B------:R-:W-:-:S05]  /*0f60*/  IMAD R2, R0, R2, R3 ;  /* 0x0000000200027224 */ /* 0x000fca00078e0203 */
[----:B------:R1:W-:Y:S02]  /*0f70*/  STL [R1+0x28], R2 ;  /* 0x0000280201007387 */ /* 0x0003e40000100800 */
.L_x_473:
[----:B------:R-:W-:Y:S05]  /*0f80*/  BSYNC B0 ;  /* 0x0000000000007941 */ /* 0x000fea0003800000 */
.L_x_471:
[----:B------:R-:W-:-:S04]  /*0f90*/  LOP3.LUT R0, RZ, R0, RZ, 0x33, !PT ;  /* 0x00000000ff007212 */ /* 0x000fc800078e33ff */
[----:B------:R-:W-:-:S05]  /*0fa0*/  IADD3 R0, R0, R12, RZ ;  /* 0x0000000c00007210 */ /* 0x000fca0007ffe0ff */
[----:B------:R2:W-:Y:S01]  /*0fb0*/  STL [R1+0x24], R0 ;  /* 0x0000240001007387 */ /* 0x0005e20000100800 */
[----:B------:R-:W-:Y:S05]  /*0fc0*/  BRA `(.L_x_474) ;  /* 0x0000006000007947 */ /* 0x000fea0003800000 */
.L_x_462:
[----:B------:R-:W-:Y:S01]  /*0fd0*/  MOV R0, UR4 ;  /* 0x0000000400007c02 */ /* 0x000fe20008000f00 */
[----:B------:R-:W-:Y:S04]  /*0fe0*/  STL [R1+0x24], RZ ;  /* 0x000024ff01007387 */ /* 0x000fe80000100800 */
[----:B------:R-:W-:Y:S04]  /*0ff0*/  STL [R1+0x28], RZ ;  /* 0x000028ff01007387 */ /* 0x000fe80000100800 */
[----:B------:R1:W-:Y:S02]  /*1000*/  STL [R1+0x20], R0 ;  /* 0x0000200001007387 */ /* 0x0003e40000100800 */
[----:B-1----:R-:W-:-:S05]  /*1010*/  MOV R0, c[0x0][0x53c] ;  /* 0x00014f0000007a02 */ /* 0x002fca0000000f00 */
[----:B------:R1:W-:Y:S02]  /*1020*/  STL [R1+0x2c], R0 ;  /* 0x00002c0001007387 */ /* 0x0003e40000100800 */
.L_x_474:
[----:B------:R-:W3:Y:S04]  /*1030*/  LDL R4, [R1+0x20] ;  /* 0x0000200001047983 */ /* 0x000ee80000100800 */
[----:B------:R-:W3:Y:S04]  /*1040*/  LDL R5, [R1+0x24] ;  /* 0x0000240001057983 */ /* 0x000ee80000100800 */
[----:B------:R-:W3:Y:S04]  /*1050*/  LDL R6, [R1+0x28] ;  /* 0x0000280001067983 */ /* 0x000ee80000100800 */
[----:B------:R-:W3:Y:S01]  /*1060*/  LDL R7, [R1+0x2c] ;  /* 0x00002c0001077983 */ /* 0x000ee20000100800 */
[----:B------:R-:W-:Y:S01]  /*1070*/  ISETP.NE.AND P0, PT, R13, RZ, PT ;  /* 0x000000ff0d00720c */ /* 0x000fe20003f05270 */
[----:B------:R-:W-:-:S12]  /*1080*/  WARPSYNC 0xffffffff ;  /* 0xffffffff00007948 */ /* 0x000fd80003800000 */
[----:B---3--:R3:W-:Y:S04]  /*1090*/  @!P0 STS.128 [0xc080], R4 ;  /* 0x00c08004ff008388 */ /* 0x0087e80000000c00 */
[----:B------:R-:W-:Y:S06]  /*10a0*/  BAR.ARV 0x5, 0x80 ;  /* 0x0142000000007b1d */ /* 0x000fec0000002000 */
.L_x_460:
[----:B-12---:R-:W2:Y:S02]  /*10b0*/  LDL R0, [R1+0x2c] ;  /* 0x00002c0001007983 */ /* 0x006ea40000100800 */
[----:B--2---:R-:W-:-:S13]  /*10c0*/  ISETP.GE.AND P0, PT, R0, c[0x0][0x53c], PT ;  /* 0x00014f0000007a0c */ /* 0x004fda0003f06270 */
[----:B------:R-:W-:Y:S05]  /*10d0*/  @P0 EXIT ;  /* 0x000000000000094d */ /* 0x000fea0003800000 */
[----:B------:R-:W1:Y:S02]  /*10e0*/  S2R R11, SR_TID.X ;  /* 0x00000000000b7919 */ /* 0x000e640000002100 */
[----:B-1----:R-:W-:-:S04]  /*10f0*/  SHF.R.S32.HI R8, RZ, 0x1f, R11 ;  /* 0x0000001fff087819 */ /* 0x002fc8000001140b */
[CC--:B------:R-:W-:Y:S02]  /*1100*/  LEA.HI R17, R8.reuse, R11.reuse, RZ, 0x3 ;  /* 0x0000000b08117211 */ /* 0x0c0fe400078f18ff */
[----:B------:R-:W-:Y:S02]  /*1110*/  LEA.HI R3, R8, R11, RZ, 0x4 ;  /* 0x0000000b08037211 */ /* 0x000fe400078f20ff */
[----:B------:R-:W-:Y:S02]  /*1120*/  LOP3.LUT R2, R17, 0xfffffff8, RZ, 0xc0, !PT ;  /* 0xfffffff811027812 */ /* 0x000fe400078ec0ff */
[----:B---3--:R-:W-:Y:S02]  /*1130*/  SHF.R.S32.HI R5, RZ, 0x4, R3 ;  /* 0x00000004ff057819 */ /* 0x008fe40000011403 */
[----:B------:R-:W-:Y:S01]  /*1140*/  LOP3.LUT R0, R3, 0xfffffff0, RZ, 0xc0, !PT ;  /* 0xfffffff003007812 */ /* 0x000fe200078ec0ff */
[----:B------:R-:W-:Y:S01]  /*1150*/  IMAD.IADD R2, R11, 0x1, -R2 ;  /* 0x000000010b027824 */ /* 0x000fe200078e0a02 */
[----:B------:R-:W-:-:S02]  /*1160*/  LEA.HI R3, R3, R5, RZ, 0x1 ;  /* 0x0000000503037211 */ /* 0x000fc400078f08ff */
[----:B------:R-:W-:Y:S01]  /*1170*/  LEA.HI R6, R8, R11, RZ, 0x2 ;  /* 0x0000000b08067211 */ /* 0x000fe200078f10ff */
[----:B------:R-:W-:Y:S01]  /*1180*/  IMAD.IADD R0, R11, 0x1, -R0 ;  /* 0x000000010b007824 */ /* 0x000fe200078e0a00 */
[----:B------:R-:W-:Y:S02]  /*1190*/  LEA.HI R7, R2, R2, RZ, 0x1 ;  /* 0x0000000202077211 */ /* 0x000fe400078f08ff */
[----:B------:R-:W-:Y:S02]  /*11a0*/  LOP3.LUT R4, R3, 0xfffffffe, RZ, 0xc0, !PT ;  /* 0xfffffffe03047812 */ /* 0x000fe400078ec0ff */
[----:B------:R-:W-:Y:S02]  /*11b0*/  LOP3.LUT R3, R7, 0x3fffffe, RZ, 0xc0, !PT ;  /* 0x03fffffe07037812 */ /* 0x000fe400078ec0ff */
[----:B------:R-:W-:Y:S01]  /*11c0*/  LEA.HI R10, R0, R0, RZ, 0x1 ;  /* 0x00000000000a7211 */ /* 0x000fe200078f08ff */
[----:B------:R-:W-:Y:S01]  /*11d0*/  IMAD.IADD R12, R5, 0x1, -R4 ;  /* 0x00000001050c7824 */ /* 0x000fe200078e0a04 */
[----:B------:R-:W-:Y:S01]  /*11e0*/  SHF.R.S32.HI R4, RZ, 0x3, R17 ;  /* 0x00000003ff047819 */ /* 0x000fe20000011411 */
[----:B------:R-:W-:Y:S01]  /*11f0*/  IMAD.IADD R15, R2, 0x1, -R3 ;  /* 0x00000001020f7824 */ /* 0x000fe200078e0a03 */
[----:B------:R-:W-:-:S02]  /*1200*/  LOP3.LUT R2, R10, 0x7fffffe, RZ, 0xc0, !PT ;  /* 0x07fffffe0a027812 */ /* 0x000fc400078ec0ff */
[----:B------:R-:W-:Y:S02]  /*1210*/  SHF.R.S32.HI R3, RZ, 0x1f, R0 ;  /* 0x0000001fff037819 */ /* 0x000fe40000011400 */
[----:B------:R-:W-:Y:S01]  /*1220*/  LOP3.LUT R5, R6, 0xfffffffc, RZ, 0xc0, !PT ;  /* 0xfffffffc06057812 */ /* 0x000fe200078ec0ff */
[----:B------:R-:W-:Y:S01]  /*1230*/  IMAD.IADD R13, R0, 0x1, -R2 ;  /* 0x00000001000d7824 */ /* 0x000fe200078e0a02 */
[----:B------:R-:W-:Y:S01]  /*1240*/  LEA.HI R16, R3, R0, RZ, 0x3 ;  /* 0x0000000003107211 */ /* 0x000fe200078f18ff */
[----:B------:R-:W-:Y:S01]  /*1250*/  IMAD.SHL.U32 R0, R4, 0x40, RZ ;  /* 0x0000004004007824 */ /* 0x000fe200078e00ff */
[----:B------:R-:W-:Y:S01]  /*1260*/  LEA.HI R8, R8, R11, RZ, 0x5 ;  /* 0x0000000b08087211 */ /* 0x000fe200078f28ff */
[----:B------:R-:W-:Y:S01]  /*1270*/  IMAD.IADD R18, R11, 0x1, -R5 ;  /* 0x000000010b127824 */ /* 0x000fe200078e0a05 */
[----:B------:R-:W-:Y:S02]  /*1280*/  SHF.R.S32.HI R14, RZ, 0x2, R6 ;  /* 0x00000002ff0e7819 */ /* 0x000fe40000011406 */
[----:B------:R-:W-:Y:S01]  /*1290*/  LOP3.LUT R2, R8, 0xffffffe0, RZ, 0xc0, !PT ;  /* 0xffffffe008027812 */ /* 0x000fe200078ec0ff */
[----:B------:R-:W-:Y:S01]  /*12a0*/  IMAD.SHL.U32 R22, R18, 0x8, RZ ;  /* 0x0000000812167824 */ /* 0x000fe200078e00ff */
[----:B------:R-:W-:-:S02]  /*12b0*/  LOP3.LUT R0, R0, 0xc0, RZ, 0xc0, !PT ;  /* 0x000000c000007812 */ /* 0x000fc400078ec0ff */
[----:B------:R-:W-:Y:S01]  /*12c0*/  LEA.HI R5, R6, R14, RZ, 0x1 ;  /* 0x0000000e06057211 */ /* 0x000fe200078f08ff */
[----:B------:R-:W-:Y:S01]  /*12d0*/  IMAD.IADD R21, R11, 0x1, -R2 ;  /* 0x000000010b157824 */ /* 0x000fe200078e0a02 */
[----:B------:R-:W-:Y:S02]  /*12e0*/  SHF.R.U32.HI R4, RZ, 0x3, R0 ;  /* 0x00000003ff047819 */ /* 0x000fe40000011600 */
[----:B------:R-:W-:Y:S02]  /*12f0*/  LOP3.LUT R3, R0, 0x18, R22, 0xf8, !PT ;  /* 0x0000001800037812 */ /* 0x000fe400078ef816 */
[--C-:B------:R-:W-:Y:S02]  /*1300*/  SHF.R.S32.HI R9, RZ, 0x5, R8.reuse ;  /* 0x00000005ff097819 */ /* 0x100fe40000011408 */
[----:B------:R-:W-:Y:S02]  /*1310*/  SHF.R.S32.HI R0, RZ, 0x1f, R8 ;  /* 0x0000001fff007819 */ /* 0x000fe40000011408 */
[----:B------:R-:W-:-:S02]  /*1320*/  LOP3.LUT R2, R5, 0x7fffffe, RZ, 0xc0, !PT ;  /* 0x07fffffe05027812 */ /* 0x000fc400078ec0ff */
[----:B------:R-:W-:Y:S02]  /*1330*/  LEA.HI R0, R0, R9, RZ, 0x2 ;  /* 0x0000000900007211 */ /* 0x000fe400078f10ff */
[----:B------:R-:W-:Y:S01]  /*1340*/  LOP3.LUT R5, R3, R4, RZ, 0x3c, !PT ;  /* 0x0000000403057212 */ /* 0x000fe200078e3cff */
[----:B------:R-:W-:Y:S01]  /*1350*/  IMAD.IADD R2, R14, 0x1, -R2 ;  /* 0x000000010e027824 */ /* 0x000fe200078e0a02 */
[----:B------:R-:W-:Y:S02]  /*1360*/  SHF.R.S32.HI R4, RZ, 0x1f, R6 ;  /* 0x0000001fff047819 */ /* 0x000fe40000011406 */
[----:B------:R-:W-:Y:S02]  /*1370*/  SHF.R.S32.HI R8, RZ, 0x1f, R21 ;  /* 0x0000001fff087819 */ /* 0x000fe40000011415 */
[----:B------:R-:W-:Y:S01]  /*1380*/  LOP3.LUT R3, R0, 0xffffffc, RZ, 0xc0, !PT ;  /* 0x0ffffffc00037812 */ /* 0x000fe200078ec0ff */
[----:B------:R-:W-:Y:S01]  /*1390*/  IMAD R0, R9, 0x8, R2 ;  /* 0x0000000809007824 */ /* 0x000fe200078e0202 */
[----:B------:R-:W-:-:S02]  /*13a0*/  LEA.HI R2, R4, R14, RZ, 0x3 ;  /* 0x0000000e04027211 */ /* 0x000fc400078f18ff */
[----:B------:R-:W-:Y:S01]  /*13b0*/  LEA.HI R11, R8, R21, RZ, 0x2 ;  /* 0x00000015080b7211 */ /* 0x000fe200078f10ff */
[C---:B------:R-:W-:Y:S01]  /*13c0*/  IMAD.IADD R4, R9.reuse, 0x1, -R3 ;  /* 0x0000000109047824 */ /* 0x040fe200078e0a03 */
[----:B------:R-:W-:Y:S01]  /*13d0*/  LOP3.LUT R2, R2, 0xfffffff8, RZ, 0xc0, !PT ;  /* 0xfffffff802027812 */ /* 0x000fe200078ec0ff */
[----:B------:R-:W-:Y:S01]  /*13e0*/  IMAD.U32 R5, R0, 0x20, R5 ;  /* 0x0000002000057824 */ /* 0x000fe200078e0005 */
[----:B------:R-:W-:Y:S01]  /*13f0*/  SHF.R.S32.HI R3, RZ, 0x2, R11 ;  /* 0x00000002ff037819 */ /* 0x000fe2000001140b */
[----:B------:R-:W-:Y:S01]  /*1400*/  IMAD.SHL.U32 R9, R9, 0x200, RZ ;  /* 0x0000020009097824 */ /* 0x000fe200078e00ff */
[----:B------:R-:W-:Y:S01]  /*1410*/  LEA.HI R0, R18, R18, RZ, 0x1 ;  /* 0x0000001212007211 */ /* 0x000fe200078f08ff */
[----:B------:R-:W-:Y:S01]  /*1420*/  IMAD.IADD R6, R14, 0x1, -R2 ;  /* 0x000000010e067824 */ /* 0x000fe200078e0a02 */
[----:B------:R-:W-:Y:S01]  /*1430*/  SHF.R.S32.HI R8, RZ, 0x1, R10 ;  /* 0x00000001ff087819 */ /* 0x000fe2000001140a */
[----:B------:R-:W-:Y:S01]  /*1440*/  IMAD R19, R4, 0x10, R3 ;  /* 0x0000001004137824 */ /* 0x000fe200078e0203 */
[C---:B------:R-:W-:Y:S01]  /*1450*/  LOP3.LUT R2, R0.reuse, 0x1ffffffe, RZ, 0xc0, !PT ;  /* 0x1ffffffe00027812 */ /* 0x040fe200078ec0ff */
[----:B------:R-:W-:Y:S01]  /*1460*/  IMAD.SHL.U32 R0, R0, 0x20, RZ ;  /* 0x0000002000007824 */ /* 0x000fe200078e00ff */
[----:B------:R-:W-:Y:S01]  /*1470*/  SHF.R.S32.HI R3, RZ, 0x1, R7 ;  /* 0x00000001ff037819 */ /* 0x000fe20000011407 */
[----:B------:R1:W-:Y:S01]  /*1480*/  STL [R1+0x5c], R5 ;  /* 0x00005c0501007387 */ /* 0x0003e20000100800 */
[----:B------:R-:W-:Y:S01]  /*1490*/  LEA.HI R7, R6, R6, RZ, 0x1 ;  /* 0x0000000606077211 */ /* 0x000fe200078f08ff */
[----:B------:R-:W-:Y:S01]  /*14a0*/  IMAD.IADD R4, R18, 0x1, -R2 ;  /* 0x0000000112047824 */ /* 0x000fe200078e0a02 */
[----:B------:R-:W-:Y:S01]  /*14b0*/  LOP3.LUT R0, R0, 0xffffffc0, RZ, 0xc0, !PT ;  /* 0xffffffc000007812 */ /* 0x000fe200078ec0ff */
[C---:B------:R-:W-:Y:S01]  /*14c0*/  IMAD.SHL.U32 R2, R3.reuse, 0x40, RZ ;  /* 0x0000004003027824 */ /* 0x040fe200078e00ff */
[----:B------:R-:W-:Y:S01]  /*14d0*/  SHF.R.S32.HI R10, RZ, 0x1f, R10 ;  /* 0x0000001fff0a7819 */ /* 0x000fe2000001140a */
[----:B------:R-:W-:Y:S01]  /*14e0*/  STL [R1+0x64], R19 ;  /* 0x0000641301007387 */ /* 0x000fe20000100800 */
[----:B------:R-:W-:Y:S01]  /*14f0*/  LOP3.LUT P2, RZ, R3, 0x2, RZ, 0xc0, !PT ;  /* 0x0000000203ff7812 */ /* 0x000fe2000784c0ff */
[----:B------:R-:W-:Y:S01]  /*1500*/  IMAD R14, R4, 0x8, R0 ;  /* 0x00000008040e7824 */ /* 0x000fe200078e0200 */
[----:B------:R-:W-:-:S02]  /*1510*/  LEA.HI R3, R10, R8, RZ, 0x2 ;  /* 0x000000080a037211 */ /* 0x000fc400078f10ff */
[----:B------:R-:W-:Y:S02]  /*1520*/  LOP3.LUT R0, R2, 0xc0, RZ, 0xc0, !PT ;  /* 0x000000c002007812 */ /* 0x000fe400078ec0ff */
[----:B------:R-:W-:Y:S01]  /*1530*/  LOP3.LUT R2, R3, 0xfffffffc, RZ, 0xc0, !PT ;  /* 0xfffffffc03027812 */ /* 0x000fe200078ec0ff */
[----:B------:R-:W-:Y:S01]  /*1540*/  IMAD R3, R18, 0x2, R9 ;  /* 0x0000000212037824 */ /* 0x000fe200078e0209 */
[----:B------:R-:W-:Y:S02]  /*1550*/  SHF.R.U32.HI R4, RZ, 0x3, R0 ;  /* 0x00000003ff047819 */ /* 0x000fe40000011600 */
[----:B------:R-:W-:Y:S01]  /*1560*/  IADD3 R20, R22, 0x20, RZ ;  /* 0x0000002016147810 */ /* 0x000fe20007ffe0ff */
[----:B------:R-:W-:Y:S01]  /*1570*/  IMAD.IADD R2, R8, 0x1, -R2 ;  /* 0x0000000108027824 */ /* 0x000fe200078e0a02 */
[----:B------:R-:W-:Y:S01]  /*1580*/  SHF.R.S32.HI R23, RZ, 0x1f, R22 ;  /* 0x0000001fff177819 */ /* 0x000fe20000011416 */
[----:B------:R-:W-:-:S03]  /*1590*/  IMAD R8, R12, 0x8, R15 ;  /* 0x000000080c087824 */ /* 0x000fc600078e020f */
[C---:B------:R-:W-:Y:S01]  /*15a0*/  LOP3.LUT P3, RZ, R2.reuse, 0x2, RZ, 0xc0, !PT ;  /* 0x0000000202ff7812 */ /* 0x040fe2000786c0ff */
[----:B------:R-:W-:Y:S01]  /*15b0*/  IMAD.SHL.U32 R2, R2, 0x40, RZ ;  /* 0x0000004002027824 */ /* 0x000fe200078e00ff */
[----:B-1----:R-:W-:-:S04]  /*15c0*/  LOP3.LUT R5, R7, 0x3fffffe, RZ, 0xc0, !PT ;  /* 0x03fffffe07057812 */ /* 0x002fc800078ec0ff */
[----:B------:R-:W-:Y:S01]  /*15d0*/  LOP3.LUT R2, R2, 0xc0, RZ, 0xc0, !PT ;  /* 0x000000c002027812 */ /* 0x000fe200078ec0ff */
[----:B------:R-:W-:Y:S01]  /*15e0*/  IMAD.IADD R6, R6, 0x1, -R5 ;  /* 0x0000000106067824 */ /* 0x000fe200078e0a05 */
[----:B------:R-:W-:Y:S02]  /*15f0*/  LOP3.LUT R5, R0, 0x8, R17, 0xf8, !PT ;  /* 0x0000000800057812 */ /* 0x000fe400078ef811 */
[----:B------:R-:W-:Y:S01]  /*1600*/  SHF.R.S32.HI R0, RZ, 0x1, R7 ;  /* 0x00000001ff007819 */ /* 0x000fe20000011407 */
[----:B------:R-:W-:Y:S01]  /*1610*/  IMAD R6, R6, 0x20, R3 ;  /* 0x0000002006067824 */ /* 0x000fe200078e0203 */
[----:B------:R-:W-:Y:S01]  /*1620*/  LOP3.LUT R10, R5, R4, RZ, 0x3c, !PT ;  /* 0x00000004050a7212 */ /* 0x000fe200078e3cff */
[----:B------:R-:W-:Y:S01]  /*1630*/  IMAD.SHL.U32 R5, R16, 0x20, RZ ;  /* 0x0000002010057824 */ /* 0x000fe200078e00ff */
[C---:B------:R-:W-:Y:S01]  /*1640*/  LOP3.LUT P0, RZ, R0.reuse, 0x2, RZ, 0xc0, !PT ;  /* 0x0000000200ff7812 */ /* 0x040fe2000780c0ff */
[C---:B------:R-:W-:Y:S01]  /*1650*/  IMAD.SHL.U32 R3, R0.reuse, 0x40, RZ ;  /* 0x0000004000037824 */ /* 0x040fe200078e00ff */
[----:B------:R-:W-:Y:S01]  /*1660*/  LOP3.LUT R4, R0, 0x1, RZ, 0xc0, !PT ;  /* 0x0000000100047812 */ /* 0x000fe200078ec0ff */
[----:B------:R-:W-:Y:S01]  /*1670*/  IMAD.SHL.U32 R7, R12, 0x8, RZ ;  /* 0x000000080c077824 */ /* 0x000fe200078e00ff */
[----:B------:R-:W-:-:S02]  /*1680*/  LOP3.LUT R0, R5, 0xffffff00, RZ, 0xc0, !PT ;  /* 0xffffff0005007812 */ /* 0x000fc400078ec0ff */
[----:B------:R-:W-:Y:S02]  /*1690*/  LOP3.LUT R3, R3, 0xc0, RZ, 0xc0, !PT ;  /* 0x000000c003037812 */ /* 0x000fe400078ec0ff */
[----:B------:R-:W-:Y:S01]  /*16a0*/  ISETP.NE.U32.AND P1, PT, R4, 0x1, PT ;  /* 0x000000010400780c */ /* 0x000fe20003f25070 */
[----:B------:R-:W-:Y:S01]  /*16b0*/  IMAD.IADD R4, R0, 0x1, R9 ;  /* 0x0000000100047824 */ /* 0x000fe200078e0209 */
[----:B------:R-:W-:Y:S02]  /*16c0*/  LEA.HI R3, R3, R3, RZ, 0x1d ;  /* 0x0000000303037211 */ /* 0x000fe400078fe8ff */
[----:B------:R-:W-:-:S03]  /*16d0*/  SHF.R.U32.HI R5, RZ, 0x3, R2 ;  /* 0x00000003ff057819 */ /* 0x000fc60000011602 */
[----:B------:R-:W-:Y:S01]  /*16e0*/  IMAD.IADD R3, R3, 0x1, R6 ;  /* 0x0000000103037824 */ /* 0x000fe200078e0206 */
[----:B------:R-:W-:Y:S01]  /*16f0*/  LOP3.LUT R6, R2, 0x8, R7, 0xf8, !PT ;  /* 0x0000000802067812 */ /* 0x000fe200078ef807 */
[----:B------:R-:W-:Y:S01]  /*1700*/  IMAD R2, R13, 0x20, R4 ;  /* 0x000000200d027824 */ /* 0x000fe200078e0204 */
[----:B------:R-:W-:Y:S01]  /*1710*/  LOP3.LUT R4, R11, 0x7ffffffc, RZ, 0xc0, !PT ;  /* 0x7ffffffc0b047812 */ /* 0x000fe200078ec0ff */
[----:B------:R-:W-:Y:S01]  /*1720*/  IMAD.SHL.U32 R18, R3, 0x2, RZ ;  /* 0x0000000203127824 */ /* 0x000fe200078e00ff */
[----:B------:R-:W-:Y:S01]  /*1730*/  LOP3.LUT R3, R6, R5, RZ, 0x3c, !PT ;  /* 0x0000000506037212 */ /* 0x000fe200078e3cff */
[----:B------:R-:W-:Y:S02]  /*1740*/  IMAD R7, R13, 0x20, R0 ;  /* 0x000000200d077824 */ /* 0x000fe400078e0200 */
[----:B------:R-:W-:Y:S01]  /*1750*/  IMAD.IADD R4, R21, 0x1, -R4 ;  /* 0x0000000115047824 */ /* 0x000fe200078e0a04 */
[C---:B------:R-:W-:Y:S01]  /*1760*/  IADD3 R5, R18.reuse, 0x80, RZ ;  /* 0x0000008012057810 */ /* 0x040fe20007ffe0ff */
[----:B------:R-:W-:Y:S01]  /*1770*/  IMAD.MOV.U32 R6, RZ, RZ, 0x20 ;  /* 0x00000020ff067424 */ /* 0x000fe200078e00ff */
[----:B------:R-:W-:Y:S01]  /*1780*/  IADD3 R17, R18, 0x70, RZ ;  /* 0x0000007012117810 */ /* 0x000fe20007ffe0ff */
[----:B------:R-:W-:Y:S01]  /*1790*/  IMAD.SHL.U32 R236, R4, 0x2, RZ ;  /* 0x0000000204ec7824 */ /* 0x000fe200078e00ff */
[----:B------:R-:W-:Y:S01]  /*17a0*/  @P1 IADD3 R17, R5, 0x10, RZ ;  /* 0x0000001005111810 */ /* 0x000fe20007ffe0ff */
[----:B------:R-:W-:Y:S01]  /*17b0*/  STL [R1+0x44], R18 ;  /* 0x0000441201007387 */ /* 0x000fe20000100800 */
[----:B------:R-:W-:Y:S01]  /*17c0*/  IADD3 R5, R22, 0x40, RZ ;  /* 0x0000004016057810 */ /* 0x000fe20007ffe0ff */
[C---:B------:R-:W-:Y:S01]  /*17d0*/  IMAD.IADD R2, R3.reuse, 0x1, R2 ;  /* 0x0000000103027824 */ /* 0x040fe200078e0202 */
[----:B------:R-:W-:Y:S01]  /*17e0*/  IADD3 R16, R236, 0x10, RZ ;  /* 0x00000010ec107810 */ /* 0x000fe20007ffe0ff */
[----:B------:R-:W-:Y:S01]  /*17f0*/  IMAD.U32 R0, R8, 0x20, R10 ;  /* 0x0000002008007824 */ /* 0x000fe200078e000a */
[----:B------:R-:W-:Y:S01]  /*1800*/  STL [R1+0x48], R17 ;  /* 0x0000481101007387 */ /* 0x000fe20000100800 */
[----:B------:R-:W-:Y:S01]  /*1810*/  IMAD.IADD R3, R3, 0x1, R7 ;  /* 0x0000000103037824 */ /* 0x000fe200078e0207 */
[----:B------:R-:W-:-:S02]  /*1820*/  SHF.R.S32.HI R7, RZ, 0x1f, R20 ;  /* 0x0000001fff077819 */ /* 0x000fc40000011414 */
[----:B------:R-:W-:Y:S01]  /*1830*/  STL [R1+0x1c], R20 ;  /* 0x00001c1401007387 */ /* 0x000fe20000100800 */
[----:B------:R-:W-:Y:S02]  /*1840*/  SHF.R.S32.HI R4, RZ, 0x1f, R5 ;  /* 0x0000001fff047819 */ /* 0x000fe40000011405 */
[C---:B------:R-:W-:Y:S01]  /*1850*/  IADD3 R10, R236.reuse, 0x40, RZ ;  /* 0x00000040ec0a7810 */ /* 0x040fe20007ffe0ff */
[----:B------:R1:W-:Y:S01]  /*1860*/  STL [R1+0x38], R5 ;  /* 0x0000380501007387 */ /* 0x0003e20000100800 */
[----:B------:R-:W-:Y:S02]  /*1870*/  IADD3 R8, R236, 0x50, RZ ;  /* 0x00000050ec087810 */ /* 0x000fe40007ffe0ff */
[----:B------:R-:W-:Y:S01]  /*1880*/  LEA R184, R0, 0x3c80, 0x1 ;  /* 0x00003c8000b87811 */ /* 0x000fe200078e08ff */
[----:B------:R-:W-:Y:S01]  /*1890*/  STL.64 [R1+0x30], R22 ;  /* 0x0000301601007387 */ /* 0x000fe20000100a00 */
[----:B------:R-:W-:Y:S02]  /*18a0*/  SHF.R.S32.HI R0, RZ, 0x1f, R10 ;  /* 0x0000001fff007819 */ /* 0x000fe4000001140a */
[----:B------:R-:W-:Y:S01]  /*18b0*/  SHF.R.S32.HI R0, RZ, 0x1f, R8 ;  /* 0x0000001fff007819 */ /* 0x000fe20000011408 */
[----:B------:R2:W-:Y:S01]  /*18c0*/  STL [R1+0x58], R7 ;  /* 0x0000580701007387 */ /* 0x0005e20000100800 */
[----:B------:R-:W-:-:S02]  /*18d0*/  IADD3 R13, R236, 0x28, RZ ;  /* 0x00000028ec0d7810 */ /* 0x000fc40007ffe0ff */
[----:B------:R-:W-:Y:S01]  /*18e0*/  IADD3 R11, R236, 0x38, RZ ;  /* 0x00000038ec0b7810 */ /* 0x000fe20007ffe0ff */
[----:B------:R3:W-:Y:S01]  /*18f0*/  STL [R1+0x54], R4 ;  /* 0x0000540401007387 */ /* 0x0007e20000100800 */
[----:B------:R-:W-:Y:S02]  /*1900*/  IADD3 R189, R184, 0x20, RZ ;  /* 0x00000020b8bd7810 */ /* 0x000fe40007ffe0ff */
[----:B------:R-:W-:Y:S02]  /*1910*/  LEA R187, R2, 0x6080, 0x1 ;  /* 0x0000608002bb7811 */ /* 0x000fe400078e08ff */
[----:B------:R-:W-:Y:S02]  /*1920*/  LEA R185, R3, 0x1880, 0x1 ;  /* 0x0000188003b97811 */ /* 0x000fe400078e08ff */
[C---:B------:R-:W-:Y:S02]  /*1930*/  IADD3 R15, R236.reuse, 0x18, RZ ;  /* 0x00000018ec0f7810 */ /* 0x040fe40007ffe0ff */
[----:B------:R-:W-:-:S02]  /*1940*/  IADD3 R12, R236, 0x30, RZ ;  /* 0x00000030ec0c7810 */ /* 0x000fc40007ffe0ff */
[----:B------:R-:W-:Y:S02]  /*1950*/  IADD3 R9, R236, 0x48, RZ ;  /* 0x00000048ec097810 */ /* 0x000fe40007ffe0ff */
[----:B-1----:R-:W-:Y:S02]  /*1960*/  SEL R5, R6, 0xffffffe0, !P0 ;  /* 0xffffffe006057807 */ /* 0x002fe40004000000 */
[----:B------:R-:W-:Y:S02]  /*1970*/  @P2 IADD3 R189, R184, -0x20, RZ ;  /* 0xffffffe0b8bd2810 */ /* 0x000fe40007ffe0ff */
[----:B------:R-:W-:Y:S01]  /*1980*/  SHF.R.S32.HI R15, RZ, 0x1f, R15 ;  /* 0x0000001fff0f7819 */ /* 0x000fe2000001140f */
[----:B------:R-:W-:Y:S01]  /*1990*/  IMAD.IADD R0, R18, 0x1, R5 ;  /* 0x0000000112007824 */ /* 0x000fe200078e0205 */
[----:B------:R-:W-:Y:S01]  /*19a0*/  SHF.R.S32.HI R12, RZ, 0x1f, R12 ;  /* 0x0000001fff0c7819 */ /* 0x000fe2000001140c */
[----:B--2---:R-:W-:Y:S01]  /*19b0*/  IMAD.IADD R7, R19, 0x1, R14 ;  /* 0x0000000113077824 */ /* 0x004fe200078e020e */
[----:B------:R-:W-:-:S02]  /*19c0*/  IADD3 R19, R236, 0x8, RZ ;  /* 0x00000008ec137810 */ /* 0x000fc40007ffe0ff */
[----:B------:R-:W-:Y:S02]  /*19d0*/  IADD3 R14, R236, 0x20, RZ ;  /* 0x00000020ec0e7810 */ /* 0x000fe40007ffe0ff */
[----:B------:R1:W-:Y:S01]  /*19e0*/  STL [R1+0x3c], R7 ;  /* 0x00003c0701007387 */ /* 0x0003e20000100800 */
[----:B---3--:R-:W-:Y:S02]  /*19f0*/  SHF.R.S32.HI R4, RZ, 0x1f, R236 ;  /* 0x0000001fff047819 */ /* 0x008fe400000114ec */
[----:B------:R-:W-:Y:S01]  /*1a00*/  SEL R4, R6, 0xffffffe0, !P3 ;  /* 0xffffffe006047807 */ /* 0x000fe20005800000 */
[----:B------:R2:W-:Y:S01]  /*1a10*/  STL [R1+0x50], R0 ;  /* 0x0000500001007387 */ /* 0x0005e20000100800 */
[----:B------:R-:W-:Y:S02]  /*1a20*/  SHF.R.S32.HI R6, RZ, 0x1f, R16 ;  /* 0x0000001fff067819 */ /* 0x000fe40000011410 */
[----:B------:R-:W-:Y:S01]  /*1a30*/  SHF.R.S32.HI R6, RZ, 0x1f, R13 ;  /* 0x0000001fff067819 */ /* 0x000fe2000001140d */
[----:B------:R-:W-:Y:S01]  /*1a40*/  IMAD.IADD R188, R187, 0x1, R4 ;  /* 0x00000001bbbc7824 */ /* 0x000fe200078e0204 */
[----:B------:R-:W-:Y:S01]  /*1a50*/  SHF.R.S32.HI R6, RZ, 0x1f, R11 ;  /* 0x0000001fff067819 */ /* 0x000fe2000001140b */
[----:B------:R-:W-:Y:S01]  /*1a60*/  IMAD.IADD R186, R4, 0x1, R185 ;  /* 0x0000000104ba7824 */ /* 0x000fe200078e02b9 */
[----:B------:R-:W-:-:S02]  /*1a70*/  SHF.R.S32.HI R19, RZ, 0x1f, R19 ;  /* 0x0000001fff137819 */ /* 0x000fc40000011413 */
[----:B------:R-:W-:Y:S02]  /*1a80*/  SHF.R.S32.HI R14, RZ, 0x1f, R14 ;  /* 0x0000001fff0e7819 */ /* 0x000fe4000001140e */
[----:B------:R-:W-:Y:S02]  /*1a90*/  SHF.R.S32.HI R9, RZ, 0x1f, R9 ;  /* 0x0000001fff097819 */ /* 0x000fe40000011409 */
[C---:B------:R-:W-:Y:S02]  /*1aa0*/  IADD3 R197, R189.reuse, 0x400, RZ ;  /* 0x00000400bdc57810 */ /* 0x040fe40007ffe0ff */
[C---:B------:R-:W-:Y:S02]  /*1ab0*/  IADD3 R196, R189.reuse, 0x800, RZ ;  /* 0x00000800bdc47810 */ /* 0x040fe40007ffe0ff */
[C---:B------:R-:W-:Y:S02]  /*1ac0*/  IADD3 R195, R189.reuse, 0xc00, RZ ;  /* 0x00000c00bdc37810 */ /* 0x040fe40007ffe0ff */
[----:B------:R-:W-:-:S02]  /*1ad0*/  IADD3 R194, R189, 0x1000, RZ ;  /* 0x00001000bdc27810 */ /* 0x000fc40007ffe0ff */
[----:B-1----:R-:W-:Y:S02]  /*1ae0*/  IADD3 R7, R236, 0x58, RZ ;  /* 0x00000058ec077810 */ /* 0x002fe40007ffe0ff */
[----:B------:R-:W-:Y:S01]  /*1af0*/  IADD3 R193, R189, 0x1400, RZ ;  /* 0x00001400bdc17810 */ /* 0x000fe20007ffe0ff */
[----:B--2---:R-:W-:Y:S01]  /*1b00*/  IMAD.IADD R0, R5, 0x1, R17 ;  /* 0x0000000105007824 */ /* 0x004fe200078e0211 */
[----:B------:R-:W-:Y:S02]  /*1b10*/  SHF.R.S32.HI R6, RZ, 0x1f, R7 ;  /* 0x0000001fff067819 */ /* 0x000fe40000011407 */
[C---:B------:R-:W-:Y:S02]  /*1b20*/  IADD3 R192, R189.reuse, 0x1800, RZ ;  /* 0x00001800bdc07810 */ /* 0x040fe40007ffe0ff */
[----:B------:R1:W-:Y:S01]  /*1b30*/  STL [R1+0x4c], R0 ;  /* 0x00004c0001007387 */ /* 0x0003e20000100800 */
[C---:B------:R-:W-:Y:S02]  /*1b40*/  IADD3 R191, R189.reuse, 0x1c00, RZ ;  /* 0x00001c00bdbf7810 */ /* 0x040fe40007ffe0ff */
[----:B------:R-:W-:-:S02]  /*1b50*/  IADD3 R190, R189, 0x2000, RZ ;  /* 0x00002000bdbe7810 */ /* 0x000fc40007ffe0ff */
.L_x_644:
[----:B------:R-:W2:Y:S04]  /*1b60*/  LDL R77, [R1+0x2c] ;  /* 0x00002c00014d7983 */ /* 0x000ea80000100800 */
[----:B------:R-:W3:Y:S01]  /*1b70*/  LDL R15, [R1+0x28] ;  /* 0x00002800010f7983 */ /* 0x000ee20000100800 */
[----:B------:R-:W-:-:S02]  /*1b80*/  ISETP.NE.U32.AND P0, PT, RZ, c[0x0][0x370], PT ;  /* 0x0000dc00ff007a0c */ /* 0x000fc40003f05070 */
[----:B------:R-:W-:Y:S02]  /*1b90*/  ISETP.NE.U32.AND P2, PT, RZ, c[0x0][0x360], PT ;  /* 0x0000d800ff007a0c */ /* 0x000fe40003f45070 */
[----:B------:R-:W-:Y:S02]  /*1ba0*/  ISETP.NE.AND.EX P1, PT, RZ, c[0x0][0x374], PT, P0 ;  /* 0x0000dd00ff007a0c */ /* 0x000fe40003f25300 */
[----:B------:R-:W-:Y:S02]  /*1bb0*/  ISETP.NE.AND.EX P0, PT, RZ, c[0x0][0x364], PT, P2 ;  /* 0x0000d900ff007a0c */ /* 0x000fe40003f05320 */
[----:B------:R-:W-:Y:S02]  /*1bc0*/  ISETP.NE.U32.AND P3, PT, RZ, c[0x0][0x348], PT ;  /* 0x0000d200ff007a0c */ /* 0x000fe40003f65070 */
[----:B------:R-:W-:Y:S02]  /*1bd0*/  ISETP.NE.U32.AND P4, PT, RZ, c[0x0][0x350], PT ;  /* 0x0000d400ff007a0c */ /* 0x000fe40003f85070 */
[----:B------:R-:W-:-:S02]  /*1be0*/  ISETP.NE.AND.EX P3, PT, RZ, c[0x0][0x34c], PT, P3 ;  /* 0x0000d300ff007a0c */ /* 0x000fc40003f65330 */
[----:B------:R-:W-:Y:S01]  /*1bf0*/  ISETP.NE.AND.EX P4, PT, RZ, c[0x0][0x354], PT, P4 ;  /* 0x0000d500ff007a0c */ /* 0x000fe20003f85340 */
[----:B------:R-:W-:Y:S01]  /*1c00*/  IMAD.MOV.U32 R14, RZ, RZ, 0x4 ;  /* 0x00000004ff0e7424 */ /* 0x000fe200078e00ff */
[----:B------:R-:W-:Y:S01]  /*1c10*/  CS2R R12, SRZ ;  /* 0x00000000000c7805 */ /* 0x000fe2000001ff00 */
[----:B------:R-:W-:Y:S02]  /*1c20*/  IMAD.MOV.U32 R4, RZ, RZ, RZ ;  /* 0x000000ffff047224 */ /* 0x000fe400078e00ff */
[----:B--2---:R-:W-:-:S04]  /*1c30*/  @P1 IMAD.WIDE R10, R77, R14, c[0x0][0x370] ;  /* 0x0000dc004d0a1625 */ /* 0x004fc800078e020e */
[CC--:B------:R-:W-:Y:S01]  /*1c40*/  @P0 IMAD.WIDE R8, R77.reuse, R14.reuse, c[0x0][0x360] ;  /* 0x0000d8004d080625 */ /* 0x0c0fe200078e020e */
[----:B------:R2:W5:Y:S03]  /*1c50*/  @P1 LDG.E R4, [R10.64] ;  /* 0x000000060a041981 */ /* 0x000566000c1e1900 */
[CC--:B------:R-:W-:Y:S01]  /*1c60*/  IMAD.WIDE R6, R77.reuse, R14.reuse, c[0x0][0x348] ;  /* 0x0000d2004d067625 */ /* 0x0c0fe200078e020e */
[----:B------:R2:W5:Y:S03]  /*1c70*/  @P0 LDG.E R226, [R8.64] ;  /* 0x0000000608e20981 */ /* 0x000566000c1e1900 */
[----:B------:R-:W-:Y:S01]  /*1c80*/  IMAD.WIDE R2, R77, R14, c[0x0][0x350] ;  /* 0x0000d4004d027625 */ /* 0x000fe200078e020e */
[----:B------:R2:W5:Y:S04]  /*1c90*/  @P3 LDG.E R13, [R6.64] ;  /* 0x00000006060d3981 */ /* 0x000568000c1e1900 */
[----:B------:R2:W5:Y:S01]  /*1ca0*/  @P4 LDG.E R12, [R2.64] ;  /* 0x00000006020c4981 */ /* 0x000562000c1e1900 */
[----:B---3--:R-:W-:-:S05]  /*1cb0*/  LOP3.LUT R76, R15, 0xffff, RZ, 0xc0, !PT ;  /* 0x0000ffff0f4c7812 */ /* 0x008fca00078ec0ff */
[----:B------:R2:W-:Y:S01]  /*1cc0*/  STL [R1+0x40], R76 ;  /* 0x0000404c01007387 */ /* 0x0005e20000100800 */
[----:B------:R-:W-:Y:S01]  /*1cd0*/  YIELD ;  /* 0x0000000000007946 */ /* 0x000fe20003800000 */
[----:B------:R-:W-:Y:S05]  /*1ce0*/  @P0 BRA `(.L_x_475) ;  /* 0x0000005000000947 */ /* 0x000fea0003800000 */
[----:B-----5:R-:W-:Y:S01]  /*1cf0*/  MOV R226, c[0x0][0x168] ;  /* 0x00005a0000e27a02 */ /* 0x020fe20000000f00 */
[----:B------:R-:W-:Y:S05]  /*1d00*/  @!P3 BRA `(.L_x_475) ;  /* 0x000000300000b947 */ /* 0x000fea0003800000 */
[----:B------:R-:W3:Y:S04]  /*1d10*/  LDG.E R5, [R6.64] ;  /* 0x0000000606057981 */ /* 0x000ee8000c1e1900 */
[----:B-1----:R-:W3:Y:S02]  /*1d20*/  LDG.E R0, [R6.64+0x4] ;  /* 0x0000040606007981 */ /* 0x002ee4000c1e1900 */
[----:B---3--:R-:W-:Y:S02]  /*1d30*/  IADD3 R226, -R5, R0, RZ ;  /* 0x0000000005e27210 */ /* 0x008fe40007ffe1ff */
.L_x_475:
[----:B------:R-:W-:-:S04]  /*1d40*/  ISETP.NE.U32.AND P0, PT, RZ, c[0x0][0x368], PT ;  /* 0x0000da00ff007a0c */ /* 0x000fc80003f05070 */
[----:B------:R-:W-:-:S13]  /*1d50*/  ISETP.NE.AND.EX P0, PT, RZ, c[0x0][0x36c], PT, P0 ;  /* 0x0000db00ff007a0c */ /* 0x000fda0003f05300 */
[----:B------:R-:W-:Y:S05]  /*1d60*/  @!P0 BRA `(.L_x_476) ;  /* 0x0000003000008947 */ /* 0x000fea0003800000 */
[----:B--2---:R-:W-:-:S05]  /*1d70*/  IMAD.WIDE R2, R77, R14, c[0x0][0x368] ;  /* 0x0000da004d027625 */ /* 0x004fca00078e020e */
[----:B-1----:R1:W5:Y:S01]  /*1d80*/  LDG.E R0, [R2.64] ;  /* 0x0000000602007981 */ /* 0x002362000c1e1900 */
[----:B------:R-:W-:Y:S05]  /*1d90*/  BRA `(.L_x_477) ;  /* 0x0000005000007947 */ /* 0x000fea0003800000 */
.L_x_476:
[----:B-1----:R-:W-:Y:S01]  /*1da0*/  MOV R0, c[0x0][0x1d0] ;  /* 0x0000740000007a02 */ /* 0x002fe20000000f00 */
[----:B------:R-:W-:Y:S05]  /*1db0*/  @!P4 BRA `(.L_x_477) ;  /* 0x000000300000c947 */ /* 0x000fea0003800000 */
[----:B------:R-:W3:Y:S04]  /*1dc0*/  LDG.E R5, [R2.64] ;  /* 0x0000000602057981 */ /* 0x000ee8000c1e1900 */
[----:B------:R-:W3:Y:S02]  /*1dd0*/  LDG.E R0, [R2.64+0x4] ;  /* 0x0000040602007981 */ /* 0x000ee4000c1e1900 */
[----:B---3--:R-:W-:Y:S02]  /*1de0*/  IADD3 R0, -R5, R0, RZ ;  /* 0x0000000005007210 */ /* 0x008fe40007ffe1ff */
.L_x_477:
[----:B-12---:R-:W2:Y:S01]  /*1df0*/  LDL.LU R2, [R1+0x24] ;  /* 0x0000240001027983 */ /* 0x006ea20000300800 */
[----:B------:R-:W-:Y:S01]  /*1e00*/  IMAD.MOV.U32 R3, RZ, RZ, c[0x0][0x2c4] ;  /* 0x0000b100ff037624 */ /* 0x000fe200078e00ff */
[----:B------:R-:W-:Y:S01]  /*1e10*/  LOP3.LUT R198, R198, 0xfffff7ff, RZ, 0xc0, !PT ;  /* 0xfffff7ffc6c67812 */ /* 0x000fe200078ec0ff */
[----:B------:R-:W-:-:S02]  /*1e20*/  IMAD.MOV.U32 R6, RZ, RZ, c[0x0][0x32c] ;  /* 0x0000cb00ff067624 */ /* 0x000fc400078e00ff */
[--C-:B-----5:R-:W-:Y:S01]  /*1e30*/  IMAD.IADD R227, R0, 0x1, -R4.reuse ;  /* 0x0000000100e37824 */ /* 0x120fe200078e0a04 */
[----:B------:R-:W-:Y:S01]  /*1e40*/  ISETP.NE.AND P5, PT, R3, 0x1, PT ;  /* 0x000000010300780c */ /* 0x000fe20003fa5270 */
[----:B------:R-:W-:Y:S01]  /*1e50*/  IMAD.IADD R12, R12, 0x1, R4 ;  /* 0x000000010c0c7824 */ /* 0x000fe200078e0204 */
[----:B------:R-:W-:-:S11]  /*1e60*/  ISETP.GE.AND P1, PT, R6, 0x1, PT ;  /* 0x000000010600780c */ /* 0x000fd60003f26270 */
[----:B------:R-:W-:-:S04]  /*1e70*/  @P5 LOP3.LUT R198, R198, 0x800, RZ, 0xfc, !PT ;  /* 0x00000800c6c65812 */ /* 0x000fc800078efcff */
[----:B------:R-:W-:-:S04]  /*1e80*/  LOP3.LUT R198, R198, 0xfffffbff, RZ, 0xc0, !PT ;  /* 0xfffffbffc6c67812 */ /* 0x000fc800078ec0ff */
[----:B------:R-:W-:Y:S01]  /*1e90*/  @P1 LOP3.LUT R198, R198, 0x400, RZ, 0xfc, !PT ;  /* 0x00000400c6c61812 */ /* 0x000fe200078efcff */
[----:B--2---:R-:W-:-:S05]  /*1ea0*/  IMAD.SHL.U32 R20, R2, 0x80, RZ ;  /* 0x0000008002147824 */ /* 0x004fca00078e00ff */
[----:B------:R1:W-:Y:S01]  /*1eb0*/  STL [R1+0x18], R20 ;  /* 0x0000181401007387 */ /* 0x0003e20000100800 */
[----:B------:R-:W-:-:S05]  /*1ec0*/  IADD3 R2, R20, 0x7f, RZ ;  /* 0x0000007f14027810 */ /* 0x000fca0007ffe0ff */
[----:B------:R-:W-:-:S04]  /*1ed0*/  @P5 IMAD.HI.U32 R3, R2, c[0x0][0x2c8], RZ ;  /* 0x0000b20002035a27 */ /* 0x000fc800078e00ff */
[----:B------:R-:W-:Y:S01]  /*1ee0*/  IMAD.MOV.U32 R0, RZ, RZ, R2 ;  /* 0x000000ffff007224 */ /* 0x000fe200078e0002 */
[----:B------:R-:W-:Y:S02]  /*1ef0*/  IADD3 R2, R227, 0x1, -R226 ;  /* 0x00000001e3027810 */ /* 0x000fe40007ffe8e2 */
[----:B------:R-:W-:-:S05]  /*1f00*/  @P5 SHF.R.U32.HI R0, RZ, c[0x0][0x2cc], R3 ;  /* 0x0000b300ff005a19 */ /* 0x000fca0000011603 */
[----:B------:R-:W-:-:S05]  /*1f10*/  IMAD.IADD R0, R2, 0x1, R0 ;  /* 0x0000000102007824 */ /* 0x000fca00078e0200 */
[----:B------:R-:W-:Y:S01]  /*1f20*/  IADD3 R3, R0, c[0x0][0x328], RZ ;  /* 0x0000ca0000037a10 */ /* 0x000fe20007ffe0ff */
[----:B------:R-:W-:Y:S05]  /*1f30*/  @!P1 BRA `(.L_x_478) ;  /* 0x0000010000009947 */ /* 0x000fea0003800000 */
[C---:B------:R-:W-:Y:S01]  /*1f40*/  ISETP.GT.AND P0, PT, R0.reuse, RZ, PT ;  /* 0x000000ff0000720c */ /* 0x040fe20003f04270 */
[----:B------:R-:W-:Y:S01]  /*1f50*/  BSSY B0, `(.L_x_479) ;  /* 0x000000c000007945 */ /* 0x000fe20003800000 */
[----:B------:R-:W-:-:S11]  /*1f60*/  IADD3 R2, R0, -0x1, RZ ;  /* 0xffffffff00027810 */ /* 0x000fd60007ffe0ff */
[----:B------:R-:W-:Y:S05]  /*1f70*/  @P0 BRA `(.L_x_480) ;  /* 0x0000006000000947 */ /* 0x000fea0003800000 */
[----:B------:R-:W-:Y:S01]  /*1f80*/  ISETP.NE.AND P0, PT, R6, 0x1, PT ;  /* 0x000000010600780c */ /* 0x000fe20003f05270 */
[----:B------:R-:W-:-:S12]  /*1f90*/  IMAD.MOV R0, RZ, RZ, -R0 ;  /* 0x000000ffff007224 */ /* 0x000fd800078e0a00 */
[----:B------:R-:W-:-:S05]  /*1fa0*/  @P0 IMAD.HI.U32 R2, R0, c[0x0][0x330], RZ ;  /* 0x0000cc0000020a27 */ /* 0x000fca00078e00ff */
[----:B------:R-:W-:-:S04]  /*1fb0*/  @P0 SHF.R.U32.HI R0, RZ, c[0x0][0x334], R2 ;  /* 0x0000cd00ff000a19 */ /* 0x000fc80000011602 */
[----:B------:R-:W-:Y:S01]  /*1fc0*/  LOP3.LUT R2, RZ, R0, RZ, 0x33, !PT ;  /* 0x00000000ff027212 */ /* 0x000fe200078e33ff */
[----:B------:R-:W-:Y:S05]  /*1fd0*/  BRA `(.L_x_481) ;  /* 0x0000003000007947 */ /* 0x000fea0003800000 */
.L_x_480:
[----:B------:R-:W-:-:S13]  /*1fe0*/  ISETP.NE.AND P0, PT, R6, 0x1, PT ;  /* 0x000000010600780c */ /* 0x000fda0003f05270 */
[----:B------:R-:W-:-:S05]  /*1ff0*/  @P0 IMAD.HI.U32 R0, R2, c[0x0][0x330], RZ ;  /* 0x0000cc0002000a27 */ /* 0x000fca00078e00ff */
[----:B------:R-:W-:Y:S02]  /*2000*/  @P0 SHF.R.U32.HI R2, RZ, c[0x0][0x334], R0 ;  /* 0x0000cd00ff020a19 */ /* 0x000fe40000011600 */
.L_x_481:
[----:B------:R-:W-:Y:S05]  /*2010*/  BSYNC B0 ;  /* 0x0000000000007941 */ /* 0x000fea0003800000 */
.L_x_479:
[----:B------:R-:W-:-:S05]  /*2020*/  IMAD R2, R2, R6, c[0x0][0x32c] ;  /* 0x0000cb0002027624 */ /* 0x000fca00078e0206 */
[----:B------:R-:W-:-:S04]  /*2030*/  IMNMX R3, R3, R2, PT ;  /* 0x0000000203037217 */ /* 0x000fc80003800200 */
.L_x_478:
[----:B------:R-:W-:Y:S01]  /*2040*/  IADD3 R3, R3, 0x2f, RZ ;  /* 0x0000002f03037810 */ /* 0x000fe20007ffe0ff */
[----:B------:R-:W-:Y:S01]  /*2050*/  @P5 IMAD.HI.U32 R4, R20, c[0x0][0x2c8], RZ ;  /* 0x0000b20014045a27 */ /* 0x000fe200078e00ff */
[----:B------:R-:W-:-:S03]  /*2060*/  IADD3 R2, R227, 0x2f, RZ ;  /* 0x0000002fe3027810 */ /* 0x000fc60007ffe0ff */
[----:B------:R-:W-:-:S04]  /*2070*/  IMAD.HI R5, R3, 0x2aaaaaab, RZ ;  /* 0x2aaaaaab03057827 */ /* 0x000fc800078e02ff */
[----:B------:R-:W-:-:S04]  /*2080*/  IMAD.HI R2, R2, 0x2aaaaaab, RZ ;  /* 0x2aaaaaab02027827 */ /* 0x000fc800078e02ff */
[----:B------:R-:W-:Y:S01]  /*2090*/  IMAD.MOV.U32 R0, RZ, RZ, R20 ;  /* 0x000000ffff007224 */ /* 0x000fe200078e0014 */
[----:B------:R-:W-:Y:S01]  /*20a0*/  @P5 SHF.R.U32.HI R0, RZ, c[0x0][0x2cc], R4 ;  /* 0x0000b300ff005a19 */ /* 0x000fe20000011604 */
[----:B------:R-:W-:Y:S01]  /*20b0*/  IMAD.IADD R240, R227, 0x1, -R226 ;  /* 0x00000001e3f07824 */ /* 0x000fe200078e0ae2 */
[----:B------:R-:W-:Y:S02]  /*20c0*/  SHF.R.U32.HI R4, RZ, 0x1f, R5 ;  /* 0x0000001fff047819 */ /* 0x000fe40000011605 */
[----:B------:R-:W-:Y:S01]  /*20d0*/  SHF.R.U32.HI R3, RZ, 0x1f, R2 ;  /* 0x0000001fff037819 */ /* 0x000fe20000011602 */
[----:B------:R-:W-:Y:S01]  /*20e0*/  IMAD.IADD R0, R240, 0x1, R0 ;  /* 0x00000001f0007824 */ /* 0x000fe200078e0200 */
[----:B------:R-:W-:Y:S02]  /*20f0*/  LEA.HI.SX32 R4, R5, R4, 0x1d ;  /* 0x0000000405047211 */ /* 0x000fe400078feaff */
[----:B------:R-:W-:Y:S02]  /*2100*/  LEA.HI.SX32 R3, R2, R3, 0x1d ;  /* 0x0000000302037211 */ /* 0x000fe400078feaff */
[----:B------:R-:W-:-:S02]  /*2110*/  IADD3 R2, R0, -c[0x0][0x324], RZ ;  /* 0x8000c90000027a10 */ /* 0x000fc40007ffe0ff */
[----:B------:R-:W-:Y:S01]  /*2120*/  IMNMX R10, R3, R4, PT ;  /* 0x00000004030a7217 */ /* 0x000fe20003800200 */
[----:B------:R-:W-:Y:S05]  /*2130*/  @!P1 BRA `(.L_x_482) ;  /* 0x000000f000009947 */ /* 0x000fea0003800000 */
[----:B------:R-:W-:Y:S01]  /*2140*/  ISETP.GT.AND P0, PT, R0, -0x1, PT ;  /* 0xffffffff0000780c */ /* 0x000fe20003f04270 */
[----:B------:R-:W-:-:S12]  /*2150*/  BSSY B0, `(.L_x_483) ;  /* 0x000000b000007945 */ /* 0x000fd80003800000 */
[----:B------:R-:W-:Y:S05]  /*2160*/  @P0 BRA `(.L_x_484) ;  /* 0x0000006000000947 */ /* 0x000fea0003800000 */
[----:B------:R-:W-:Y:S02]  /*2170*/  ISETP.NE.AND P0, PT, R6, 0x1, PT ;  /* 0x000000010600780c */ /* 0x000fe40003f05270 */
[----:B------:R-:W-:-:S11]  /*2180*/  LOP3.LUT R0, RZ, R0, RZ, 0x33, !PT ;  /* 0x00000000ff007212 */ /* 0x000fd600078e33ff */
[----:B------:R-:W-:-:S05]  /*2190*/  @P0 IMAD.HI.U32 R3, R0, c[0x0][0x330], RZ ;  /* 0x0000cc0000030a27 */ /* 0x000fca00078e00ff */
[----:B------:R-:W-:-:S04]  /*21a0*/  @P0 SHF.R.U32.HI R0, RZ, c[0x0][0x334], R3 ;  /* 0x0000cd00ff000a19 */ /* 0x000fc80000011603 */
[----:B------:R-:W-:Y:S01]  /*21b0*/  LOP3.LUT R0, RZ, R0, RZ, 0x33, !PT ;  /* 0x00000000ff007212 */ /* 0x000fe200078e33ff */
[----:B------:R-:W-:Y:S05]  /*21c0*/  BRA `(.L_x_485) ;  /* 0x0000003000007947 */ /* 0x000fea0003800000 */
.L_x_484:
[----:B------:R-:W-:-:S13]  /*21d0*/  ISETP.NE.AND P0, PT, R6, 0x1, PT ;  /* 0x000000010600780c */ /* 0x000fda0003f05270 */
[----:B------:R-:W-:-:S05]  /*21e0*/  @P0 IMAD.HI.U32 R3, R0, c[0x0][0x330], RZ ;  /* 0x0000cc0000030a27 */ /* 0x000fca00078e00ff */
[----:B------:R-:W-:Y:S02]  /*21f0*/  @P0 SHF.R.U32.HI R0, RZ, c[0x0][0x334], R3 ;  /* 0x0000cd00ff000a19 */ /* 0x000fe40000011603 */
.L_x_485:
[----:B------:R-:W-:Y:S05]  /*2200*/  BSYNC B0 ;  /* 0x0000000000007941 */ /* 0x000fea0003800000 */
.L_x_483:
[----:B------:R-:W-:-:S05]  /*2210*/  IMAD R0, R0, c[0x0][0x32c], RZ ;  /* 0x0000cb0000007a24 */ /* 0x000fca00078e02ff */
[----:B------:R-:W-:-:S05]  /*2220*/  IMNMX R2, R2, R0, !PT ;  /* 0x0000000002027217 */ /* 0x000fca0007800200 */
.L_x_482:
[----:B------:R-:W-:Y:S01]  /*2230*/  IMAD.HI R2, R2, 0x2aaaaaab, RZ ;  /* 0x2aaaaaab02027827 */ /* 0x000fe200078e02ff */
[C---:B------:R-:W-:Y:S01]  /*2240*/  LOP3.LUT R3, R15.reuse, 0xff000000, RZ, 0xc0, !PT ;  /* 0xff0000000f037812 */ /* 0x040fe200078ec0ff */
[----:B------:R-:W-:Y:S03]  /*2250*/  BSSY B0, `(.L_x_486) ;  /* 0x000002d000007945 */ /* 0x000fe60003800000 */
[----:B------:R-:W-:Y:S02]  /*2260*/  SHF.R.U32.HI R0, RZ, 0x1f, R2 ;  /* 0x0000001fff007819 */ /* 0x000fe40000011602 */
[----:B------:R-:W-:Y:S02]  /*2270*/  SHF.R.U32.HI R3, RZ, 0x8, R3 ;  /* 0x00000008ff037819 */ /* 0x000fe40000011603 */
[----:B------:R-:W-:Y:S02]  /*2280*/  LEA.HI.SX32 R2, R2, R0, 0x1d ;  /* 0x0000000002027211 */ /* 0x000fe400078feaff */
[----:B------:R-:W-:-:S02]  /*2290*/  LOP3.LUT R0, R15, 0xff0000, RZ, 0xc0, !PT ;  /* 0x00ff00000f007812 */ /* 0x000fc400078ec0ff */
[----:B------:R-:W-:Y:S01]  /*22a0*/  IMNMX R6, RZ, R2, !PT ;  /* 0x00000002ff067217 */ /* 0x000fe20007800200 */
[----:B------:R-:W-:Y:S01]  /*22b0*/  IMAD.MOV.U32 R2, RZ, RZ, RZ ;  /* 0x000000ffff027224 */ /* 0x000fe200078e00ff */
[----:B------:R-:W-:Y:S02]  /*22c0*/  LEA.HI R0, R0, R3, RZ, 0x10 ;  /* 0x0000000300007211 */ /* 0x000fe400078f80ff */
[----:B------:R-:W-:Y:S02]  /*22d0*/  ISETP.GT.AND P0, PT, R10, R6, PT ;  /* 0x000000060a00720c */ /* 0x000fe40003f04270 */
[----:B------:R-:W-:Y:S02]  /*22e0*/  LOP3.LUT R15, R0, 0xff, RZ, 0xc0, !PT ;  /* 0x000000ff000f7812 */ /* 0x000fe400078ec0ff */
[----:B------:R-:W-:-:S03]  /*22f0*/  SHF.R.U32.HI R5, RZ, 0x10, R0 ;  /* 0x00000010ff057819 */ /* 0x000fc60000011600 */
[----:B------:R2:W-:Y:S04]  /*2300*/  STL [R1+0x28], R15 ;  /* 0x0000280f01007387 */ /* 0x0005e80000100800 */
[----:B------:R2:W-:Y:S02]  /*2310*/  STL [R1+0x24], R5 ;  /* 0x0000240501007387 */ /* 0x0005e40000100800 */
[----:B------:R-:W-:Y:S05]  /*2320*/  @!P0 BRA `(.L_x_487) ;  /* 0x000001f000008947 */ /* 0x000fea0003800000 */
[----:B------:R-:W-:-:S04]  /*2330*/  ISETP.NE.AND P0, PT, R5, RZ, PT ;  /* 0x000000ff0500720c */ /* 0x000fc80003f05270 */
[----:B------:R-:W-:-:S04]  /*2340*/  SEL R0, R5, c[0x0][0x338], P0 ;  /* 0x0000ce0005007a07 */ /* 0x000fc80000000000 */
[----:B------:R-:W-:Y:S02]  /*2350*/  IABS R3, R0 ;  /* 0x0000000000037213 */ /* 0x000fe40000000000 */
[----:B------:R-:W-:Y:S02]  /*2360*/  IADD3 R7, R0, -0x1, R10 ;  /* 0xffffffff00077810 */ /* 0x000fe40007ffe00a */
[----:B------:R-:W3:Y:S03]  /*2370*/  I2F.RP R2, R3 ;  /* 0x0000000300027306 */ /* 0x000ee60000209400 */
[----:B------:R-:W-:-:S05]  /*2380*/  IMAD.IADD R7, R7, 0x1, -R6 ;  /* 0x0000000107077824 */ /* 0x000fca00078e0a06 */
[----:B------:R-:W-:Y:S01]  /*2390*/  IABS R11, R7 ;  /* 0x00000007000b7213 */ /* 0x000fe20000000000 */
[----:B---3--:R-:W3:Y:S02]  /*23a0*/  MUFU.RCP R2, R2 ;  /* 0x0000000200027308 */ /* 0x008ee40000001000 */
[----:B---3--:R-:W-:-:S06]  /*23b0*/  IADD3 R2, R2, 0xffffffe, RZ ;  /* 0x0ffffffe02027810 */ /* 0x008fcc0007ffe0ff */
[----:B--2---:R-:W2:Y:S02]  /*23c0*/  F2I.FTZ.U32.TRUNC.NTZ R5, R2 ;  /* 0x0000000200057305 */ /* 0x004ea4000021f000 */
[----:B--2---:R-:W-:-:S04]  /*23d0*/  IMAD.MOV R2, RZ, RZ, -R5 ;  /* 0x000000ffff027224 */ /* 0x004fc800078e0a05 */
        /* <DEDUP_REMOVED lines=20> */
.L_x_487:
[----:B------:R-:W-:Y:S05]  /*2520*/  BSYNC B0 ;  /* 0x0000000000007941 */ /* 0x000fea0003800000 */
.L_x_486:
[----:B------:R-:W-:Y:S01]  /*2530*/  IMAD R3, R15, R2, R6 ;  /* 0x000000020f037224 */ /* 0x000fe200078e0206 */
        /* <DEDUP_REMOVED lines=56> */
[----:B---3--:R-:W-:Y:S01]  /*28c0*/  ISETP.NE.U32.AND P0, PT, RZ, c[0x0][0x340], PT ;  /* 0x0000d000ff007a0c */ /* 0x008fe20003f05070 */
[----:B------:R-:W3:Y:S03]  /*28d0*/  LDL.64 R74, [R1+0x30] ;  /* 0x00003000014a7983 */ /* 0x000ee60000100a00 */
[----:B------:R-:W-:Y:S01]  /*28e0*/  ISETP.NE.AND.EX P0, PT, RZ, c[0x0][0x344], PT, P0 ;  /* 0x0000d100ff007a0c */ /* 0x000fe20003f05300 */
[----:B------:R-:W4:Y:S04]  /*28f0*/  LDL R21, [R1+0x1c] ;  /* 0x00001c0001157983 */ /* 0x000f280000100800 */
[----:B------:R-:W5:Y:S04]  /*2900*/  LDL R18, [R1+0x38] ;  /* 0x0000380001127983 */ /* 0x000f680000100800 */
[----:B--2---:R-:W2:Y:S04]  /*2910*/  S2R R5, SR_TID.X ;  /* 0x0000000000057919 */ /* 0x004ea80000002100 */
[----:B------:R-:W-:-:S05]  /*2920*/  @P0 IMAD.WIDE R2, R77, R14, c[0x0][0x340] ;  /* 0x0000d0004d020625 */ /* 0x000fca00078e020e */
[----:B------:R1:W5:Y:S01]  /*2930*/  @P0 LDG.E R16, [R2.64] ;  /* 0x0000000602100981 */ /* 0x000362000c1e1900 */
[----:B------:R-:W-:-:S05]  /*2940*/  SHF.R.S32.HI R0, RZ, 0x1f, R13 ;  /* 0x0000001fff007819 */ /* 0x000fca000001140d */
[----:B------:R-:W-:Y:S01]  /*2950*/  IMAD R0, R0, c[0x0][0x178], RZ ;  /* 0x00005e0000007a24 */ /* 0x000fe200078e02ff */
[--C-:B--2---:R-:W-:Y:S02]  /*2960*/  SHF.R.S32.HI R7, RZ, 0x1f, R5.reuse ;  /* 0x0000001fff077819 */ /* 0x104fe40000011405 */
[----:B------:R-:W-:Y:S02]  /*2970*/  SHF.R.S32.HI R19, RZ, 0x1f, R5 ;  /* 0x0000001fff137819 */ /* 0x000fe40000011405 */
[-C--:B------:R-:W-:Y:S02]  /*2980*/  LEA.HI R7, R7, R5.reuse, RZ, 0x2 ;  /* 0x0000000507077211 */ /* 0x080fe400078f10ff */
[----:B------:R-:W-:Y:S02]  /*2990*/  LEA.HI R19, R19, R5, RZ, 0x2 ;  /* 0x0000000513137211 */ /* 0x000fe400078f10ff */
[----:B------:R-:W-:Y:S01]  /*29a0*/  LOP3.LUT R7, R7, 0xfffffffc, RZ, 0xc0, !PT ;  /* 0xfffffffc07077812 */ /* 0x000fe200078ec0ff */
[C---:B------:R-:W-:Y:S01]  /*29b0*/  IMAD R0, R13.reuse, c[0x0][0x17c], R0 ;  /* 0x00005f000d007a24 */ /* 0x040fe200078e0200 */
[----:B------:R-:W-:Y:S01]  /*29c0*/  SHF.R.S32.HI R19, RZ, 0x2, R19 ;  /* 0x00000002ff137819 */ /* 0x000fe20000011413 */
[----:B-1----:R-:W-:-:S04]  /*29d0*/  IMAD.WIDE.U32 R2, R13, c[0x0][0x178], RZ ;  /* 0x00005e000d027a25 */ /* 0x002fc800078e00ff */
[----:B------:R-:W-:Y:S02]  /*29e0*/  IMAD.IADD R7, R5, 0x1, -R7 ;  /* 0x0000000105077824 */ /* 0x000fe400078e0a07 */
[----:B------:R-:W-:Y:S01]  /*29f0*/  IMAD.IADD R5, R3, 0x1, R0 ;  /* 0x0000000103057824 */ /* 0x000fe200078e0200 */
[----:B------:R-:W-:Y:S02]  /*2a00*/  SHF.R.S32.HI R14, RZ, 0x1f, R77 ;  /* 0x0000001fff0e7819 */ /* 0x000fe4000001144d */
[----:B------:R-:W-:Y:S01]  /*2a10*/  LEA R0, R7, R19, 0x5 ;  /* 0x0000001307007211 */ /* 0x000fe200078e28ff */
[----:B------:R-:W-:Y:S01]  /*2a20*/  IMAD.MOV.U32 R4, RZ, RZ, R2 ;  /* 0x000000ffff047224 */ /* 0x000fe200078e0002 */
[----:B------:R-:W-:Y:S02]  /*2a30*/  SEL R6, R14, RZ, !P3 ;  /* 0x000000ff0e067207 */ /* 0x000fe40005800000 */
[----:B------:R-:W-:Y:S01]  /*2a40*/  SHF.R.S32.HI R9, RZ, 0x1f, R12 ;  /* 0x0000001fff097819 */ /* 0x000fe2000001140c */
[----:B------:R-:W-:Y:S01]  /*2a50*/  IMAD.IADD R8, R20, 0x1, R0 ;  /* 0x0000000114087824 */ /* 0x000fe200078e0200 */
[----:B------:R-:W-:Y:S01]  /*2a60*/  IADD3 R2, P1, R19, R12, RZ ;  /* 0x0000000c13027210 */ /* 0x000fe20007f3e0ff */
[----:B------:R-:W-:Y:S01]  /*2a70*/  IMAD.WIDE.U32 R4, R76, c[0x0][0x1b8], R4 ;  /* 0x00006e004c047a25 */ /* 0x000fe200078e0004 */
[----:B------:R-:W-:-:S02]  /*2a80*/  SEL R3, R77, RZ, !P3 ;  /* 0x000000ff4d037207 */ /* 0x000fc40005800000 */
[----:B------:R-:W-:Y:S01]  /*2a90*/  LEA.HI.X.SX32 R9, R19, R9, 0x1, P1 ;  /* 0x0000000913097211 */ /* 0x000fe200008f0eff */
[----:B------:R-:W-:Y:S01]  /*2aa0*/  @P5 IMAD.HI.U32 R7, R8, c[0x0][0x2c8], RZ ;  /* 0x0000b20008075a27 */ /* 0x000fe200078e00ff */
[----:B------:R-:W-:-:S03]  /*2ab0*/  MOV R0, R8 ;  /* 0x0000000800007202 */ /* 0x000fc60000000f00 */
[----:B------:R-:W-:Y:S02]  /*2ac0*/  IMAD R5, R76, c[0x0][0x1bc], R5 ;  /* 0x00006f004c057a24 */ /* 0x000fe400078e0205 */
[----:B------:R-:W-:Y:S01]  /*2ad0*/  IMAD R6, R6, c[0x0][0x1c0], RZ ;  /* 0x0000700006067a24 */ /* 0x000fe200078e02ff */
[----:B------:R-:W-:Y:S01]  /*2ae0*/  @P5 SHF.R.U32.HI R0, RZ, c[0x0][0x2cc], R7 ;  /* 0x0000b300ff005a19 */ /* 0x000fe20000011607 */
[----:B------:R-:W-:-:S04]  /*2af0*/  IMAD.WIDE.U32 R4, R3, c[0x0][0x1c0], R4 ;  /* 0x0000700003047a25 */ /* 0x000fc800078e0004 */
[----:B------:R-:W-:Y:S02]  /*2b00*/  IMAD R12, R3, c[0x0][0x1c4], R6 ;  /* 0x00007100030c7a24 */ /* 0x000fe400078e0206 */
[C---:B------:R-:W-:Y:S02]  /*2b10*/  IMAD R13, R9.reuse, c[0x0][0x1e0], RZ ;  /* 0x00007800090d7a24 */ /* 0x040fe400078e02ff */
[----:B------:R-:W-:Y:S02]  /*2b20*/  IMAD R3, R9, c[0x0][0x208], RZ ;  /* 0x0000820009037a24 */ /* 0x000fe400078e02ff */
[C---:B------:R-:W-:Y:S02]  /*2b30*/  IMAD R13, R2.reuse, c[0x0][0x1e4], R13 ;  /* 0x00007900020d7a24 */ /* 0x040fe400078e020d */
[----:B------:R-:W-:Y:S02]  /*2b40*/  IMAD.MOV R9, RZ, RZ, -R0 ;  /* 0x000000ffff097224 */ /* 0x000fe400078e0a00 */
[----:B------:R-:W-:-:S02]  /*2b50*/  IMAD R15, R2, c[0x0][0x20c], R3 ;  /* 0x00008300020f7a24 */ /* 0x000fc400078e0203 */
[----:B------:R-:W-:Y:S02]  /*2b60*/  IMAD.IADD R3, R5, 0x1, R12 ;  /* 0x0000000105037824 */ /* 0x000fe400078e020c */
[----:B------:R-:W-:Y:S01]  /*2b70*/  IMAD R12, R9, c[0x0][0x2c4], R8 ;  /* 0x0000b100090c7a24 */ /* 0x000fe200078e0208 */
[----:B------:R-:W-:Y:S02]  /*2b80*/  LOP3.LUT R198, R198, 0xffffff7f, RZ, 0xc0, !PT ;  /* 0xffffff7fc6c67812 */ /* 0x000fe400078ec0ff */
[----:B------:R-:W-:Y:S01]  /*2b90*/  IADD3 R96, R200, -0x1, RZ ;  /* 0xffffffffc8607810 */ /* 0x000fe20007ffe0ff */
[----:B---3--:R-:W-:-:S04]  /*2ba0*/  IMAD.WIDE.U32 R6, R2, c[0x0][0x1e0], R74 ;  /* 0x0000780002067a25 */ /* 0x008fc800078e004a */
[----:B------:R-:W-:Y:S01]  /*2bb0*/  IMAD.WIDE.U32 R10, R2, c[0x0][0x208], R74 ;  /* 0x00008200020a7a25 */ /* 0x000fe200078e004a */
[----:B----4-:R-:W-:Y:S02]  /*2bc0*/  ISETP.GE.AND P3, PT, R21, c[0x0][0x1d4], PT ;  /* 0x0000750015007a0c */ /* 0x010fe40003f66270 */
[----:B------:R-:W-:Y:S02]  /*2bd0*/  SHF.R.S32.HI R2, RZ, 0x1f, R0 ;  /* 0x0000001fff027819 */ /* 0x000fe40000011400 */
[----:B------:R-:W-:Y:S02]  /*2be0*/  SEL R8, RZ, 0xffffffff, P3 ;  /* 0xffffffffff087807 */ /* 0x000fe40001800000 */
[----:B------:R-:W-:Y:S01]  /*2bf0*/  ISETP.GE.AND P2, PT, R74, c[0x0][0x1d4], PT ;  /* 0x000075004a007a0c */ /* 0x000fe20003f46270 */
[----:B------:R-:W-:Y:S01]  /*2c00*/  IMAD R5, R2, c[0x0][0x1b0], RZ ;  /* 0x00006c0002057a24 */ /* 0x000fe200078e02ff */
[----:B------:R-:W-:Y:S01]  /*2c10*/  MOV R2, R4 ;  /* 0x0000000400027202 */ /* 0x000fe20000000f00 */
[----:B------:R-:W-:Y:S01]  /*2c20*/  IMAD.SHL.U32 R8, R8, 0x2, RZ ;  /* 0x0000000208087824 */ /* 0x000fe200078e00ff */
[----:B------:R-:W-:Y:S01]  /*2c30*/  SEL R4, RZ, 0x1, P2 ;  /* 0x00000001ff047807 */ /* 0x000fe20001000000 */
[----:B------:R-:W-:-:S02]  /*2c40*/  IMAD R5, R0, c[0x0][0x1b4], R5 ;  /* 0x00006d0000057a24 */ /* 0x000fc400078e0205 */
[----:B------:R-:W-:Y:S01]  /*2c50*/  IMAD.WIDE.U32 R2, R0, c[0x0][0x1b0], R2 ;  /* 0x00006c0000027a25 */ /* 0x000fe200078e0002 */
[----:B------:R-:W-:Y:S02]  /*2c60*/  SHF.R.S32.HI R0, RZ, 0x1f, R12 ;  /* 0x0000001fff007819 */ /* 0x000fe4000001140c */
[----:B------:R-:W-:Y:S01]  /*2c70*/  LOP3.LUT R17, R8, 0x2, R4, 0xe2, !PT ;  /* 0x0000000208117812 */ /* 0x000fe200078ee204 */
[----:B------:R-:W-:Y:S01]  /*2c80*/  IMAD.IADD R9, R7, 0x1, R13 ;  /* 0x0000000107097824 */ /* 0x000fe200078e020d */
[----:B------:R-:W-:Y:S01]  /*2c90*/  IADD3 R7, R11, R15, RZ ;  /* 0x0000000f0b077210 */ /* 0x000fe20007ffe0ff */
[----:B------:R-:W-:Y:S01]  /*2ca0*/  IMAD.MOV.U32 R8, RZ, RZ, R6 ;  /* 0x000000ffff087224 */ /* 0x000fe200078e0006 */
[----:B------:R-:W-:Y:S01]  /*2cb0*/  MOV R6, R10 ;  /* 0x0000000a00067202 */ /* 0x000fe20000000f00 */
[----:B------:R-:W-:Y:S02]  /*2cc0*/  IMAD.IADD R5, R3, 0x1, R5 ;  /* 0x0000000103057824 */ /* 0x000fe400078e0205 */
[----:B------:R-:W-:Y:S01]  /*2cd0*/  IMAD.MOV.U32 R4, RZ, RZ, R2 ;  /* 0x000000ffff047224 */ /* 0x000fe200078e0002 */
[----:B-----5:R-:W-:Y:S01]  /*2ce0*/  @P0 SHF.R.S32.HI R3, RZ, 0x1f, R16 ;  /* 0x0000001fff030819 */ /* 0x020fe20000011410 */
[----:B------:R-:W-:-:S02]  /*2cf0*/  IMAD R0, R0, c[0x0][0x1a8], RZ ;  /* 0x00006a0000007a24 */ /* 0x000fc400078e02ff */
[----:B------:R-:W-:Y:S01]  /*2d00*/  @P0 IMAD.MOV.U32 R2, RZ, RZ, R16 ;  /* 0x000000ffff020224 */ /* 0x000fe200078e0010 */
[----:B------:R-:W-:Y:S01]  /*2d10*/  @!P0 MOV R2, R77 ;  /* 0x0000004d00028202 */ /* 0x000fe20000000f00 */
[----:B------:R-:W-:Y:S01]  /*2d20*/  @!P0 IMAD.MOV.U32 R3, RZ, RZ, R14 ;  /* 0x000000ffff038224 */ /* 0x000fe200078e000e */
[----:B------:R-:W-:Y:S01]  /*2d30*/  ISETP.GE.AND P1, PT, R18, c[0x0][0x1d4], PT ;  /* 0x0000750012007a0c */ /* 0x000fe20003f26270 */
[----:B------:R-:W-:Y:S01]  /*2d40*/  IMAD.WIDE.U32 R10, R12, c[0x0][0x1a8], R4 ;  /* 0x00006a000c0a7a25 */ /* 0x000fe200078e0004 */
[----:B------:R-:W-:-:S03]  /*2d50*/  @P3 LOP3.LUT R198, R198, 0x80, RZ, 0xfc, !PT ;  /* 0x00000080c6c63812 */ /* 0x000fc600078efcff */
[----:B------:R-:W-:Y:S02]  /*2d60*/  IMAD R13, R12, c[0x0][0x1ac], R0 ;  /* 0x00006b000c0d7a24 */ /* 0x000fe400078e0200 */
[----:B------:R-:W-:Y:S01]  /*2d70*/  IMAD.WIDE.U32 R4, R76, c[0x0][0x1e8], R8 ;  /* 0x00007a004c047a25 */ /* 0x000fe200078e0008 */
[----:B------:R-:W-:-:S03]  /*2d80*/  SEL R8, R2, RZ, !P4 ;  /* 0x000000ff02087207 */ /* 0x000fc60006000000 */
[C---:B------:R-:W-:Y:S01]  /*2d90*/  IMAD.WIDE.U32 R6, R76.reuse, c[0x0][0x210], R6 ;  /* 0x000084004c067a25 */ /* 0x040fe200078e0006 */
[----:B------:R-:W-:Y:S02]  /*2da0*/  SEL R2, RZ, 0x4, P1 ;  /* 0x00000004ff027807 */ /* 0x000fe40000800000 */
[----:B------:R-:W-:Y:S01]  /*2db0*/  SEL R0, R3, RZ, !P4 ;  /* 0x000000ff03007207 */ /* 0x000fe20006000000 */
[----:B------:R-:W-:Y:S01]  /*2dc0*/  IMAD R3, R76, c[0x0][0x214], R7 ;  /* 0x000085004c037a24 */ /* 0x000fe200078e0207 */
[----:B------:R-:W-:Y:S02]  /*2dd0*/  IADD3 R7, R11, R13, RZ ;  /* 0x0000000d0b077210 */ /* 0x000fe40007ffe0ff */
[----:B------:R-:W-:Y:S02]  /*2de0*/  LOP3.LUT R198, R198, 0xfffffeff, RZ, 0xc0, !PT ;  /* 0xfffffeffc6c67812 */ /* 0x000fe400078ec0ff */
[----:B------:R-:W-:Y:S01]  /*2df0*/  LOP3.LUT R13, R17, R2, RZ, 0xfc, !PT ;  /* 0x00000002110d7212 */ /* 0x000fe200078efcff */
[----:B------:R-:W-:-:S02]  /*2e00*/  IMAD.MOV.U32 R2, RZ, RZ, R6 ;  /* 0x000000ffff027224 */ /* 0x000fc400078e0006 */
[----:B------:R-:W-:Y:S01]  /*2e10*/  IMAD R6, R0, c[0x0][0x1f0], RZ ;  /* 0x00007c0000067a24 */ /* 0x000fe200078e02ff */
[----:B------:R-:W-:Y:S01]  /*2e20*/  @P2 LOP3.LUT R198, R198, 0x100, RZ, 0xfc, !PT ;  /* 0x00000100c6c62812 */ /* 0x000fe200078efcff */
[----:B------:R-:W-:Y:S02]  /*2e30*/  IMAD R0, R0, c[0x0][0x218], RZ ;  /* 0x0000860000007a24 */ /* 0x000fe400078e02ff */
[----:B------:R-:W-:Y:S01]  /*2e40*/  IMAD R5, R76, c[0x0][0x1ec], R5 ;  /* 0x00007b004c057a24 */ /* 0x000fe200078e0205 */
[----:B------:R-:W-:Y:S01]  /*2e50*/  LOP3.LUT R198, R198, 0xffffffbf, RZ, 0xc0, !PT ;  /* 0xffffffbfc6c67812 */ /* 0x000fe200078ec0ff */
[----:B------:R-:W-:Y:S01]  /*2e60*/  IMAD.WIDE.U32 R228, R8, c[0x0][0x218], R2 ;  /* 0x0000860008e47a25 */ /* 0x000fe200078e0002 */
[----:B------:R-:W-:-:S03]  /*2e70*/  LEA R12, P0, R10, c[0x0][0x160], 0x1 ;  /* 0x000058000a0c7a11 */ /* 0x000fc600078008ff */
[C---:B------:R-:W-:Y:S02]  /*2e80*/  IMAD R0, R8.reuse, c[0x0][0x21c], R0 ;  /* 0x0000870008007a24 */ /* 0x040fe400078e0200 */
[----:B------:R-:W-:-:S04]  /*2e90*/  IMAD.WIDE.U32 R246, R8, c[0x0][0x1f0], R4 ;  /* 0x00007c0008f67a25 */ /* 0x000fc800078e0004 */
[----:B------:R-:W-:Y:S01]  /*2ea0*/  IMAD R2, R8, c[0x0][0x1f4], R6 ;  /* 0x00007d0008027a24 */ /* 0x000fe200078e0206 */
[----:B------:R-:W-:Y:S02]  /*2eb0*/  @P1 LOP3.LUT R198, R198, 0x40, RZ, 0xfc, !PT ;  /* 0x00000040c6c61812 */ /* 0x000fe400078efcff */
[----:B------:R-:W-:Y:S01]  /*2ec0*/  LEA.HI.X R11, R10, c[0x0][0x164], R7, 0x1, P0 ;  /* 0x000059000a0b7a11 */ /* 0x000fe200000f0c07 */
[----:B------:R-:W-:Y:S01]  /*2ed0*/  IMAD.IADD R252, R247, 0x1, R2 ;  /* 0x00000001f7fc7824 */ /* 0x000fe200078e0202 */
[----:B------:R-:W-:Y:S02]  /*2ee0*/  ISETP.GE.AND P4, PT, R74, c[0x0][0x198], PT ;  /* 0x000066004a007a0c */ /* 0x000fe40003f86270 */
[----:B------:R-:W-:Y:S02]  /*2ef0*/  ISETP.GE.AND P3, PT, R21, c[0x0][0x198], PT ;  /* 0x0000660015007a0c */ /* 0x000fe40003f66270 */
[----:B------:R-:W-:Y:S02]  /*2f00*/  IADD3 R9, R19, R20, RZ ;  /* 0x0000001413097210 */ /* 0x000fe40007ffe0ff */
[----:B------:R-:W-:-:S02]  /*2f10*/  IADD3 R232, R229, R0, RZ ;  /* 0x00000000e5e87210 */ /* 0x000fc40007ffe0ff */
[----:B------:R-:W-:Y:S01]  /*2f20*/  ISETP.GE.AND P2, PT, R18, c[0x0][0x198], PT ;  /* 0x0000660012007a0c */ /* 0x000fe20003f46270 */
[----:B------:R-:W-:Y:S10]  /*2f30*/  BRA.DIV ~URZ, `(.L_x_489) ;  /* 0x00015c527f007947 */ /* 0x000ff4000b800000 */
[----:B------:R1:W2:Y:S02]  /*2f40*/  SHFL.IDX PT, R8, R11, RZ, 0x1c1f ;  /* 0x001c1fff0b087589 */ /* 0x0002a400000e0000 */
.L_x_649:
[----:B------:R-:W-:Y:S05]  /*2f50*/  BRA.DIV ~URZ, `(.L_x_490) ;  /* 0x00015ca27f007947 */ /* 0x000fea000b800000 */
[----:B------:R3:W4:Y:S02]  /*2f60*/  SHFL.IDX PT, R0, R12, RZ, 0x1c1f ;  /* 0x001c1fff0c007589 */ /* 0x00072400000e0000 */
.L_x_650:
[----:B------:R-:W-:Y:S01]  /*2f70*/  IMAD R10, R226, c[0x0][0x2c4], RZ ;  /* 0x0000b100e20a7a24 */ /* 0x000fe200078e02ff */
[----:B------:R-:W-:Y:S04]  /*2f80*/  BSSY B0, `(.L_x_491) ;  /* 0x0000016000007945 */ /* 0x000fe80003800000 */
[----:B------:R-:W-:-:S13]  /*2f90*/  ISETP.GE.AND P0, PT, R9, R10, PT ;  /* 0x0000000a0900720c */ /* 0x000fda0003f06270 */
[----:B------:R-:W-:Y:S05]  /*2fa0*/  @P0 BRA `(.L_x_492) ;  /* 0x0000013000000947 */ /* 0x000fea0003800000 */
[----:B------:R-:W5:Y:S04]  /*2fb0*/  LDL.64 R4, [R1+0x30] ;  /* 0x0000300001047983 */ /* 0x000f680000100a00 */
[----:B---3--:R-:W3:Y:S04]  /*2fc0*/  LDL R2, [R1+0x1c] ;  /* 0x00001c0001027983 */ /* 0x008ee80000100800 */
[----:B----4-:R-:W4:Y:S04]  /*2fd0*/  LDL R3, [R1+0x58] ;  /* 0x0000580001037983 */ /* 0x010f280000100800 */
[----:B--2---:R-:W2:Y:S04]  /*2fe0*/  LDL R15, [R1+0x38] ;  /* 0x00003800010f7983 */ /* 0x004ea80000100800 */
[----:B------:R-:W2:Y:S04]  /*2ff0*/  LDL R14, [R1+0x5c] ;  /* 0x00005c00010e7983 */ /* 0x000ea80000100800 */
[----:B------:R-:W2:Y:S01]  /*3000*/  LDL R16, [R1+0x54] ;  /* 0x0000540001107983 */ /* 0x000ea20000100800 */
[----:B-----5:R-:W-:-:S04]  /*3010*/  LEA R6, P0, R4, R0, 0x1 ;  /* 0x0000000004067211 */ /* 0x020fc800078008ff */
[----:B------:R-:W-:Y:S02]  /*3020*/  LEA.HI.X R7, R4, R8, R5, 0x1, P0 ;  /* 0x0000000804077211 */ /* 0x000fe400000f0c05 */
[----:B---3--:R-:W-:-:S04]  /*3030*/  LEA R4, P0, R2, R0, 0x1 ;  /* 0x0000000002047211 */ /* 0x008fc800078008ff */
[----:B----4-:R-:W-:Y:S02]  /*3040*/  LEA.HI.X R5, R2, R8, R3, 0x1, P0 ;  /* 0x0000000802057211 */ /* 0x010fe400000f0c03 */
[----:B--2---:R-:W-:Y:S01]  /*3050*/  LEA R2, P0, R15, R0, 0x1 ;  /* 0x000000000f027211 */ /* 0x004fe200078008ff */
[----:B------:R-:W-:-:S03]  /*3060*/  IMAD.SHL.U32 R0, R14, 0x2, RZ ;  /* 0x000000020e007824 */ /* 0x000fc600078e00ff */
[----:B------:R-:W-:Y:S02]  /*3070*/  LEA.HI.X R3, R15, R8, R16, 0x1, P0 ;  /* 0x000000080f037211 */ /* 0x000fe400000f0c10 */
[----:B------:R-:W-:Y:S01]  /*3080*/  @!PT LDS RZ, [RZ] ;  /* 0x00000000fffff984 */ /* 0x000fe20000000800 */
[----:B------:R-:W-:Y:S01]  /*3090*/  @!PT LDS RZ, [RZ] ;  /* 0x00000000fffff984 */ /* 0x000fe20000000800 */
[----:B------:R-:W-:Y:S01]  /*30a0*/  @!PT LDS RZ, [RZ] ;  /* 0x00000000fffff984 */ /* 0x000fe20000000800 */
[----:B------:R2:W-:Y:S04]  /*30b0*/  LDGSTS.E.BYPASS.LTC128B.128 [R0+0x6080], [R6.64], !P4 ;  /* 0x0608000006007fae */ /* 0x0005e8000e101d46 */
[----:B------:R2:W-:Y:S04]  /*30c0*/  LDGSTS.E.BYPASS.LTC128B.128 [R0+0x8080], [R4.64], !P3 ;  /* 0x0808000004007fae */ /* 0x0005e8000d901d46 */
[----:B------:R2:W-:Y:S02]  /*30d0*/  LDGSTS.E.BYPASS.LTC128B.128 [R0+0xa080], [R2.64], !P2 ;  /* 0x0a08000002007fae */ /* 0x0005e4000d101d46 */
.L_x_492:
[----:B------:R-:W-:Y:S05]  /*30e0*/  BSYNC B0 ;  /* 0x0000000000007941 */ /* 0x000fea0003800000 */
.L_x_491:
[----:B------:R-:W-:Y:S05]  /*30f0*/  BRA.DIV ~URZ, `(.L_x_493) ;  /* 0x00015b627f007947 */ /* 0x000fea000b800000 */
[----:B--2---:R2:W1:Y:S04]  /*3100*/  SHFL.IDX PT, R8, R11, 0x1, 0x1c1f ;  /* 0x003c1f000b087f89 */ /* 0x00446800000e0000 */
[----:B----4-:R2:W4:Y:S02]  /*3110*/  SHFL.IDX PT, R0, R12, 0x1, 0x1c1f ;  /* 0x003c1f000c007f89 */ /* 0x01052400000e0000 */
.L_x_651:
[----:B------:R-:W-:Y:S01]  /*3120*/  IADD3 R2, R9, 0x20, RZ ;  /* 0x0000002009027810 */ /* 0x000fe20007ffe0ff */
[----:B------:R-:W-:Y:S03]  /*3130*/  BSSY B0, `(.L_x_494) ;  /* 0x0000016000007945 */ /* 0x000fe60003800000 */
[----:B------:R-:W-:-:S13]  /*3140*/  ISETP.GE.AND P0, PT, R2, R10, PT ;  /* 0x0000000a0200720c */ /* 0x000fda0003f06270 */
[----:B------:R-:W-:Y:S05]  /*3150*/  @P0 BRA `(.L_x_495) ;  /* 0x0000013000000947 */ /* 0x000fea0003800000 */
[----:B------:R-:W5:Y:S04]  /*3160*/  LDL.64 R4, [R1+0x30] ;  /* 0x0000300001047983 */ /* 0x000f680000100a00 */
[----:B--2---:R-:W2:Y:S04]  /*3170*/  LDL R3, [R1+0x1c] ;  /* 0x00001c0001037983 */ /* 0x004ea80000100800 */
[----:B---3--:R-:W3:Y:S04]  /*3180*/  LDL R17, [R1+0x58] ;  /* 0x0000580001117983 */ /* 0x008ee80000100800 */
[----:B----4-:R-:W4:Y:S04]  /*3190*/  LDL R15, [R1+0x38] ;  /* 0x00003800010f7983 */ /* 0x010f280000100800 */
[----:B------:R-:W4:Y:S04]  /*31a0*/  LDL R14, [R1+0x5c] ;  /* 0x00005c00010e7983 */ /* 0x000f280000100800 */
[----:B------:R-:W4:Y:S01]  /*31b0*/  LDL R16, [R1+0x54] ;  /* 0x0000540001107983 */ /* 0x000f220000100800 */
[----:B-----5:R-:W-:-:S04]  /*31c0*/  LEA R6, P0, R4, R0, 0x1 ;  /* 0x0000000004067211 */ /* 0x020fc800078008ff */
[----:B-1----:R-:W-:Y:S02]  /*31d0*/  LEA.HI.X R7, R4, R8, R5, 0x1, P0 ;  /* 0x0000000804077211 */ /* 0x002fe400000f0c05 */
[----:B--2---:R-:W-:-:S04]  /*31e0*/  LEA R4, P0, R3, R0, 0x1 ;  /* 0x0000000003047211 */ /* 0x004fc800078008ff */
[----:B---3--:R-:W-:Y:S02]  /*31f0*/  LEA.HI.X R5, R3, R8, R17, 0x1, P0 ;  /* 0x0000000803057211 */ /* 0x008fe400000f0c11 */
[----:B----4-:R-:W-:Y:S01]  /*3200*/  LEA R2, P0, R15, R0, 0x1 ;  /* 0x000000000f027211 */ /* 0x010fe200078008ff */
        /* <DEDUP_REMOVED lines=8> */
.L_x_495:
[----:B------:R-:W-:Y:S05]  /*3290*/  BSYNC B0 ;  /* 0x0000000000007941 */ /* 0x000fea0003800000 */
.L_x_494:
[----:B------:R-:W-:Y:S05]  /*32a0*/  BRA.DIV ~URZ, `(.L_x_496) ;  /* 0x00015a727f007947 */ /* 0x000fea000b800000 */
[----:B-1----:R1:W2:Y:S02]  /*32b0*/  SHFL.IDX PT, R8, R11, 0x2, 0x1c1f ;  /* 0x005c1f000b087f89 */ /* 0x0022a400000e0000 */
.L_x_652:
[----:B------:R-:W-:Y:S05]  /*32c0*/  BRA.DIV ~URZ, `(.L_x_497) ;  /* 0x00015ac27f007947 */ /* 0x000fea000b800000 */
[----:B----4-:R4:W1:Y:S02]  /*32d0*/  SHFL.IDX PT, R0, R12, 0x2, 0x1c1f ;  /* 0x005c1f000c007f89 */ /* 0x01086400000e0000 */
.L_x_653:
[----:B------:R-:W-:Y:S01]  /*32e0*/  IADD3 R2, R9, 0x40, RZ ;  /* 0x0000004009027810 */ /* 0x000fe20007ffe0ff */
[----:B------:R-:W-:Y:S03]  /*32f0*/  BSSY B0, `(.L_x_498) ;  /* 0x0000016000007945 */ /* 0x000fe60003800000 */
        /* <DEDUP_REMOVED lines=8> */
[----:B-1---5:R-:W-:-:S04]  /*3380*/  LEA R6, P0, R4, R0, 0x1 ;  /* 0x0000000004067211 */ /* 0x022fc800078008ff */
        /* <DEDUP_REMOVED lines=12> */
.L_x_499:
[----:B------:R-:W-:Y:S05]  /*3450*/  BSYNC B0 ;  /* 0x0000000000007941 */ /* 0x000fea0003800000 */
.L_x_498:
[----:B------:R-:W-:Y:S05]  /*3460*/  BRA.DIV ~URZ, `(.L_x_500) ;  /* 0x000159827f007947 */ /* 0x000fea000b800000 */
[----:B-1----:R1:W3:Y:S04]  /*3470*/  SHFL.IDX PT, R7, R11, 0x3, 0x1c1f ;  /* 0x007c1f000b077f89 */ /* 0x0022e800000e0000 */
[----:B------:R1:W4:Y:S02]  /*3480*/  SHFL.IDX PT, R0, R12, 0x3, 0x1c1f ;  /* 0x007c1f000c007f89 */ /* 0x00032400000e0000 */
.L_x_654:
[----:B------:R-:W5:Y:S04]  /*3490*/  LDL.64 R16, [R1+0x30] ;  /* 0x0000300001107983 */ /* 0x000f680000100a00 */
[----:B----4-:R-:W4:Y:S04]  /*34a0*/  LDL R6, [R1+0x1c] ;  /* 0x00001c0001067983 */ /* 0x010f280000100800 */
[----:B---3--:R-:W3:Y:S04]  /*34b0*/  LDL R14, [R1+0x58] ;  /* 0x00005800010e7983 */ /* 0x008ee80000100800 */
[----:B-12---:R-:W2:Y:S04]  /*34c0*/  LDL R11, [R1+0x38] ;  /* 0x00003800010b7983 */ /* 0x006ea80000100800 */
[----:B------:R-:W2:Y:S04]  /*34d0*/  LDL R8, [R1+0x5c] ;  /* 0x00005c0001087983 */ /* 0x000ea80000100800 */
[----:B------:R-:W2:Y:S01]  /*34e0*/  LDL R12, [R1+0x54] ;  /* 0x00005400010c7983 */ /* 0x000ea20000100800 */
[----:B------:R-:W-:-:S03]  /*34f0*/  IADD3 R2, R9, 0x60, RZ ;  /* 0x0000006009027810 */ /* 0x000fc60007ffe0ff */
[----:B------:R-:W1:Y:S01]  /*3500*/  S2R R24, SR_TID.X ;  /* 0x0000000000187919 */ /* 0x000e620000002100 */
[----:B------:R-:W-:Y:S02]  /*3510*/  ISETP.GE.AND P0, PT, R2, R10, PT ;  /* 0x0000000a0200720c */ /* 0x000fe40003f06270 */
[----:B------:R-:W-:Y:S01]  /*3520*/  SHF.R.S32.HI R9, RZ, 0x1f, R96 ;  /* 0x0000001fff097819 */ /* 0x000fe20000011460 */
[----:B------:R-:W2:Y:S01]  /*3530*/  LDL R241, [R1+0x10] ;  /* 0x0000100001f17983 */ /* 0x000ea20000100800 */
[----:B------:R-:W-:Y:S02]  /*3540*/  MOV R98, R246 ;  /* 0x000000f600627202 */ /* 0x000fe40000000f00 */
[----:B-1----:R-:W-:-:S04]  /*3550*/  SHF.R.S32.HI R132, RZ, 0x1f, R24 ;  /* 0x0000001fff847819 */ /* 0x002fc80000011418 */
[----:B------:R-:W-:-:S04]  /*3560*/  LEA.HI R132, R132, R24, RZ, 0x2 ;  /* 0x0000001884847211 */ /* 0x000fc800078f10ff */
[----:B------:R-:W-:Y:S02]  /*3570*/  SHF.R.S32.HI R132, RZ, 0x2, R132 ;  /* 0x00000002ff847819 */ /* 0x000fe40000011484 */
[----:B------:R-:W-:Y:S02]  /*3580*/  MOV R99, R252 ;  /* 0x000000fc00637202 */ /* 0x000fe40000000f00 */
[C---:B------:R-:W-:Y:S02]  /*3590*/  LOP3.LUT P6, RZ, R198.reuse, 0x80, RZ, 0xc0, !PT ;  /* 0x00000080c6ff7812 */ /* 0x040fe400078cc0ff */
[----:B------:R-:W-:Y:S02]  /*35a0*/  LOP3.LUT P5, RZ, R198, 0x40, RZ, 0xc0, !PT ;  /* 0x00000040c6ff7812 */ /* 0x000fe400078ac0ff */
[----:B-----5:R-:W-:-:S04]  /*35b0*/  @!P0 LEA R4, P1, R16, R0, 0x1 ;  /* 0x0000000010048211 */ /* 0x020fc800078208ff */
[----:B------:R-:W-:Y:S02]  /*35c0*/  @!P0 LEA.HI.X R5, R16, R7, R17, 0x1, P1 ;  /* 0x0000000710058211 */ /* 0x000fe400008f0c11 */
[----:B----4-:R-:W-:-:S04]  /*35d0*/  @!P0 LEA R2, P1, R6, R0, 0x1 ;  /* 0x0000000006028211 */ /* 0x010fc800078208ff */
[----:B---3--:R-:W-:Y:S02]  /*35e0*/  @!P0 LEA.HI.X R3, R6, R7, R14, 0x1, P1 ;  /* 0x0000000706038211 */ /* 0x008fe400008f0c0e */
[----:B--2---:R-:W-:Y:S02]  /*35f0*/  @!P0 LEA R6, P1, R11, R0, 0x1 ;  /* 0x000000000b068211 */ /* 0x004fe400078208ff */
[----:B------:R-:W-:Y:S02]  /*3600*/  MOV R0, 0x30 ;  /* 0x0000003000007802 */ /* 0x000fe40000000f00 */
[----:B------:R-:W-:-:S03]  /*3610*/  SHF.L.U32 R199, R8, 0x1, RZ ;  /* 0x0000000108c77819 */ /* 0x000fc600000006ff */
[----:B------:R-:W-:Y:S02]  /*3620*/  IMAD R0, R200, -0x30, R0 ;  /* 0xffffffd0c8007824 */ /* 0x000fe400078e0200 */
[----:B------:R-:W-:Y:S01]  /*3630*/  @!PT LDS RZ, [RZ] ;  /* 0x00000000fffff984 */ /* 0x000fe20000000800 */
[----:B------:R-:W-:Y:S01]  /*3640*/  @!PT LDS RZ, [RZ] ;  /* 0x00000000fffff984 */ /* 0x000fe20000000800 */
[----:B------:R-:W-:Y:S01]  /*3650*/  @!PT LDS RZ, [RZ] ;  /* 0x00000000fffff984 */ /* 0x000fe20000000800 */
[----:B------:R1:W-:Y:S03]  /*3660*/  @!P0 LDGSTS.E.BYPASS.LTC128B.128 [R199+0x7880], [R4.64], !P4 ;  /* 0x0788000004c78fae */ /* 0x0003e6000e101d46 */
[----:B------:R-:W-:Y:S01]  /*3670*/  IADD3 R97, R227, R0, RZ ;  /* 0x00000000e3617210 */ /* 0x000fe20007ffe0ff */
[----:B------:R2:W-:Y:S01]  /*3680*/  @!P0 LDGSTS.E.BYPASS.LTC128B.128 [R199+0x9880], [R2.64], !P3 ;  /* 0x0988000002c78fae */ /* 0x0005e2000d901d46 */
[----:B------:R-:W-:-:S05]  /*3690*/  @!P0 LEA.HI.X R7, R11, R7, R12, 0x1, P1 ;  /* 0x000000070b078211 */ /* 0x000fca00008f0c0c */
[----:B------:R3:W-:Y:S04]  /*36a0*/  @!P0 LDGSTS.E.BYPASS.LTC128B.128 [R199+0xb880], [R6.64], !P2 ;  /* 0x0b88000006c78fae */ /* 0x0007e8000d101d46 */
[----:B------:R-:W0:Y:S01]  /*36b0*/  LDGDEPBAR ;  /* 0x00000000000079af */ /* 0x000e220000000000 */
[----:B------:R-:W-:Y:S03]  /*36c0*/  WARPSYNC 0xffffffff ;  /* 0xffffffff00007948 */ /* 0x000fe60003800000 */
[----:B------:R-:W-:Y:S01]  /*36d0*/  BAR.SYNC.DEFER_BLOCKING 0x0 ;  /* 0x0000000000007b1d */ /* 0x000fe20000010000 */
[----:B-1----:R-:W-:Y:S01]  /*36e0*/  IMNMX R4, R97, 0x30, PT ;  /* 0x0000003061047817 */ /* 0x002fe20003800200 */
[----:B------:R-:W-:-:S03]  /*36f0*/  IMAD R5, R9, c[0x0][0x1e0], RZ ;  /* 0x0000780009057a24 */ /* 0x000fc600078e02ff */
[----:B------:R-:W-:Y:S01]  /*3700*/  IADD3 R8, -R132, R4, RZ ;  /* 0x0000000484087210 */ /* 0x000fe20007ffe1ff */
[----:B--2---:R-:W-:-:S04]  /*3710*/  IMAD.WIDE.U32 R2, R96, c[0x0][0x1e0], RZ ;  /* 0x0000780060027a25 */ /* 0x004fc800078e00ff */
[----:B------:R-:W-:Y:S01]  /*3720*/  IMAD R4, R96, c[0x0][0x1e4], R5 ;  /* 0x0000790060047a24 */ /* 0x000fe200078e0205 */
[----:B------:R-:W-:-:S04]  /*3730*/  ISETP.GE.AND P1, PT, R8, 0x1, PT ;  /* 0x000000010800780c */ /* 0x000fc80003f26270 */
[----:B------:R-:W-:Y:S01]  /*3740*/  IADD3 R4, R3, R4, RZ ;  /* 0x0000000403047210 */ /* 0x000fe20007ffe0ff */
[----:B------:R-:W-:-:S04]  /*3750*/  IMAD.WIDE.U32 R2, R2, 0x30, R98 ;  /* 0x0000003002027825 */ /* 0x000fc800078e0062 */
[----:B------:R-:W-:Y:S01]  /*3760*/  IMAD R4, R4, 0x30, RZ ;  /* 0x0000003004047824 */ /* 0x000fe200078e02ff */
[----:B------:R-:W-:-:S04]  /*3770*/  LOP3.LUT P4, RZ, R198, 0x100, RZ, 0xc0, !PT ;  /* 0x00000100c6ff7812 */ /* 0x000fc8000788c0ff */
[----:B------:R-:W-:Y:S02]  /*3780*/  IADD3 R3, R3, R4, RZ ;  /* 0x0000000403037210 */ /* 0x000fe40007ffe0ff */
[----:B------:R-:W-:-:S04]  /*3790*/  @P1 LEA R4, P0, R2, c[0x0][0x1c8], 0x1 ;  /* 0x0000720002041a11 */ /* 0x000fc800078008ff */
[----:B------:R-:W-:Y:S02]  /*37a0*/  @P1 LEA.HI.X R5, R2, c[0x0][0x1cc], R3, 0x1, P0 ;  /* 0x0000730002051a11 */ /* 0x000fe400000f0c03 */
[----:B------:R-:W-:Y:S02]  /*37b0*/  ISETP.GE.AND P0, PT, R8, 0x21, PT ;  /* 0x000000210800780c */ /* 0x000fe40003f06270 */
[----:B---3--:R-:W-:Y:S01]  /*37c0*/  MOV R6, 0x20 ;  /* 0x0000002000067802 */ /* 0x008fe20000000f00 */
[----:B------:R-:W-:Y:S01]  /*37d0*/  @!PT LDS RZ, [RZ] ;  /* 0x00000000fffff984 */ /* 0x000fe20000000800 */
[----:B------:R-:W-:Y:S01]  /*37e0*/  @!PT LDS RZ, [RZ] ;  /* 0x00000000fffff984 */ /* 0x000fe20000000800 */
[----:B------:R-:W-:Y:S01]  /*37f0*/  @!PT LDS RZ, [RZ] ;  /* 0x00000000fffff984 */ /* 0x000fe20000000800 */
[----:B------:R1:W-:Y:S04]  /*3800*/  @P1 LDGSTS.E.BYPASS.LTC128B.128 [R199+0x3c80], [R4.64], !P4 ;  /* 0x03c8000004c71fae */ /* 0x0003e8000e101d46 */
[C---:B------:R-:W-:Y:S01]  /*3810*/  IMAD.WIDE.U32 R10, R6.reuse, c[0x0][0x1e0], RZ ;  /* 0x00007800060a7a25 */ /* 0x040fe200078e00ff */
[----:B------:R1:W-:Y:S04]  /*3820*/  @P1 LDGSTS.E.BYPASS.LTC128B.128 [R199+0x4880], [R4.64+0x40], !P6 ;  /* 0x0488004004c71fae */ /* 0x0003e8000f101d46 */
[----:B------:R1:W-:Y:S02]  /*3830*/  @P1 LDGSTS.E.BYPASS.LTC128B.128 [R199+0x5480], [R4.64+0x80], !P5 ;  /* 0x0548008004c71fae */ /* 0x0003e4000e901d46 */
[----:B-1----:R-:W-:Y:S01]  /*3840*/  IMAD R4, R6, c[0x0][0x1e4], RZ ;  /* 0x0000790006047a24 */ /* 0x002fe200078e02ff */
[----:B------:R-:W-:-:S04]  /*3850*/  @P0 IADD3 R6, P1, R2, R10, RZ ;  /* 0x0000000a02060210 */ /* 0x000fc80007f3e0ff */
[----:B------:R-:W-:Y:S02]  /*3860*/  @P0 IADD3.X R3, R3, R11, R4, P1, !PT ;  /* 0x0000000b03030210 */ /* 0x000fe40000ffe404 */
[----:B------:R-:W-:-:S04]  /*3870*/  @P0 LEA R2, P1, R6, c[0x0][0x1c8], 0x1 ;  /* 0x0000720006020a11 */ /* 0x000fc800078208ff */
[----:B------:R-:W-:-:S05]  /*3880*/  @P0 LEA.HI.X R3, R6, c[0x0][0x1cc], R3, 0x1, P1 ;  /* 0x0000730006030a11 */ /* 0x000fca00008f0c03 */
        /* <DEDUP_REMOVED lines=8> */
[----:B------:R-:W-:Y:S02]  /*3910*/  IADD3 R7, R5, R7, RZ ;  /* 0x0000000705077210 */ /* 0x000fe40007ffe0ff */
[----:B-1----:R-:W-:Y:S01]  /*3920*/  MOV R2, R228 ;  /* 0x000000e400027202 */ /* 0x002fe20000000f00 */
[----:B------:R-:W-:-:S04]  /*3930*/  DEPBAR.LE SB0, 0x1 ;  /* 0x000080400000791a */ /* 0x000fc80000000000 */
[----:B------:R-:W-:Y:S01]  /*3940*/  MOV R3, R232 ;  /* 0x000000e800037202 */ /* 0x000fe20000000f00 */
[----:B------:R-:W-:-:S04]  /*3950*/  DEPBAR.LE SB0, 0x0 ;  /* 0x000080000000791a */ /* 0x000fc80000000000 */
[----:B------:R-:W-:Y:S01]  /*3960*/  IMAD.WIDE.U32 R4, R4, 0x30, R2 ;  /* 0x0000003004047825 */ /* 0x000fe200078e0002 */
[----:B------:R-:W-:Y:S03]  /*3970*/  BAR.SYNC.DEFER_BLOCKING 0x0 ;  /* 0x0000000000007b1d */ /* 0x000fe60000010000 */
[----:B------:R-:W-:Y:S01]  /*3980*/  IMAD R3, R7, 0x30, RZ ;  /* 0x0000003007037824 */ /* 0x000fe200078e02ff */
[----:B------:R-:W-:-:S04]  /*3990*/  LEA R2, P0, R4, c[0x0][0x1f8], 0x1 ;  /* 0x00007e0004027a11 */ /* 0x000fc800078008ff */
[----:B------:R-:W-:Y:S02]  /*39a0*/  IADD3 R3, R5, R3, RZ ;  /* 0x0000000305037210 */ /* 0x000fe40007ffe0ff */
[----:B------:R-:W-:Y:S02]  /*39b0*/  @!P3 MOV R5, c[0x0][0x208] ;  /* 0x000082000005ba02 */ /* 0x000fe40000000f00 */
[----:B------:R-:W-:Y:S02]  /*39c0*/  LEA.HI.X R3, R4, c[0x0][0x1fc], R3, 0x1, P0 ;  /* 0x00007f0004037a11 */ /* 0x000fe400000f0c03 */
[----:B------:R-:W-:Y:S02]  /*39d0*/  @!P3 MOV R4, c[0x0][0x20c] ;  /* 0x000083000004ba02 */ /* 0x000fe40000000f00 */
[----:B------:R-:W-:Y:S02]  /*39e0*/  @!P3 LEA R14, P0, R5, R2, 0x6 ;  /* 0x00000002050eb211 */ /* 0x000fe400078030ff */
[----:B------:R-:W-:-:S02]  /*39f0*/  LOP3.LUT P2, RZ, R13, 0x1, RZ, 0xc0, !PT ;  /* 0x000000010dff7812 */ /* 0x000fc4000784c0ff */
[----:B------:R-:W-:Y:S02]  /*3a00*/  IADD3 R12, R0, R227, -R132 ;  /* 0x000000e3000c7210 */ /* 0x000fe40007ffe884 */
[----:B------:R-:W-:Y:S02]  /*3a10*/  @!P3 LEA.HI.X R15, R5, R3, R4, 0x6, P0 ;  /* 0x00000003050fb211 */ /* 0x000fe400000f3404 */
[----:B------:R-:W-:Y:S01]  /*3a20*/  ISETP.LT.OR P0, PT, R12, 0x1, !P2 ;  /* 0x000000010c00780c */ /* 0x000fe20005701670 */
        /* <DEDUP_REMOVED lines=14> */
[----:B------:R-:W-:-:S04]  /*3b10*/  LOP3.LUT P0, RZ, R13, 0x2, RZ, 0xc0, !PT ;  /* 0x000000020dff7812 */ /* 0x000fc8000780c0ff */
[----:B------:R-:W-:Y:S02]  /*3b20*/  ISETP.LT.OR P1, PT, R12, 0x1, !P0 ;  /* 0x000000010c00780c */ /* 0x000fe40004721670 */
[----:B------:R-:W-:-:S04]  /*3b30*/  LOP3.LUT R198, R198, 0xfffffdff, RZ, 0xc0, !PT ;  /* 0xfffffdffc6c67812 */ /* 0x000fc800078ec0ff */
[----:B------:R-:W-:-:S07]  /*3b40*/  @P3 LOP3.LUT R198, R198, 0x200, RZ, 0xfc, !PT ;  /* 0x00000200c6c63812 */ /* 0x000fce00078efcff */
[----:B------:R5:W-:Y:S01]  /*3b50*/  LDGSTS.E.BYPASS.LTC128B.128 [R199+0x2480], [R2.64+0x40], !P1 ;  /* 0x0248004002c77fae */ /* 0x000be2000c901d46 */
[----:B------:R-:W-:-:S04]  /*3b60*/  LOP3.LUT P1, RZ, R13, 0x4, RZ, 0xc0, !PT ;  /* 0x000000040dff7812 */ /* 0x000fc8000782c0ff */
[----:B------:R-:W-:-:S13]  /*3b70*/  ISETP.LT.OR P3, PT, R12, 0x1, !P1 ;  /* 0x000000010c00780c */ /* 0x000fda0004f61670 */
[----:B------:R5:W-:Y:S01]  /*3b80*/  LDGSTS.E.BYPASS.LTC128B.128 [R199+0x3080], [R2.64+0x80], !P3 ;  /* 0x0308008002c77fae */ /* 0x000be2000d901d46 */
[----:B------:R-:W-:-:S13]  /*3b90*/  ISETP.GT.AND P3, PT, R24, 0x3f, PT ;  /* 0x0000003f1800780c */ /* 0x000fda0003f64270 */
[C---:B------:R-:W-:Y:S02]  /*3ba0*/  @!P3 ISETP.LT.OR P2, PT, R12.reuse, 0x21, !P2 ;  /* 0x000000210c00b80c */ /* 0x040fe40005741670 */
[C---:B------:R-:W-:Y:S01]  /*3bb0*/  @!P3 ISETP.LT.OR P0, PT, R12.reuse, 0x21, !P0 ;  /* 0x000000210c00b80c */ /* 0x040fe20004701670 */
[-C--:B-1----:R-:W-:Y:S10]  /*3bc0*/  HMMA.16816.F32.BF16 R24, R8, R16.reuse, RZ ;  /* 0x000000100818723c */ /* 0x082ff400000418ff */
[----:B------:R1:W-:Y:S04]  /*3bd0*/  @!P3 LDGSTS.E.BYPASS.LTC128B.128 [R199+0x2080], [R14.64], !P2 ;  /* 0x020800000ec7bfae */ /* 0x0003e8000d101d46 */
[----:B------:R1:W-:Y:S01]  /*3be0*/  @!P3 LDGSTS.E.BYPASS.LTC128B.128 [R199+0x2c80], [R14.64+0x40], !P0 ;  /* 0x02c800400ec7bfae */ /* 0x0003e2000c101d46 */
[----:B------:R-:W-:Y:S01]  /*3bf0*/  @!P3 ISETP.LT.OR P0, PT, R12, 0x21, !P1 ;  /* 0x000000210c00b80c */ /* 0x000fe20004f01670 */
[C---:B------:R-:W-:Y:S11]  /*3c00*/  HMMA.16816.F32.BF16 R52, R4.reuse, R16, RZ ;  /* 0x000000100434723c */ /* 0x040ff600000418ff */
[----:B------:R-:W-:Y:S01]  /*3c10*/  @!UPT UIADD3 URZ, URZ, URZ, URZ ;  /* 0x0000003f3f3ff290 */ /* 0x000fe2000fffe03f */
[----:B------:R1:W-:Y:S04]  /*3c20*/  @!P3 LDGSTS.E.BYPASS.LTC128B.128 [R199+0x3880], [R14.64+0x80], !P0 ;  /* 0x038800800ec7bfae */ /* 0x0003e8000c101d46 */
[----:B------:R-:W-:Y:S04]  /*3c30*/  LDSM.16.M88.4 R60, [R184+0xc00] ;  /* 0x000c0000b83c783b */ /* 0x000fe80000000200 */
[----:B------:R-:W4:Y:S01]  /*3c40*/  LDSM.16.M88.4 R36, [R187+0x2000] ;  /* 0x00200000bb24783b */ /* 0x000f220000000200 */
[C---:B--2---:R-:W-:Y:S03]  /*3c50*/  HMMA.16816.F32.BF16 R76, R4.reuse, R20, RZ ;  /* 0x00000014044c723c */ /* 0x044fe600000418ff */
[----:B------:R-:W2:Y:S04]  /*3c60*/  LDSM.16.M88.4 R28, [R187+0x3000] ;  /* 0x00300000bb1c783b */ /* 0x000ea80000000200 */
[----:B------:R-:W-:Y:S01]  /*3c70*/  LDSM.16.M88.4 R56, [R195] ;  /* 0x00000000c338783b */ /* 0x000fe20000000200 */
[C---:B---3--:R-:W-:Y:S03]  /*3c80*/  HMMA.16816.F32.BF16 R64, R4.reuse, R44, RZ ;  /* 0x0000002c0440723c */ /* 0x048fe600000418ff */
[----:B------:R-:W0:Y:S05]  /*3c90*/  LDGDEPBAR ;  /* 0x00000000000079af */ /* 0x000e2a0000000000 */
[C---:B------:R-:W-:Y:S08]  /*3ca0*/  HMMA.16816.F32.BF16 R68, R4.reuse, R22, RZ ;  /* 0x000000160444723c */ /* 0x040ff000000418ff */
[C---:B-1----:R-:W-:Y:S08]  /*3cb0*/  HMMA.16816.F32.BF16 R12, R4.reuse, R18, RZ ;  /* 0x00000012040c723c */ /* 0x042ff000000418ff */
[----:B------:R-:W-:Y:S08]  /*3cc0*/  HMMA.16816.F32.BF16 R80, R4, R46, RZ ;  /* 0x0000002e0450723c */ /* 0x000ff000000418ff */
[----:B----4-:R-:W-:Y:S01]  /*3cd0*/  HMMA.16816.F32.BF16 R4, R40, R48, R24 ;  /* 0x000000302804723c */ /* 0x010fe20000041818 */
        /* <DEDUP_REMOVED lines=10> */
[----:B------:R-:W4:Y:S07]  /*3d80*/  LDSM.16.M88.4 R52, [R184+0x1800] ;  /* 0x00180000b834783b */ /* 0x000f2e0000000200 */
[----:B------:R-:W-:Y:S08]  /*3d90*/  HMMA.16816.F32.BF16 R4, R36, R60, R4 ;  /* 0x0000003c2404723c */ /* 0x000ff00000041804 */
[-C--:B------:R-:W-:Y:S01]  /*3da0*/  HMMA.16816.F32.BF16 R100, R32, R50.reuse, R12 ;  /* 0x000000322064723c */ /* 0x080fe2000004180c */
[----:B------:R-:W3:Y:S07]  /*3db0*/  LDSM.16.M88.4 R12, [R187+0x5000] ;  /* 0x00500000bb0c783b */ /* 0x000eee0000000200 */
[----:B------:R-:W-:Y:S08]  /*3dc0*/  HMMA.16816.F32.BF16 R72, R40, R50, R72 ;  /* 0x000000322848723c */ /* 0x000ff00000041848 */
[----:B--2---:R-:W-:Y:S01]  /*3dd0*/  HMMA.16816.F32.BF16 R48, R28, R60, R8 ;  /* 0x0000003c1c30723c */ /* 0x004fe20000041808 */
[----:B------:R-:W2:Y:S07]  /*3de0*/  LDSM.16.M88.4 R8, [R188+0x4000] ;  /* 0x00400000bc08783b */ /* 0x000eae0000000200 */
        /* <DEDUP_REMOVED lines=8> */
[-C--:B------:R-:W-:Y:S08]  /*3e70*/  HMMA.16816.F32.BF16 R72, R36, R62.reuse, R72 ;  /* 0x0000003e2448723c */ /* 0x080ff00000041848 */
[----:B------:R-:W-:Y:S01]  /*3e80*/  HMMA.16816.F32.BF16 R76, R28, R62, R100 ;  /* 0x0000003e1c4c723c */ /* 0x000fe20000041864 */
[----:B------:R-:W3:Y:S07]  /*3e90*/  LDSM.16.M88.4 R60, [R194] ;  /* 0x00000000c23c783b */ /* 0x000eee0000000200 */
[----:B----4-:R-:W-:Y:S08]  /*3ea0*/  HMMA.16816.F32.BF16 R68, R16, R52, R64 ;  /* 0x000000341044723c */ /* 0x010ff00000041840 */
[----:B------:R-:W-:Y:S08]  /*3eb0*/  HMMA.16816.F32.BF16 R92, R40, R88, R92 ;  /* 0x00000058285c723c */ /* 0x000ff0000004185c */
[----:B------:R-:W-:Y:S08]  /*3ec0*/  HMMA.16816.F32.BF16 R32, R12, R52, R32 ;  /* 0x000000340c20723c */ /* 0x000ff00000041820 */
[-C--:B------:R-:W-:Y:S08]  /*3ed0*/  HMMA.16816.F32.BF16 R64, R24, R58.reuse, R72 ;  /* 0x0000003a1840723c */ /* 0x080ff00000041848 */
[----:B------:R-:W-:Y:S08]  /*3ee0*/  HMMA.16816.F32.BF16 R72, R20, R58, R76 ;  /* 0x0000003a1448723c */ /* 0x000ff0000004184c */
[----:B--2---:R-:W-:Y:S08]  /*3ef0*/  HMMA.16816.F32.BF16 R80, R8, R44, R68 ;  /* 0x0000002c0850723c */ /* 0x004ff00000041844 */
[----:B-1----:R-:W-:Y:S08]  /*3f00*/  HMMA.16816.F32.BF16 R68, R36, R48, R92 ;  /* 0x000000302444723c */ /* 0x002ff0000004185c */
[C---:B------:R-:W-:Y:S08]  /*3f10*/  HMMA.16816.F32.BF16 R104, R40.reuse, R84, R104 ;  /* 0x000000542868723c */ /* 0x040ff00000041868 */
[----:B------:R-:W-:Y:S08]  /*3f20*/  HMMA.16816.F32.BF16 R112, R40, R86, R112 ;  /* 0x000000562870723c */ /* 0x000ff00000041870 */
[----:B------:R-:W-:Y:S01]  /*3f30*/  HMMA.16816.F32.BF16 R84, R4, R44, R32 ;  /* 0x0000002c0454723c */ /* 0x000fe20000041820 */
[----:B------:R-:W1:Y:S07]  /*3f40*/  LDSM.16.M88.4 R32, [R184+0x1c00] ;  /* 0x001c0000b820783b */ /* 0x000e6e0000000200 */
[----:B------:R-:W-:Y:S01]  /*3f50*/  HMMA.16816.F32.BF16 R56, R16, R54, R64 ;  /* 0x000000361038723c */ /* 0x000fe20000041840 */
[----:B-----5:R-:W-:-:S07]  /*3f60*/  FMUL.FTZ R2, R80, c[0x0][0x320] ;  /* 0x0000c80050027a20 */ /* 0x020fce0000410000 */
[----:B------:R-:W-:Y:S01]  /*3f70*/  HMMA.16816.F32.BF16 R100, R40, R90, R116 ;  /* 0x0000005a2864723c */ /* 0x000fe20000041874 */
[----:B------:R2:W4:Y:S07]  /*3f80*/  MUFU.TANH R116, R2 ;  /* 0x0000000200747308 */ /* 0x00052e0000002400 */
[----:B------:R-:W-:Y:S08]  /*3f90*/  HMMA.16816.F32.BF16 R40, R28, R48, R108 ;  /* 0x000000301c28723c */ /* 0x000ff0000004186c */
[----:B------:R-:W-:Y:S01]  /*3fa0*/  HMMA.16816.F32.BF16 R52, R12, R54, R72 ;  /* 0x000000360c34723c */ /* 0x000fe20000041848 */
[----:B--2---:R-:W-:-:S04]  /*3fb0*/  FMUL.FTZ R2, R81, c[0x0][0x320] ;  /* 0x0000c80051027a20 */ /* 0x004fc80000410000 */
[----:B------:R2:W1:Y:S03]  /*3fc0*/  MUFU.TANH R108, R2 ;  /* 0x00000002006c7308 */ /* 0x0004660000002400 */
[----:B---3--:R-:W-:Y:S08]  /*3fd0*/  HMMA.16816.F32.BF16 R68, R24, R60, R68 ;  /* 0x0000003c1844723c */ /* 0x008ff00000041844 */
[----:B------:R-:W-:Y:S01]  /*3fe0*/  HMMA.16816.F32.BF16 R76, R8, R46, R56 ;  /* 0x0000002e084c723c */ /* 0x000fe20000041838 */
[----:B------:R-:W-:Y:S01]  /*3ff0*/  LDSM.16.M88.4 R56, [R191] ;  /* 0x00000000bf38783b */ /* 0x000fe20000000200 */
[----:B--2---:R-:W-:-:S04]  /*4000*/  FMUL.FTZ R2, R82, c[0x0][0x320] ;  /* 0x0000c80052027a20 */ /* 0x004fc80000410000 */
[----:B------:R2:W3:Y:S02]  /*4010*/  MUFU.TANH R111, R2 ;  /* 0x00000002006f7308 */ /* 0x0004e40000002400 */
[----:B------:R-:W-:Y:S01]  /*4020*/  HMMA.16816.F32.BF16 R40, R20, R60, R40 ;  /* 0x0000003c1428723c */ /* 0x000fe20000041828 */
[----:B--2---:R-:W-:-:S05]  /*4030*/  FMUL.FTZ R2, R83, c[0x0][0x320] ;  /* 0x0000c80053027a20 */ /* 0x004fca0000410000 */
[----:B------:R2:W1:Y:S02]  /*4040*/  MUFU.TANH R109, R2 ;  /* 0x00000002006d7308 */ /* 0x0004640000002400 */
        /* <DEDUP_REMOVED lines=127> */
[----:B------:R-:W-:Y:S02]  /*4840*/  IADD3 R4, R200, -0x2, RZ ;  /* 0xfffffffec8047810 */ /* 0x000fe40007ffe0ff */
[----:B------:R-:W-:-:S02]  /*4850*/  ISETP.GE.AND P0, PT, R6, 0x21, PT ;  /* 0x000000210600780c */ /* 0x000fc40003f06270 */
[----:B-1----:R-:W-:-:S05]  /*4860*/  SHF.R.S32.HI R2, RZ, 0x1f, R4 ;  /* 0x0000001fff027819 */ /* 0x002fca0000011404 */
[----:B------:R-:W-:-:S04]  /*4870*/  IMAD R2, R2, c[0x0][0x1e0], RZ ;  /* 0x0000780002027a24 */ /* 0x000fc800078e02ff */
[----:B------:R-:W-:Y:S02]  /*4880*/  IMAD R7, R4, c[0x0][0x1e4], R2 ;  /* 0x0000790004077a24 */ /* 0x000fe400078e0202 */
[----:B------:R-:W-:Y:S02]  /*4890*/  @P0 IMAD.MOV.U32 R5, RZ, RZ, c[0x0][0x1e0] ;  /* 0x00007800ff050624 */ /* 0x000fe400078e00ff */
[----:B------:R-:W-:Y:S02]  /*48a0*/  @P0 IMAD.MOV.U32 R3, RZ, RZ, 0x5 ;  /* 0x00000005ff030424 */ /* 0x000fe400078e00ff */
[----:B------:R-:W-:-:S03]  /*48b0*/  @P0 IMAD.SHL.U32 R2, R5, 0x20, RZ ;  /* 0x0000002005020824 */ /* 0x000fc600078e00ff */
[----:B------:R-:W-:Y:S01]  /*48c0*/  @P0 SHF.L.U64.HI R3, R5, R3, c[0x0][0x1e4] ;  /* 0x0000790005030619 */ /* 0x000fe20000010203 */
[----:B------:R-:W-:-:S04]  /*48d0*/  IMAD.WIDE.U32 R4, R4, c[0x0][0x1e0], RZ ;  /* 0x0000780004047a25 */ /* 0x000fc800078e00ff */
[----:B------:R-:W-:Y:S02]  /*48e0*/  IMAD.IADD R5, R5, 0x1, R7 ;  /* 0x0000000105057824 */ /* 0x000fe400078e0207 */
[----:B------:R-:W-:-:S04]  /*48f0*/  @P0 IMAD.WIDE.U32 R2, R4, 0x30, R2 ;  /* 0x0000003004020825 */ /* 0x000fc800078e0002 */
[----:B------:R-:W-:Y:S01]  /*4900*/  @P0 IMAD R8, R5, 0x30, RZ ;  /* 0x0000003005080824 */ /* 0x000fe200078e02ff */
[----:B------:R-:W-:-:S04]  /*4910*/  @P0 IADD3 R7, P1, R246, R2, RZ ;  /* 0x00000002f6070210 */ /* 0x000fc80007f3e0ff */
[----:B------:R-:W-:Y:S02]  /*4920*/  @P0 IADD3.X R8, R252, R8, R3, P1, !PT ;  /* 0x00000008fc080210 */ /* 0x000fe40000ffe403 */
[----:B------:R-:W-:-:S13]  /*4930*/  ISETP.GE.AND P1, PT, R6, 0x1, PT ;  /* 0x000000010600780c */ /* 0x000fda0003f26270 */
[----:B------:R-:W-:-:S04]  /*4940*/  @P1 IMAD.WIDE.U32 R2, R4, 0x30, R98 ;  /* 0x0000003004021825 */ /* 0x000fc800078e0062 */
[----:B------:R-:W-:Y:S01]  /*4950*/  @P1 IMAD R5, R5, 0x30, RZ ;  /* 0x0000003005051824 */ /* 0x000fe200078e02ff */
[----:B------:R-:W-:-:S03]  /*4960*/  @P1 LEA R4, P2, R2, c[0x0][0x1c8], 0x1 ;  /* 0x0000720002041a11 */ /* 0x000fc600078408ff */
[----:B------:R-:W-:-:S05]  /*4970*/  @P1 IMAD.IADD R3, R3, 0x1, R5 ;  /* 0x0000000103031824 */ /* 0x000fca00078e0205 */
[----:B------:R-:W-:Y:S02]  /*4980*/  @P1 LEA.HI.X R5, R2, c[0x0][0x1cc], R3, 0x1, P2 ;  /* 0x0000730002051a11 */ /* 0x000fe400010f0c03 */
[----:B------:R-:W-:-:S03]  /*4990*/  @P0 LEA R2, P2, R7, c[0x0][0x1c8], 0x1 ;  /* 0x0000720007020a11 */ /* 0x000fc600078408ff */
[----:B------:R-:W-:Y:S01]  /*49a0*/  @!PT LDS RZ, [RZ] ;  /* 0x00000000fffff984 */ /* 0x000fe20000000800 */
[----:B------:R-:W-:Y:S01]  /*49b0*/  @!PT LDS RZ, [RZ] ;  /* 0x00000000fffff984 */ /* 0x000fe20000000800 */
[----:B------:R-:W-:Y:S01]  /*49c0*/  @!PT LDS RZ, [RZ] ;  /* 0x00000000fffff984 */ /* 0x000fe20000000800 */
[----:B------:R1:W-:Y:S01]  /*49d0*/  @P1 LDGSTS.E.BYPASS.LTC128B.128 [R199+0x3c80], [R4.64], !P4 ;  /* 0x03c8000004c71fae */ /* 0x0003e2000e101d46 */
[----:B------:R-:W-:-:S03]  /*49e0*/  @P0 LEA.HI.X R3, R7, c[0x0][0x1cc], R8, 0x1, P2 ;  /* 0x0000730007030a11 */ /* 0x000fc600010f0c08 */
[----:B------:R1:W-:Y:S04]  /*49f0*/  @P1 LDGSTS.E.BYPASS.LTC128B.128 [R199+0x4880], [R4.64+0x40], !P6 ;  /* 0x0488004004c71fae */ /* 0x0003e8000f101d46 */
[----:B------:R1:W-:Y:S04]  /*4a00*/  @P1 LDGSTS.E.BYPASS.LTC128B.128 [R199+0x5480], [R4.64+0x80], !P5 ;  /* 0x0548008004c71fae */ /* 0x0003e8000e901d46 */
[----:B------:R1:W-:Y:S04]  /*4a10*/  @P0 LDGSTS.E.BYPASS.LTC128B.128 [R199+0x4480], [R2.64], !P4 ;  /* 0x0448000002c70fae */ /* 0x0003e8000e101d46 */
[----:B------:R1:W-:Y:S04]  /*4a20*/  @P0 LDGSTS.E.BYPASS.LTC128B.128 [R199+0x5080], [R2.64+0x40], !P6 ;  /* 0x0508004002c70fae */ /* 0x0003e8000f101d46 */
[----:B------:R1:W-:Y:S02]  /*4a30*/  @P0 LDGSTS.E.BYPASS.LTC128B.128 [R199+0x5c80], [R2.64+0x80], !P5 ;  /* 0x05c8008002c70fae */ /* 0x0003e4000e901d46 */
.L_x_502:
[----:B--234-:R-:W-:Y:S05]  /*4a40*/  BSYNC B0 ;  /* 0x0000000000007941 */ /* 0x01cfea0003800000 */
.L_x_501:
[----:B-1----:R-:W2:Y:S01]  /*4a50*/  LDL R2, [R1+0x3c] ;  /* 0x00003c0001027983 */ /* 0x002ea20000100800 */
[----:B------:R-:W-:-:S03]  /*4a60*/  IMAD.MOV.U32 R244, RZ, RZ, c[0x0][0x2c4] ;  /* 0x0000b100fff47624 */ /* 0x000fc600078e00ff */
[----:B------:R-:W2:Y:S01]  /*4a70*/  LDL R243, [R1+0x18] ;  /* 0x0000180001f37983 */ /* 0x000ea20000100800 */
[----:B------:R-:W-:Y:S01]  /*4a80*/  IMAD.MOV.U32 R242, RZ, RZ, c[0x0][0x32c] ;  /* 0x0000cb00fff27624 */ /* 0x000fe200078e00ff */
[----:B------:R-:W-:Y:S01]  /*4a90*/  ISETP.NE.AND P0, PT, R244, 0x1, PT ;  /* 0x00000001f400780c */ /* 0x000fe20003f05270 */
[----:B------:R-:W-:Y:S01]  /*4aa0*/  ULDC UR4, c[0x0][0x324] ;  /* 0x0000c90000047ab9 */ /* 0x000fe20000000800 */
[--C-:B------:R-:W-:Y:S01]  /*4ab0*/  IMAD.IADD R8, R97, 0x1, -R236.reuse ;  /* 0x0000000161087824 */ /* 0x100fe200078e0aec */
[----:B------:R-:W-:Y:S01]  /*4ac0*/  ULOP3.LUT UR4, URZ, UR4, URZ, 0x33, !UPT ;  /* 0x000000043f047292 */ /* 0x000fe2000f8e333f */
[----:B------:R-:W0:Y:S01]  /*4ad0*/  LDGDEPBAR ;  /* 0x00000000000079af */ /* 0x000e220000000000 */
[----:B------:R-:W-:Y:S02]  /*4ae0*/  IMAD.IADD R9, R0, 0x1, -R236 ;  /* 0x0000000100097824 */ /* 0x000fe400078e0aec */
[----:B--2---:R-:W-:-:S06]  /*4af0*/  IMAD.IADD R2, R2, 0x1, R243 ;  /* 0x0000000102027824 */ /* 0x004fcc00078e02f3 */
[----:B------:R-:W-:-:S04]  /*4b00*/  @P0 IMAD.HI.U32 R3, R2, c[0x0][0x2c8], RZ ;  /* 0x0000b20002030a27 */ /* 0x000fc800078e00ff */
[----:B------:R-:W-:Y:S01]  /*4b10*/  IMAD.MOV.U32 R5, RZ, RZ, R2 ;  /* 0x000000ffff057224 */ /* 0x000fe200078e0002 */
[----:B------:R-:W-:Y:S02]  /*4b20*/  @P0 SHF.R.U32.HI R5, RZ, c[0x0][0x2cc], R3 ;  /* 0x0000b300ff050a19 */ /* 0x000fe40000011603 */
[----:B------:R-:W-:Y:S02]  /*4b30*/  IADD3 R2, -R236, 0x1, R97 ;  /* 0x00000001ec027810 */ /* 0x000fe40007ffe161 */
[----:B------:R-:W-:Y:S01]  /*4b40*/  ISETP.GE.AND P0, PT, R242, 0x1, PT ;  /* 0x00000001f200780c */ /* 0x000fe20003f06270 */
[----:B------:R-:W1:Y:S01]  /*4b50*/  SHFL.IDX PT, R4, R5, RZ, 0x1c1f ;  /* 0x001c1fff05047589 */ /* 0x000e6200000e0000 */
[----:B------:R-:W-:-:S04]  /*4b60*/  IADD3 R2, R2, -R226, RZ ;  /* 0x800000e202027210 */ /* 0x000fc80007ffe0ff */
[C---:B------:R-:W-:Y:S02]  /*4b70*/  IADD3 R6, R2.reuse, c[0x0][0x328], RZ ;  /* 0x0000ca0002067a10 */ /* 0x040fe40007ffe0ff */
[----:B------:R-:W-:Y:S02]  /*4b80*/  IADD3 R7, R2, UR4, RZ ;  /* 0x0000000402077c10 */ /* 0x000fe4000fffe0ff */
[-C--:B-1----:R-:W-:Y:S02]  /*4b90*/  IADD3 R3, R6, R4.reuse, RZ ;  /* 0x0000000406037210 */ /* 0x082fe40007ffe0ff */
[----:B------:R-:W-:Y:S02]  /*4ba0*/  IADD3 R2, R7, R4, RZ ;  /* 0x0000000407027210 */ /* 0x000fe40007ffe0ff */
[----:B------:R-:W-:Y:S01]  /*4bb0*/  IMNMX R3, R8, R3, PT ;  /* 0x0000000308037217 */ /* 0x000fe20003800200 */
[----:B------:R-:W-:Y:S05]  /*4bc0*/  @!P0 BRA `(.L_x_503) ;  /* 0x0000014000008947 */ /* 0x000fea0003800000 */
[----:B------:R-:W-:Y:S01]  /*4bd0*/  IADD3 R4, -R226, R227, R4 ;  /* 0x000000e3e2047210 */ /* 0x000fe20007ffe104 */
[----:B------:R-:W-:Y:S03]  /*4be0*/  BSSY B0, `(.L_x_504) ;  /* 0x000000e000007945 */ /* 0x000fe60003800000 */
        /* <DEDUP_REMOVED lines=9> */
.L_x_505:
[----:B------:R-:W-:-:S04]  /*4c80*/  MOV R10, c[0x0][0x32c] ;  /* 0x0000cb00000a7a02 */ /* 0x000fc80000000f00 */
[----:B------:R-:W-:-:S13]  /*4c90*/  ISETP.NE.AND P0, PT, R10, 0x1, PT ;  /* 0x000000010a00780c */ /* 0x000fda0003f05270 */
[----:B------:R-:W-:-:S05]  /*4ca0*/  @P0 IMAD.HI.U32 R10, R4, c[0x0][0x330], RZ ;  /* 0x0000cc00040a0a27 */ /* 0x000fca00078e00ff */
[----:B------:R-:W-:Y:S02]  /*4cb0*/  @P0 SHF.R.U32.HI R4, RZ, c[0x0][0x334], R10 ;  /* 0x0000cd00ff040a19 */ /* 0x000fe4000001160a */
.L_x_506:
[----:B------:R-:W-:Y:S05]  /*4cc0*/  BSYNC B0 ;  /* 0x0000000000007941 */ /* 0x000fea0003800000 */
.L_x_504:
[----:B------:R-:W-:-:S05]  /*4cd0*/  IMAD R4, R4, c[0x0][0x32c], R9 ;  /* 0x0000cb0004047a24 */ /* 0x000fca00078e0209 */
[----:B------:R-:W-:Y:S02]  /*4ce0*/  IADD3 R10, R4, c[0x0][0x32c], RZ ;  /* 0x0000cb00040a7a10 */ /* 0x000fe40007ffe0ff */
[----:B------:R-:W-:Y:S02]  /*4cf0*/  IMNMX R2, R2, R4, !PT ;  /* 0x0000000402027217 */ /* 0x000fe40007800200 */
[----:B------:R-:W-:Y:S02]  /*4d00*/  IMNMX R3, R3, R10, PT ;  /* 0x0000000a03037217 */ /* 0x000fe40003800200 */
.L_x_503:
[C---:B------:R-:W-:Y:S02]  /*4d10*/  ISETP.GE.AND P0, PT, R0.reuse, 0x2, PT ;  /* 0x000000020000780c */ /* 0x040fe40003f06270 */
[----:B------:R-:W-:Y:S02]  /*4d20*/  ISETP.GE.AND P1, PT, R0, 0x9, PT ;  /* 0x000000090000780c */ /* 0x000fe40003f26270 */
[----:B------:R-:W-:Y:S02]  /*4d30*/  P2R R13, PR, RZ, 0x1 ;  /* 0x00000001ff0d7803 */ /* 0x000fe40000000000 */
[----:B------:R-:W-:-:S02]  /*4d40*/  ISETP.GT.AND P0, PT, R2, 0x1, !P0 ;  /* 0x000000010200780c */ /* 0x000fc40004704270 */
[----:B------:R-:W-:Y:S02]  /*4d50*/  P2R R12, PR, RZ, 0x2 ;  /* 0x00000002ff0c7803 */ /* 0x000fe40000000000 */
[----:B------:R-:W-:Y:S02]  /*4d60*/  ISETP.LT.OR P0, PT, R3, 0x2, P0 ;  /* 0x000000020300780c */ /* 0x000fe40000701670 */
[----:B------:R-:W-:Y:S02]  /*4d70*/  ISETP.GE.AND P6, PT, R0, 0x12, PT ;  /* 0x000000120000780c */ /* 0x000fe40003fc6270 */
[----:B------:R-:W-:Y:S02]  /*4d80*/  FSEL R17, R108, -INF , !P0 ;  /* 0xff8000006c117808 */ /* 0x000fe40004000000 */
[----:B------:R-:W-:Y:S02]  /*4d90*/  ISETP.GT.AND P0, PT, R2, 0x8, !P1 ;  /* 0x000000080200780c */ /* 0x000fe40004f04270 */
[----:B------:R-:W-:-:S02]  /*4da0*/  ISETP.GE.AND P1, PT, R0, 0xa, PT ;  /* 0x0000000a0000780c */ /* 0x000fc40003f26270 */
[----:B------:R-:W-:Y:S02]  /*4db0*/  ISETP.LT.OR P0, PT, R3, 0x9, P0 ;  /* 0x000000090300780c */ /* 0x000fe40000701670 */
[----:B------:R-:W-:Y:S02]  /*4dc0*/  P2R R11, PR, RZ, 0x2 ;  /* 0x00000002ff0b7803 */ /* 0x000fe40000000000 */
[----:B------:R-:W-:Y:S02]  /*4dd0*/  FSEL R18, R93, -INF , !P0 ;  /* 0xff8000005d127808 */ /* 0x000fe40004000000 */
[----:B------:R-:W-:Y:S02]  /*4de0*/  ISETP.GT.AND P0, PT, R2, 0x9, !P1 ;  /* 0x000000090200780c */ /* 0x000fe40004f04270 */
[----:B------:R-:W-:Y:S02]  /*4df0*/  ISETP.GE.AND P1, PT, R0, 0x11, PT ;  /* 0x000000110000780c */ /* 0x000fe40003f26270 */
[----:B------:R-:W-:-:S02]  /*4e00*/  ISETP.LT.OR P0, PT, R3, 0xa, P0 ;  /* 0x0000000a0300780c */ /* 0x000fc40000701670 */
[----:B------:R-:W-:Y:S02]  /*4e10*/  ISETP.GE.AND P5, PT, R0, 0x19, PT ;  /* 0x000000190000780c */ /* 0x000fe40003fa6270 */
[----:B------:R-:W-:Y:S02]  /*4e20*/  FSEL R19, R92, -INF , !P0 ;  /* 0xff8000005c137808 */ /* 0x000fe40004000000 */
[----:B------:R-:W-:Y:S02]  /*4e30*/  ISETP.GT.AND P0, PT, R2, 0x10, !P1 ;  /* 0x000000100200780c */ /* 0x000fe40004f04270 */
[C---:B------:R-:W-:Y:S02]  /*4e40*/  ISETP.GE.AND P4, PT, R0.reuse, 0x1a, PT ;  /* 0x0000001a0000780c */ /* 0x040fe40003f86270 */
[----:B------:R-:W-:Y:S02]  /*4e50*/  ISETP.LT.OR P0, PT, R3, 0x11, P0 ;  /* 0x000000110300780c */ /* 0x000fe40000701670 */
[----:B------:R-:W-:-:S02]  /*4e60*/  ISETP.GE.AND P3, PT, R0, 0x21, PT ;  /* 0x000000210000780c */ /* 0x000fc40003f66270 */
[----:B------:R-:W-:Y:S02]  /*4e70*/  FSEL R21, R85, -INF , !P0 ;  /* 0xff80000055157808 */ /* 0x000fe40004000000 */
[----:B------:R-:W-:Y:S02]  /*4e80*/  ISETP.GT.AND P0, PT, R2, 0x11, !P6 ;  /* 0x000000110200780c */ /* 0x000fe40007704270 */
[----:B------:R-:W-:Y:S02]  /*4e90*/  ISETP.GE.AND P2, PT, R0, 0x22, PT ;  /* 0x000000220000780c */ /* 0x000fe40003f46270 */
[----:B------:R-:W-:Y:S02]  /*4ea0*/  ISETP.LT.OR P0, PT, R3, 0x12, P0 ;  /* 0x000000120300780c */ /* 0x000fe40000701670 */
[----:B------:R-:W-:Y:S02]  /*4eb0*/  P2R R10, PR, RZ, 0x2 ;  /* 0x00000002ff0a7803 */ /* 0x000fe40000000000 */
[----:B------:R-:W-:-:S02]  /*4ec0*/  FSEL R23, R84, -INF , !P0 ;  /* 0xff80000054177808 */ /* 0x000fc40004000000 */
[----:B------:R-:W-:Y:S02]  /*4ed0*/  ISETP.GT.AND P0, PT, R2, 0x18, !P5 ;  /* 0x000000180200780c */ /* 0x000fe40006f04270 */
[----:B------:R-:W-:Y:S02]  /*4ee0*/  ISETP.GE.AND P1, PT, R0, 0x29, PT ;  /* 0x000000290000780c */ /* 0x000fe40003f26270 */
[----:B------:R-:W-:-:S04]  /*4ef0*/  ISETP.LT.OR P0, PT, R3, 0x19, P0 ;  /* 0x000000190300780c */ /* 0x000fc80000701670 */
[----:B------:R-:W-:Y:S02]  /*4f00*/  FSEL R25, R53, -INF , !P0 ;  /* 0xff80000035197808 */ /* 0x000fe40004000000 */
[----:B------:R-:W-:-:S04]  /*4f10*/  ISETP.GT.AND P0, PT, R2, 0x19, !P4 ;  /* 0x000000190200780c */ /* 0x000fc80006704270 */
        /* <DEDUP_REMOVED lines=11> */
[----:B------:R-:W-:-:S04]  /*4fd0*/  ISETP.GE.AND P0, PT, R0, 0x1, PT ;  /* 0x000000010000780c */ /* 0x000fc80003f06270 */
[----:B------:R-:W-:Y:S02]  /*4fe0*/  P2R R14, PR, RZ, 0x1 ;  /* 0x00000001ff0e7803 */ /* 0x000fe40000000000 */
[----:B------:R-:W-:-:S04]  /*4ff0*/  ISETP.GT.AND P0, PT, R2, RZ, !P0 ;  /* 0x000000ff0200720c */ /* 0x000fc80004704270 */
[----:B------:R-:W-:-:S04]  /*5000*/  ISETP.LT.OR P0, PT, R3, 0x1, P0 ;  /* 0x000000010300780c */ /* 0x000fc80000701670 */
[----:B------:R-:W-:Y:S02]  /*5010*/  FSEL R16, R116, -INF , !P0 ;  /* 0xff80000074107808 */ /* 0x000fe40004000000 */
[----:B------:R-:W-:-:S04]  /*5020*/  ISETP.GE.AND P0, PT, R0, 0x2a, PT ;  /* 0x0000002a0000780c */ /* 0x000fc80003f06270 */
[----:B------:R-:W-:Y:S02]  /*5030*/  P2R R4, PR, RZ, 0x1 ;  /* 0x00000001ff047803 */ /* 0x000fe40000000000 */
[----:B------:R-:W-:-:S04]  /*5040*/  ISETP.GT.AND P0, PT, R2, 0x29, !P0 ;  /* 0x000000290200780c */ /* 0x000fc80004704270 */
[----:B------:R-:W-:Y:S02]  /*5050*/  ISETP.LT.OR P0, PT, R3, 0x2a, P0 ;  /* 0x0000002a0300780c */ /* 0x000fe40000701670 */
[----:B------:R-:W1:Y:S02]  /*5060*/  SHFL.IDX PT, R3, R5, 0x1, 0x1c1f ;  /* 0x003c1f0005037f89 */ /* 0x000e6400000e0000 */
[----:B------:R-:W-:Y:S02]  /*5070*/  FSEL R123, R15, -INF , !P0 ;  /* 0xff8000000f7b7808 */ /* 0x000fe40004000000 */
[----:B------:R-:W-:Y:S01]  /*5080*/  ISETP.GE.AND P0, PT, R242, 0x1, PT ;  /* 0x00000001f200780c */ /* 0x000fe20003f06270 */
[--C-:B-1----:R-:W-:Y:S02]  /*5090*/  IMAD.IADD R2, R6, 0x1, R3.reuse ;  /* 0x0000000106027824 */ /* 0x102fe400078e0203 */
[----:B------:R-:W-:-:S03]  /*50a0*/  IMAD.IADD R0, R7, 0x1, R3 ;  /* 0x0000000107007824 */ /* 0x000fc600078e0203 */
[----:B------:R-:W-:-:S07]  /*50b0*/  IMNMX R2, R8, R2, PT ;  /* 0x0000000208027217 */ /* 0x000fce0003800200 */
        /* <DEDUP_REMOVED lines=12> */
.L_x_509:
[----:B------:R-:W-:-:S04]  /*5180*/  MOV R15, c[0x0][0x32c] ;  /* 0x0000cb00000f7a02 */ /* 0x000fc80000000f00 */
[----:B------:R-:W-:-:S13]  /*5190*/  ISETP.NE.AND P0, PT, R15, 0x1, PT ;  /* 0x000000010f00780c */ /* 0x000fda0003f05270 */
[----:B------:R-:W-:-:S05]  /*51a0*/  @P0 IMAD.HI.U32 R15, R3, c[0x0][0x330], RZ ;  /* 0x0000cc00030f0a27 */ /* 0x000fca00078e00ff */
[----:B------:R-:W-:Y:S02]  /*51b0*/  @P0 SHF.R.U32.HI R3, RZ, c[0x0][0x334], R15 ;  /* 0x0000cd00ff030a19 */ /* 0x000fe4000001160f */
.L_x_510:
[----:B------:R-:W-:Y:S05]  /*51c0*/  BSYNC B0 ;  /* 0x0000000000007941 */ /* 0x000fea0003800000 */
.L_x_508:
[----:B------:R-:W-:-:S05]  /*51d0*/  IMAD R3, R3, c[0x0][0x32c], R9 ;  /* 0x0000cb0003037a24 */ /* 0x000fca00078e0209 */
[----:B------:R-:W-:Y:S02]  /*51e0*/  IADD3 R15, R3, c[0x0][0x32c], RZ ;  /* 0x0000cb00030f7a10 */ /* 0x000fe40007ffe0ff */
[----:B------:R-:W-:Y:S02]  /*51f0*/  IMNMX R0, R0, R3, !PT ;  /* 0x0000000300007217 */ /* 0x000fe40007800200 */
[----:B------:R-:W-:Y:S02]  /*5200*/  IMNMX R2, R2, R15, PT ;  /* 0x0000000f02027217 */ /* 0x000fe40003800200 */
.L_x_507:
[----:B------:R-:W-:Y:S01]  /*5210*/  ISETP.NE.AND P0, PT, R13, RZ, PT ;  /* 0x000000ff0d00720c */ /* 0x000fe20003f05270 */
[----:B------:R-:W1:Y:S03]  /*5220*/  SHFL.IDX PT, R3, R5, 0x2, 0x1c1f ;  /* 0x005c1f0005037f89 */ /* 0x000e6600000e0000 */
[----:B------:R-:W-:-:S04]  /*5230*/  ISETP.GT.AND P0, PT, R0, 0x1, !P0 ;  /* 0x000000010000780c */ /* 0x000fc80004704270 */
[----:B------:R-:W-:-:S04]  /*5240*/  ISETP.LT.OR P0, PT, R2, 0x2, P0 ;  /* 0x000000020200780c */ /* 0x000fc80000701670 */
[----:B------:R-:W-:Y:S02]  /*5250*/  FSEL R24, R109, -INF , !P0 ;  /* 0xff8000006d187808 */ /* 0x000fe40004000000 */
        /* <DEDUP_REMOVED lines=34> */
[----:B------:R-:W-:-:S04]  /*5480*/  ISETP.NE.AND P0, PT, R4, RZ, PT ;  /* 0x000000ff0400720c */ /* 0x000fc80003f05270 */
[----:B------:R-:W-:Y:S01]  /*5490*/  ISETP.GT.AND P0, PT, R0, 0x29, !P0 ;  /* 0x000000290000780c */ /* 0x000fe20004704270 */
[----:B-1----:R-:W-:-:S03]  /*54a0*/  IMAD.IADD R0, R7, 0x1, R3 ;  /* 0x0000000107007824 */ /* 0x002fc600078e0203 */
[----:B------:R-:W-:Y:S01]  /*54b0*/  ISETP.LT.OR P0, PT, R2, 0x2a, P0 ;  /* 0x0000002a0200780c */ /* 0x000fe20000701670 */
[----:B------:R-:W-:-:S03]  /*54c0*/  IMAD.IADD R2, R6, 0x1, R3 ;  /* 0x0000000106027824 */ /* 0x000fc600078e0203 */
[----:B------:R-:W-:Y:S02]  /*54d0*/  FSEL R111, R20, -INF , !P0 ;  /* 0xff800000146f7808 */ /* 0x000fe40004000000 */
[----:B------:R-:W-:Y:S02]  /*54e0*/  ISETP.GE.AND P0, PT, R242, 0x1, PT ;  /* 0x00000001f200780c */ /* 0x000fe40003f06270 */
[----:B------:R-:W-:-:S11]  /*54f0*/  IMNMX R2, R8, R2, PT ;  /* 0x0000000208027217 */ /* 0x000fd60003800200 */
        /* <DEDUP_REMOVED lines=12> */
.L_x_513:
[----:B------:R-:W-:-:S04]  /*55c0*/  MOV R15, c[0x0][0x32c] ;  /* 0x0000cb00000f7a02 */ /* 0x000fc80000000f00 */
[----:B------:R-:W-:-:S13]  /*55d0*/  ISETP.NE.AND P0, PT, R15, 0x1, PT ;  /* 0x000000010f00780c */ /* 0x000fda0003f05270 */
[----:B------:R-:W-:-:S05]  /*55e0*/  @P0 IMAD.HI.U32 R15, R3, c[0x0][0x330], RZ ;  /* 0x0000cc00030f0a27 */ /* 0x000fca00078e00ff */
[----:B------:R-:W-:Y:S02]  /*55f0*/  @P0 SHF.R.U32.HI R3, RZ, c[0x0][0x334], R15 ;  /* 0x0000cd00ff030a19 */ /* 0x000fe4000001160f */
.L_x_514:
[----:B------:R-:W-:Y:S05]  /*5600*/  BSYNC B0 ;  /* 0x0000000000007941 */ /* 0x000fea0003800000 */
.L_x_512:
[----:B------:R-:W-:-:S05]  /*5610*/  IMAD R3, R3, c[0x0][0x32c], R9 ;  /* 0x0000cb0003037a24 */ /* 0x000fca00078e0209 */
[----:B------:R-:W-:Y:S02]  /*5620*/  IADD3 R15, R3, c[0x0][0x32c], RZ ;  /* 0x0000cb00030f7a10 */ /* 0x000fe40007ffe0ff */
[----:B------:R-:W-:Y:S02]  /*5630*/  IMNMX R0, R0, R3, !PT ;  /* 0x0000000300007217 */ /* 0x000fe40007800200 */
[----:B------:R-:W-:Y:S02]  /*5640*/  IMNMX R2, R2, R15, PT ;  /* 0x0000000f02027217 */ /* 0x000fe40003800200 */
.L_x_511:
        /* <DEDUP_REMOVED lines=59> */
.L_x_517:
[----:B------:R-:W-:-:S04]  /*5a00*/  MOV R5, c[0x0][0x32c] ;  /* 0x0000cb0000057a02 */ /* 0x000fc80000000f00 */
[----:B------:R-:W-:-:S13]  /*5a10*/  ISETP.NE.AND P0, PT, R5, 0x1, PT ;  /* 0x000000010500780c */ /* 0x000fda0003f05270 */
[----:B------:R-:W-:-:S05]  /*5a20*/  @P0 IMAD.HI.U32 R5, R3, c[0x0][0x330], RZ ;  /* 0x0000cc0003050a27 */ /* 0x000fca00078e00ff */
[----:B------:R-:W-:Y:S02]  /*5a30*/  @P0 SHF.R.U32.HI R3, RZ, c[0x0][0x334], R5 ;  /* 0x0000cd00ff030a19 */ /* 0x000fe40000011605 */
.L_x_518:
[----:B------:R-:W-:Y:S05]  /*5a40*/  BSYNC B0 ;  /* 0x0000000000007941 */ /* 0x000fea0003800000 */
.L_x_516:
[----:B------:R-:W-:-:S05]  /*5a50*/  IMAD R3, R3, c[0x0][0x32c], R9 ;  /* 0x0000cb0003037a24 */ /* 0x000fca00078e0209 */
[----:B------:R-:W-:Y:S02]  /*5a60*/  IADD3 R5, R3, c[0x0][0x32c], RZ ;  /* 0x0000cb0003057a10 */ /* 0x000fe40007ffe0ff */
[----:B------:R-:W-:Y:S02]  /*5a70*/  IMNMX R0, R0, R3, !PT ;  /* 0x0000000300007217 */ /* 0x000fe40007800200 */
[----:B------:R-:W-:Y:S02]  /*5a80*/  IMNMX R2, R2, R5, PT ;  /* 0x0000000502027217 */ /* 0x000fe40003800200 */
.L_x_515:
[----:B------:R-:W-:Y:S01]  /*5a90*/  ISETP.NE.AND P0, PT, R13, RZ, PT ;  /* 0x000000ff0d00720c */ /* 0x000fe20003f05270 */
[----:B------:R-:W-:Y:S01]  /*5aa0*/  LDSM.16.MT88.4 R64, [R186+0xc00] ;  /* 0x000c0000ba40783b */ /* 0x000fe20000004200 */
[----:B------:R-:W-:Y:S02]  /*5ab0*/  FMNMX.FTZ R3, R16, R17, !PT ;  /* 0x0000001110037209 */ /* 0x000fe40007810000 */
[----:B------:R-:W-:Y:S01]  /*5ac0*/  ISETP.GT.AND P0, PT, R0, 0x1, !P0 ;  /* 0x000000010000780c */ /* 0x000fe20004704270 */
[----:B------:R-:W-:Y:S01]  /*5ad0*/  LDSM.16.MT88.4 R60, [R185+0x1800] ;  /* 0x00180000b93c783b */ /* 0x000fe20000004200 */
[----:B------:R-:W-:-:S02]  /*5ae0*/  FMNMX.FTZ R3, R18, R3, !PT ;  /* 0x0000000312037209 */ /* 0x000fc40007810000 */
[----:B------:R-:W-:Y:S01]  /*5af0*/  ISETP.LT.OR P0, PT, R2, 0x2, P0 ;  /* 0x000000020200780c */ /* 0x000fe20000701670 */
[----:B------:R-:W-:Y:S01]  /*5b00*/  LDSM.16.MT88.4 R152, [R185+0x1400] ;  /* 0x00140000b998783b */ /* 0x000fe20000004200 */
[----:B------:R-:W-:Y:S02]  /*5b10*/  FMNMX.FTZ R3, R19, R3, !PT ;  /* 0x0000000313037209 */ /* 0x000fe40007810000 */
[----:B------:R-:W-:Y:S01]  /*5b20*/  FSEL R9, R102, -INF , !P0 ;  /* 0xff80000066097808 */ /* 0x000fe20004000000 */
[----:B------:R-:W-:Y:S01]  /*5b30*/  LDSM.16.MT88.4 R136, [R186+0x800] ;  /* 0x00080000ba88783b */ /* 0x000fe20000004200 */
        /* <DEDUP_REMOVED lines=15> */
[----:B------:R-:W-:Y:S02]  /*5c30*/  FMNMX.FTZ R3, R128, R3, !PT ;  /* 0x0000000380037209 */ /* 0x000fe40007810000 */
[----:B------:R-:W-:Y:S02]  /*5c40*/  ISETP.GT.AND P0, PT, R0, 0x10, !P0 ;  /* 0x000000100000780c */ /* 0x000fe40004704270 */
[----:B------:R-:W-:Y:S02]  /*5c50*/  FMNMX.FTZ R3, R123, R3, !PT ;  /* 0x000000037b037209 */ /* 0x000fe40007810000 */
[----:B------:R-:W-:Y:S02]  /*5c60*/  ISETP.LT.OR P0, PT, R2, 0x11, P0 ;  /* 0x000000110200780c */ /* 0x000fe40000701670 */
[----:B------:R-:W-:Y:S02]  /*5c70*/  IADD3 R200, R200, -0x2, RZ ;  /* 0xfffffffec8c87810 */ /* 0x000fe40007ffe0ff */
[----:B------:R-:W-:-:S02]  /*5c80*/  FSEL R37, R72, -INF , !P0 ;  /* 0xff80000048257808 */ /* 0x000fc40004000000 */
[----:B------:R-:W-:Y:S02]  /*5c90*/  ISETP.GT.AND P0, PT, R0, 0x11, !P6 ;  /* 0x000000110000780c */ /* 0x000fe40007704270 */
[----:B------:R-:W-:Y:S02]  /*5ca0*/  ISETP.NE.AND P6, PT, R14, RZ, PT ;  /* 0x000000ff0e00720c */ /* 0x000fe40003fc5270 */
[----:B------:R-:W-:-:S04]  /*5cb0*/  ISETP.LT.OR P0, PT, R2, 0x12, P0 ;  /* 0x000000120200780c */ /* 0x000fc80000701670 */
[----:B------:R-:W-:Y:S02]  /*5cc0*/  FSEL R10, R59, -INF , !P0 ;  /* 0xff8000003b0a7808 */ /* 0x000fe40004000000 */
[----:B------:R-:W-:-:S04]  /*5cd0*/  ISETP.GT.AND P0, PT, R0, 0x18, !P5 ;  /* 0x000000180000780c */ /* 0x000fc80006f04270 */
[----:B------:R-:W-:-:S04]  /*5ce0*/  ISETP.LT.OR P0, PT, R2, 0x19, P0 ;  /* 0x000000190200780c */ /* 0x000fc80000701670 */
[----:B------:R-:W-:Y:S02]  /*5cf0*/  FSEL R68, R58, -INF , !P0 ;  /* 0xff8000003a447808 */ /* 0x000fe40004000000 */
[----:B------:R-:W-:Y:S01]  /*5d00*/  ISETP.GT.AND P0, PT, R0, 0x19, !P4 ;  /* 0x000000190000780c */ /* 0x000fe20006704270 */
[----:B------:R-:W-:Y:S03]  /*5d10*/  LDSM.16.MT88.4 R56, [R185+0xc00] ;  /* 0x000c0000b938783b */ /* 0x000fe60000004200 */
[----:B------:R-:W-:-:S04]  /*5d20*/  ISETP.LT.OR P0, PT, R2, 0x1a, P0 ;  /* 0x0000001a0200780c */ /* 0x000fc80000701670 */
[----:B------:R-:W-:Y:S02]  /*5d30*/  FSEL R69, R54, -INF , !P0 ;  /* 0xff80000036457808 */ /* 0x000fe40004000000 */
[----:B------:R-:W-:Y:S01]  /*5d40*/  ISETP.GT.AND P0, PT, R0, 0x20, !P3 ;  /* 0x000000200000780c */ /* 0x000fe20005f04270 */
[----:B------:R-:W-:Y:S03]  /*5d50*/  LDSM.16.MT88.4 R52, [R185+0x400] ;  /* 0x00040000b934783b */ /* 0x000fe60000004200 */
        /* <DEDUP_REMOVED lines=8> */
[----:B------:R-:W-:Y:S01]  /*5de0*/  ISETP.GT.AND P0, PT, R0, RZ, !P6 ;  /* 0x000000ff0000720c */ /* 0x000fe20007704270 */
[----:B------:R-:W-:Y:S01]  /*5df0*/  LDSM.16.MT88.4 R40, [R186] ;  /* 0x00000000ba28783b */ /* 0x000fe20000004200 */
[----:B------:R-:W-:Y:S02]  /*5e00*/  ISETP.NE.AND P6, PT, R4, RZ, PT ;  /* 0x000000ff0400720c */ /* 0x000fe40003fc5270 */
[----:B------:R-:W-:Y:S01]  /*5e10*/  ISETP.LT.OR P0, PT, R2, 0x1, P0 ;  /* 0x000000010200780c */ /* 0x000fe20000701670 */
[----:B------:R-:W1:Y:S03]  /*5e20*/  SHFL.BFLY PT, R4, R3, 0x2, 0x1f ;  /* 0x0c401f0003047f89 */ /* 0x000e6600000e0000 */
[----:B------:R-:W-:-:S02]  /*5e30*/  FSEL R8, R118, -INF , !P0 ;  /* 0xff80000076087808 */ /* 0x000fc40004000000 */
[----:B-1----:R-:W-:-:S05]  /*5e40*/  FMNMX.FTZ R3, R3, R4, !PT ;  /* 0x0000000403037209 */ /* 0x002fca0007810000 */
[----:B------:R-:W1:Y:S02]  /*5e50*/  SHFL.BFLY PT, R4, R3, 0x1, 0x1f ;  /* 0x0c201f0003047f89 */ /* 0x000e6400000e0000 */
[----:B-1----:R-:W-:-:S04]  /*5e60*/  FMNMX.FTZ R108, R3, R4, !PT ;  /* 0x00000004036c7209 */ /* 0x002fc80007810000 */
[C---:B------:R-:W-:Y:S01]  /*5e70*/  FSETP.NEU.FTZ.AND P0, PT, R108.reuse, -INF , PT ;  /* 0xff8000006c00780b */ /* 0x040fe20003f1d000 */
[----:B------:R-:W-:-:S05]  /*5e80*/  FMUL.FTZ R3, R108, c[0x0][0x2d0] ;  /* 0x0000b4006c037a20 */ /* 0x000fca0000410000 */
[----:B------:R-:W-:Y:S02]  /*5e90*/  FSEL R20, R3, RZ, P0 ;  /* 0x000000ff03147208 */ /* 0x000fe40000000000 */
[----:B------:R-:W-:-:S03]  /*5ea0*/  FMNMX.FTZ R3, R22, R24, !PT ;  /* 0x0000001816037209 */ /* 0x000fc60007810000 */
[--C-:B------:R-:W-:Y:S01]  /*5eb0*/  FFMA.FTZ R5, R16, c[0x0][0x2d0], -R20.reuse ;  /* 0x0000b40010057a23 */ /* 0x100fe20000010814 */
[----:B------:R-:W-:Y:S01]  /*5ec0*/  FMNMX.FTZ R3, R26, R3, !PT ;  /* 0x000000031a037209 */ /* 0x000fe20007810000 */
[----:B------:R-:W-:Y:S02]  /*5ed0*/  FFMA.FTZ R6, R21, c[0x0][0x2d0], -R20 ;  /* 0x0000b40015067a23 */ /* 0x000fe40000010814 */
[----:B------:R1:W-:Y:S01]  /*5ee0*/  MUFU.EX2 R237, R5 ;  /* 0x0000000500ed7308 */ /* 0x0003e20000000800 */
[----:B------:R-:W-:-:S04]  /*5ef0*/  FMNMX.FTZ R3, R27, R3, !PT ;  /* 0x000000031b037209 */ /* 0x000fc80007810000 */
[----:B------:R-:W-:-:S03]  /*5f00*/  FMNMX.FTZ R3, R29, R3, !PT ;  /* 0x000000031d037209 */ /* 0x000fc60007810000 */
[----:B------:R-:W-:Y:S01]  /*5f10*/  MUFU.EX2 R235, R6 ;  /* 0x0000000600eb7308 */ /* 0x000fe20000000800 */
[----:B------:R-:W-:-:S04]  /*5f20*/  FMNMX.FTZ R3, R31, R3, !PT ;  /* 0x000000031f037209 */ /* 0x000fc80007810000 */
[----:B------:R-:W-:Y:S01]  /*5f30*/  FMNMX.FTZ R3, R32, R3, !PT ;  /* 0x0000000320037209 */ /* 0x000fe20007810000 */
[----:B-1----:R-:W-:-:S03]  /*5f40*/  FFMA.FTZ R5, R17, c[0x0][0x2d0], -R20 ;  /* 0x0000b40011057a23 */ /* 0x002fc60000010814 */
[----:B------:R-:W-:Y:S01]  /*5f50*/  FMNMX.FTZ R3, R34, R3, !PT ;  /* 0x0000000322037209 */ /* 0x000fe20007810000 */
[----:B------:R1:W2:Y:S03]  /*5f60*/  MUFU.EX2 R233, R5 ;  /* 0x0000000500e97308 */ /* 0x0002a60000000800 */
[----:B------:R-:W-:-:S04]  /*5f70*/  FMNMX.FTZ R3, R122, R3, !PT ;  /* 0x000000037a037209 */ /* 0x000fc80007810000 */
[----:B------:R-:W-:-:S04]  /*5f80*/  FMNMX.FTZ R3, R121, R3, !PT ;  /* 0x0000000379037209 */ /* 0x000fc80007810000 */
[----:B------:R-:W-:-:S04]  /*5f90*/  FMNMX.FTZ R3, R120, R3, !PT ;  /* 0x0000000378037209 */ /* 0x000fc80007810000 */
[----:B------:R-:W-:Y:S01]  /*5fa0*/  FMNMX.FTZ R3, R111, R3, !PT ;  /* 0x000000036f037209 */ /* 0x000fe20007810000 */
[----:B-1----:R-:W-:Y:S01]  /*5fb0*/  FFMA.FTZ R5, R18, c[0x0][0x2d0], -R20 ;  /* 0x0000b40012057a23 */ /* 0x002fe20000010814 */
[----:B--2---:R-:W-:-:S03]  /*5fc0*/  F2FP.BF16.PACK_AB R16, R233, R237 ;  /* 0x000000ede910723e */ /* 0x004fc600000010ff */
[----:B------:R-:W1:Y:S01]  /*5fd0*/  SHFL.BFLY PT, R4, R3, 0x2, 0x1f ;  /* 0x0c401f0003047f89 */ /* 0x000e6200000e0000 */
[----:B------:R2:W-:Y:S02]  /*5fe0*/  MUFU.EX2 R231, R5 ;  /* 0x0000000500e77308 */ /* 0x0005e40000000800 */
[----:B--2---:R-:W-:-:S06]  /*5ff0*/  FFMA.FTZ R5, R19, c[0x0][0x2d0], -R20 ;  /* 0x0000b40013057a23 */ /* 0x004fcc0000010814 */
[----:B------:R2:W3:Y:S01]  /*6000*/  MUFU.EX2 R230, R5 ;  /* 0x0000000500e67308 */ /* 0x0004e20000000800 */
[----:B-1----:R-:W-:-:S05]  /*6010*/  FMNMX.FTZ R3, R3, R4, !PT ;  /* 0x0000000403037209 */ /* 0x002fca0007810000 */
[----:B------:R-:W1:Y:S01]  /*6020*/  SHFL.BFLY PT, R4, R3, 0x1, 0x1f ;  /* 0x0c201f0003047f89 */ /* 0x000e6200000e0000 */
[----:B--2---:R-:W-:Y:S02]  /*6030*/  FMNMX.FTZ R5, R8, R9, !PT ;  /* 0x0000000908057209 */ /* 0x004fe40007810000 */
[----:B---3--:R-:W-:Y:S02]  /*6040*/  F2FP.BF16.PACK_AB R18, R230, R231 ;  /* 0x000000e7e612723e */ /* 0x008fe400000010ff */
[----:B------:R-:W-:-:S04]  /*6050*/  FMNMX.FTZ R5, R12, R5, !PT ;  /* 0x000000050c057209 */ /* 0x000fc80007810000 */
[----:B------:R-:W-:Y:S01]  /*6060*/  FMNMX.FTZ R6, R11, R5, !PT ;  /* 0x000000050b067209 */ /* 0x000fe20007810000 */
[----:B------:R-:W-:-:S03]  /*6070*/  FFMA.FTZ R5, R23, c[0x0][0x2d0], -R20 ;  /* 0x0000b40017057a23 */ /* 0x000fc60000010814 */
[----:B------:R-:W-:Y:S01]  /*6080*/  FMNMX.FTZ R6, R37, R6, !PT ;  /* 0x0000000625067209 */ /* 0x000fe20007810000 */
[----:B------:R2:W-:Y:S01]  /*6090*/  MUFU.EX2 R234, R5 ;  /* 0x0000000500ea7308 */ /* 0x0005e20000000800 */
[----:B-1----:R-:W-:Y:S02]  /*60a0*/  FMNMX.FTZ R107, R3, R4, !PT ;  /* 0x00000004036b7209 */ /* 0x002fe40007810000 */
[----:B------:R-:W-:Y:S02]  /*60b0*/  FMNMX.FTZ R4, R15, R30, !PT ;  /* 0x0000001e0f047209 */ /* 0x000fe40007810000 */
[----:B------:R-:W-:Y:S01]  /*60c0*/  FMNMX.FTZ R6, R10, R6, !PT ;  /* 0x000000060a067209 */ /* 0x000fe20007810000 */
[----:B------:R-:W-:Y:S01]  /*60d0*/  FMUL.FTZ R3, R107, c[0x0][0x2d0] ;  /* 0x0000b4006b037a20 */ /* 0x000fe20000410000 */
[----:B------:R-:W-:Y:S02]  /*60e0*/  FMNMX.FTZ R4, R33, R4, !PT ;  /* 0x0000000421047209 */ /* 0x000fe40007810000 */
[----:B------:R-:W-:-:S02]  /*60f0*/  FMNMX.FTZ R6, R68, R6, !PT ;  /* 0x0000000644067209 */ /* 0x000fc40007810000 */
[----:B------:R-:W-:Y:S02]  /*6100*/  FMNMX.FTZ R4, R35, R4, !PT ;  /* 0x0000000423047209 */ /* 0x000fe40007810000 */
[----:B------:R-:W-:Y:S02]  /*6110*/  FSETP.NEU.FTZ.AND P0, PT, R107, -INF , PT ;  /* 0xff8000006b00780b */ /* 0x000fe40003f1d000 */
[----:B------:R-:W-:Y:S01]  /*6120*/  FMNMX.FTZ R4, R36, R4, !PT ;  /* 0x0000000424047209 */ /* 0x000fe20007810000 */
[----:B--2---:R-:W-:Y:S01]  /*6130*/  FFMA.FTZ R5, R25, c[0x0][0x2d0], -R20 ;  /* 0x0000b40019057a23 */ /* 0x004fe20000010814 */
[----:B------:R-:W-:Y:S02]  /*6140*/  FMNMX.FTZ R6, R69, R6, !PT ;  /* 0x0000000645067209 */ /* 0x000fe40007810000 */
[----:B------:R-:W-:Y:S01]  /*6150*/  FMNMX.FTZ R4, R38, R4, !PT ;  /* 0x0000000426047209 */ /* 0x000fe20007810000 */
[----:B------:R1:W-:Y:S01]  /*6160*/  MUFU.EX2 R238, R5 ;  /* 0x0000000500ee7308 */ /* 0x0003e20000000800 */
[----:B------:R-:W-:-:S02]  /*6170*/  FSEL R3, R3, RZ, P0 ;  /* 0x000000ff03037208 */ /* 0x000fc40000000000 */
[----:B------:R-:W-:Y:S02]  /*6180*/  FMNMX.FTZ R4, R48, R4, !PT ;  /* 0x0000000430047209 */ /* 0x000fe40007810000 */
[----:B------:R-:W-:Y:S02]  /*6190*/  ISETP.GT.AND P0, PT, R0, 0x29, !P6 ;  /* 0x000000290000780c */ /* 0x000fe40007704270 */
[----:B------:R-:W-:Y:S02]  /*61a0*/  FMNMX.FTZ R4, R49, R4, !PT ;  /* 0x0000000431047209 */ /* 0x000fe40007810000 */
[----:B------:R-:W-:Y:S02]  /*61b0*/  FMNMX.FTZ R0, R100, R6, !PT ;  /* 0x0000000664007209 */ /* 0x000fe40007810000 */
[----:B------:R-:W-:Y:S02]  /*61c0*/  FMNMX.FTZ R4, R110, R4, !PT ;  /* 0x000000046e047209 */ /* 0x000fe40007810000 */
[----:B------:R-:W-:-:S02]  /*61d0*/  ISETP.LT.OR P0, PT, R2, 0x2a, P0 ;  /* 0x0000002a0200780c */ /* 0x000fc40000701670 */
[----:B------:R-:W-:Y:S01]  /*61e0*/  FMNMX.FTZ R4, R109, R4, !PT ;  /* 0x000000046d047209 */ /* 0x000fe20007810000 */
[----:B-1----:R-:W-:Y:S01]  /*61f0*/  FFMA.FTZ R5, R28, c[0x0][0x2d0], -R20 ;  /* 0x0000b4001c057a23 */ /* 0x002fe20000010814 */
[----:B------:R-:W-:Y:S01]  /*6200*/  FMNMX.FTZ R2, R101, R0, !PT ;  /* 0x0000000065027209 */ /* 0x000fe20007810000 */
[----:B------:R-:W-:Y:S01]  /*6210*/  FFMA.FTZ R0, R22, c[0x0][0x2d0], -R3 ;  /* 0x0000b40016007a23 */ /* 0x000fe20000010803 */
[----:B------:R-:W-:Y:S01]  /*6220*/  FMNMX.FTZ R4, R105, R4, !PT ;  /* 0x0000000469047209 */ /* 0x000fe20007810000 */
[----:B------:R1:W-:Y:S01]  /*6230*/  MUFU.EX2 R239, R5 ;  /* 0x0000000500ef7308 */ /* 0x0003e20000000800 */
[----:B------:R-:W-:Y:S02]  /*6240*/  FSEL R21, R46, -INF , !P0 ;  /* 0xff8000002e157808 */ /* 0x000fe40004000000 */
[----:B------:R-:W-:Y:S01]  /*6250*/  FMNMX.FTZ R4, R104, R4, !PT ;  /* 0x0000000468047209 */ /* 0x000fe20007810000 */
[----:B------:R-:W-:Y:S01]  /*6260*/  LDSM.16.MT88.4 R44, [R185] ;  /* 0x00000000b92c783b */ /* 0x000fe20000004200 */
[----:B------:R-:W-:-:S02]  /*6270*/  FMNMX.FTZ R2, R103, R2, !PT ;  /* 0x0000000267027209 */ /* 0x000fc40007810000 */
[----:B------:R-:W-:Y:S01]  /*6280*/  ISETP.NE.AND P6, PT, R244, 0x1, PT ;  /* 0x00000001f400780c */ /* 0x000fe20003fc5270 */
[----:B------:R-:W2:Y:S01]  /*6290*/  SHFL.BFLY PT, R7, R4, 0x2, 0x1f ;  /* 0x0c401f0004077f89 */ /* 0x000ea200000e0000 */
[----:B------:R2:W-:Y:S01]  /*62a0*/  MUFU.EX2 R221, R0 ;  /* 0x0000000000dd7308 */ /* 0x0005e20000000800 */
[----:B------:R-:W-:-:S05]  /*62b0*/  FMNMX.FTZ R2, R21, R2, !PT ;  /* 0x0000000215027209 */ /* 0x000fca0007810000 */
[----:B-1----:R-:W-:Y:S01]  /*62c0*/  SHFL.BFLY PT, R5, R2, 0x2, 0x1f ;  /* 0x0c401f0002057f89 */ /* 0x002fe200000e0000 */
[----:B--2---:R-:W-:Y:S01]  /*62d0*/  FMNMX.FTZ R0, R4, R7, !PT ;  /* 0x0000000704007209 */ /* 0x004fe20007810000 */
[----:B------:R-:W-:-:S04]  /*62e0*/  FFMA.FTZ R4, R24, c[0x0][0x2d0], -R3 ;  /* 0x0000b40018047a23 */ /* 0x000fc80000010803 */
[----:B------:R-:W1:Y:S01]  /*62f0*/  SHFL.BFLY PT, R6, R0, 0x1, 0x1f ;  /* 0x0c201f0000067f89 */ /* 0x000e6200000e0000 */
[----:B------:R2:W3:Y:S02]  /*6300*/  MUFU.EX2 R218, R4 ;  /* 0x0000000400da7308 */ /* 0x0004e40000000800 */
[----:B--2---:R-:W-:Y:S01]  /*6310*/  FFMA.FTZ R4, R26, c[0x0][0x2d0], -R3 ;  /* 0x0000b4001a047a23 */ /* 0x004fe20000010803 */
[----:B---3--:R-:W-:-:S05]  /*6320*/  F2FP.BF16.PACK_AB R17, R218, R221 ;  /* 0x000000ddda11723e */ /* 0x008fca00000010ff */
[----:B------:R2:W-:Y:S01]  /*6330*/  MUFU.EX2 R219, R4 ;  /* 0x0000000400db7308 */ /* 0x0005e20000000800 */
[----:B-1----:R-:W-:Y:S02]  /*6340*/  FMNMX.FTZ R106, R0, R6, !PT ;  /* 0x00000006006a7209 */ /* 0x002fe40007810000 */
[----:B------:R-:W-:Y:S02]  /*6350*/  FMNMX.FTZ R0, R2, R5, !PT ;  /* 0x0000000502007209 */ /* 0x000fe40007810000 */
[C---:B------:R-:W-:Y:S01]  /*6360*/  FSETP.NEU.FTZ.AND P0, PT, R106.reuse, -INF , PT ;  /* 0xff8000006a00780b */ /* 0x040fe20003f1d000 */
[----:B------:R-:W-:Y:S02]  /*6370*/  FMUL.FTZ R2, R106, c[0x0][0x2d0] ;  /* 0x0000b4006a027a20 */ /* 0x000fe40000410000 */
[----:B------:R-:W1:Y:S03]  /*6380*/  SHFL.BFLY PT, R5, R0, 0x1, 0x1f ;  /* 0x0c201f0000057f89 */ /* 0x000e6600000e0000 */
[----:B------:R-:W-:Y:S01]  /*6390*/  FSEL R2, R2, RZ, P0 ;  /* 0x000000ff02027208 */ /* 0x000fe20000000000 */
[----:B--2---:R-:W-:-:S02]  /*63a0*/  FFMA.FTZ R4, R27, c[0x0][0x2d0], -R3 ;  /* 0x0000b4001b047a23 */ /* 0x004fc40000010803 */
[----:B------:R-:W-:Y:S02]  /*63b0*/  LDSM.16.MT88.4 R24, [R186+0x1800] ;  /* 0x00180000ba18783b */ /* 0x000fe40000004200 */
[----:B------:R-:W2:Y:S01]  /*63c0*/  MUFU.EX2 R220, R4 ;  /* 0x0000000400dc7308 */ /* 0x000ea20000000800 */
[----:B-1----:R-:W-:Y:S01]  /*63d0*/  FMNMX.FTZ R102, R0, R5, !PT ;  /* 0x0000000500667209 */ /* 0x002fe20007810000 */
[----:B------:R-:W-:Y:S01]  /*63e0*/  FFMA.FTZ R0, R35, c[0x0][0x2d0], -R2 ;  /* 0x0000b40023007a23 */ /* 0x000fe20000010802 */
[----:B--2---:R-:W-:Y:S01]  /*63f0*/  F2FP.BF16.PACK_AB R19, R220, R219 ;  /* 0x000000dbdc13723e */ /* 0x004fe200000010ff */
[----:B------:R-:W-:Y:S01]  /*6400*/  FFMA.FTZ R4, R29, c[0x0][0x2d0], -R3 ;  /* 0x0000b4001d047a23 */ /* 0x000fe20000010803 */
[----:B------:R-:W-:-:S03]  /*6410*/  FSETP.NEU.FTZ.AND P0, PT, R102, -INF , PT ;  /* 0xff8000006600780b */ /* 0x000fc60003f1d000 */
[----:B------:R1:W-:Y:S01]  /*6420*/  MUFU.EX2 R215, R0 ;  /* 0x0000000000d77308 */ /* 0x0003e20000000800 */
[----:B------:R-:W-:Y:S01]  /*6430*/  FFMA.FTZ R5, R49, c[0x0][0x2d0], -R2 ;  /* 0x0000b40031057a23 */ /* 0x000fe20000010802 */
[C---:B------:R-:W-:Y:S06]  /*6440*/  HMMA.16816.F32.BF16 R96, R16.reuse, R56, RZ ;  /* 0x000000381060723c */ /* 0x040fec00000418ff */
[----:B------:R2:W-:Y:S02]  /*6450*/  MUFU.EX2 R222, R4 ;  /* 0x0000000400de7308 */ /* 0x0005e40000000800 */
[----:B------:R-:W-:Y:S01]  /*6460*/  HMMA.16816.F32.BF16 R92, R16, R64, RZ ;  /* 0x00000040105c723c */ /* 0x000fe200000418ff */
[----:B-1----:R-:W-:-:S05]  /*6470*/  FMUL.FTZ R0, R102, c[0x0][0x2d0] ;  /* 0x0000b40066007a20 */ /* 0x002fca0000410000 */
[----:B------:R-:W-:Y:S02]  /*6480*/  MUFU.EX2 R217, R5 ;  /* 0x0000000500d97308 */ /* 0x000fe40000000800 */
[----:B------:R-:W-:Y:S01]  /*6490*/  HMMA.16816.F32.BF16 R88, R16, R60, RZ ;  /* 0x0000003c1058723c */ /* 0x000fe200000418ff */
[----:B------:R-:W-:Y:S01]  /*64a0*/  FSEL R0, R0, RZ, P0 ;  /* 0x000000ff00007208 */ /* 0x000fe20000000000 */
[----:B--2---:R-:W-:-:S04]  /*64b0*/  FFMA.FTZ R4, R31, c[0x0][0x2d0], -R3 ;  /* 0x0000b4001f047a23 */ /* 0x004fc80000010803 */
[----:B------:R1:W-:Y:S02]  /*64c0*/  MUFU.EX2 R224, R4 ;  /* 0x0000000400e07308 */ /* 0x0003e40000000800 */
[C---:B------:R-:W-:Y:S08]  /*64d0*/  HMMA.16816.F32.BF16 R116, R16.reuse, R44, RZ ;  /* 0x0000002c1074723c */ /* 0x040ff000000418ff */
[----:B------:R-:W-:Y:S01]  /*64e0*/  HMMA.16816.F32.BF16 R112, R16, R40, RZ ;  /* 0x000000281070723c */ /* 0x000fe200000418ff */
[----:B-1----:R-:W-:-:S04]  /*64f0*/  FFMA.FTZ R4, R32, c[0x0][0x2d0], -R3 ;  /* 0x0000b40020047a23 */ /* 0x002fc80000010803 */
[----:B------:R1:W-:Y:S02]  /*6500*/  MUFU.EX2 R223, R4 ;  /* 0x0000000400df7308 */ /* 0x0003e40000000800 */
[----:B-1----:R-:W-:-:S06]  /*6510*/  FFMA.FTZ R4, R34, c[0x0][0x2d0], -R3 ;  /* 0x0000b40022047a23 */ /* 0x002fcc0000010803 */
[----:B------:R1:W-:Y:S02]  /*6520*/  MUFU.EX2 R225, R4 ;  /* 0x0000000400e17308 */ /* 0x0003e40000000800 */
[----:B-1----:R-:W-:-:S06]  /*6530*/  FFMA.FTZ R4, R15, c[0x0][0x2d0], -R2 ;  /* 0x0000b4000f047a23 */ /* 0x002fcc0000010802 */
[----:B------:R1:W-:Y:S02]  /*6540*/  MUFU.EX2 R212, R4 ;  /* 0x0000000400d47308 */ /* 0x0003e40000000800 */
[--C-:B-1----:R-:W-:Y:S02]  /*6550*/  FFMA.FTZ R4, R30, c[0x0][0x2d0], -R2.reuse ;  /* 0x0000b4001e047a23 */ /* 0x102fe40000010802 */
[----:B------:R-:W1:Y:S04]  /*6560*/  LDSM.16.MT88.4 R28, [R185+0x1000] ;  /* 0x00100000b91c783b */ /* 0x000e680000004200 */
[----:B------:R2:W-:Y:S02]  /*6570*/  MUFU.EX2 R210, R4 ;  /* 0x0000000400d27308 */ /* 0x0005e40000000800 */
[----:B--2---:R-:W-:-:S02]  /*6580*/  FFMA.FTZ R4, R33, c[0x0][0x2d0], -R2 ;  /* 0x0000b40021047a23 */ /* 0x004fc40000010802 */
[----:B------:R-:W-:Y:S04]  /*6590*/  LDSM.16.MT88.4 R32, [R186+0x400] ;  /* 0x00040000ba20783b */ /* 0x000fe80000004200 */
[----:B------:R2:W3:Y:S02]  /*65a0*/  MUFU.EX2 R211, R4 ;  /* 0x0000000400d37308 */ /* 0x0004e40000000800 */
[----:B--2---:R-:W-:Y:S01]  /*65b0*/  FFMA.FTZ R4, R36, c[0x0][0x2d0], -R2 ;  /* 0x0000b40024047a23 */ /* 0x004fe20000010802 */
[----:B---3--:R-:W-:-:S05]  /*65c0*/  F2FP.BF16.PACK_AB R14, R215, R211 ;  /* 0x000000d3d70e723e */ /* 0x008fca00000010ff */
[----:B------:R2:W-:Y:S02]  /*65d0*/  MUFU.EX2 R216, R4 ;  /* 0x0000000400d87308 */ /* 0x0005e40000000800 */
[----:B--2---:R-:W-:Y:S01]  /*65e0*/  FFMA.FTZ R4, R8, c[0x0][0x2d0], -R0 ;  /* 0x0000b40008047a23 */ /* 0x004fe20000010800 */
[----:B------:R-:W-:-:S05]  /*65f0*/  F2FP.BF16.PACK_AB R8, R234, R235 ;  /* 0x000000ebea08723e */ /* 0x000fca00000010ff */
[----:B------:R2:W-:Y:S02]  /*6600*/  MUFU.EX2 R22, R4 ;  /* 0x0000000400167308 */ /* 0x0005e40000000800 */
[----:B--2---:R-:W-:Y:S01]  /*6610*/  FFMA.FTZ R4, R9, c[0x0][0x2d0], -R0 ;  /* 0x0000b40009047a23 */ /* 0x004fe20000010800 */
[----:B------:R-:W-:-:S05]  /*6620*/  F2FP.BF16.PACK_AB R9, R224, R222 ;  /* 0x000000dee009723e */ /* 0x000fca00000010ff */
        /* <DEDUP_REMOVED lines=8> */
[----:B--2---:R-:W-:Y:S01]  /*66b0*/  FFMA.FTZ R4, R38, c[0x0][0x2d0], -R2 ;  /* 0x0000b40026047a23 */ /* 0x004fe20000010802 */
[----:B---3--:R-:W-:-:S05]  /*66c0*/  F2FP.BF16.PACK_AB R15, R209, R208 ;  /* 0x000000d0d10f723e */ /* 0x008fca00000010ff */
[----:B------:R2:W-:Y:S02]  /*66d0*/  MUFU.EX2 R213, R4 ;  /* 0x0000000400d57308 */ /* 0x0005e40000000800 */
[C---:B------:R-:W-:Y:S08]  /*66e0*/  HMMA.16816.F32.BF16 R84, R12.reuse, R44, RZ ;  /* 0x0000002c0c54723c */ /* 0x040ff000000418ff */
[----:B------:R-:W-:Y:S01]  /*66f0*/  HMMA.16816.F32.BF16 R80, R12, R40, RZ ;  /* 0x000000280c50723c */ /* 0x000fe200000418ff */
[----:B--2---:R-:W-:-:S02]  /*6700*/  FFMA.FTZ R4, R48, c[0x0][0x2d0], -R2 ;  /* 0x0000b40030047a23 */ /* 0x004fc40000010802 */
[----:B------:R-:W2:Y:S02]  /*6710*/  LDSM.16.MT88.4 R48, [R185+0x1c00] ;  /* 0x001c0000b930783b */ /* 0x000ea40000004200 */
[----:B------:R3:W4:Y:S03]  /*6720*/  MUFU.EX2 R214, R4 ;  /* 0x0000000400d67308 */ /* 0x0007260000000800 */
[C---:B------:R-:W-:Y:S08]  /*6730*/  HMMA.16816.F32.BF16 R76, R12.reuse, R56, RZ ;  /* 0x000000380c4c723c */ /* 0x040ff000000418ff */
[----:B------:R-:W-:Y:S01]  /*6740*/  HMMA.16816.F32.BF16 R72, R12, R64, RZ ;  /* 0x000000400c48723c */ /* 0x000fe200000418ff */
[--C-:B---3--:R-:W-:Y:S01]  /*6750*/  FFMA.FTZ R4, R37, c[0x0][0x2d0], -R0.reuse ;  /* 0x0000b40025047a23 */ /* 0x108fe20000010800 */
[----:B----4-:R-:W-:Y:S01]  /*6760*/  F2FP.BF16.PACK_AB R6, R217, R214 ;  /* 0x000000d6d906723e */ /* 0x010fe200000010ff */
[----:B------:R-:W3:Y:S02]  /*6770*/  LDSM.16.MT88.4 R36, [R186+0x1000] ;  /* 0x00100000ba24783b */ /* 0x000ee40000004200 */
[----:B------:R4:W-:Y:S02]  /*6780*/  MUFU.EX2 R160, R4 ;  /* 0x0000000400a07308 */ /* 0x0009e40000000800 */
[----:B----4-:R-:W-:Y:S01]  /*6790*/  FFMA.FTZ R4, R10, c[0x0][0x2d0], -R0 ;  /* 0x0000b4000a047a23 */ /* 0x010fe20000010800 */
[----:B------:R-:W-:-:S05]  /*67a0*/  F2FP.BF16.PACK_AB R10, R239, R238 ;  /* 0x000000eeef0a723e */ /* 0x000fca00000010ff */
[----:B------:R4:W5:Y:S02]  /*67b0*/  MUFU.EX2 R23, R4 ;  /* 0x0000000400177308 */ /* 0x0009640000000800 */
[C---:B-1----:R-:W-:Y:S08]  /*67c0*/  HMMA.16816.F32.BF16 R144, R8.reuse, R28, R96 ;  /* 0x0000001c0890723c */ /* 0x042ff00000041860 */
[----:B--2---:R-:W-:Y:S01]  /*67d0*/  HMMA.16816.F32.BF16 R168, R8, R48, R88 ;  /* 0x0000003008a8723c */ /* 0x004fe20000041858 */
[----:B----4-:R-:W-:Y:S01]  /*67e0*/  FFMA.FTZ R4, R68, c[0x0][0x2d0], -R0 ;  /* 0x0000b40044047a23 */ /* 0x010fe20000010800 */
[----:B-----5:R-:W-:-:S03]  /*67f0*/  F2FP.BF16.PACK_AB R5, R23, R160 ;  /* 0x000000a01705723e */ /* 0x020fc600000010ff */
[----:B------:R1:W-:Y:S03]  /*6800*/  MUFU.EX2 R162, R4 ;  /* 0x0000000400a27308 */ /* 0x0003e60000000800 */
[----:B---3--:R-:W-:Y:S08]  /*6810*/  HMMA.16816.F32.BF16 R172, R8, R36, R92 ;  /* 0x0000002408ac723c */ /* 0x008ff0000004185c */
[----:B------:R-:W-:Y:S01]  /*6820*/  HMMA.16816.F32.BF16 R88, R12, R66, RZ ;  /* 0x000000420c58723c */ /* 0x000fe200000418ff */
[----:B-1----:R-:W-:-:S07]  /*6830*/  FFMA.FTZ R4, R69, c[0x0][0x2d0], -R0 ;  /* 0x0000b40045047a23 */ /* 0x002fce0000010800 */
[C---:B------:R-:W-:Y:S01]  /*6840*/  HMMA.16816.F32.BF16 R96, R12.reuse, R62, RZ ;  /* 0x0000003e0c60723c */ /* 0x040fe200000418ff */
[----:B------:R1:W2:Y:S07]  /*6850*/  MUFU.EX2 R161, R4 ;  /* 0x0000000400a17308 */ /* 0x0002ae0000000800 */
[C---:B------:R-:W-:Y:S08]  /*6860*/  HMMA.16816.F32.BF16 R68, R12.reuse, R60, RZ ;  /* 0x0000003c0c44723c */ /* 0x040ff000000418ff */
[----:B------:R-:W-:Y:S01]  /*6870*/  HMMA.16816.F32.BF16 R92, R12, R26, RZ ;  /* 0x0000001a0c5c723c */ /* 0x000fe200000418ff */
[----:B-1----:R-:W-:-:S02]  /*6880*/  F2FP.BF16.PACK_AB R4, R213, R216 ;  /* 0x000000d8d504723e */ /* 0x002fc400000010ff */
[----:B--2---:R-:W-:-:S05]  /*6890*/  F2FP.BF16.PACK_AB R7, R161, R162 ;  /* 0x000000a2a107723e */ /* 0x004fca00000010ff */
[----:B------:R-:W-:Y:S08]  /*68a0*/  HMMA.16816.F32.BF16 R64, R16, R66, RZ ;  /* 0x000000421040723c */ /* 0x000ff000000418ff */
[C---:B------:R-:W-:Y:S08]  /*68b0*/  HMMA.16816.F32.BF16 R124, R4.reuse, R52, R84 ;  /* 0x00000034047c723c */ /* 0x040ff00000041854 */
[C---:B------:R-:W-:Y:S08]  /*68c0*/  HMMA.16816.F32.BF16 R132, R4.reuse, R32, R80 ;  /* 0x000000200484723c */ /* 0x040ff00000041850 */
[C---:B------:R-:W-:Y:S08]  /*68d0*/  HMMA.16816.F32.BF16 R148, R4.reuse, R28, R76 ;  /* 0x0000001c0494723c */ /* 0x040ff0000004184c */
[----:B------:R-:W-:Y:S08]  /*68e0*/  HMMA.16816.F32.BF16 R180, R4, R36, R72 ;  /* 0x0000002404b4723c */ /* 0x000ff00000041848 */
[C---:B------:R-:W-:Y:S08]  /*68f0*/  HMMA.16816.F32.BF16 R72, R12.reuse, R24, RZ ;  /* 0x000000180c48723c */ /* 0x040ff000000418ff */
[C---:B------:R-:W-:Y:S08]  /*6900*/  HMMA.16816.F32.BF16 R76, R12.reuse, R46, RZ ;  /* 0x0000002e0c4c723c */ /* 0x040ff000000418ff */
[C---:B------:R-:W-:Y:S08]  /*6910*/  HMMA.16816.F32.BF16 R80, R12.reuse, R42, RZ ;  /* 0x0000002a0c50723c */ /* 0x040ff000000418ff */
[----:B------:R-:W-:Y:S01]  /*6920*/  HMMA.16816.F32.BF16 R84, R12, R58, RZ ;  /* 0x0000003a0c54723c */ /* 0x000fe200000418ff */
[----:B------:R-:W1:Y:S07]  /*6930*/  LDSM.16.MT88.4 R12, [R186+0x1c00] ;  /* 0x001c0000ba0c783b */ /* 0x000e6e0000004200 */
[----:B------:R-:W-:Y:S08]  /*6940*/  HMMA.16816.F32.BF16 R176, R4, R48, R68 ;  /* 0x0000003004b0723c */ /* 0x000ff00000041844 */
[C---:B------:R-:W-:Y:S08]  /*6950*/  HMMA.16816.F32.BF16 R68, R16.reuse, R46, RZ ;  /* 0x0000002e1044723c */ /* 0x040ff000000418ff */
[C---:B------:R-:W-:Y:S08]  /*6960*/  HMMA.16816.F32.BF16 R44, R16.reuse, R42, RZ ;  /* 0x0000002a102c723c */ /* 0x040ff000000418ff */
[C---:B------:R-:W-:Y:S08]  /*6970*/  HMMA.16816.F32.BF16 R56, R16.reuse, R58, RZ ;  /* 0x0000003a1038723c */ /* 0x040ff000000418ff */
[C---:B------:R-:W-:Y:S08]  /*6980*/  HMMA.16816.F32.BF16 R60, R16.reuse, R62, RZ ;  /* 0x0000003e103c723c */ /* 0x040ff000000418ff */
[C---:B------:R-:W-:Y:S08]  /*6990*/  HMMA.16816.F32.BF16 R40, R16.reuse, R24, RZ ;  /* 0x000000181028723c */ /* 0x040ff000000418ff */
[----:B------:R-:W-:Y:S08]  /*69a0*/  HMMA.16816.F32.BF16 R16, R16, R26, RZ ;  /* 0x0000001a1010723c */ /* 0x000ff000000418ff */
[C---:B------:R-:W-:Y:S08]  /*69b0*/  HMMA.16816.F32.BF16 R116, R8.reuse, R52, R116 ;  /* 0x000000340874723c */ /* 0x040ff00000041874 */
[C---:B-1----:R-:W-:Y:S08]  /*69c0*/  HMMA.16816.F32.BF16 R156, R8.reuse, R12, R40 ;  /* 0x0000000c089c723c */ /* 0x042ff00000041828 */
[C---:B------:R-:W-:Y:S08]  /*69d0*/  HMMA.16816.F32.BF16 R140, R8.reuse, R32, R112 ;  /* 0x00000020088c723c */ /* 0x040ff00000041870 */
[C---:B------:R-:W-:Y:S08]  /*69e0*/  HMMA.16816.F32.BF16 R68, R8.reuse, R54, R68 ;  /* 0x000000360844723c */ /* 0x040ff00000041844 */
[C---:B------:R-:W-:Y:S08]  /*69f0*/  HMMA.16816.F32.BF16 R44, R8.reuse, R34, R44 ;  /* 0x00000022082c723c */ /* 0x040ff0000004182c */
[C---:B------:R-:W-:Y:S08]  /*6a00*/  HMMA.16816.F32.BF16 R56, R8.reuse, R30, R56 ;  /* 0x0000001e0838723c */ /* 0x040ff00000041838 */
[C---:B------:R-:W-:Y:S08]  /*6a10*/  HMMA.16816.F32.BF16 R64, R8.reuse, R38, R64 ;  /* 0x000000260840723c */ /* 0x040ff00000041840 */
[C---:B------:R-:W-:Y:S01]  /*6a20*/  HMMA.16816.F32.BF16 R40, R8.reuse, R50, R60 ;  /* 0x000000320828723c */ /* 0x040fe2000004183c */
[----:B------:R-:W-:Y:S07]  /*6a30*/  LDSM.16.MT88.4 R60, [R186+0x1400] ;  /* 0x00140000ba3c783b */ /* 0x000fee0000004200 */
[----:B------:R-:W-:Y:S07]  /*6a40*/  HMMA.16816.F32.BF16 R24, R8, R14, R16 ;  /* 0x0000000e0818723c */ /* 0x000fee0000041810 */
[----:B------:R-:W-:Y:S01]  /*6a50*/  FFMA.FTZ R8, R130, c[0x0][0x2d0], -R20 ;  /* 0x0000b40082087a23 */ /* 0x000fe20000010814 */
[----:B------:R-:W-:Y:S01]  /*6a60*/  HMMA.16816.F32.BF16 R88, R4, R38, R88 ;  /* 0x000000260458723c */ /* 0x000fe20000041858 */
[----:B------:R-:W-:-:S02]  /*6a70*/  FADD.FTZ R11, R237, R233 ;  /* 0x000000e9ed0b7221 */ /* 0x000fc40000010000 */
[----:B------:R1:W-:Y:S02]  /*6a80*/  MUFU.EX2 R204, R8 ;  /* 0x0000000800cc7308 */ /* 0x0003e40000000800 */
[----:B------:R-:W-:-:S03]  /*6a90*/  FADD.FTZ R11, R231, R11 ;  /* 0x0000000be70b7221 */ /* 0x000fc60000010000 */
[----:B------:R-:W-:Y:S01]  /*6aa0*/  HMMA.16816.F32.BF16 R164, R4, R12, R72 ;  /* 0x0000000c04a4723c */ /* 0x000fe20000041848 */
[----:B------:R-:W-:-:S04]  /*6ab0*/  FADD.FTZ R11, R230, R11 ;  /* 0x0000000be60b7221 */ /* 0x000fc80000010000 */
[----:B------:R-:W-:Y:S02]  /*6ac0*/  FADD.FTZ R11, R235, R11 ;  /* 0x0000000beb0b7221 */ /* 0x000fe40000010000 */
[----:B------:R-:W-:Y:S01]  /*6ad0*/  FADD.FTZ R13, R221, R218 ;  /* 0x000000dadd0d7221 */ /* 0x000fe20000010000 */
[C---:B------:R-:W-:Y:S01]  /*6ae0*/  HMMA.16816.F32.BF16 R52, R4.reuse, R54, R76 ;  /* 0x000000360434723c */ /* 0x040fe2000004184c */
[----:B------:R-:W-:Y:S01]  /*6af0*/  LDSM.16.MT88.4 R76, [R185+0x2000] ;  /* 0x00200000b94c783b */ /* 0x000fe20000004200 */
[----:B------:R-:W-:Y:S02]  /*6b00*/  FADD.FTZ R12, R212, R210 ;  /* 0x000000d2d40c7221 */ /* 0x000fe40000010000 */
[----:B-1----:R-:W-:Y:S02]  /*6b10*/  FFMA.FTZ R8, R129, c[0x0][0x2d0], -R20 ;  /* 0x0000b40081087a23 */ /* 0x002fe40000010814 */
[----:B------:R-:W-:Y:S02]  /*6b20*/  FADD.FTZ R13, R219, R13 ;  /* 0x0000000ddb0d7221 */ /* 0x000fe40000010000 */
[----:B------:R1:W2:Y:S01]  /*6b30*/  MUFU.EX2 R205, R8 ;  /* 0x0000000800cd7308 */ /* 0x0002a20000000800 */
        /* <DEDUP_REMOVED lines=8> */
[----:B-1----:R-:W-:-:S03]  /*6bc0*/  FFMA.FTZ R8, R128, c[0x0][0x2d0], -R20 ;  /* 0x0000b40080087a23 */ /* 0x002fc60000010814 */
[C---:B------:R-:W-:Y:S01]  /*6bd0*/  HMMA.16816.F32.BF16 R48, R4.reuse, R50, R96 ;  /* 0x000000320430723c */ /* 0x040fe20000041860 */
[----:B------:R1:W-:Y:S06]  /*6be0*/  MUFU.EX2 R206, R8 ;  /* 0x0000000800ce7308 */ /* 0x0003ec0000000800 */
[----:B--2---:R-:W-:Y:S01]  /*6bf0*/  F2FP.BF16.PACK_AB R96, R205, R204 ;  /* 0x000000cccd60723e */ /* 0x004fe200000010ff */
[----:B------:R-:W-:Y:S01]  /*6c00*/  HMMA.16816.F32.BF16 R16, R4, R14, R92 ;  /* 0x0000000e0410723c */ /* 0x000fe2000004185c */
[----:B------:R-:W2:Y:S01]  /*6c10*/  LDSM.16.MT88.4 R4, [R186+0x2000] ;  /* 0x00200000ba04783b */ /* 0x000ea20000004200 */
[----:B-1----:R-:W-:-:S04]  /*6c20*/  FFMA.FTZ R8, R123, c[0x0][0x2d0], -R20 ;  /* 0x0000b4007b087a23 */ /* 0x002fc80000010814 */
[----:B------:R1:W3:Y:S02]  /*6c30*/  MUFU.EX2 R203, R8 ;  /* 0x0000000800cb7308 */ /* 0x0002e40000000800 */
[----:B-1----:R-:W-:Y:S01]  /*6c40*/  FFMA.FTZ R8, R122, c[0x0][0x2d0], -R3 ;  /* 0x0000b4007a087a23 */ /* 0x002fe20000010803 */
[----:B---3--:R-:W-:-:S05]  /*6c50*/  F2FP.BF16.PACK_AB R98, R203, R206 ;  /* 0x000000cecb62723e */ /* 0x008fca00000010ff */
[----:B------:R1:W-:Y:S02]  /*6c60*/  MUFU.EX2 R163, R8 ;  /* 0x0000000800a37308 */ /* 0x0003e40000000800 */
[----:B-1----:R-:W-:-:S06]  /*6c70*/  FFMA.FTZ R8, R121, c[0x0][0x2d0], -R3 ;  /* 0x0000b40079087a23 */ /* 0x002fcc0000010803 */
[----:B------:R1:W3:Y:S02]  /*6c80*/  MUFU.EX2 R201, R8 ;  /* 0x0000000800c97308 */ /* 0x0002e40000000800 */
[--C-:B-1----:R-:W-:Y:S01]  /*6c90*/  FFMA.FTZ R8, R120, c[0x0][0x2d0], -R3.reuse ;  /* 0x0000b40078087a23 */ /* 0x102fe20000010803 */
[----:B---3--:R-:W-:Y:S01]  /*6ca0*/  F2FP.BF16.PACK_AB R97, R201, R163 ;  /* 0x000000a3c961723e */ /* 0x008fe200000010ff */
[----:B------:R-:W-:Y:S01]  /*6cb0*/  FFMA.FTZ R3, R111, c[0x0][0x2d0], -R3 ;  /* 0x0000b4006f037a23 */ /* 0x000fe20000010803 */
[----:B------:R-:W1:Y:S03]  /*6cc0*/  LDSM.16.MT88.4 R120, [R185+0x800] ;  /* 0x00080000b978783b */ /* 0x000e660000004200 */
[----:B------:R-:W-:Y:S08]  /*6cd0*/  MUFU.EX2 R202, R8 ;  /* 0x0000000800ca7308 */ /* 0x000ff00000000800 */
[----:B------:R3:W4:Y:S02]  /*6ce0*/  MUFU.EX2 R39, R3 ;  /* 0x0000000300277308 */ /* 0x0007240000000800 */
[----:B---3--:R-:W-:Y:S01]  /*6cf0*/  FFMA.FTZ R3, R110, c[0x0][0x2d0], -R2 ;  /* 0x0000b4006e037a23 */ /* 0x008fe20000010802 */
[----:B----4-:R-:W-:-:S05]  /*6d00*/  F2FP.BF16.PACK_AB R99, R39, R202 ;  /* 0x000000ca2763723e */ /* 0x010fca00000010ff */
[----:B------:R3:W-:Y:S02]  /*6d10*/  MUFU.EX2 R20, R3 ;  /* 0x0000000300147308 */ /* 0x0007e40000000800 */
[C---:B--2---:R-:W-:Y:S08]  /*6d20*/  HMMA.16816.F32.BF16 R84, R96.reuse, R4, R156 ;  /* 0x000000046054723c */ /* 0x044ff0000004189c */
[----:B-1----:R-:W-:Y:S01]  /*6d30*/  HMMA.16816.F32.BF16 R112, R96, R120, R116 ;  /* 0x000000786070723c */ /* 0x002fe20000041874 */
[----:B---3--:R-:W-:-:S04]  /*6d40*/  FFMA.FTZ R3, R109, c[0x0][0x2d0], -R2 ;  /* 0x0000b4006d037a23 */ /* 0x008fc80000010802 */
[----:B------:R1:W2:Y:S03]  /*6d50*/  MUFU.EX2 R36, R3 ;  /* 0x0000000300247308 */ /* 0x0002a60000000800 */
[C---:B------:R-:W-:Y:S08]  /*6d60*/  HMMA.16816.F32.BF16 R156, R96.reuse, R154, R56 ;  /* 0x0000009a609c723c */ /* 0x040ff00000041838 */
[----:B------:R-:W-:Y:S01]  /*6d70*/  HMMA.16816.F32.BF16 R64, R96, R62, R64 ;  /* 0x0000003e6040723c */ /* 0x000fe20000041840 */
[--C-:B-1----:R-:W-:Y:S01]  /*6d80*/  FFMA.FTZ R3, R105, c[0x0][0x2d0], -R2.reuse ;  /* 0x0000b40069037a23 */ /* 0x102fe20000010802 */
[----:B--2---:R-:W-:Y:S01]  /*6d90*/  F2FP.BF16.PACK_AB R92, R36, R20 ;  /* 0x00000014245c723e */ /* 0x004fe200000010ff */
[----:B------:R-:W-:-:S05]  /*6da0*/  FFMA.FTZ R2, R104, c[0x0][0x2d0], -R2 ;  /* 0x0000b40068027a23 */ /* 0x000fca0000010802 */
[C---:B------:R-:W-:Y:S01]  /*6db0*/  HMMA.16816.F32.BF16 R128, R96.reuse, R136, R140 ;  /* 0x000000886080723c */ /* 0x040fe2000004188c */
[----:B------:R-:W-:Y:S07]  /*6dc0*/  MUFU.EX2 R37, R3 ;  /* 0x0000000300257308 */ /* 0x000fee0000000800 */
[C---:B------:R-:W-:Y:S01]  /*6dd0*/  HMMA.16816.F32.BF16 R140, R96.reuse, R138, R44 ;  /* 0x0000008a608c723c */ /* 0x040fe2000004182c */
[----:B------:R1:W2:Y:S07]  /*6de0*/  MUFU.EX2 R38, R2 ;  /* 0x0000000200267308 */ /* 0x0002ae0000000800 */
[C---:B------:R-:W-:Y:S08]  /*6df0*/  HMMA.16816.F32.BF16 R144, R96.reuse, R152, R144 ;  /* 0x000000986090723c */ /* 0x040ff00000041890 */
[----:B------:R-:W-:Y:S01]  /*6e00*/  HMMA.16816.F32.BF16 R80, R96, R78, R40 ;  /* 0x0000004e6050723c */ /* 0x000fe20000041828 */
[----:B-1----:R-:W-:Y:S01]  /*6e10*/  FFMA.FTZ R2, R100, c[0x0][0x2d0], -R0 ;  /* 0x0000b40064027a23 */ /* 0x002fe20000010800 */
[----:B--2---:R-:W-:-:S03]  /*6e20*/  F2FP.BF16.PACK_AB R94, R38, R37 ;  /* 0x00000025265e723e */ /* 0x004fc600000010ff */
[----:B------:R1:W-:Y:S02]  /*6e30*/  MUFU.EX2 R10, R2 ;  /* 0x00000002000a7308 */ /* 0x0003e40000000800 */
[----:B-1----:R-:W-:-:S06]  /*6e40*/  FFMA.FTZ R2, R101, c[0x0][0x2d0], -R0 ;  /* 0x0000b40065027a23 */ /* 0x002fcc0000010800 */
[----:B------:R1:W2:Y:S02]  /*6e50*/  MUFU.EX2 R9, R2 ;  /* 0x0000000200097308 */ /* 0x0002a40000000800 */
[--C-:B-1----:R-:W-:Y:S01]  /*6e60*/  FFMA.FTZ R2, R103, c[0x0][0x2d0], -R0.reuse ;  /* 0x0000b40067027a23 */ /* 0x102fe20000010800 */
[----:B--2---:R-:W-:Y:S01]  /*6e70*/  F2FP.BF16.PACK_AB R93, R9, R10 ;  /* 0x0000000a095d723e */ /* 0x004fe200000010ff */
[----:B------:R-:W-:-:S04]  /*6e80*/  FFMA.FTZ R0, R21, c[0x0][0x2d0], -R0 ;  /* 0x0000b40015007a23 */ /* 0x000fc80000010800 */
[----:B------:R1:W-:Y:S08]  /*6e90*/  MUFU.EX2 R3, R2 ;  /* 0x0000000200037308 */ /* 0x0003f00000000800 */
[----:B------:R2:W3:Y:S01]  /*6ea0*/  MUFU.EX2 R8, R0 ;  /* 0x0000000000087308 */ /* 0x0004e20000000800 */
[----:B-1----:R-:W-:-:S04]  /*6eb0*/  @P6 IMAD.HI.U32 R2, R243, c[0x0][0x2c8], RZ ;  /* 0x0000b200f3026a27 */ /* 0x002fc800078e00ff */
[----:B--2---:R-:W-:Y:S01]  /*6ec0*/  IMAD.MOV.U32 R0, RZ, RZ, R243 ;  /* 0x000000ffff007224 */ /* 0x004fe200078e00f3 */
[----:B------:R-:W-:Y:S02]  /*6ed0*/  @P6 SHF.R.U32.HI R0, RZ, c[0x0][0x2cc], R2 ;  /* 0x0000b300ff006a19 */ /* 0x000fe40000011602 */
[----:B---3--:R-:W-:Y:S02]  /*6ee0*/  F2FP.BF16.PACK_AB R95, R8, R3 ;  /* 0x00000003085f723e */ /* 0x008fe400000010ff */
[----:B------:R-:W-:Y:S01]  /*6ef0*/  ISETP.GE.AND P6, PT, R242, 0x1, PT ;  /* 0x00000001f200780c */ /* 0x000fe20003fc6270 */
[----:B------:R-:W-:Y:S02]  /*6f00*/  IMAD.IADD R2, R240, 0x1, R0 ;  /* 0x00000001f0027824 */ /* 0x000fe400078e0200 */
[----:B------:R-:W-:Y:S02]  /*6f10*/  FADD.FTZ R0, R22, R207 ;  /* 0x000000cf16007221 */ /* 0x000fe40000010000 */
[----:B------:R-:W-:Y:S02]  /*6f20*/  HMMA.16816.F32.BF16 R116, R92, R120, R124 ;  /* 0x000000785c74723c */ /* 0x000fe4000004187c */
[----:B------:R-:W-:-:S04]  /*6f30*/  FADD.FTZ R0, R208, R0 ;  /* 0x00000000d0007221 */ /* 0x000fc80000010000 */
[----:B------:R-:W-:Y:S02]  /*6f40*/  FADD.FTZ R0, R209, R0 ;  /* 0x00000000d1007221 */ /* 0x000fe40000010000 */
[-C--:B------:R-:W-:Y:S08]  /*6f50*/  HMMA.16816.F32.BF16 R124, R96, R122.reuse, R68 ;  /* 0x0000007a607c723c */ /* 0x080ff00000041844 */
[----:B------:R-:W-:Y:S08]  /*6f60*/  HMMA.16816.F32.BF16 R120, R92, R122, R52 ;  /* 0x0000007a5c78723c */ /* 0x000ff00000041834 */
[-C--:B------:R-:W-:Y:S08]  /*6f70*/  HMMA.16816.F32.BF16 R52, R96, R60.reuse, R172 ;  /* 0x0000003c6034723c */ /* 0x080ff000000418ac */
[C---:B------:R-:W-:Y:S08]  /*6f80*/  HMMA.16816.F32.BF16 R56, R92.reuse, R60, R180 ;  /* 0x0000003c5c38723c */ /* 0x040ff000000418b4 */
[C---:B------:R-:W-:Y:S08]  /*6f90*/  HMMA.16816.F32.BF16 R60, R92.reuse, R62, R88 ;  /* 0x0000003e5c3c723c */ /* 0x040ff00000041858 */
        /* <DEDUP_REMOVED lines=12> */
[-C--:B------:R-:W-:Y:S01]  /*7060*/  HMMA.16816.F32.BF16 R68, R96, R76.reuse, R168 ;  /* 0x0000004c6044723c */ /* 0x080fe200000418a8 */
[----:B------:R-:W-:Y:S02]  /*7070*/  FADD.FTZ R0, R161, R0 ;  /* 0x00000000a1007221 */ /* 0x000fe40000010000 */
[----:B------:R-:W-:Y:S02]  /*7080*/  FADD.FTZ R5, R204, R5 ;  /* 0x00000005cc057221 */ /* 0x000fe40000010000 */
[----:B------:R-:W-:Y:S02]  /*7090*/  FADD.FTZ R0, R10, R0 ;  /* 0x000000000a007221 */ /* 0x000fe40000010000 */
[----:B------:R-:W-:Y:S01]  /*70a0*/  FADD.FTZ R5, R205, R5 ;  /* 0x00000005cd057221 */ /* 0x000fe20000010000 */
[C---:B------:R-:W-:Y:S08]  /*70b0*/  HMMA.16816.F32.BF16 R72, R92.reuse, R76, R176 ;  /* 0x0000004c5c48723c */ /* 0x040ff000000418b0 */
[C---:B------:R-:W-:Y:S08]  /*70c0*/  HMMA.16816.F32.BF16 R136, R92.reuse, R138, R32 ;  /* 0x0000008a5c88723c */ /* 0x040ff00000041820 */
[C---:B------:R-:W-:Y:S08]  /*70d0*/  HMMA.16816.F32.BF16 R152, R92.reuse, R154, R28 ;  /* 0x0000009a5c98723c */ /* 0x040ff0000004181c */
[----:B------:R-:W-:Y:S08]  /*70e0*/  HMMA.16816.F32.BF16 R76, R92, R78, R48 ;  /* 0x0000004e5c4c723c */ /* 0x000ff00000041830 */
[-C--:B------:R-:W-:Y:S08]  /*70f0*/  HMMA.16816.F32.BF16 R96, R96, R6.reuse, R24 ;  /* 0x000000066060723c */ /* 0x080ff00000041818 */
[----:B------:R-:W-:Y:S07]  /*7100*/  HMMA.16816.F32.BF16 R92, R92, R6, R16 ;  /* 0x000000065c5c723c */ /* 0x000fee0000041810 */
        /* <DEDUP_REMOVED lines=12> */
[----:B------:R-:W-:Y:S01]  /*71d0*/  FADD.FTZ R3, R3, R4 ;  /* 0x0000000403037221 */ /* 0x000fe20000010000 */
[----:B------:R-:W-:Y:S01]  /*71e0*/  STL [R1+0x4], R7 ;  /* 0x0000040701007387 */ /* 0x000fe20000100800 */
[----:B------:R-:W-:-:S03]  /*71f0*/  FADD.FTZ R4, R38, R6 ;  /* 0x0000000626047221 */ /* 0x000fc60000010000 */
[----:B------:R1:W-:Y:S04]  /*7200*/  STL [R1], R0 ;  /* 0x0000000001007387 */ /* 0x0003e80000100800 */
[----:B------:R2:W-:Y:S01]  /*7210*/  STL [R1+0x8], R4 ;  /* 0x0000080401007387 */ /* 0x0005e20000100800 */
[----:B-1----:R-:W-:Y:S01]  /*7220*/  FADD.FTZ R0, R8, R3 ;  /* 0x0000000308007221 */ /* 0x002fe20000010000 */
[----:B------:R-:W-:-:S04]  /*7230*/  IADD3 R3, R2, c[0x0][0x328], RZ ;  /* 0x0000ca0002037a10 */ /* 0x000fc80007ffe0ff */
[----:B------:R2:W-:Y:S01]  /*7240*/  STL [R1+0xc], R0 ;  /* 0x00000c0001007387 */ /* 0x0005e20000100800 */
[----:B------:R-:W-:Y:S05]  /*7250*/  @!P6 BRA `(.L_x_519) ;  /* 0x000001100000e947 */ /* 0x000fea0003800000 */
[C---:B------:R-:W-:Y:S01]  /*7260*/  ISETP.GT.AND P0, PT, R2.reuse, RZ, PT ;  /* 0x000000ff0200720c */ /* 0x040fe20003f04270 */
[----:B------:R-:W-:Y:S01]  /*7270*/  BSSY B0, `(.L_x_520) ;  /* 0x000000d000007945 */ /* 0x000fe20003800000 */
[----:B--2---:R-:W-:Y:S01]  /*7280*/  IADD3 R0, R2, -0x1, RZ ;  /* 0xffffffff02007810 */ /* 0x004fe20007ffe0ff */
[----:B------:R-:W-:-:S10]  /*7290*/  IMAD.MOV.U32 R4, RZ, RZ, c[0x0][0x32c] ;  /* 0x0000cb00ff047624 */ /* 0x000fd400078e00ff */
[----:B------:R-:W-:Y:S05]  /*72a0*/  @P0 BRA `(.L_x_521) ;  /* 0x0000006000000947 */ /* 0x000fea0003800000 */
[----:B------:R-:W-:Y:S01]  /*72b0*/  ISETP.NE.AND P0, PT, R4, 0x1, PT ;  /* 0x000000010400780c */ /* 0x000fe20003f05270 */
[----:B------:R-:W-:-:S12]  /*72c0*/  IMAD.MOV R0, RZ, RZ, -R2 ;  /* 0x000000ffff007224 */ /* 0x000fd800078e0a02 */
[----:B------:R-:W-:-:S05]  /*72d0*/  @P0 IMAD.HI.U32 R2, R0, c[0x0][0x330], RZ ;  /* 0x0000cc0000020a27 */ /* 0x000fca00078e00ff */
[----:B------:R-:W-:-:S04]  /*72e0*/  @P0 SHF.R.U32.HI R0, RZ, c[0x0][0x334], R2 ;  /* 0x0000cd00ff000a19 */ /* 0x000fc80000011602 */
[----:B------:R-:W-:Y:S01]  /*72f0*/  LOP3.LUT R0, RZ, R0, RZ, 0x33, !PT ;  /* 0x00000000ff007212 */ /* 0x000fe200078e33ff */
[----:B------:R-:W-:Y:S05]  /*7300*/  BRA `(.L_x_522) ;  /* 0x0000003000007947 */ /* 0x000fea0003800000 */
.L_x_521:
[----:B------:R-:W-:-:S13]  /*7310*/  ISETP.NE.AND P0, PT, R4, 0x1, PT ;  /* 0x000000010400780c */ /* 0x000fda0003f05270 */
[----:B------:R-:W-:-:S05]  /*7320*/  @P0 IMAD.HI.U32 R2, R0, c[0x0][0x330], RZ ;  /* 0x0000cc0000020a27 */ /* 0x000fca00078e00ff */
[----:B------:R-:W-:Y:S02]  /*7330*/  @P0 SHF.R.U32.HI R0, RZ, c[0x0][0x334], R2 ;  /* 0x0000cd00ff000a19 */ /* 0x000fe40000011602 */
.L_x_522:
[----:B------:R-:W-:Y:S05]  /*7340*/  BSYNC B0 ;  /* 0x0000000000007941 */ /* 0x000fea0003800000 */
.L_x_520:
[----:B------:R-:W-:-:S05]  /*7350*/  IMAD R0, R0, R4, c[0x0][0x32c] ;  /* 0x0000cb0000007624 */ /* 0x000fca00078e0204 */
[----:B------:R-:W-:-:S05]  /*7360*/  IMNMX R3, R3, R0, PT ;  /* 0x0000000003037217 */ /* 0x000fca0003800200 */
.L_x_519:
[----:B------:R-:W-:-:S05]  /*7370*/  IMAD.HI R3, R3, 0x2aaaaaab, RZ ;  /* 0x2aaaaaab03037827 */ /* 0x000fca00078e02ff */
[----:B--2---:R-:W-:-:S04]  /*7380*/  SHF.R.U32.HI R0, RZ, 0x1f, R3 ;  /* 0x0000001fff007819 */ /* 0x004fc80000011603 */
[----:B------:R-:W-:-:S04]  /*7390*/  LEA.HI.SX32 R3, R3, R0, 0x1d ;  /* 0x0000000003037211 */ /* 0x000fc800078feaff */
[----:B------:R-:W-:-:S04]  /*73a0*/  IMNMX R2, R241, R3, !PT ;  /* 0x00000003f1027217 */ /* 0x000fc80007800200 */
[----:B------:R-:W-:Y:S01]  /*73b0*/  ISETP.GE.AND P0, PT, R200, R2, PT ;  /* 0x00000002c800720c */ /* 0x000fe20003f06270 */
[----:B------:R1:W-:-:S12]  /*73c0*/  STL [R1+0x14], R2 ;  /* 0x0000140201007387 */ /* 0x0003d80000100800 */
[----:B------:R-:W-:Y:S05]  /*73d0*/  @!P0 BRA `(.L_x_523) ;  /* 0x0000439000008947 */ /* 0x000fea0003800000 */
[----:B------:R-:W-:Y:S01]  /*73e0*/  IMAD.MOV.U32 R101, RZ, RZ, R107 ;  /* 0x000000ffff657224 */ /* 0x000fe200078e006b */
[----:B------:R-:W-:Y:S01]  /*73f0*/  MOV R104, R102 ;  /* 0x0000006600687202 */ /* 0x000fe20000000f00 */
[----:B------:R-:W-:Y:S01]  /*7400*/  IMAD.MOV.U32 R100, RZ, RZ, R108 ;  /* 0x000000ffff647224 */ /* 0x000fe200078e006c */
[----:B------:R-:W-:Y:S02]  /*7410*/  MOV R103, R106 ;  /* 0x0000006a00677202 */ /* 0x000fe40000000f00 */
.L_x_544:
[----:B------:R-:W2:Y:S01]  /*7420*/  LDL R180, [R1+0x10] ;  /* 0x0000100001b47983 */ /* 0x000ea20000100800 */
[----:B------:R-:W-:Y:S04]  /*7430*/  DEPBAR.LE SB0, 0x0 ;  /* 0x000080000000791a */ /* 0x000fe80000000000 */
[----:B------:R-:W3:Y:S01]  /*7440*/  S2R R181, SR_TID.X ;  /* 0x0000000000b57919 */ /* 0x000ee20000002100 */
[----:B------:R-:W-:Y:S01]  /*7450*/  WARPSYNC 0xffffffff ;  /* 0xffffffff00007948 */ /* 0x000fe20003800000 */
[----:B------:R-:W-:Y:S02]  /*7460*/  BSSY B0, `(.L_x_524) ;  /* 0x0000030000007945 */ /* 0x000fe40003800000 */
[----:B------:R-:W-:Y:S01]  /*7470*/  BAR.SYNC.DEFER_BLOCKING 0x0 ;  /* 0x0000000000007b1d */ /* 0x000fe20000010000 */
[C---:B------:R-:W-:Y:S02]  /*7480*/  LOP3.LUT P5, RZ, R198.reuse, 0x100, RZ, 0xc0, !PT ;  /* 0x00000100c6ff7812 */ /* 0x040fe400078ac0ff */
[C---:B------:R-:W-:Y:S02]  /*7490*/  LOP3.LUT P4, RZ, R198.reuse, 0x80, RZ, 0xc0, !PT ;  /* 0x00000080c6ff7812 */ /* 0x040fe4000788c0ff */
[----:B------:R-:W-:Y:S01]  /*74a0*/  LOP3.LUT P3, RZ, R198, 0x40, RZ, 0xc0, !PT ;  /* 0x00000040c6ff7812 */ /* 0x000fe2000786c0ff */
[----:B------:R4:W1:Y:S04]  /*74b0*/  LDSM.16.M88.4 R48, [R187] ;  /* 0x00000000bb30783b */ /* 0x0008680000000200 */
[----:B------:R4:W1:Y:S04]  /*74c0*/  LDSM.16.M88.4 R44, [R187+0x1000] ;  /* 0x00100000bb2c783b */ /* 0x0008680000000200 */
[----:B------:R4:W1:Y:S04]  /*74d0*/  LDSM.16.M88.4 R16, [R184] ;  /* 0x00000000b810783b */ /* 0x0008680000000200 */
[----:B------:R4:W1:Y:S04]  /*74e0*/  LDSM.16.M88.4 R32, [R184+0x400] ;  /* 0x00040000b820783b */ /* 0x0008680000000200 */
[----:B------:R4:W1:Y:S04]  /*74f0*/  LDSM.16.M88.4 R108, [R184+0x800] ;  /* 0x00080000b86c783b */ /* 0x0008680000000200 */
[----:B------:R4:W1:Y:S04]  /*7500*/  LDSM.16.M88.4 R160, [R188] ;  /* 0x00000000bca0783b */ /* 0x0008680000000200 */
[----:B------:R4:W1:Y:S04]  /*7510*/  LDSM.16.M88.4 R168, [R188+0x1000] ;  /* 0x00100000bca8783b */ /* 0x0008680000000200 */
[----:B------:R4:W1:Y:S04]  /*7520*/  LDSM.16.M88.4 R164, [R189] ;  /* 0x00000000bda4783b */ /* 0x0008680000000200 */
[----:B------:R4:W1:Y:S04]  /*7530*/  LDSM.16.M88.4 R172, [R197] ;  /* 0x00000000c5ac783b */ /* 0x0008680000000200 */
[----:B------:R4:W1:Y:S01]  /*7540*/  LDSM.16.M88.4 R176, [R196] ;  /* 0x00000000c4b0783b */ /* 0x0008620000000200 */
[----:B--2---:R-:W-:Y:S11]  /*7550*/  ISETP.GT.AND P0, PT, R180, R200, PT ;  /* 0x000000c8b400720c */ /* 0x004ff60003f04270 */
[----:B------:R-:W-:Y:S02]  /*7560*/  @!UPT UIADD3 URZ, URZ, URZ, URZ ;  /* 0x0000003f3f3ff290 */ /* 0x000fe4000fffe03f */
[----:B------:R-:W-:-:S05]  /*7570*/  @P0 BRA `(.L_x_525) ;  /* 0x000001e000000947 */ /* 0x000fca0003800000 */
[----:B-1-34-:R-:W-:Y:S01]  /*7580*/  SHF.R.S32.HI R0, RZ, 0x1f, R200 ;  /* 0x0000001fff007819 */ /* 0x01afe200000114c8 */
[----:B------:R-:W-:Y:S01]  /*7590*/  IMAD.WIDE.U32 R2, R200, c[0x0][0x208], RZ ;  /* 0x00008200c8027a25 */ /* 0x000fe200078e00ff */
[----:B------:R-:W-:Y:S03]  /*75a0*/  ISETP.GT.AND P1, PT, R181, 0x3f, PT ;  /* 0x0000003fb500780c */ /* 0x000fe60003f24270 */
[----:B------:R-:W-:Y:S04]  /*75b0*/  IMAD R0, R0, c[0x0][0x208], RZ ;  /* 0x0000820000007a24 */ /* 0x000fe800078e02ff */
[----:B------:R-:W-:Y:S04]  /*75c0*/  IMAD R0, R200, c[0x0][0x20c], R0 ;  /* 0x00008300c8007a24 */ /* 0x000fe800078e0200 */
[----:B------:R-:W-:Y:S02]  /*75d0*/  IMAD.IADD R0, R3, 0x1, R0 ;  /* 0x0000000103007824 */ /* 0x000fe400078e0200 */
[----:B------:R-:W-:Y:S02]  /*75e0*/  @!P1 IMAD.MOV.U32 R4, RZ, RZ, c[0x0][0x208] ;  /* 0x00008200ff049624 */ /* 0x000fe400078e00ff */
[----:B------:R-:W-:Y:S04]  /*75f0*/  IMAD.WIDE.U32 R2, R2, 0x30, RZ ;  /* 0x0000003002027825 */ /* 0x000fe800078e00ff */
[----:B------:R-:W-:Y:S01]  /*7600*/  IMAD R0, R0, 0x30, RZ ;  /* 0x0000003000007824 */ /* 0x000fe200078e02ff */
[C---:B------:R-:W-:Y:S01]  /*7610*/  @!P1 LEA R6, P0, R4.reuse, R2, 0x5 ;  /* 0x0000000204069211 */ /* 0x040fe200078028ff */
[----:B------:R-:W-:Y:S03]  /*7620*/  @!P1 IMAD.MOV.U32 R5, RZ, RZ, c[0x0][0x20c] ;  /* 0x00008300ff059624 */ /* 0x000fe600078e00ff */
[----:B------:R-:W-:Y:S04]  /*7630*/  IADD3 R0, R3, R0, RZ ;  /* 0x0000000003007210 */ /* 0x000fe80007ffe0ff */
[----:B------:R-:W-:Y:S02]  /*7640*/  @!P1 LEA.HI.X R3, R4, R0, R5, 0x5, P0 ;  /* 0x0000000004039211 */ /* 0x000fe400000f2c05 */
[----:B------:R-:W-:Y:S05]  /*7650*/  IADD3 R2, P0, R228, R2, RZ ;  /* 0x00000002e4027210 */ /* 0x000fea0007f1e0ff */
[----:B------:R-:W-:Y:S01]  /*7660*/  IMAD.X R0, R0, 0x1, R232, P0 ;  /* 0x0000000100007824 */ /* 0x000fe200000e06e8 */
[C---:B------:R-:W-:Y:S04]  /*7670*/  LEA R4, P0, R2.reuse, c[0x0][0x1f8], 0x1 ;  /* 0x00007e0002047a11 */ /* 0x040fe800078008ff */
[----:B------:R-:W-:Y:S02]  /*7680*/  LEA.HI.X R5, R2, c[0x0][0x1fc], R0, 0x1, P0 ;  /* 0x00007f0002057a11 */ /* 0x000fe400000f0c00 */
[----:B------:R-:W-:Y:S03]  /*7690*/  @!P1 IADD3 R0, P0, R6, R228, RZ ;  /* 0x000000e406009210 */ /* 0x000fe60007f1e0ff */
[----:B------:R-:W-:Y:S01]  /*76a0*/  @!PT LDS RZ, [RZ] ;  /* 0x00000000fffff984 */ /* 0x000fe20000000800 */
[----:B------:R-:W-:Y:S01]  /*76b0*/  @!PT LDS RZ, [RZ] ;  /* 0x00000000fffff984 */ /* 0x000fe20000000800 */
[----:B------:R-:W-:Y:S01]  /*76c0*/  @!PT LDS RZ, [RZ] ;  /* 0x00000000fffff984 */ /* 0x000fe20000000800 */
[----:B------:R1:W-:Y:S01]  /*76d0*/  LDGSTS.E.BYPASS.LTC128B.128 [R199+0x1880], [R4.64], !P5 ;  /* 0x0188000004c77fae */ /* 0x0003e2000e901d46 */
[----:B------:R-:W-:Y:S02]  /*76e0*/  @!P1 IADD3.X R3, R3, R232, RZ, P0, !PT ;  /* 0x000000e803039210 */ /* 0x000fe400007fe4ff */
[C---:B------:R-:W-:Y:S01]  /*76f0*/  @!P1 LEA R2, P0, R0.reuse, c[0x0][0x1f8], 0x1 ;  /* 0x00007e0000029a11 */ /* 0x040fe200078008ff */
[----:B------:R1:W-:Y:S03]  /*7700*/  LDGSTS.E.BYPASS.LTC128B.128 [R199+0x2480], [R4.64+0x40], !P4 ;  /* 0x0248004004c77fae */ /* 0x0003e6000e101d46 */
[----:B------:R-:W-:Y:S01]  /*7710*/  @!P1 LEA.HI.X R3, R0, c[0x0][0x1fc], R3, 0x1, P0 ;  /* 0x00007f0000039a11 */ /* 0x000fe200000f0c03 */
[----:B------:R1:W-:Y:S04]  /*7720*/  LDGSTS.E.BYPASS.LTC128B.128 [R199+0x3080], [R4.64+0x80], !P3 ;  /* 0x0308008004c77fae */ /* 0x0003e8000d901d46 */
[----:B------:R1:W-:Y:S04]  /*7730*/  @!P1 LDGSTS.E.BYPASS.LTC128B.128 [R199+0x2080], [R2.64], !P5 ;  /* 0x0208000002c79fae */ /* 0x0003e8000e901d46 */
[----:B------:R1:W-:Y:S04]  /*7740*/  @!P1 LDGSTS.E.BYPASS.LTC128B.128 [R199+0x2c80], [R2.64+0x40], !P4 ;  /* 0x02c8004002c79fae */ /* 0x0003e8000e101d46 */
[----:B------:R1:W-:Y:S02]  /*7750*/  @!P1 LDGSTS.E.BYPASS.LTC128B.128 [R199+0x3880], [R2.64+0x80], !P3 ;  /* 0x0388008002c79fae */ /* 0x0003e4000d901d46 */
.L_x_525:
[----:B-1-34-:R-:W-:Y:S05]  /*7760*/  BSYNC B0 ;  /* 0x0000000000007941 */ /* 0x01afea0003800000 */
.L_x_524:
[-C--:B------:R-:W-:Y:S01]  /*7770*/  HMMA.16816.F32.BF16 R4, R48, R16.reuse, RZ ;  /* 0x000000103004723c */ /* 0x080fe200000418ff */
[----:B------:R-:W0:Y:S01]  /*7780*/  LDGDEPBAR ;  /* 0x00000000000079af */ /* 0x000e220000000000 */
[----:B------:R-:W-:Y:S01]  /*7790*/  BSSY B0, `(.L_x_526) ;  /* 0x00000e7000007945 */ /* 0x000fe20003800000 */
[----:B------:R-:W-:Y:S05]  /*77a0*/  ISETP.GT.AND P0, PT, R200, R180, PT ;  /* 0x000000b4c800720c */ /* 0x000fea0003f04270 */
[C---:B------:R-:W-:Y:S08]  /*77b0*/  HMMA.16816.F32.BF16 R8, R44.reuse, R16, RZ ;  /* 0x000000102c08723c */ /* 0x040ff000000418ff */
[-C--:B------:R-:W-:Y:S08]  /*77c0*/  HMMA.16816.F32.BF16 R12, R44, R18.reuse, RZ ;  /* 0x000000122c0c723c */ /* 0x080ff000000418ff */
        /* <DEDUP_REMOVED lines=8> */
[----:B------:R-:W-:Y:S01]  /*7850*/  HMMA.16816.F32.BF16 R48, R48, R110, RZ ;  /* 0x0000006e3030723c */ /* 0x000fe200000418ff */
[----:B------:R-:W-:Y:S07]  /*7860*/  LDSM.16.M88.4 R108, [R187+0x2000] ;  /* 0x00200000bb6c783b */ /* 0x000fee0000000200 */
[-C--:B------:R-:W-:Y:S08]  /*7870*/  HMMA.16816.F32.BF16 R4, R160, R164.reuse, R4 ;  /* 0x000000a4a004723c */ /* 0x080ff00000041804 */
[C---:B------:R-:W-:Y:S08]  /*7880*/  HMMA.16816.F32.BF16 R8, R168.reuse, R164, R8 ;  /* 0x000000a4a808723c */ /* 0x040ff00000041808 */
[-C--:B------:R-:W-:Y:S08]  /*7890*/  HMMA.16816.F32.BF16 R12, R168, R166.reuse, R12 ;  /* 0x000000a6a80c723c */ /* 0x080ff0000004180c */
[C---:B------:R-:W-:Y:S01]  /*78a0*/  HMMA.16816.F32.BF16 R16, R160.reuse, R166, R16 ;  /* 0x000000a6a010723c */ /* 0x040fe20000041810 */
[----:B------:R-:W1:Y:S07]  /*78b0*/  LDSM.16.M88.4 R164, [R184+0xc00] ;  /* 0x000c0000b8a4783b */ /* 0x000e6e0000000200 */
        /* <DEDUP_REMOVED lines=24> */
[----:B------:R-:W2:Y:S07]  /*7a40*/  LDSM.16.M88.4 R168, [R188+0x3000] ;  /* 0x00300000bca8783b */ /* 0x000eae0000000200 */
        /* <DEDUP_REMOVED lines=44> */
[----:B------:R-:W3:Y:S01]  /*7d10*/  MUFU.TANH R211, R3 ;  /* 0x0000000300d37308 */ /* 0x000ee20000002400 */
[----:B-1----:R-:W-:Y:S02]  /*7d20*/  FMUL.FTZ R0, R5, c[0x0][0x320] ;  /* 0x0000c80005007a20 */ /* 0x002fe40000410000 */
[----:B------:R-:W-:Y:S07]  /*7d30*/  FMUL.FTZ R2, R11, c[0x0][0x320] ;  /* 0x0000c8000b027a20 */ /* 0x000fee0000410000 */
[----:B------:R1:W4:Y:S10]  /*7d40*/  MUFU.TANH R175, R0 ;  /* 0x0000000000af7308 */ /* 0x0003340000002400 */
[----:B------:R-:W2:Y:S01]  /*7d50*/  MUFU.TANH R210, R2 ;  /* 0x0000000200d27308 */ /* 0x000ea20000002400 */
[----:B-1----:R-:W-:Y:S09]  /*7d60*/  FMUL.FTZ R0, R6, c[0x0][0x320] ;  /* 0x0000c80006007a20 */ /* 0x002ff20000410000 */
[----:B------:R1:W1:Y:S02]  /*7d70*/  MUFU.TANH R201, R0 ;  /* 0x0000000000c97308 */ /* 0x0002640000002400 */
[----:B-1----:R-:W-:Y:S02]  /*7d80*/  FMUL.FTZ R0, R7, c[0x0][0x320] ;  /* 0x0000c80007007a20 */ /* 0x002fe40000410000 */
[----:B------:R-:W1:Y:S06]  /*7d90*/  LDSM.16.M88.4 R4, [R191] ;  /* 0x00000000bf04783b */ /* 0x000e6c0000000200 */
[----:B------:R5:W1:Y:S02]  /*7da0*/  MUFU.TANH R183, R0 ;  /* 0x0000000000b77308 */ /* 0x000a640000002400 */
[----:B-----5:R-:W-:Y:S08]  /*7db0*/  FMUL.FTZ R0, R8, c[0x0][0x320] ;  /* 0x0000c80008007a20 */ /* 0x020ff00000410000 */
[----:B------:R5:W2:Y:S01]  /*7dc0*/  MUFU.TANH R209, R0 ;  /* 0x0000000000d17308 */ /* 0x000aa20000002400 */
[-C--:B-1----:R-:W-:Y:S08]  /*7dd0*/  HMMA.16816.F32.BF16 R20, R160, R4.reuse, R20 ;  /* 0x00000004a014723c */ /* 0x082ff00000041814 */
[C---:B------:R-:W-:Y:S04]  /*7de0*/  HMMA.16816.F32.BF16 R24, R168.reuse, R4, R24 ;  /* 0x00000004a818723c */ /* 0x040fe80000041818 */
[----:B-----5:R-:W-:Y:S02]  /*7df0*/  FMUL.FTZ R0, R9, c[0x0][0x320] ;  /* 0x0000c80009007a20 */ /* 0x020fe40000410000 */
[----:B------:R-:W1:Y:S02]  /*7e00*/  LDSM.16.M88.4 R8, [R190] ;  /* 0x00000000be08783b */ /* 0x000e640000000200 */
[----:B------:R-:W-:Y:S04]  /*7e10*/  DEPBAR.LE SB0, 0x0 ;  /* 0x000080000000791a */ /* 0x000fe80000000000 */
[----:B------:R5:W1:Y:S01]  /*7e20*/  MUFU.TANH R202, R0 ;  /* 0x0000000000ca7308 */ /* 0x000a620000002400 */
[-C--:B------:R-:W-:Y:S01]  /*7e30*/  HMMA.16816.F32.BF16 R28, R168, R6.reuse, R28 ;  /* 0x00000006a81c723c */ /* 0x080fe2000004181c */
[----:B------:R-:W-:Y:S07]  /*7e40*/  BAR.SYNC.DEFER_BLOCKING 0x0 ;  /* 0x0000000000007b1d */ /* 0x000fee0000010000 */
[C---:B------:R-:W-:Y:S04]  /*7e50*/  HMMA.16816.F32.BF16 R32, R160.reuse, R6, R32 ;  /* 0x00000006a020723c */ /* 0x040fe80000041820 */
[----:B------:R-:W-:Y:S02]  /*7e60*/  FMUL.FTZ R2, R27, c[0x0][0x320] ;  /* 0x0000c8001b027a20 */ /* 0x000fe40000410000 */
[----:B------:R-:W-:Y:S02]  /*7e70*/  FMUL.FTZ R3, R26, c[0x0][0x320] ;  /* 0x0000c8001a037a20 */ /* 0x000fe40000410000 */
[----:B------:R-:W2:Y:S01]  /*7e80*/  MUFU.TANH R177, R2 ;  /* 0x0000000200b17308 */ /* 0x000ea20000002400 */
[----:B-----5:R-:W-:Y:S09]  /*7e90*/  FMUL.FTZ R0, R12, c[0x0][0x320] ;  /* 0x0000c8000c007a20 */ /* 0x020ff20000410000 */
[----:B------:R-:W2:Y:S01]  /*7ea0*/  MUFU.TANH R178, R3 ;  /* 0x0000000300b27308 */ /* 0x000ea20000002400 */
[-C--:B-1----:R-:W-:Y:S09]  /*7eb0*/  HMMA.16816.F32.BF16 R36, R160, R8.reuse, R36 ;  /* 0x00000008a024723c */ /* 0x082ff20000041824 */
[----:B------:R1:W1:Y:S01]  /*7ec0*/  MUFU.TANH R182, R0 ;  /* 0x0000000000b67308 */ /* 0x0002620000002400 */
[C---:B------:R-:W-:Y:S08]  /*7ed0*/  HMMA.16816.F32.BF16 R40, R168.reuse, R8, R40 ;  /* 0x00000008a828723c */ /* 0x040ff00000041828 */
[-C--:B------:R-:W-:Y:S08]  /*7ee0*/  HMMA.16816.F32.BF16 R44, R168, R10.reuse, R44 ;  /* 0x0000000aa82c723c */ /* 0x080ff0000004182c */
[----:B------:R-:W-:Y:S04]  /*7ef0*/  HMMA.16816.F32.BF16 R48, R160, R10, R48 ;  /* 0x0000000aa030723c */ /* 0x000fe80000041830 */
[----:B-1----:R-:W-:Y:S04]  /*7f00*/  FMUL.FTZ R0, R13, c[0x0][0x320] ;  /* 0x0000c8000d007a20 */ /* 0x002fe80000410000 */
[----:B------:R1:W1:Y:S04]  /*7f10*/  MUFU.TANH R179, R0 ;  /* 0x0000000000b37308 */ /* 0x0002680000002400 */
[----:B-1----:R-:W-:Y:S06]  /*7f20*/  FMUL.FTZ R0, R14, c[0x0][0x320] ;  /* 0x0000c8000e007a20 */ /* 0x002fec0000410000 */
        /* <DEDUP_REMOVED lines=70> */
[----:B------:R1:W1:Y:S01]  /*8390*/  MUFU.TANH R14, R0 ;  /* 0x00000000000e7308 */ /* 0x0002620000002400 */
[----:B------:R-:W-:-:S05]  /*83a0*/  @!P0 BRA `(.L_x_527) ;  /* 0x0000025000008947 */ /* 0x000fca0003800000 */
[----:B--234-:R-:W-:Y:S02]  /*83b0*/  SHF.R.S32.HI R180, RZ, 0x1f, R181 ;  /* 0x0000001fffb47819 */ /* 0x01cfe400000114b5 */
[----:B-1----:R-:W-:Y:S02]  /*83c0*/  IADD3 R0, R200, -0x1, RZ ;  /* 0xffffffffc8007810 */ /* 0x002fe40007ffe0ff */
[----:B------:R-:W-:Y:S02]  /*83d0*/  LEA.HI R180, R180, R181, RZ, 0x2 ;  /* 0x000000b5b4b47211 */ /* 0x000fe400078f10ff */
[----:B------:R-:W-:Y:S02]  /*83e0*/  SHF.R.S32.HI R2, RZ, 0x1f, R0 ;  /* 0x0000001fff027819 */ /* 0x000fe40000011400 */
[----:B------:R-:W-:Y:S03]  /*83f0*/  SHF.R.S32.HI R180, RZ, 0x2, R180 ;  /* 0x00000002ffb47819 */ /* 0x000fe600000114b4 */
[----:B------:R-:W-:Y:S01]  /*8400*/  IMAD R5, R2, c[0x0][0x1e0], RZ ;  /* 0x0000780002057a24 */ /* 0x000fe200078e02ff */
[----:B------:R-:W-:Y:S01]  /*8410*/  IADD3 R4, -R180, 0x30, RZ ;  /* 0x00000030b4047810 */ /* 0x000fe20007ffe1ff */
[----:B------:R-:W-:Y:S03]  /*8420*/  IMAD.WIDE.U32 R2, R0, c[0x0][0x1e0], RZ ;  /* 0x0000780000027a25 */ /* 0x000fe600078e00ff */
[----:B------:R-:W-:Y:S01]  /*8430*/  ISETP.GE.AND P0, PT, R4, 0x21, PT ;  /* 0x000000210400780c */ /* 0x000fe20003f06270 */
[----:B------:R-:W-:Y:S04]  /*8440*/  IMAD R0, R0, c[0x0][0x1e4], R5 ;  /* 0x0000790000007a24 */ /* 0x000fe800078e0205 */
[----:B------:R-:W-:Y:S02]  /*8450*/  IMAD.IADD R0, R3, 0x1, R0 ;  /* 0x0000000103007824 */ /* 0x000fe400078e0200 */
[----:B------:R-:W-:Y:S04]  /*8460*/  IMAD.WIDE.U32 R2, R2, 0x30, RZ ;  /* 0x0000003002027825 */ /* 0x000fe800078e00ff */
[----:B------:R-:W-:Y:S02]  /*8470*/  IMAD R0, R0, 0x30, RZ ;  /* 0x0000003000007824 */ /* 0x000fe400078e02ff */
[----:B------:R-:W-:Y:S02]  /*8480*/  @P0 IMAD.MOV.U32 R6, RZ, RZ, c[0x0][0x1e0] ;  /* 0x00007800ff060624 */ /* 0x000fe400078e00ff */
[----:B------:R-:W-:Y:S02]  /*8490*/  @P0 IMAD.MOV.U32 R5, RZ, RZ, c[0x0][0x1e4] ;  /* 0x00007900ff050624 */ /* 0x000fe400078e00ff */
[----:B------:R-:W-:Y:S01]  /*84a0*/  IMAD.IADD R0, R3, 0x1, R0 ;  /* 0x0000000103007824 */ /* 0x000fe200078e0200 */
[C---:B------:R-:W-:Y:S04]  /*84b0*/  @P0 LEA R3, P1, R6.reuse, R2, 0x5 ;  /* 0x0000000206030211 */ /* 0x040fe800078228ff */
[----:B------:R-:W-:Y:S02]  /*84c0*/  @P0 LEA.HI.X R6, R6, R0, R5, 0x5, P1 ;  /* 0x0000000006060211 */ /* 0x000fe400008f2c05 */
[----:B------:R-:W-:Y:S11]  /*84d0*/  ISETP.GE.AND P1, PT, R4, 0x1, PT ;  /* 0x000000010400780c */ /* 0x000ff60003f26270 */
[----:B------:R-:W-:Y:S02]  /*84e0*/  @!UPT UIADD3 URZ, URZ, URZ, URZ ;  /* 0x0000003f3f3ff290 */ /* 0x000fe4000fffe03f */
[----:B------:R-:W-:Y:S05]  /*84f0*/  @P1 IADD3 R2, P2, R246, R2, RZ ;  /* 0x00000002f6021210 */ /* 0x000fea0007f5e0ff */
[----:B------:R-:W-:Y:S01]  /*8500*/  @P1 IMAD.X R0, R0, 0x1, R252, P2 ;  /* 0x0000000100001824 */ /* 0x000fe200010e06fc */
[C---:B------:R-:W-:Y:S04]  /*8510*/  @P1 LEA R4, P2, R2.reuse, c[0x0][0x1c8], 0x1 ;  /* 0x0000720002041a11 */ /* 0x040fe800078408ff */
[----:B------:R-:W-:Y:S02]  /*8520*/  @P1 LEA.HI.X R5, R2, c[0x0][0x1cc], R0, 0x1, P2 ;  /* 0x0000730002051a11 */ /* 0x000fe400010f0c00 */
[----:B------:R-:W-:Y:S03]  /*8530*/  @P0 IADD3 R0, P2, R3, R246, RZ ;  /* 0x000000f603000210 */ /* 0x000fe60007f5e0ff */
[----:B------:R-:W-:Y:S01]  /*8540*/  @!PT LDS RZ, [RZ] ;  /* 0x00000000fffff984 */ /* 0x000fe20000000800 */
[----:B------:R-:W-:Y:S01]  /*8550*/  @!PT LDS RZ, [RZ] ;  /* 0x00000000fffff984 */ /* 0x000fe20000000800 */
[----:B------:R-:W-:Y:S01]  /*8560*/  @!PT LDS RZ, [RZ] ;  /* 0x00000000fffff984 */ /* 0x000fe20000000800 */
[----:B------:R1:W-:Y:S02]  /*8570*/  @P1 LDGSTS.E.BYPASS.LTC128B.128 [R199+0x3c80], [R4.64], !P5 ;  /* 0x03c8000004c71fae */ /* 0x0003e4000e901d46 */
[----:B------:R-:W-:Y:S01]  /*8580*/  @P0 IMAD.X R3, R6, 0x1, R252, P2 ;  /* 0x0000000106030824 */ /* 0x000fe200010e06fc */
[C---:B------:R-:W-:Y:S01]  /*8590*/  @P0 LEA R2, P2, R0.reuse, c[0x0][0x1c8], 0x1 ;  /* 0x0000720000020a11 */ /* 0x040fe200078408ff */
[----:B------:R1:W-:Y:S03]  /*85a0*/  @P1 LDGSTS.E.BYPASS.LTC128B.128 [R199+0x4880], [R4.64+0x40], !P4 ;  /* 0x0488004004c71fae */ /* 0x0003e6000e101d46 */
[----:B------:R-:W-:Y:S01]  /*85b0*/  @P0 LEA.HI.X R3, R0, c[0x0][0x1cc], R3, 0x1, P2 ;  /* 0x0000730000030a11 */ /* 0x000fe200010f0c03 */
[----:B------:R1:W-:Y:S04]  /*85c0*/  @P1 LDGSTS.E.BYPASS.LTC128B.128 [R199+0x5480], [R4.64+0x80], !P3 ;  /* 0x0548008004c71fae */ /* 0x0003e8000d901d46 */
[----:B------:R1:W-:Y:S04]  /*85d0*/  @P0 LDGSTS.E.BYPASS.LTC128B.128 [R199+0x4480], [R2.64], !P5 ;  /* 0x0448000002c70fae */ /* 0x0003e8000e901d46 */
[----:B------:R1:W-:Y:S04]  /*85e0*/  @P0 LDGSTS.E.BYPASS.LTC128B.128 [R199+0x5080], [R2.64+0x40], !P4 ;  /* 0x0508004002c70fae */ /* 0x0003e8000e101d46 */
[----:B------:R1:W-:Y:S02]  /*85f0*/  @P0 LDGSTS.E.BYPASS.LTC128B.128 [R199+0x5c80], [R2.64+0x80], !P3 ;  /* 0x05c8008002c70fae */ /* 0x0003e4000d901d46 */
.L_x_527:
[----:B--234-:R-:W-:Y:S05]  /*8600*/  BSYNC B0 ;  /* 0x0000000000007941 */ /* 0x01cfea0003800000 */
.L_x_526:
[----:B-1----:R-:W2:Y:S01]  /*8610*/  LDL R2, [R1+0x18] ;  /* 0x0000180001027983 */ /* 0x002ea20000100800 */
[----:B------:R-:W-:Y:S01]  /*8620*/  IMAD.MOV.U32 R3, RZ, RZ, c[0x0][0x2c4] ;  /* 0x0000b100ff037624 */ /* 0x000fe200078e00ff */
[----:B------:R-:W-:Y:S01]  /*8630*/  ULDC UR4, c[0x0][0x324] ;  /* 0x0000c90000047ab9 */ /* 0x000fe20000000800 */
[----:B------:R-:W-:Y:S01]  /*8640*/  IMAD.MOV.U32 R33, RZ, RZ, c[0x0][0x32c] ;  /* 0x0000cb00ff217624 */ /* 0x000fe200078e00ff */
[----:B------:R-:W2:Y:S01]  /*8650*/  LDL R0, [R1+0x3c] ;  /* 0x00003c0001007983 */ /* 0x000ea20000100800 */
[----:B------:R-:W-:Y:S01]  /*8660*/  ULOP3.LUT UR4, URZ, UR4, URZ, 0x33, !UPT ;  /* 0x000000043f047292 */ /* 0x000fe2000f8e333f */
[----:B------:R-:W-:Y:S02]  /*8670*/  ISETP.NE.AND P0, PT, R3, 0x1, PT ;  /* 0x000000010300780c */ /* 0x000fe40003f05270 */
[----:B------:R-:W0:Y:S01]  /*8680*/  LDGDEPBAR ;  /* 0x00000000000079af */ /* 0x000e220000000000 */
[----:B--2---:R-:W-:Y:S10]  /*8690*/  IMAD.IADD R5, R0, 0x1, R2 ;  /* 0x0000000100057824 */ /* 0x004ff400078e0202 */
[----:B------:R-:W-:Y:S05]  /*86a0*/  @P0 IMAD.HI.U32 R0, R5, c[0x0][0x2c8], RZ ;  /* 0x0000b20005000a27 */ /* 0x000fea00078e00ff */
[----:B------:R-:W-:Y:S01]  /*86b0*/  @P0 SHF.R.U32.HI R5, RZ, c[0x0][0x2cc], R0 ;  /* 0x0000b300ff050a19 */ /* 0x000fe20000011600 */
[----:B------:R-:W-:Y:S01]  /*86c0*/  IMAD R0, R200, -0x30, RZ ;  /* 0xffffffd0c8007824 */ /* 0x000fe200078e02ff */
[----:B------:R-:W-:Y:S03]  /*86d0*/  ISETP.GE.AND P0, PT, R33, 0x1, PT ;  /* 0x000000012100780c */ /* 0x000fe60003f06270 */
[----:B------:R-:W1:Y:S01]  /*86e0*/  SHFL.IDX PT, R4, R5, RZ, 0x1c1f ;  /* 0x001c1fff05047589 */ /* 0x000e6200000e0000 */
[----:B------:R-:W-:Y:S04]  /*86f0*/  IADD3 R2, -R236, 0x1, R0 ;  /* 0x00000001ec027810 */ /* 0x000fe80007ffe100 */
[----:B------:R-:W-:Y:S04]  /*8700*/  IADD3 R2, -R226, R2, R227 ;  /* 0x00000002e2027210 */ /* 0x000fe80007ffe1e3 */
[C---:B------:R-:W-:Y:S02]  /*8710*/  IADD3 R6, R2.reuse, c[0x0][0x328], RZ ;  /* 0x0000ca0002067a10 */ /* 0x040fe40007ffe0ff */
[----:B------:R-:W-:Y:S03]  /*8720*/  IADD3 R7, R2, UR4, RZ ;  /* 0x0000000402077c10 */ /* 0x000fe6000fffe0ff */
[----:B-1----:R-:W-:Y:S02]  /*8730*/  IMAD.IADD R3, R6, 0x1, R4 ;  /* 0x0000000106037824 */ /* 0x002fe400078e0204 */
[----:B------:R-:W-:Y:S01]  /*8740*/  IMAD.IADD R2, R4, 0x1, R7 ;  /* 0x0000000104027824 */ /* 0x000fe200078e0207 */
[----:B------:R-:W-:-:S05]  /*8750*/  @!P0 BRA `(.L_x_528) ;  /* 0x0000018000008947 */ /* 0x000fca0003800000 */
[----:B------:R-:W-:Y:S01]  /*8760*/  IADD3 R4, -R226, R227, R4 ;  /* 0x000000e3e2047210 */ /* 0x000fe20007ffe104 */
[----:B------:R-:W-:Y:S03]  /*8770*/  BSSY B0, `(.L_x_529) ;  /* 0x0000011000007945 */ /* 0x000fe60003800000 */
        /* <DEDUP_REMOVED lines=11> */
.L_x_530:
[----:B------:R-:W-:Y:S04]  /*8830*/  MOV R8, c[0x0][0x32c] ;  /* 0x0000cb0000087a02 */ /* 0x000fe80000000f00 */
[----:B------:R-:W-:Y:S11]  /*8840*/  ISETP.NE.AND P0, PT, R8, 0x1, PT ;  /* 0x000000010800780c */ /* 0x000ff60003f05270 */
[----:B------:R-:W-:Y:S02]  /*8850*/  @!UPT UIADD3 URZ, URZ, URZ, URZ ;  /* 0x0000003f3f3ff290 */ /* 0x000fe4000fffe03f */
[----:B------:R-:W-:Y:S05]  /*8860*/  @P0 IMAD.HI.U32 R8, R4, c[0x0][0x330], RZ ;  /* 0x0000cc0004080a27 */ /* 0x000fea00078e00ff */
[----:B------:R-:W-:Y:S02]  /*8870*/  @P0 SHF.R.U32.HI R4, RZ, c[0x0][0x334], R8 ;  /* 0x0000cd00ff040a19 */ /* 0x000fe40000011608 */
.L_x_531:
[----:B------:R-:W-:Y:S05]  /*8880*/  BSYNC B0 ;  /* 0x0000000000007941 */ /* 0x000fea0003800000 */
.L_x_529:
[----:B------:R-:W-:Y:S04]  /*8890*/  IMAD.IADD R8, R0, 0x1, -R236 ;  /* 0x0000000100087824 */ /* 0x000fe800078e0aec */
[----:B------:R-:W-:Y:S05]  /*88a0*/  IMAD R4, R4, c[0x0][0x32c], R8 ;  /* 0x0000cb0004047a24 */ /* 0x000fea00078e0208 */
[----:B------:R-:W-:Y:S02]  /*88b0*/  IADD3 R8, R4, c[0x0][0x32c], RZ ;  /* 0x0000cb0004087a10 */ /* 0x000fe40007ffe0ff */
[----:B------:R-:W-:Y:S02]  /*88c0*/  IMNMX R2, R2, R4, !PT ;  /* 0x0000000402027217 */ /* 0x000fe40007800200 */
[----:B------:R-:W-:Y:S02]  /*88d0*/  IMNMX R3, R3, R8, PT ;  /* 0x0000000803037217 */ /* 0x000fe40003800200 */
.L_x_528:
[C---:B------:R-:W-:Y:S01]  /*88e0*/  ISETP.GE.AND P0, PT, R0.reuse, 0x1, PT ;  /* 0x000000010000780c */ /* 0x040fe20003f06270 */
[----:B------:R-:W1:Y:S01]  /*88f0*/  SHFL.IDX PT, R4, R5, 0x1, 0x1c1f ;  /* 0x003c1f0005047f89 */ /* 0x000e6200000e0000 */
[----:B------:R-:W-:Y:S02]  /*8900*/  ISETP.GE.AND P1, PT, R0, 0x2, PT ;  /* 0x000000020000780c */ /* 0x000fe40003f26270 */
[----:B------:R-:W-:Y:S02]  /*8910*/  LOP3.LUT R198, R198, 0xffffffef, RZ, 0xc0, !PT ;  /* 0xffffffefc6c67812 */ /* 0x000fe400078ec0ff */
[C---:B------:R-:W-:Y:S02]  /*8920*/  ISETP.GE.AND P6, PT, R0.reuse, 0x12, PT ;  /* 0x000000120000780c */ /* 0x040fe40003fc6270 */
[C---:B------:R-:W-:Y:S02]  /*8930*/  ISETP.GE.AND P5, PT, R0.reuse, 0x19, PT ;  /* 0x000000190000780c */ /* 0x040fe40003fa6270 */
[C---:B------:R-:W-:Y:S02]  /*8940*/  ISETP.GE.AND P4, PT, R0.reuse, 0x1a, PT ;  /* 0x0000001a0000780c */ /* 0x040fe40003f86270 */
[----:B------:R-:W-:Y:S02]  /*8950*/  ISETP.GE.AND P3, PT, R0, 0x21, PT ;  /* 0x000000210000780c */ /* 0x000fe40003f66270 */
[----:B------:R-:W-:Y:S02]  /*8960*/  @P0 LOP3.LUT R198, R198, 0x10, RZ, 0xfc, !PT ;  /* 0x00000010c6c60812 */ /* 0x000fe400078efcff */
[----:B------:R-:W-:Y:S02]  /*8970*/  ISETP.GT.AND P0, PT, R2, RZ, !P0 ;  /* 0x000000ff0200720c */ /* 0x000fe40004704270 */
[----:B------:R-:W-:Y:S02]  /*8980*/  LOP3.LUT R198, R198, 0xfffffff7, RZ, 0xc0, !PT ;  /* 0xfffffff7c6c67812 */ /* 0x000fe400078ec0ff */
[C---:B------:R-:W-:Y:S02]  /*8990*/  ISETP.LT.OR P0, PT, R3.reuse, 0x1, P0 ;  /* 0x000000010300780c */ /* 0x040fe40000701670 */
[----:B------:R-:W-:Y:S02]  /*89a0*/  @P1 LOP3.LUT R198, R198, 0x8, RZ, 0xfc, !PT ;  /* 0x00000008c6c61812 */ /* 0x000fe400078efcff */
[----:B------:R-:W-:Y:S02]  /*89b0*/  FSEL R9, R176, -INF , !P0 ;  /* 0xff800000b0097808 */ /* 0x000fe40004000000 */
[----:B------:R-:W-:Y:S02]  /*89c0*/  ISETP.GT.AND P0, PT, R2, 0x1, !P1 ;  /* 0x000000010200780c */ /* 0x000fe40004f04270 */
[----:B------:R-:W-:Y:S02]  /*89d0*/  ISETP.GE.AND P1, PT, R0, 0x9, PT ;  /* 0x000000090000780c */ /* 0x000fe40003f26270 */
[----:B------:R-:W-:Y:S02]  /*89e0*/  ISETP.LT.OR P0, PT, R3, 0x2, P0 ;  /* 0x000000020300780c */ /* 0x000fe40000701670 */
[----:B------:R-:W-:Y:S02]  /*89f0*/  LOP3.LUT R198, R198, 0xfffffffb, RZ, 0xc0, !PT ;  /* 0xfffffffbc6c67812 */ /* 0x000fe400078ec0ff */
[----:B------:R-:W-:Y:S02]  /*8a00*/  FSEL R11, R175, -INF , !P0 ;  /* 0xff800000af0b7808 */ /* 0x000fe40004000000 */
[----:B------:R-:W-:Y:S02]  /*8a10*/  ISETP.GT.AND P0, PT, R2, 0x8, !P1 ;  /* 0x000000080200780c */ /* 0x000fe40004f04270 */
[----:B------:R-:W-:Y:S02]  /*8a20*/  ISETP.GE.AND P2, PT, R0, 0x22, PT ;  /* 0x000000220000780c */ /* 0x000fe40003f46270 */
[C---:B------:R-:W-:Y:S02]  /*8a30*/  ISETP.LT.OR P0, PT, R3.reuse, 0x9, P0 ;  /* 0x000000090300780c */ /* 0x040fe40000701670 */
[----:B------:R-:W-:Y:S02]  /*8a40*/  @P1 LOP3.LUT R198, R198, 0x4, RZ, 0xfc, !PT ;  /* 0x00000004c6c61812 */ /* 0x000fe400078efcff */
[----:B------:R-:W-:Y:S02]  /*8a50*/  ISETP.GE.AND P1, PT, R0, 0xa, PT ;  /* 0x0000000a0000780c */ /* 0x000fe40003f26270 */
[----:B------:R-:W-:Y:S02]  /*8a60*/  FSEL R12, R12, -INF , !P0 ;  /* 0xff8000000c0c7808 */ /* 0x000fe40004000000 */
[----:B------:R-:W-:Y:S02]  /*8a70*/  LOP3.LUT R198, R198, 0xfffffffd, RZ, 0xc0, !PT ;  /* 0xfffffffdc6c67812 */ /* 0x000fe400078ec0ff */
[----:B------:R-:W-:Y:S04]  /*8a80*/  ISETP.GT.AND P0, PT, R2, 0x9, !P1 ;  /* 0x000000090200780c */ /* 0x000fe80004f04270 */
[----:B------:R-:W-:Y:S03]  /*8a90*/  ISETP.LT.OR P0, PT, R3, 0xa, P0 ;  /* 0x0000000a0300780c */ /* 0x000fe60000701670 */
[----:B------:R-:W-:Y:S02]  /*8aa0*/  @P1 LOP3.LUT R198, R198, 0x2, RZ, 0xfc, !PT ;  /* 0x00000002c6c61812 */ /* 0x000fe400078efcff */
[----:B------:R-:W-:Y:S02]  /*8ab0*/  ISETP.GE.AND P1, PT, R0, 0x11, PT ;  /* 0x000000110000780c */ /* 0x000fe40003f26270 */
[----:B------:R-:W-:Y:S02]  /*8ac0*/  FSEL R18, R111, -INF , !P0 ;  /* 0xff8000006f127808 */ /* 0x000fe40004000000 */
[----:B------:R-:W-:Y:S02]  /*8ad0*/  ISETP.GT.AND P0, PT, R2, 0x10, !P1 ;  /* 0x000000100200780c */ /* 0x000fe40004f04270 */
[----:B------:R-:W-:Y:S02]  /*8ae0*/  LOP3.LUT R198, R198, 0xfffffffe, RZ, 0xc0, !PT ;  /* 0xfffffffec6c67812 */ /* 0x000fe400078ec0ff */
[C---:B------:R-:W-:Y:S04]  /*8af0*/  ISETP.LT.OR P0, PT, R3.reuse, 0x11, P0 ;  /* 0x000000110300780c */ /* 0x040fe80000701670 */
[----:B------:R-:W-:Y:S02]  /*8b00*/  FSEL R167, R106, -INF , !P0 ;  /* 0xff8000006aa77808 */ /* 0x000fe40004000000 */
[----:B------:R-:W-:Y:S02]  /*8b10*/  ISETP.GT.AND P0, PT, R2, 0x11, !P6 ;  /* 0x000000110200780c */ /* 0x000fe40007704270 */
[----:B------:R-:W-:Y:S02]  /*8b20*/  @P1 LOP3.LUT R198, R198, 0x1, RZ, 0xfc, !PT ;  /* 0x00000001c6c61812 */ /* 0x000fe400078efcff */
[C---:B------:R-:W-:Y:S02]  /*8b30*/  ISETP.LT.OR P0, PT, R3.reuse, 0x12, P0 ;  /* 0x000000120300780c */ /* 0x040fe40000701670 */
[----:B------:R-:W-:Y:S02]  /*8b40*/  ISETP.GE.AND P1, PT, R0, 0x29, PT ;  /* 0x000000290000780c */ /* 0x000fe40003f26270 */
[----:B------:R-:W-:Y:S02]  /*8b50*/  FSEL R166, R102, -INF , !P0 ;  /* 0xff80000066a67808 */ /* 0x000fe40004000000 */
[----:B------:R-:W-:Y:S02]  /*8b60*/  ISETP.GT.AND P0, PT, R2, 0x18, !P5 ;  /* 0x000000180200780c */ /* 0x000fe40006f04270 */
[----:B------:R-:W-:Y:S02]  /*8b70*/  LOP3.LUT R198, R198, 0xffffffdf, RZ, 0xc0, !PT ;  /* 0xffffffdfc6c67812 */ /* 0x000fe400078ec0ff */
[----:B------:R-:W-:Y:S04]  /*8b80*/  ISETP.LT.OR P0, PT, R3, 0x19, P0 ;  /* 0x000000190300780c */ /* 0x000fe80000701670 */
[----:B------:R-:W-:Y:S02]  /*8b90*/  FSEL R180, R21, -INF , !P0 ;  /* 0xff80000015b47808 */ /* 0x000fe40004000000 */
[C---:B------:R-:W-:Y:S04]  /*8ba0*/  ISETP.GT.AND P0, PT, R2.reuse, 0x19, !P4 ;  /* 0x000000190200780c */ /* 0x040fe80006704270 */
[----:B------:R-:W-:Y:S04]  /*8bb0*/  ISETP.LT.OR P0, PT, R3, 0x1a, P0 ;  /* 0x0000001a0300780c */ /* 0x000fe80000701670 */
[----:B------:R-:W-:Y:S02]  /*8bc0*/  FSEL R181, R19, -INF , !P0 ;  /* 0xff80000013b57808 */ /* 0x000fe40004000000 */
[C---:B------:R-:W-:Y:S04]  /*8bd0*/  ISETP.GT.AND P0, PT, R2.reuse, 0x20, !P3 ;  /* 0x000000200200780c */ /* 0x040fe80005f04270 */
[----:B------:R-:W-:Y:S04]  /*8be0*/  ISETP.LT.OR P0, PT, R3, 0x21, P0 ;  /* 0x000000210300780c */ /* 0x000fe80000701670 */
[----:B------:R-:W-:Y:S02]  /*8bf0*/  FSEL R205, R17, -INF , !P0 ;  /* 0xff80000011cd7808 */ /* 0x000fe40004000000 */
[----:B------:R-:W-:Y:S04]  /*8c00*/  ISETP.GT.AND P0, PT, R2, 0x21, !P2 ;  /* 0x000000210200780c */ /* 0x000fe80005704270 */
[C---:B------:R-:W-:Y:S04]  /*8c10*/  ISETP.LT.OR P0, PT, R3.reuse, 0x22, P0 ;  /* 0x000000220300780c */ /* 0x040fe80000701670 */
[----:B------:R-:W-:Y:S02]  /*8c20*/  FSEL R208, R16, -INF , !P0 ;  /* 0xff80000010d07808 */ /* 0x000fe40004000000 */
[----:B------:R-:W-:Y:S04]  /*8c30*/  ISETP.GT.AND P0, PT, R2, 0x28, !P1 ;  /* 0x000000280200780c */ /* 0x000fe80004f04270 */
[----:B------:R-:W-:Y:S04]  /*8c40*/  ISETP.LT.OR P0, PT, R3, 0x29, P0 ;  /* 0x000000290300780c */ /* 0x000fe80000701670 */
[----:B------:R-:W-:Y:S02]  /*8c50*/  FSEL R207, R13, -INF , !P0 ;  /* 0xff8000000dcf7808 */ /* 0x000fe40004000000 */
[----:B------:R-:W-:Y:S11]  /*8c60*/  ISETP.GE.AND P0, PT, R0, 0x2a, PT ;  /* 0x0000002a0000780c */ /* 0x000ff60003f06270 */
[----:B------:R-:W-:Y:S02]  /*8c70*/  @!UPT UIADD3 URZ, URZ, URZ, URZ ;  /* 0x0000003f3f3ff290 */ /* 0x000fe4000fffe03f */
[----:B------:R-:W-:Y:S02]  /*8c80*/  @P0 LOP3.LUT R198, R198, 0x20, RZ, 0xfc, !PT ;  /* 0x00000020c6c60812 */ /* 0x000fe400078efcff */
[----:B------:R-:W-:Y:S01]  /*8c90*/  ISETP.GT.AND P0, PT, R2, 0x29, !P0 ;  /* 0x000000290200780c */ /* 0x000fe20004704270 */
[--C-:B-1----:R-:W-:Y:S03]  /*8ca0*/  IMAD.IADD R2, R7, 0x1, R4.reuse ;  /* 0x0000000107027824 */ /* 0x102fe600078e0204 */
[----:B------:R-:W-:Y:S01]  /*8cb0*/  ISETP.LT.OR P0, PT, R3, 0x2a, P0 ;  /* 0x0000002a0300780c */ /* 0x000fe20000701670 */
[----:B------:R-:W-:Y:S03]  /*8cc0*/  IMAD.IADD R3, R6, 0x1, R4 ;  /* 0x0000000106037824 */ /* 0x000fe600078e0204 */
[----:B------:R-:W-:Y:S02]  /*8cd0*/  FSEL R206, R10, -INF , !P0 ;  /* 0xff8000000ace7808 */ /* 0x000fe40004000000 */
[----:B------:R-:W-:Y:S11]  /*8ce0*/  ISETP.GE.AND P0, PT, R33, 0x1, PT ;  /* 0x000000012100780c */ /* 0x000ff60003f06270 */
[----:B------:R-:W-:Y:S02]  /*8cf0*/  @!UPT UIADD3 URZ, URZ, URZ, URZ ;  /* 0x0000003f3f3ff290 */ /* 0x000fe4000fffe03f */
        /* <DEDUP_REMOVED lines=14> */
.L_x_534:
[----:B------:R-:W-:Y:S04]  /*8de0*/  MOV R8, c[0x0][0x32c] ;  /* 0x0000cb0000087a02 */ /* 0x000fe80000000f00 */
[----:B------:R-:W-:Y:S11]  /*8df0*/  ISETP.NE.AND P0, PT, R8, 0x1, PT ;  /* 0x000000010800780c */ /* 0x000ff60003f05270 */
[----:B------:R-:W-:Y:S02]  /*8e00*/  @!UPT UIADD3 URZ, URZ, URZ, URZ ;  /* 0x0000003f3f3ff290 */ /* 0x000fe4000fffe03f */
[----:B------:R-:W-:Y:S05]  /*8e10*/  @P0 IMAD.HI.U32 R8, R4, c[0x0][0x330], RZ ;  /* 0x0000cc0004080a27 */ /* 0x000fea00078e00ff */
[----:B------:R-:W-:Y:S02]  /*8e20*/  @P0 SHF.R.U32.HI R4, RZ, c[0x0][0x334], R8 ;  /* 0x0000cd00ff040a19 */ /* 0x000fe40000011608 */
.L_x_535:
[----:B------:R-:W-:Y:S05]  /*8e30*/  BSYNC B0 ;  /* 0x0000000000007941 */ /* 0x000fea0003800000 */
.L_x_533:
[----:B------:R-:W-:Y:S04]  /*8e40*/  IMAD.IADD R8, R0, 0x1, -R236 ;  /* 0x0000000100087824 */ /* 0x000fe800078e0aec */
[----:B------:R-:W-:Y:S05]  /*8e50*/  IMAD R4, R4, c[0x0][0x32c], R8 ;  /* 0x0000cb0004047a24 */ /* 0x000fea00078e0208 */
[----:B------:R-:W-:Y:S02]  /*8e60*/  IADD3 R8, R4, c[0x0][0x32c], RZ ;  /* 0x0000cb0004087a10 */ /* 0x000fe40007ffe0ff */
[----:B------:R-:W-:Y:S02]  /*8e70*/  IMNMX R2, R2, R4, !PT ;  /* 0x0000000402027217 */ /* 0x000fe40007800200 */
[----:B------:R-:W-:Y:S02]  /*8e80*/  IMNMX R3, R3, R8, PT ;  /* 0x0000000803037217 */ /* 0x000fe40003800200 */
.L_x_532:
[----:B------:R-:W-:Y:S01]  /*8e90*/  LOP3.LUT P0, RZ, R198, 0x8, RZ, 0xc0, !PT ;  /* 0x00000008c6ff7812 */ /* 0x000fe2000780c0ff */
[----:B------:R-:W1:Y:S03]  /*8ea0*/  SHFL.IDX PT, R4, R5, 0x2, 0x1c1f ;  /* 0x005c1f0005047f89 */ /* 0x000e6600000e0000 */
[----:B------:R-:W-:Y:S04]  /*8eb0*/  ISETP.GT.AND P0, PT, R2, 0x1, !P0 ;  /* 0x000000010200780c */ /* 0x000fe80004704270 */
[----:B------:R-:W-:Y:S04]  /*8ec0*/  ISETP.LT.OR P0, PT, R3, 0x2, P0 ;  /* 0x000000020300780c */ /* 0x000fe80000701670 */
[----:B------:R-:W-:Y:S02]  /*8ed0*/  FSEL R13, R183, -INF , !P0 ;  /* 0xff800000b70d7808 */ /* 0x000fe40004000000 */
[----:B------:R-:W-:Y:S04]  /*8ee0*/  LOP3.LUT P0, RZ, R198, 0x4, RZ, 0xc0, !PT ;  /* 0x00000004c6ff7812 */ /* 0x000fe8000780c0ff */
[----:B------:R-:W-:Y:S04]  /*8ef0*/  ISETP.GT.AND P0, PT, R2, 0x8, !P0 ;  /* 0x000000080200780c */ /* 0x000fe80004704270 */
[----:B------:R-:W-:Y:S04]  /*8f00*/  ISETP.LT.OR P0, PT, R3, 0x9, P0 ;  /* 0x000000090300780c */ /* 0x000fe80000701670 */
[----:B------:R-:W-:Y:S02]  /*8f10*/  FSEL R17, R165, -INF , !P0 ;  /* 0xff800000a5117808 */ /* 0x000fe40004000000 */
[----:B------:R-:W-:Y:S04]  /*8f20*/  LOP3.LUT P0, RZ, R198, 0x2, RZ, 0xc0, !PT ;  /* 0x00000002c6ff7812 */ /* 0x000fe8000780c0ff */
[----:B------:R-:W-:Y:S04]  /*8f30*/  ISETP.GT.AND P0, PT, R2, 0x9, !P0 ;  /* 0x000000090200780c */ /* 0x000fe80004704270 */
[C---:B------:R-:W-:Y:S04]  /*8f40*/  ISETP.LT.OR P0, PT, R3.reuse, 0xa, P0 ;  /* 0x0000000a0300780c */ /* 0x040fe80000701670 */
[----:B------:R-:W-:Y:S02]  /*8f50*/  FSEL R21, R164, -INF , !P0 ;  /* 0xff800000a4157808 */ /* 0x000fe40004000000 */
[----:B------:R-:W-:Y:S04]  /*8f60*/  LOP3.LUT P0, RZ, R198, 0x1, RZ, 0xc0, !PT ;  /* 0x00000001c6ff7812 */ /* 0x000fe8000780c0ff */
[C---:B------:R-:W-:Y:S04]  /*8f70*/  ISETP.GT.AND P0, PT, R2.reuse, 0x10, !P0 ;  /* 0x000000100200780c */ /* 0x040fe80004704270 */
[----:B------:R-:W-:Y:S04]  /*8f80*/  ISETP.LT.OR P0, PT, R3, 0x11, P0 ;  /* 0x000000110300780c */ /* 0x000fe80000701670 */
[----:B------:R-:W-:Y:S02]  /*8f90*/  FSEL R164, R109, -INF , !P0 ;  /* 0xff8000006da47808 */ /* 0x000fe40004000000 */
[----:B------:R-:W-:Y:S04]  /*8fa0*/  ISETP.GT.AND P0, PT, R2, 0x11, !P6 ;  /* 0x000000110200780c */ /* 0x000fe80007704270 */
[C---:B------:R-:W-:Y:S04]  /*8fb0*/  ISETP.LT.OR P0, PT, R3.reuse, 0x12, P0 ;  /* 0x000000120300780c */ /* 0x040fe80000701670 */
        /* <DEDUP_REMOVED lines=14> */
[----:B------:R-:W-:Y:S04]  /*90a0*/  ISETP.LT.OR P0, PT, R3, 0x29, P0 ;  /* 0x000000290300780c */ /* 0x000fe80000701670 */
[----:B------:R-:W-:Y:S02]  /*90b0*/  FSEL R218, R15, -INF , !P0 ;  /* 0xff8000000fda7808 */ /* 0x000fe40004000000 */
[----:B------:R-:W-:Y:S04]  /*90c0*/  LOP3.LUT P0, RZ, R198, 0x10, RZ, 0xc0, !PT ;  /* 0x00000010c6ff7812 */ /* 0x000fe8000780c0ff */
[----:B------:R-:W-:Y:S04]  /*90d0*/  ISETP.GT.AND P0, PT, R2, RZ, !P0 ;  /* 0x000000ff0200720c */ /* 0x000fe80004704270 */
[----:B------:R-:W-:Y:S04]  /*90e0*/  ISETP.LT.OR P0, PT, R3, 0x1, P0 ;  /* 0x000000010300780c */ /* 0x000fe80000701670 */
[----:B------:R-:W-:Y:S02]  /*90f0*/  FSEL R10, R201, -INF , !P0 ;  /* 0xff800000c90a7808 */ /* 0x000fe40004000000 */
[----:B------:R-:W-:Y:S04]  /*9100*/  LOP3.LUT P0, RZ, R198, 0x20, RZ, 0xc0, !PT ;  /* 0x00000020c6ff7812 */ /* 0x000fe8000780c0ff */
        /* <DEDUP_REMOVED lines=21> */
.L_x_538:
[----:B------:R-:W-:Y:S04]  /*9260*/  MOV R8, c[0x0][0x32c] ;  /* 0x0000cb0000087a02 */ /* 0x000fe80000000f00 */
[----:B------:R-:W-:Y:S11]  /*9270*/  ISETP.NE.AND P0, PT, R8, 0x1, PT ;  /* 0x000000010800780c */ /* 0x000ff60003f05270 */
[----:B------:R-:W-:Y:S02]  /*9280*/  @!UPT UIADD3 URZ, URZ, URZ, URZ ;  /* 0x0000003f3f3ff290 */ /* 0x000fe4000fffe03f */
[----:B------:R-:W-:Y:S05]  /*9290*/  @P0 IMAD.HI.U32 R8, R4, c[0x0][0x330], RZ ;  /* 0x0000cc0004080a27 */ /* 0x000fea00078e00ff */
[----:B------:R-:W-:Y:S02]  /*92a0*/  @P0 SHF.R.U32.HI R4, RZ, c[0x0][0x334], R8 ;  /* 0x0000cd00ff040a19 */ /* 0x000fe40000011608 */
.L_x_539:
[----:B------:R-:W-:Y:S05]  /*92b0*/  BSYNC B0 ;  /* 0x0000000000007941 */ /* 0x000fea0003800000 */
.L_x_537:
[----:B------:R-:W-:Y:S04]  /*92c0*/  IMAD.IADD R8, R0, 0x1, -R236 ;  /* 0x0000000100087824 */ /* 0x000fe800078e0aec */
[----:B------:R-:W-:Y:S05]  /*92d0*/  IMAD R4, R4, c[0x0][0x32c], R8 ;  /* 0x0000cb0004047a24 */ /* 0x000fea00078e0208 */
[----:B------:R-:W-:Y:S02]  /*92e0*/  IADD3 R8, R4, c[0x0][0x32c], RZ ;  /* 0x0000cb0004087a10 */ /* 0x000fe40007ffe0ff */
[----:B------:R-:W-:Y:S02]  /*92f0*/  IMNMX R2, R2, R4, !PT ;  /* 0x0000000402027217 */ /* 0x000fe40007800200 */
[----:B------:R-:W-:Y:S02]  /*9300*/  IMNMX R3, R3, R8, PT ;  /* 0x0000000803037217 */ /* 0x000fe40003800200 */
.L_x_536:
[----:B------:R-:W-:Y:S01]  /*9310*/  LOP3.LUT P0, RZ, R198, 0x8, RZ, 0xc0, !PT ;  /* 0x00000008c6ff7812 */ /* 0x000fe2000780c0ff */
[----:B------:R-:W1:Y:S03]  /*9320*/  SHFL.IDX PT, R4, R5, 0x3, 0x1c1f ;  /* 0x007c1f0005047f89 */ /* 0x000e6600000e0000 */
[----:B------:R-:W-:Y:S04]  /*9330*/  ISETP.GT.AND P0, PT, R2, 0x1, !P0 ;  /* 0x000000010200780c */ /* 0x000fe80004704270 */
[C---:B------:R-:W-:Y:S04]  /*9340*/  ISETP.LT.OR P0, PT, R3.reuse, 0x2, P0 ;  /* 0x000000020300780c */ /* 0x040fe80000701670 */
[----:B------:R-:W-:Y:S02]  /*9350*/  FSEL R15, R202, -INF , !P0 ;  /* 0xff800000ca0f7808 */ /* 0x000fe40004000000 */
[----:B------:R-:W-:Y:S04]  /*9360*/  LOP3.LUT P0, RZ, R198, 0x4, RZ, 0xc0, !PT ;  /* 0x00000004c6ff7812 */ /* 0x000fe8000780c0ff */
[----:B------:R-:W-:Y:S04]  /*9370*/  ISETP.GT.AND P0, PT, R2, 0x8, !P0 ;  /* 0x000000080200780c */ /* 0x000fe80004704270 */
[C---:B------:R-:W-:Y:S04]  /*9380*/  ISETP.LT.OR P0, PT, R3.reuse, 0x9, P0 ;  /* 0x000000090300780c */ /* 0x040fe80000701670 */
        /* <DEDUP_REMOVED lines=9> */
[C---:B------:R-:W-:Y:S04]  /*9420*/  ISETP.GT.AND P0, PT, R2.reuse, 0x11, !P6 ;  /* 0x000000110200780c */ /* 0x040fe80007704270 */
        /* <DEDUP_REMOVED lines=43> */
.L_x_542:
[----:B------:R-:W-:Y:S04]  /*96e0*/  MOV R5, c[0x0][0x32c] ;  /* 0x0000cb0000057a02 */ /* 0x000fe80000000f00 */
[----:B------:R-:W-:Y:S11]  /*96f0*/  ISETP.NE.AND P0, PT, R5, 0x1, PT ;  /* 0x000000010500780c */ /* 0x000ff60003f05270 */
[----:B------:R-:W-:Y:S02]  /*9700*/  @!UPT UIADD3 URZ, URZ, URZ, URZ ;  /* 0x0000003f3f3ff290 */ /* 0x000fe4000fffe03f */
[----:B------:R-:W-:Y:S05]  /*9710*/  @P0 IMAD.HI.U32 R5, R4, c[0x0][0x330], RZ ;  /* 0x0000cc0004050a27 */ /* 0x000fea00078e00ff */
[----:B------:R-:W-:Y:S02]  /*9720*/  @P0 SHF.R.U32.HI R4, RZ, c[0x0][0x334], R5 ;  /* 0x0000cd00ff040a19 */ /* 0x000fe40000011605 */
.L_x_543:
[----:B------:R-:W-:Y:S05]  /*9730*/  BSYNC B0 ;  /* 0x0000000000007941 */ /* 0x000fea0003800000 */
.L_x_541:
[----:B------:R-:W-:Y:S04]  /*9740*/  IMAD.IADD R0, R0, 0x1, -R236 ;  /* 0x0000000100007824 */ /* 0x000fe800078e0aec */
[----:B------:R-:W-:Y:S05]  /*9750*/  IMAD R0, R4, c[0x0][0x32c], R0 ;  /* 0x0000cb0004007a24 */ /* 0x000fea00078e0200 */
[----:B------:R-:W-:Y:S02]  /*9760*/  IADD3 R4, R0, c[0x0][0x32c], RZ ;  /* 0x0000cb0000047a10 */ /* 0x000fe40007ffe0ff */
[----:B------:R-:W-:Y:S02]  /*9770*/  IMNMX R2, R2, R0, !PT ;  /* 0x0000000002027217 */ /* 0x000fe40007800200 */
[----:B------:R-:W-:Y:S02]  /*9780*/  IMNMX R3, R3, R4, PT ;  /* 0x0000000403037217 */ /* 0x000fe40003800200 */
.L_x_540:
[----:B------:R-:W-:Y:S01]  /*9790*/  LOP3.LUT P0, RZ, R198, 0x10, RZ, 0xc0, !PT ;  /* 0x00000010c6ff7812 */ /* 0x000fe2000780c0ff */
[----:B------:R-:W-:Y:S01]  /*97a0*/  LDSM.16.MT88.4 R36, [R186] ;  /* 0x00000000ba24783b */ /* 0x000fe20000004200 */
[----:B------:R-:W-:Y:S02]  /*97b0*/  FMNMX.FTZ R0, R9, R100, !PT ;  /* 0x0000006409007209 */ /* 0x000fe40007810000 */
[----:B------:R-:W-:Y:S02]  /*97c0*/  ISETP.GT.AND P0, PT, R2, RZ, !P0 ;  /* 0x000000ff0200720c */ /* 0x000fe40004704270 */
[----:B------:R-:W-:Y:S02]  /*97d0*/  FMNMX.FTZ R0, R11, R0, !PT ;  /* 0x000000000b007209 */ /* 0x000fe40007810000 */
[----:B------:R-:W-:Y:S02]  /*97e0*/  ISETP.LT.OR P0, PT, R3, 0x1, P0 ;  /* 0x000000010300780c */ /* 0x000fe40000701670 */
[----:B------:R-:W-:Y:S02]  /*97f0*/  FMNMX.FTZ R0, R12, R0, !PT ;  /* 0x000000000c007209 */ /* 0x000fe40007810000 */
[----:B------:R-:W-:Y:S02]  /*9800*/  FSEL R14, R211, -INF , !P0 ;  /* 0xff800000d30e7808 */ /* 0x000fe40004000000 */
[----:B------:R-:W-:Y:S02]  /*9810*/  LOP3.LUT P0, RZ, R198, 0x8, RZ, 0xc0, !PT ;  /* 0x00000008c6ff7812 */ /* 0x000fe4000780c0ff */
[----:B------:R-:W-:Y:S02]  /*9820*/  FMNMX.FTZ R0, R18, R0, !PT ;  /* 0x0000000012007209 */ /* 0x000fe40007810000 */
[----:B------:R-:W-:Y:S02]  /*9830*/  ISETP.GT.AND P0, PT, R2, 0x1, !P0 ;  /* 0x000000010200780c */ /* 0x000fe40004704270 */
        /* <DEDUP_REMOVED lines=21> */
[----:B------:R-:W-:Y:S01]  /*9990*/  FMNMX.FTZ R4, R13, R4, !PT ;  /* 0x000000040d047209 */ /* 0x000fe20007810000 */
[----:B------:R-:W1:Y:S01]  /*99a0*/  SHFL.BFLY PT, R6, R0, 0x2, 0x1f ;  /* 0x0c401f0000067f89 */ /* 0x000e6200000e0000 */
[----:B------:R-:W-:Y:S02]  /*99b0*/  ISETP.LT.OR P0, PT, R3, 0x11, P0 ;  /* 0x000000110300780c */ /* 0x000fe40000701670 */
[----:B------:R-:W-:Y:S02]  /*99c0*/  FMNMX.FTZ R4, R17, R4, !PT ;  /* 0x0000000411047209 */ /* 0x000fe40007810000 */
[----:B------:R-:W-:Y:S02]  /*99d0*/  FSEL R171, R178, -INF , !P0 ;  /* 0xff800000b2ab7808 */ /* 0x000fe40004000000 */
[----:B------:R-:W-:Y:S02]  /*99e0*/  ISETP.GT.AND P0, PT, R2, 0x11, !P6 ;  /* 0x000000110200780c */ /* 0x000fe40007704270 */
[----:B------:R-:W-:Y:S02]  /*99f0*/  FMNMX.FTZ R4, R21, R4, !PT ;  /* 0x0000000415047209 */ /* 0x000fe40007810000 */
        /* <DEDUP_REMOVED lines=11> */
[----:B-1----:R-:W-:Y:S02]  /*9ab0*/  FMNMX.FTZ R0, R0, R6, !PT ;  /* 0x0000000600007209 */ /* 0x002fe40007810000 */
[----:B------:R-:W-:Y:S02]  /*9ac0*/  FSEL R179, R110, -INF , !P0 ;  /* 0xff8000006eb37808 */ /* 0x000fe40004000000 */
[----:B------:R-:W-:Y:S01]  /*9ad0*/  ISETP.GT.AND P0, PT, R2, 0x20, !P3 ;  /* 0x000000200200780c */ /* 0x000fe20005f04270 */
[----:B------:R-:W1:Y:S01]  /*9ae0*/  SHFL.BFLY PT, R6, R0, 0x1, 0x1f ;  /* 0x0c201f0000067f89 */ /* 0x000e6200000e0000 */
[----:B------:R-:W-:Y:S02]  /*9af0*/  FMNMX.FTZ R4, R215, R4, !PT ;  /* 0x00000004d7047209 */ /* 0x000fe40007810000 */
[----:B------:R-:W-:Y:S02]  /*9b00*/  ISETP.LT.OR P0, PT, R3, 0x21, P0 ;  /* 0x000000210300780c */ /* 0x000fe40000701670 */
[----:B------:R-:W-:Y:S02]  /*9b10*/  FMNMX.FTZ R4, R216, R4, !PT ;  /* 0x00000004d8047209 */ /* 0x000fe40007810000 */
[----:B------:R-:W-:Y:S02]  /*9b20*/  FSEL R182, R31, -INF , !P0 ;  /* 0xff8000001fb67808 */ /* 0x000fe40004000000 */
[----:B------:R-:W-:Y:S02]  /*9b30*/  FMNMX.FTZ R4, R218, R4, !PT ;  /* 0x00000004da047209 */ /* 0x000fe40007810000 */
[----:B------:R-:W-:Y:S02]  /*9b40*/  ISETP.GT.AND P0, PT, R2, 0x21, !P2 ;  /* 0x000000210200780c */ /* 0x000fe40005704270 */
[----:B------:R-:W-:Y:S02]  /*9b50*/  FMNMX.FTZ R4, R217, R4, !PT ;  /* 0x00000004d9047209 */ /* 0x000fe40007810000 */
[C---:B------:R-:W-:Y:S02]  /*9b60*/  ISETP.LT.OR P0, PT, R3.reuse, 0x22, P0 ;  /* 0x000000220300780c */ /* 0x040fe40000701670 */
[----:B------:R-:W-:Y:S01]  /*9b70*/  LOP3.LUT P6, RZ, R198, 0x20, RZ, 0xc0, !PT ;  /* 0x00000020c6ff7812 */ /* 0x000fe200078cc0ff */
[----:B------:R-:W2:Y:S01]  /*9b80*/  SHFL.BFLY PT, R7, R4, 0x2, 0x1f ;  /* 0x0c401f0004077f89 */ /* 0x000ea200000e0000 */
[----:B------:R-:W-:Y:S02]  /*9b90*/  FSEL R183, R30, -INF , !P0 ;  /* 0xff8000001eb77808 */ /* 0x000fe40004000000 */
[----:B------:R-:W-:Y:S02]  /*9ba0*/  ISETP.GT.AND P0, PT, R2, 0x28, !P1 ;  /* 0x000000280200780c */ /* 0x000fe40004f04270 */
[----:B------:R-:W-:Y:S02]  /*9bb0*/  FMNMX.FTZ R5, R8, R103, !PT ;  /* 0x0000006708057209 */ /* 0x000fe40007810000 */
[----:B------:R-:W-:Y:S02]  /*9bc0*/  ISETP.LT.OR P0, PT, R3, 0x29, P0 ;  /* 0x000000290300780c */ /* 0x000fe40000701670 */
[----:B------:R-:W-:Y:S02]  /*9bd0*/  FMNMX.FTZ R5, R15, R5, !PT ;  /* 0x000000050f057209 */ /* 0x000fe40007810000 */
[----:B------:R-:W-:Y:S02]  /*9be0*/  FSEL R201, R26, -INF , !P0 ;  /* 0xff8000001ac97808 */ /* 0x000fe40004000000 */
[----:B------:R-:W-:Y:S02]  /*9bf0*/  ISETP.GT.AND P0, PT, R2, 0x29, !P6 ;  /* 0x000000290200780c */ /* 0x000fe40007704270 */
[----:B-1----:R-:W-:Y:S02]  /*9c00*/  FMNMX.FTZ R108, R0, R6, !PT ;  /* 0x00000006006c7209 */ /* 0x002fe40007810000 */
[----:B------:R-:W-:Y:S02]  /*9c10*/  ISETP.LT.OR P0, PT, R3, 0x2a, P0 ;  /* 0x0000002a0300780c */ /* 0x000fe40000701670 */
[----:B------:R-:W-:Y:S01]  /*9c20*/  FMNMX.FTZ R5, R16, R5, !PT ;  /* 0x0000000510057209 */ /* 0x000fe20007810000 */
[----:B------:R-:W-:Y:S01]  /*9c30*/  FMUL.FTZ R3, R108, c[0x0][0x2d0] ;  /* 0x0000b4006c037a20 */ /* 0x000fe20000410000 */
[----:B------:R-:W-:Y:S02]  /*9c40*/  FSEL R105, R32, -INF , !P0 ;  /* 0xff80000020697808 */ /* 0x000fe40004000000 */
[----:B------:R-:W-:Y:S02]  /*9c50*/  FSETP.NEU.FTZ.AND P0, PT, R108, -INF , PT ;  /* 0xff8000006c00780b */ /* 0x000fe40003f1d000 */
[----:B------:R-:W-:Y:S02]  /*9c60*/  FMNMX.FTZ R5, R19, R5, !PT ;  /* 0x0000000513057209 */ /* 0x000fe40007810000 */
[----:B------:R-:W-:Y:S02]  /*9c70*/  FSEL R109, R3, RZ, P0 ;  /* 0x000000ff036d7208 */ /* 0x000fe40000000000 */
[----:B------:R-:W-:Y:S02]  /*9c80*/  FMNMX.FTZ R5, R170, R5, !PT ;  /* 0x00000005aa057209 */ /* 0x000fe40007810000 */
[----:B--2---:R-:W-:Y:S01]  /*9c90*/  FMNMX.FTZ R0, R4, R7, !PT ;  /* 0x0000000704007209 */ /* 0x004fe20007810000 */
[--C-:B------:R-:W-:Y:S01]  /*9ca0*/  FFMA.FTZ R4, R11, c[0x0][0x2d0], -R109.reuse ;  /* 0x0000b4000b047a23 */ /* 0x100fe2000001086d */
[----:B------:R-:W-:Y:S01]  /*9cb0*/  FMNMX.FTZ R5, R169, R5, !PT ;  /* 0x00000005a9057209 */ /* 0x000fe20007810000 */
[--C-:B------:R-:W-:Y:S02]  /*9cc0*/  FFMA.FTZ R3, R9, c[0x0][0x2d0], -R109.reuse ;  /* 0x0000b40009037a23 */ /* 0x100fe4000001086d */
[----:B------:R1:W-:Y:S01]  /*9cd0*/  MUFU.EX2 R251, R4 ;  /* 0x0000000400fb7308 */ /* 0x0003e20000000800 */
[----:B------:R-:W-:Y:S04]  /*9ce0*/  FMNMX.FTZ R5, R168, R5, !PT ;  /* 0x00000005a8057209 */ /* 0x000fe80007810000 */
[----:B------:R-:W-:Y:S04]  /*9cf0*/  FMNMX.FTZ R5, R173, R5, !PT ;  /* 0x00000005ad057209 */ /* 0x000fe80007810000 */
[----:B------:R-:W-:Y:S01]  /*9d00*/  FMNMX.FTZ R5, R214, R5, !PT ;  /* 0x00000005d6057209 */ /* 0x000fe20007810000 */
[----:B------:R2:W3:Y:S03]  /*9d10*/  MUFU.EX2 R248, R3 ;  /* 0x0000000300f87308 */ /* 0x0004e60000000800 */
[----:B------:R-:W-:Y:S02]  /*9d20*/  FMNMX.FTZ R2, R213, R5, !PT ;  /* 0x00000005d5027209 */ /* 0x000fe40007810000 */
[----:B------:R-:W4:Y:S02]  /*9d30*/  SHFL.BFLY PT, R5, R0, 0x1, 0x1f ;  /* 0x0c201f0000057f89 */ /* 0x000f2400000e0000 */
[----:B------:R-:W-:Y:S04]  /*9d40*/  FMNMX.FTZ R2, R212, R2, !PT ;  /* 0x00000002d4027209 */ /* 0x000fe80007810000 */
[----:B------:R-:W-:Y:S01]  /*9d50*/  FMNMX.FTZ R2, R202, R2, !PT ;  /* 0x00000002ca027209 */ /* 0x000fe20007810000 */
[--C-:B-1----:R-:W-:Y:S04]  /*9d60*/  FFMA.FTZ R4, R12, c[0x0][0x2d0], -R109.reuse ;  /* 0x0000b4000c047a23 */ /* 0x102fe8000001086d */
[----:B------:R-:W1:Y:S01]  /*9d70*/  SHFL.BFLY PT, R6, R2, 0x2, 0x1f ;  /* 0x0c401f0002067f89 */ /* 0x000e6200000e0000 */
[----:B------:R5:W-:Y:S01]  /*9d80*/  MUFU.EX2 R249, R4 ;  /* 0x0000000400f97308 */ /* 0x000be20000000800 */
[----:B--2---:R-:W-:Y:S02]  /*9d90*/  FMNMX.FTZ R3, R14, R104, !PT ;  /* 0x000000680e037209 */ /* 0x004fe40007810000 */
[----:B---3--:R-:W-:Y:S02]  /*9da0*/  F2FP.BF16.PACK_AB R160, R251, R248 ;  /* 0x000000f8fba0723e */ /* 0x008fe400000010ff */
[----:B------:R-:W-:Y:S02]  /*9db0*/  FMNMX.FTZ R3, R20, R3, !PT ;  /* 0x0000000314037209 */ /* 0x000fe40007810000 */
[----:B----4-:R-:W-:Y:S02]  /*9dc0*/  FMNMX.FTZ R107, R0, R5, !PT ;  /* 0x00000005006b7209 */ /* 0x010fe40007810000 */
[----:B------:R-:W-:Y:S04]  /*9dd0*/  FMNMX.FTZ R3, R24, R3, !PT ;  /* 0x0000000318037209 */ /* 0x000fe80007810000 */
[----:B------:R-:W-:Y:S02]  /*9de0*/  FMNMX.FTZ R0, R25, R3, !PT ;  /* 0x0000000319007209 */ /* 0x000fe40007810000 */
[----:B------:R-:W-:Y:S02]  /*9df0*/  FSEL R3, R108, RZ, P0 ;  /* 0x000000ff6c037208 */ /* 0x000fe40000000000 */
[----:B-1----:R-:W-:Y:S02]  /*9e00*/  FMNMX.FTZ R2, R2, R6, !PT ;  /* 0x0000000602027209 */ /* 0x002fe40007810000 */
[----:B------:R-:W-:Y:S01]  /*9e10*/  FMNMX.FTZ R6, R171, R0, !PT ;  /* 0x00000000ab067209 */ /* 0x000fe20007810000 */
[C---:B------:R-:W-:Y:S01]  /*9e20*/  FMUL.FTZ R0, R107.reuse, c[0x0][0x2d0] ;  /* 0x0000b4006b007a20 */ /* 0x040fe20000410000 */
[----:B------:R-:W-:Y:S01]  /*9e30*/  FSETP.NEU.FTZ.AND P0, PT, R107, -INF , PT ;  /* 0xff8000006b00780b */ /* 0x000fe20003f1d000 */
[----:B-----5:R-:W-:Y:S01]  /*9e40*/  FFMA.FTZ R4, R18, c[0x0][0x2d0], -R109 ;  /* 0x0000b40012047a23 */ /* 0x020fe2000001086d */
[----:B------:R-:W-:Y:S01]  /*9e50*/  FMNMX.FTZ R6, R174, R6, !PT ;  /* 0x00000006ae067209 */ /* 0x000fe20007810000 */
[----:B------:R-:W1:Y:S01]  /*9e60*/  SHFL.BFLY PT, R5, R2, 0x1, 0x1f ;  /* 0x0c201f0002057f89 */ /* 0x000e6200000e0000 */
[----:B------:R-:W-:Y:S01]  /*9e70*/  FSEL R111, R0, RZ, P0 ;  /* 0x000000ff006f7208 */ /* 0x000fe20000000000 */
[----:B------:R2:W3:Y:S04]  /*9e80*/  MUFU.EX2 R28, R4 ;  /* 0x00000004001c7308 */ /* 0x0004e80000000800 */
[--C-:B------:R-:W-:Y:S06]  /*9e90*/  FFMA.FTZ R0, R10, c[0x0][0x2d0], -R111.reuse ;  /* 0x0000b4000a007a23 */ /* 0x100fec000001086f */
[----:B------:R4:W-:Y:S01]  /*9ea0*/  MUFU.EX2 R240, R0 ;  /* 0x0000000000f07308 */ /* 0x0009e20000000800 */
[----:B-1----:R-:W-:Y:S02]  /*9eb0*/  FMNMX.FTZ R106, R2, R5, !PT ;  /* 0x00000005026a7209 */ /* 0x002fe40007810000 */
[----:B--2---:R-:W-:Y:S01]  /*9ec0*/  FMNMX.FTZ R4, R172, R6, !PT ;  /* 0x00000006ac047209 */ /* 0x004fe20007810000 */
[--C-:B------:R-:W-:Y:S01]  /*9ed0*/  FFMA.FTZ R6, R21, c[0x0][0x2d0], -R111.reuse ;  /* 0x0000b40015067a23 */ /* 0x100fe2000001086f */
[----:B------:R-:W-:Y:S02]  /*9ee0*/  FSEL R5, R107, RZ, P0 ;  /* 0x000000ff6b057208 */ /* 0x000fe40000000000 */
[----:B------:R-:W-:Y:S03]  /*9ef0*/  FMNMX.FTZ R4, R179, R4, !PT ;  /* 0x00000004b3047209 */ /* 0x000fe60007810000 */
[----:B------:R-:W-:Y:S01]  /*9f00*/  MUFU.EX2 R27, R6 ;  /* 0x00000006001b7308 */ /* 0x000fe20000000800 */
[----:B------:R-:W-:Y:S02]  /*9f10*/  FSETP.NEU.FTZ.AND P0, PT, R106, -INF , PT ;  /* 0xff8000006a00780b */ /* 0x000fe40003f1d000 */
[----:B---3--:R-:W-:Y:S02]  /*9f20*/  F2FP.BF16.PACK_AB R162, R28, R249 ;  /* 0x000000f91ca2723e */ /* 0x008fe400000010ff */
[----:B----4-:R-:W-:Y:S01]  /*9f30*/  FMNMX.FTZ R0, R182, R4, !PT ;  /* 0x00000004b6007209 */ /* 0x010fe20007810000 */
[--C-:B------:R-:W-:Y:S03]  /*9f40*/  FFMA.FTZ R4, R13, c[0x0][0x2d0], -R111.reuse ;  /* 0x0000b4000d047a23 */ /* 0x100fe6000001086f */
[----:B------:R-:W-:Y:S01]  /*9f50*/  FMNMX.FTZ R0, R183, R0, !PT ;  /* 0x00000000b7007209 */ /* 0x000fe20007810000 */
[----:B------:R1:W2:Y:S03]  /*9f60*/  MUFU.EX2 R241, R4 ;  /* 0x0000000400f17308 */ /* 0x0002a60000000800 */
[----:B------:R-:W-:Y:S04]  /*9f70*/  FMNMX.FTZ R0, R201, R0, !PT ;  /* 0x00000000c9007209 */ /* 0x000fe80007810000 */
[----:B------:R-:W-:Y:S05]  /*9f80*/  FMNMX.FTZ R0, R105, R0, !PT ;  /* 0x0000000069007209 */ /* 0x000fea0007810000 */
[----:B------:R-:W3:Y:S01]  /*9f90*/  SHFL.BFLY PT, R2, R0, 0x2, 0x1f ;  /* 0x0c401f0000027f89 */ /* 0x000ee200000e0000 */
[----:B-1----:R-:W-:Y:S01]  /*9fa0*/  FFMA.FTZ R4, R17, c[0x0][0x2d0], -R111 ;  /* 0x0000b40011047a23 */ /* 0x002fe2000001086f */
[----:B--2---:R-:W-:Y:S03]  /*9fb0*/  F2FP.BF16.PACK_AB R161, R241, R240 ;  /* 0x000000f0f1a1723e */ /* 0x004fe600000010ff */
[----:B------:R1:W2:Y:S02]  /*9fc0*/  MUFU.EX2 R242, R4 ;  /* 0x0000000400f27308 */ /* 0x0002a40000000800 */
[----:B-1----:R-:W-:Y:S01]  /*9fd0*/  FMUL.FTZ R4, R106, c[0x0][0x2d0] ;  /* 0x0000b4006a047a20 */ /* 0x002fe20000410000 */
[----:B--2---:R-:W-:Y:S04]  /*9fe0*/  F2FP.BF16.PACK_AB R163, R27, R242 ;  /* 0x000000f21ba3723e */ /* 0x004fe800000010ff */
[----:B------:R-:W-:Y:S05]  /*9ff0*/  FSEL R110, R4, RZ, P0 ;  /* 0x000000ff046e7208 */ /* 0x000fea0000000000 */
[--C-:B------:R-:W-:Y:S04]  /*a000*/  FFMA.FTZ R4, R8, c[0x0][0x2d0], -R110.reuse ;  /* 0x0000b40008047a23 */ /* 0x100fe8000001086e */
[----:B------:R1:W-:Y:S02]  /*a010*/  MUFU.EX2 R237, R4 ;  /* 0x0000000400ed7308 */ /* 0x0003e40000000800 */
[--C-:B-1----:R-:W-:Y:S08]  /*a020*/  FFMA.FTZ R4, R15, c[0x0][0x2d0], -R110.reuse ;  /* 0x0000b4000f047a23 */ /* 0x102ff0000001086e */
[----:B------:R3:W-:Y:S02]  /*a030*/  MUFU.EX2 R239, R4 ;  /* 0x0000000400ef7308 */ /* 0x0007e40000000800 */
[----:B---3--:R-:W-:Y:S01]  /*a040*/  FMNMX.FTZ R4, R0, R2, !PT ;  /* 0x0000000200047209 */ /* 0x008fe20007810000 */
[--C-:B------:R-:W-:Y:S02]  /*a050*/  FFMA.FTZ R0, R16, c[0x0][0x2d0], -R110.reuse ;  /* 0x0000b40010007a23 */ /* 0x100fe4000001086e */
[----:B------:R-:W-:Y:S05]  /*a060*/  FADD.FTZ R2, -R5, R101 ;  /* 0x0000006505027221 */ /* 0x000fea0000010100 */
[----:B------:R1:W-:Y:S01]  /*a070*/  MUFU.EX2 R250, R0 ;  /* 0x0000000000fa7308 */ /* 0x0003e20000000800 */
[----:B------:R-:W2:Y:S01]  /*a080*/  SHFL.BFLY PT, R6, R4, 0x1, 0x1f ;  /* 0x0c201f0004067f89 */ /* 0x000ea200000e0000 */
[----:B------:R-:W-:Y:S02]  /*a090*/  FMUL.FTZ R2, R2, c[0x0][0x2d0] ;  /* 0x0000b40002027a20 */ /* 0x000fe40000410000 */
[----:B-1----:R-:W-:Y:S01]  /*a0a0*/  FFMA.FTZ R0, R19, c[0x0][0x2d0], -R110 ;  /* 0x0000b40013007a23 */ /* 0x002fe2000001086e */
[----:B--2---:R-:W-:Y:S05]  /*a0b0*/  FMNMX.FTZ R102, R4, R6, !PT ;  /* 0x0000000604667209 */ /* 0x004fea0007810000 */
[----:B------:R1:W-:Y:S01]  /*a0c0*/  MUFU.EX2 R29, R0 ;  /* 0x00000000001d7308 */ /* 0x0003e20000000800 */
[----:B------:R-:W-:Y:S02]  /*a0d0*/  FMUL.FTZ R4, R102, c[0x0][0x2d0] ;  /* 0x0000b40066047a20 */ /* 0x000fe40000410000 */
[----:B-1----:R-:W-:Y:S07]  /*a0e0*/  FADD.FTZ R0, -R3, R100 ;  /* 0x0000006403007221 */ /* 0x002fee0000010100 */
[----:B------:R-:W1:Y:S01]  /*a0f0*/  MUFU.EX2 R3, R2 ;  /* 0x0000000200037308 */ /* 0x000e620000000800 */
[----:B------:R-:W-:Y:S09]  /*a100*/  FMUL.FTZ R0, R0, c[0x0][0x2d0] ;  /* 0x0000b40000007a20 */ /* 0x000ff20000410000 */
[----:B------:R2:W3:Y:S01]  /*a110*/  MUFU.EX2 R100, R0 ;  /* 0x0000000000647308 */ /* 0x0004e20000000800 */
[----:B-1----:R-:W-:Y:S01]  /*a120*/  FMUL.FTZ R6, R3, R114 ;  /* 0x0000007203067220 */ /* 0x002fe20000410000 */
[----:B------:R-:W-:Y:S01]  /*a130*/  F2FP.BF16.PACK_AB R114, R29, R250 ;  /* 0x000000fa1d72723e */ /* 0x000fe200000010ff */
[C---:B------:R-:W-:Y:S02]  /*a140*/  FMUL.FTZ R7, R3.reuse, R115 ;  /* 0x0000007303077220 */ /* 0x040fe40000410000 */
[C---:B------:R-:W-:Y:S02]  /*a150*/  FMUL.FTZ R18, R3.reuse, R126 ;  /* 0x0000007e03127220 */ /* 0x040fe40000410000 */
[C---:B------:R-:W-:Y:S02]  /*a160*/  FMUL.FTZ R19, R3.reuse, R127 ;  /* 0x0000007f03137220 */ /* 0x040fe40000410000 */
[----:B------:R-:W-:Y:S01]  /*a170*/  FMUL.FTZ R34, R3, R142 ;  /* 0x0000008e03227220 */ /* 0x000fe20000410000 */
[----:B--2---:R-:W-:Y:S01]  /*a180*/  FSEL R0, R106, RZ, P0 ;  /* 0x000000ff6a007208 */ /* 0x004fe20000000000 */
[----:B---3--:R-:W-:Y:S01]  /*a190*/  FMUL.FTZ R17, R100, R125 ;  /* 0x0000007d64117220 */ /* 0x008fe20000410000 */
[----:B------:R-:W-:Y:S01]  /*a1a0*/  FSETP.NEU.FTZ.AND P0, PT, R102, -INF , PT ;  /* 0xff8000006600780b */ /* 0x000fe20003f1d000 */
[----:B------:R-:W-:Y:S02]  /*a1b0*/  FMUL.FTZ R16, R100, R124 ;  /* 0x0000007c64107220 */ /* 0x000fe40000410000 */
[----:B------:R-:W-:Y:S01]  /*a1c0*/  FADD.FTZ R0, -R0, R103 ;  /* 0x0000006700007221 */ /* 0x000fe20000010100 */
[----:B------:R-:W-:Y:S01]  /*a1d0*/  FSEL R101, R4, RZ, P0 ;  /* 0x000000ff04657208 */ /* 0x000fe20000000000 */
[----:B------:R-:W-:Y:S02]  /*a1e0*/  FFMA.FTZ R103, R167, c[0x0][0x2d0], -R109 ;  /* 0x0000b400a7677a23 */ /* 0x000fe4000001086d */
[----:B------:R-:W-:Y:S02]  /*a1f0*/  FMUL.FTZ R0, R0, c[0x0][0x2d0] ;  /* 0x0000b40000007a20 */ /* 0x000fe40000410000 */
[----:B------:R1:W-:Y:S01]  /*a200*/  MUFU.EX2 R234, R103 ;  /* 0x0000006700ea7308 */ /* 0x0003e20000000800 */
[--C-:B------:R-:W-:Y:S02]  /*a210*/  FFMA.FTZ R5, R24, c[0x0][0x2d0], -R101.reuse ;  /* 0x0000b40018057a23 */ /* 0x100fe40000010865 */
[----:B------:R-:W-:Y:S02]  /*a220*/  FFMA.FTZ R4, R25, c[0x0][0x2d0], -R101 ;  /* 0x0000b40019047a23 */ /* 0x000fe40000010865 */
[C---:B------:R-:W-:Y:S02]  /*a230*/  FMUL.FTZ R32, R100.reuse, R140 ;  /* 0x0000008c64207220 */ /* 0x040fe40000410000 */
[C---:B------:R-:W-:Y:S02]  /*a240*/  FMUL.FTZ R33, R100.reuse, R141 ;  /* 0x0000008d64217220 */ /* 0x040fe40000410000 */
[C---:B------:R-:W-:Y:S01]  /*a250*/  FMUL.FTZ R35, R3.reuse, R143 ;  /* 0x0000008f03237220 */ /* 0x040fe20000410000 */
[----:B------:R2:W3:Y:S01]  /*a260*/  MUFU.EX2 R2, R0 ;  /* 0x0000000000027308 */ /* 0x0004e20000000800 */
[C---:B------:R-:W-:Y:S01]  /*a270*/  FMUL.FTZ R48, R100.reuse, R156 ;  /* 0x0000009c64307220 */ /* 0x040fe20000410000 */
[----:B------:R-:W-:Y:S01]  /*a280*/  LDSM.16.MT88.4 R140, [R186+0x800] ;  /* 0x00080000ba8c783b */ /* 0x000fe20000004200 */
[C---:B------:R-:W-:Y:S02]  /*a290*/  FMUL.FTZ R49, R100.reuse, R157 ;  /* 0x0000009d64317220 */ /* 0x040fe40000410000 */
[C---:B------:R-:W-:Y:S02]  /*a2a0*/  FMUL.FTZ R50, R3.reuse, R158 ;  /* 0x0000009e03327220 */ /* 0x040fe40000410000 */
[C---:B------:R-:W-:Y:S02]  /*a2b0*/  FMUL.FTZ R51, R3.reuse, R159 ;  /* 0x0000009f03337220 */ /* 0x040fe40000410000 */
[C---:B------:R-:W-:Y:S01]  /*a2c0*/  FMUL.FTZ R52, R100.reuse, R52 ;  /* 0x0000003464347220 */ /* 0x040fe20000410000 */
[----:B------:R4:W-:Y:S01]  /*a2d0*/  MUFU.EX2 R244, R5 ;  /* 0x0000000500f47308 */ /* 0x0009e20000000800 */
[----:B------:R-:W-:Y:S01]  /*a2e0*/  FMUL.FTZ R53, R100, R53 ;  /* 0x0000003564357220 */ /* 0x000fe20000410000 */
[----:B------:R-:W-:Y:S01]  /*a2f0*/  LDSM.16.MT88.4 R156, [R185+0x1400] ;  /* 0x00140000b99c783b */ /* 0x000fe20000004200 */
[C---:B------:R-:W-:Y:S02]  /*a300*/  FMUL.FTZ R54, R3.reuse, R54 ;  /* 0x0000003603367220 */ /* 0x040fe40000410000 */
[----:B-1----:R-:W-:Y:S02]  /*a310*/  FFMA.FTZ R103, R166, c[0x0][0x2d0], -R109 ;  /* 0x0000b400a6677a23 */ /* 0x002fe4000001086d */
[C---:B------:R-:W-:Y:S02]  /*a320*/  FMUL.FTZ R55, R3.reuse, R55 ;  /* 0x0000003703377220 */ /* 0x040fe40000410000 */
[C---:B------:R-:W-:Y:S01]  /*a330*/  FMUL.FTZ R64, R100.reuse, R64 ;  /* 0x0000004064407220 */ /* 0x040fe20000410000 */
[----:B------:R1:W-:Y:S01]  /*a340*/  MUFU.EX2 R235, R103 ;  /* 0x0000006700eb7308 */ /* 0x0003e20000000800 */
[----:B------:R-:W-:Y:S02]  /*a350*/  FMUL.FTZ R65, R100, R65 ;  /* 0x0000004164417220 */ /* 0x000fe40000410000 */
[C---:B------:R-:W-:Y:S02]  /*a360*/  FMUL.FTZ R66, R3.reuse, R66 ;  /* 0x0000004203427220 */ /* 0x040fe40000410000 */
[----:B--2---:R-:W-:Y:S02]  /*a370*/  FFMA.FTZ R0, R14, c[0x0][0x2d0], -R101 ;  /* 0x0000b4000e007a23 */ /* 0x004fe40000010865 */
[C---:B---3--:R-:W-:Y:S02]  /*a380*/  FMUL.FTZ R8, R2.reuse, R116 ;  /* 0x0000007402087220 */ /* 0x048fe40000410000 */
[C---:B------:R-:W-:Y:S01]  /*a390*/  FMUL.FTZ R9, R2.reuse, R117 ;  /* 0x0000007502097220 */ /* 0x040fe20000410000 */
[----:B------:R2:W-:Y:S01]  /*a3a0*/  MUFU.EX2 R238, R0 ;  /* 0x0000000000ee7308 */ /* 0x0005e20000000800 */
[C---:B------:R-:W-:Y:S02]  /*a3b0*/  FMUL.FTZ R12, R2.reuse, R120 ;  /* 0x00000078020c7220 */ /* 0x040fe40000410000 */
[----:B------:R-:W-:Y:S02]  /*a3c0*/  FMUL.FTZ R13, R2, R121 ;  /* 0x00000079020d7220 */ /* 0x000fe40000410000 */
[----:B----4-:R-:W-:Y:S02]  /*a3d0*/  FMUL.FTZ R5, R100, R113 ;  /* 0x0000007164057220 */ /* 0x010fe40000410000 */
[C---:B------:R-:W-:Y:S02]  /*a3e0*/  FMUL.FTZ R24, R2.reuse, R132 ;  /* 0x0000008402187220 */ /* 0x040fe40000410000 */
[C---:B------:R-:W-:Y:S01]  /*a3f0*/  FMUL.FTZ R25, R2.reuse, R133 ;  /* 0x0000008502197220 */ /* 0x040fe20000410000 */
[----:B------:R-:W3:Y:S01]  /*a400*/  MUFU.EX2 R245, R4 ;  /* 0x0000000400f57308 */ /* 0x000ee20000000800 */
[C---:B------:R-:W-:Y:S02]  /*a410*/  FMUL.FTZ R40, R2.reuse, R148 ;  /* 0x0000009402287220 */ /* 0x040fe40000410000 */
[----:B------:R-:W-:Y:S02]  /*a420*/  FMUL.FTZ R41, R2, R149 ;  /* 0x0000009502297220 */ /* 0x000fe40000410000 */
[----:B-1----:R-:W-:Y:S02]  /*a430*/  FFMA.FTZ R103, R164, c[0x0][0x2d0], -R111 ;  /* 0x0000b400a4677a23 */ /* 0x002fe4000001086f */
[C---:B------:R-:W-:Y:S02]  /*a440*/  FMUL.FTZ R44, R2.reuse, R152 ;  /* 0x00000098022c7220 */ /* 0x040fe40000410000 */
[C---:B------:R-:W-:Y:S01]  /*a450*/  FMUL.FTZ R45, R2.reuse, R153 ;  /* 0x00000099022d7220 */ /* 0x040fe20000410000 */
[----:B------:R1:W-:Y:S01]  /*a460*/  MUFU.EX2 R233, R103 ;  /* 0x0000006700e97308 */ /* 0x0003e20000000800 */
[C---:B------:R-:W-:Y:S02]  /*a470*/  FMUL.FTZ R56, R2.reuse, R56 ;  /* 0x0000003802387220 */ /* 0x040fe40000410000 */
[----:B------:R-:W-:Y:S02]  /*a480*/  FMUL.FTZ R57, R2, R57 ;  /* 0x0000003902397220 */ /* 0x000fe40000410000 */
[----:B--2---:R-:W-:Y:S02]  /*a490*/  FFMA.FTZ R0, R20, c[0x0][0x2d0], -R101 ;  /* 0x0000b40014007a23 */ /* 0x004fe40000010865 */
[----:B------:R-:W2:Y:S01]  /*a4a0*/  LDSM.16.MT88.4 R20, [R185] ;  /* 0x00000000b914783b */ /* 0x000ea20000004200 */
[C---:B------:R-:W-:Y:S02]  /*a4b0*/  FMUL.FTZ R60, R2.reuse, R60 ;  /* 0x0000003c023c7220 */ /* 0x040fe40000410000 */
[----:B------:R4:W5:Y:S01]  /*a4c0*/  MUFU.EX2 R243, R0 ;  /* 0x0000000000f37308 */ /* 0x0009620000000800 */
[----:B------:R-:W-:Y:S02]  /*a4d0*/  FMUL.FTZ R61, R2, R61 ;  /* 0x0000003d023d7220 */ /* 0x000fe40000410000 */
[----:B------:R-:W-:Y:S01]  /*a4e0*/  FMUL.FTZ R67, R3, R67 ;  /* 0x0000004303437220 */ /* 0x000fe20000410000 */
[----:B---3--:R-:W-:Y:S01]  /*a4f0*/  F2FP.BF16.PACK_AB R115, R245, R244 ;  /* 0x000000f4f573723e */ /* 0x008fe200000010ff */
[C---:B------:R-:W-:Y:S01]  /*a500*/  FMUL.FTZ R4, R100.reuse, R112 ;  /* 0x0000007064047220 */ /* 0x040fe20000410000 */
[----:B------:R-:W-:Y:S01]  /*a510*/  F2FP.BF16.PACK_AB R112, R239, R237 ;  /* 0x000000edef70723e */ /* 0x000fe200000010ff */
[----:B------:R-:W-:Y:S02]  /*a520*/  FFMA.FTZ R124, R207, c[0x0][0x2d0], -R109 ;  /* 0x0000b400cf7c7a23 */ /* 0x000fe4000001086d */
[C---:B------:R-:W-:Y:S02]  /*a530*/  FMUL.FTZ R68, R100.reuse, R68 ;  /* 0x0000004464447220 */ /* 0x040fe40000410000 */
[----:B------:R-:W-:Y:S02]  /*a540*/  FMUL.FTZ R69, R100, R69 ;  /* 0x0000004564457220 */ /* 0x000fe40000410000 */
[----:B------:R-:W-:Y:S02]  /*a550*/  FMUL.FTZ R70, R3, R70 ;  /* 0x0000004603467220 */ /* 0x000fe40000410000 */
[----:B-1----:R-:W-:Y:S02]  /*a560*/  FFMA.FTZ R103, R165, c[0x0][0x2d0], -R111 ;  /* 0x0000b400a5677a23 */ /* 0x002fe4000001086f */
[----:B------:R-:W-:Y:S02]  /*a570*/  FMUL.FTZ R71, R3, R71 ;  /* 0x0000004703477220 */ /* 0x000fe40000410000 */
[----:B------:R1:W-:Y:S01]  /*a580*/  MUFU.EX2 R231, R103 ;  /* 0x0000006700e77308 */ /* 0x0003e20000000800 */
[C---:B------:R-:W-:Y:S02]  /*a590*/  FMUL.FTZ R72, R2.reuse, R72 ;  /* 0x0000004802487220 */ /* 0x040fe40000410000 */
[----:B------:R-:W-:Y:S01]  /*a5a0*/  FMUL.FTZ R73, R2, R73 ;  /* 0x0000004902497220 */ /* 0x000fe20000410000 */
[----:B----4-:R-:W-:Y:S01]  /*a5b0*/  FSEL R0, R102, RZ, P0 ;  /* 0x000000ff66007208 */ /* 0x010fe20000000000 */
[C---:B------:R-:W-:Y:S01]  /*a5c0*/  FMUL.FTZ R76, R2.reuse, R76 ;  /* 0x0000004c024c7220 */ /* 0x040fe20000410000 */
[----:B-----5:R-:W-:Y:S01]  /*a5d0*/  F2FP.BF16.PACK_AB R113, R243, R238 ;  /* 0x000000eef371723e */ /* 0x020fe200000010ff */
[----:B------:R-:W-:Y:S02]  /*a5e0*/  FMUL.FTZ R77, R2, R77 ;  /* 0x0000004d024d7220 */ /* 0x000fe40000410000 */
[----:B------:R-:W-:Y:S02]  /*a5f0*/  FADD.FTZ R0, -R0, R104 ;  /* 0x0000006800007221 */ /* 0x000fe40000010100 */
[----:B------:R-:W-:Y:S02]  /*a600*/  FMUL.FTZ R80, R100, R80 ;  /* 0x0000005064507220 */ /* 0x000fe40000410000 */
[----:B------:R-:W-:Y:S02]  /*a610*/  FMUL.FTZ R0, R0, c[0x0][0x2d0] ;  /* 0x0000b40000007a20 */ /* 0x000fe40000410000 */
[C---:B------:R-:W-:Y:S01]  /*a620*/  FMUL.FTZ R81, R100.reuse, R81 ;  /* 0x0000005164517220 */ /* 0x040fe20000410000 */
[-C--:B--2---:R-:W-:Y:S01]  /*a630*/  HMMA.16816.F32.BF16 R4, R160, R20.reuse, R4 ;  /* 0x00000014a004723c */ /* 0x084fe20000041804 */
[C---:B------:R-:W-:Y:S02]  /*a640*/  FMUL.FTZ R82, R3.reuse, R82 ;  /* 0x0000005203527220 */ /* 0x040fe40000410000 */
[----:B------:R-:W2:Y:S01]  /*a650*/  MUFU.EX2 R0, R0 ;  /* 0x0000000000007308 */ /* 0x000ea20000000800 */
[C---:B------:R-:W-:Y:S02]  /*a660*/  FMUL.FTZ R83, R3.reuse, R83 ;  /* 0x0000005303537220 */ /* 0x040fe40000410000 */
[----:B------:R-:W-:Y:S02]  /*a670*/  FMUL.FTZ R84, R100, R84 ;  /* 0x0000005464547220 */ /* 0x000fe40000410000 */
[--C-:B-1----:R-:W-:Y:S04]  /*a680*/  FFMA.FTZ R103, R180, c[0x0][0x2d0], -R109.reuse ;  /* 0x0000b400b4677a23 */ /* 0x102fe8000001086d */
[----:B------:R-:W-:Y:S01]  /*a690*/  FMUL.FTZ R85, R100, R85 ;  /* 0x0000005564557220 */ /* 0x000fe20000410000 */
[----:B------:R1:W-:Y:S01]  /*a6a0*/  MUFU.EX2 R230, R103 ;  /* 0x0000006700e67308 */ /* 0x0003e20000000800 */
[C---:B------:R-:W-:Y:S02]  /*a6b0*/  FMUL.FTZ R86, R3.reuse, R86 ;  /* 0x0000005603567220 */ /* 0x040fe40000410000 */
[----:B------:R-:W-:Y:S02]  /*a6c0*/  FMUL.FTZ R87, R3, R87 ;  /* 0x0000005703577220 */ /* 0x000fe40000410000 */
[----:B------:R-:W-:Y:S02]  /*a6d0*/  FFMA.FTZ R104, R181, c[0x0][0x2d0], -R109 ;  /* 0x0000b400b5687a23 */ /* 0x000fe4000001086d */
[C---:B------:R-:W-:Y:S02]  /*a6e0*/  FMUL.FTZ R88, R2.reuse, R88 ;  /* 0x0000005802587220 */ /* 0x040fe40000410000 */
[C---:B------:R-:W-:Y:S01]  /*a6f0*/  FMUL.FTZ R89, R2.reuse, R89 ;  /* 0x0000005902597220 */ /* 0x040fe20000410000 */
[----:B------:R-:W-:Y:S01]  /*a700*/  MUFU.EX2 R225, R104 ;  /* 0x0000006800e17308 */ /* 0x000fe20000000800 */
[C---:B------:R-:W-:Y:S02]  /*a710*/  FMUL.FTZ R92, R2.reuse, R92 ;  /* 0x0000005c025c7220 */ /* 0x040fe40000410000 */
[----:B------:R-:W-:Y:S02]  /*a720*/  FMUL.FTZ R93, R2, R93 ;  /* 0x0000005d025d7220 */ /* 0x000fe40000410000 */
[C---:B--2---:R-:W-:Y:S02]  /*a730*/  FMUL.FTZ R10, R0.reuse, R118 ;  /* 0x00000076000a7220 */ /* 0x044fe40000410000 */
[C---:B------:R-:W-:Y:S02]  /*a740*/  FMUL.FTZ R11, R0.reuse, R119 ;  /* 0x00000077000b7220 */ /* 0x040fe40000410000 */
[----:B------:R-:W2:Y:S01]  /*a750*/  LDSM.16.MT88.4 R116, [R185+0xc00] ;  /* 0x000c0000b974783b */ /* 0x000ea20000004200 */
[C---:B------:R-:W-:Y:S02]  /*a760*/  FMUL.FTZ R14, R0.reuse, R122 ;  /* 0x0000007a000e7220 */ /* 0x040fe40000410000 */
[C---:B------:R-:W-:Y:S02]  /*a770*/  FMUL.FTZ R15, R0.reuse, R123 ;  /* 0x0000007b000f7220 */ /* 0x040fe40000410000 */
[C---:B------:R-:W-:Y:S01]  /*a780*/  HMMA.16816.F32.BF16 R8, R112.reuse, R20, R8 ;  /* 0x000000147008723c */ /* 0x040fe20000041808 */
[----:B------:R-:W-:Y:S02]  /*a790*/  FMUL.FTZ R26, R0, R134 ;  /* 0x00000086001a7220 */ /* 0x000fe40000410000 */
[----:B------:R-:W-:Y:S01]  /*a7a0*/  LDSM.16.MT88.4 R120, [R185+0x400] ;  /* 0x00040000b978783b */ /* 0x000fe20000004200 */
[--C-:B-1----:R-:W-:Y:S02]  /*a7b0*/  FFMA.FTZ R103, R176, c[0x0][0x2d0], -R111.reuse ;  /* 0x0000b400b0677a23 */ /* 0x102fe4000001086f */
[----:B------:R-:W-:Y:S02]  /*a7c0*/  FMUL.FTZ R42, R0, R150 ;  /* 0x00000096002a7220 */ /* 0x000fe40000410000 */
[-C--:B------:R-:W-:Y:S01]  /*a7d0*/  HMMA.16816.F32.BF16 R12, R112, R22.reuse, R12 ;  /* 0x00000016700c723c */ /* 0x080fe2000004180c */
[----:B------:R-:W-:Y:S01]  /*a7e0*/  FMUL.FTZ R21, R100, R129 ;  /* 0x0000008164157220 */ /* 0x000fe20000410000 */
[----:B------:R1:W-:Y:S01]  /*a7f0*/  MUFU.EX2 R223, R103 ;  /* 0x0000006700df7308 */ /* 0x0003e20000000800 */
[----:B------:R-:W3:Y:S01]  /*a800*/  LDL.LU R129, [R1+0xc] ;  /* 0x00000c0001817983 */ /* 0x000ee20000300800 */
[C---:B------:R-:W-:Y:S02]  /*a810*/  FMUL.FTZ R43, R0.reuse, R151 ;  /* 0x00000097002b7220 */ /* 0x040fe40000410000 */
[----:B------:R-:W-:Y:S01]  /*a820*/  FMUL.FTZ R46, R0, R154 ;  /* 0x0000009a002e7220 */ /* 0x000fe20000410000 */
[----:B------:R-:W4:Y:S01]  /*a830*/  LDL.LU R132, [R1+0x8] ;  /* 0x0000080001847983 */ /* 0x000f220000300800 */
[C---:B------:R-:W-:Y:S01]  /*a840*/  HMMA.16816.F32.BF16 R16, R160.reuse, R22, R16 ;  /* 0x00000016a010723c */ /* 0x040fe20000041810 */
[----:B------:R-:W-:Y:S02]  /*a850*/  FMUL.FTZ R20, R100, R128 ;  /* 0x0000008064147220 */ /* 0x000fe40000410000 */
[----:B------:R-:W5:Y:S01]  /*a860*/  LDL.LU R133, [R1] ;  /* 0x0000000001857983 */ /* 0x000f620000300800 */
[----:B------:R-:W-:Y:S01]  /*a870*/  FMUL.FTZ R30, R0, R138 ;  /* 0x0000008a001e7220 */ /* 0x000fe20000410000 */
[----:B------:R-:W-:Y:S01]  /*a880*/  MOV R128, R29 ;  /* 0x0000001d00807202 */ /* 0x000fe20000000f00 */
[----:B------:R-:W-:Y:S01]  /*a890*/  FMUL.FTZ R29, R2, R137 ;  /* 0x00000089021d7220 */ /* 0x000fe20000410000 */
[----:B------:R-:W3:Y:S01]  /*a8a0*/  LDL.LU R134, [R1+0x4] ;  /* 0x0000040001867983 */ /* 0x000ee20000300800 */
[C---:B------:R-:W-:Y:S01]  /*a8b0*/  FMUL.FTZ R22, R3.reuse, R130 ;  /* 0x0000008203167220 */ /* 0x040fe20000410000 */
[----:B------:R-:W-:Y:S03]  /*a8c0*/  MOV R130, R28 ;  /* 0x0000001c00827202 */ /* 0x000fe60000000f00 */
[----:B------:R-:W-:Y:S01]  /*a8d0*/  FMUL.FTZ R23, R3, R131 ;  /* 0x0000008303177220 */ /* 0x000fe20000410000 */
[----:B------:R-:W-:Y:S01]  /*a8e0*/  MOV R131, R27 ;  /* 0x0000001b00837202 */ /* 0x000fe20000000f00 */
[C---:B------:R-:W-:Y:S02]  /*a8f0*/  FMUL.FTZ R47, R0.reuse, R155 ;  /* 0x0000009b002f7220 */ /* 0x040fe40000410000 */
[C---:B------:R-:W-:Y:S02]  /*a900*/  FMUL.FTZ R58, R0.reuse, R58 ;  /* 0x0000003a003a7220 */ /* 0x040fe40000410000 */
[----:B-1----:R-:W-:Y:S01]  /*a910*/  FFMA.FTZ R103, R175, c[0x0][0x2d0], -R111 ;  /* 0x0000b400af677a23 */ /* 0x002fe2000001086f */
[-C--:B------:R-:W-:Y:S01]  /*a920*/  HMMA.16816.F32.BF16 R20, R160, R36.reuse, R20 ;  /* 0x00000024a014723c */ /* 0x080fe20000041814 */
[C---:B------:R-:W-:Y:S02]  /*a930*/  FMUL.FTZ R27, R0.reuse, R135 ;  /* 0x00000087001b7220 */ /* 0x040fe40000410000 */
[----:B------:R1:W-:Y:S01]  /*a940*/  MUFU.EX2 R224, R103 ;  /* 0x0000006700e07308 */ /* 0x0003e20000000800 */
[C---:B------:R-:W-:Y:S02]  /*a950*/  FMUL.FTZ R59, R0.reuse, R59 ;  /* 0x0000003b003b7220 */ /* 0x040fe40000410000 */
[----:B------:R-:W-:Y:S02]  /*a960*/  FMUL.FTZ R62, R0, R62 ;  /* 0x0000003e003e7220 */ /* 0x000fe40000410000 */
[C---:B------:R-:W-:Y:S01]  /*a970*/  HMMA.16816.F32.BF16 R24, R112.reuse, R36, R24 ;  /* 0x000000247018723c */ /* 0x040fe20000041818 */
[----:B------:R-:W-:Y:S03]  /*a980*/  FMUL.FTZ R28, R2, R136 ;  /* 0x00000088021c7220 */ /* 0x000fe60000410000 */
[C---:B------:R-:W-:Y:S02]  /*a990*/  FMUL.FTZ R31, R0.reuse, R139 ;  /* 0x0000008b001f7220 */ /* 0x040fe40000410000 */
[----:B------:R-:W-:Y:S02]  /*a9a0*/  FMUL.FTZ R63, R0, R63 ;  /* 0x0000003f003f7220 */ /* 0x000fe40000410000 */
[C---:B------:R-:W-:Y:S03]  /*a9b0*/  FMUL.FTZ R36, R100.reuse, R144 ;  /* 0x0000009064247220 */ /* 0x040fe60000410000 */
[-C--:B------:R-:W-:Y:S01]  /*a9c0*/  HMMA.16816.F32.BF16 R28, R112, R38.reuse, R28 ;  /* 0x00000026701c723c */ /* 0x080fe2000004181c */
[----:B------:R-:W-:Y:S02]  /*a9d0*/  FMUL.FTZ R37, R100, R145 ;  /* 0x0000009164257220 */ /* 0x000fe40000410000 */
[C---:B------:R-:W-:Y:S02]  /*a9e0*/  FMUL.FTZ R74, R0.reuse, R74 ;  /* 0x0000004a004a7220 */ /* 0x040fe40000410000 */
[C---:B------:R-:W-:Y:S02]  /*a9f0*/  FMUL.FTZ R75, R0.reuse, R75 ;  /* 0x0000004b004b7220 */ /* 0x040fe40000410000 */
[----:B------:R-:W-:Y:S01]  /*aa00*/  FMUL.FTZ R78, R0, R78 ;  /* 0x0000004e004e7220 */ /* 0x000fe20000410000 */
[C---:B------:R-:W-:Y:S01]  /*aa10*/  HMMA.16816.F32.BF16 R32, R160.reuse, R38, R32 ;  /* 0x00000026a020723c */ /* 0x040fe20000041820 */
[--C-:B-1----:R-:W-:Y:S03]  /*aa20*/  FFMA.FTZ R103, R170, c[0x0][0x2d0], -R110.reuse ;  /* 0x0000b400aa677a23 */ /* 0x102fe6000001086e */
[C---:B------:R-:W-:Y:S01]  /*aa30*/  FMUL.FTZ R79, R0.reuse, R79 ;  /* 0x0000004f004f7220 */ /* 0x040fe20000410000 */
[----:B------:R1:W-:Y:S01]  /*aa40*/  MUFU.EX2 R220, R103 ;  /* 0x0000006700dc7308 */ /* 0x0003e20000000800 */
[----:B------:R-:W-:Y:S02]  /*aa50*/  FMUL.FTZ R90, R0, R90 ;  /* 0x0000005a005a7220 */ /* 0x000fe40000410000 */
[C---:B------:R-:W-:Y:S04]  /*aa60*/  FMUL.FTZ R38, R3.reuse, R146 ;  /* 0x0000009203267220 */ /* 0x040fe80000410000 */
[C---:B------:R-:W-:Y:S02]  /*aa70*/  FMUL.FTZ R39, R3.reuse, R147 ;  /* 0x0000009303277220 */ /* 0x040fe40000410000 */
[C---:B------:R-:W-:Y:S02]  /*aa80*/  FMUL.FTZ R96, R100.reuse, R96 ;  /* 0x0000006064607220 */ /* 0x040fe40000410000 */
[----:B------:R-:W-:Y:S02]  /*aa90*/  FMUL.FTZ R97, R100, R97 ;  /* 0x0000006164617220 */ /* 0x000fe40000410000 */
[C---:B------:R-:W-:Y:S01]  /*aaa0*/  FMUL.FTZ R98, R3.reuse, R98 ;  /* 0x0000006203627220 */ /* 0x040fe20000410000 */
[-C--:B--2---:R-:W-:Y:S01]  /*aab0*/  HMMA.16816.F32.BF16 R36, R160, R116.reuse, R36 ;  /* 0x00000074a024723c */ /* 0x084fe20000041824 */
[----:B------:R-:W-:Y:S02]  /*aac0*/  FMUL.FTZ R99, R3, R99 ;  /* 0x0000006303637220 */ /* 0x000fe40000410000 */
[----:B------:R-:W-:Y:S02]  /*aad0*/  FFMA.FTZ R104, R205, c[0x0][0x2d0], -R109 ;  /* 0x0000b400cd687a23 */ /* 0x000fe4000001086d */
[C---:B------:R-:W-:Y:S02]  /*aae0*/  FMUL.FTZ R91, R0.reuse, R91 ;  /* 0x0000005b005b7220 */ /* 0x040fe40000410000 */
[----:B------:R-:W-:Y:S01]  /*aaf0*/  MUFU.EX2 R210, R104 ;  /* 0x0000006800d27308 */ /* 0x000fe20000000800 */
[C---:B------:R-:W-:Y:S01]  /*ab00*/  HMMA.16816.F32.BF16 R40, R112.reuse, R116, R40 ;  /* 0x000000747028723c */ /* 0x040fe20000041828 */
[C---:B------:R-:W-:Y:S03]  /*ab10*/  FMUL.FTZ R94, R0.reuse, R94 ;  /* 0x0000005e005e7220 */ /* 0x040fe60000410000 */
[--C-:B-1----:R-:W-:Y:S02]  /*ab20*/  FFMA.FTZ R103, R169, c[0x0][0x2d0], -R110.reuse ;  /* 0x0000b400a9677a23 */ /* 0x102fe4000001086e */
[----:B------:R-:W-:Y:S02]  /*ab30*/  FMUL.FTZ R95, R0, R95 ;  /* 0x0000005f005f7220 */ /* 0x000fe40000410000 */
[-C--:B------:R-:W-:Y:S01]  /*ab40*/  HMMA.16816.F32.BF16 R44, R112, R118.reuse, R44 ;  /* 0x00000076702c723c */ /* 0x080fe2000004182c */
[----:B------:R1:W2:Y:S07]  /*ab50*/  MUFU.EX2 R221, R103 ;  /* 0x0000006700dd7308 */ /* 0x0002ae0000000800 */
[C---:B------:R-:W-:Y:S01]  /*ab60*/  HMMA.16816.F32.BF16 R48, R160.reuse, R118, R48 ;  /* 0x00000076a030723c */ /* 0x040fe20000041830 */
[----:B------:R-:W2:Y:S03]  /*ab70*/  LDSM.16.MT88.4 R116, [R186+0xc00] ;  /* 0x000c0000ba74783b */ /* 0x000ea60000004200 */
[--C-:B-1----:R-:W-:Y:S04]  /*ab80*/  FFMA.FTZ R103, R168, c[0x0][0x2d0], -R110.reuse ;  /* 0x0000b400a8677a23 */ /* 0x102fe8000001086e */
[----:B------:R1:W-:Y:S01]  /*ab90*/  MUFU.EX2 R222, R103 ;  /* 0x0000006700de7308 */ /* 0x0003e20000000800 */
[-C--:B--2---:R-:W-:Y:S03]  /*aba0*/  HMMA.16816.F32.BF16 R52, R160, R116.reuse, R52 ;  /* 0x00000074a034723c */ /* 0x084fe60000041834 */
[----:B-1----:R-:W-:Y:S05]  /*abb0*/  FFMA.FTZ R103, R173, c[0x0][0x2d0], -R110 ;  /* 0x0000b400ad677a23 */ /* 0x002fea000001086e */
[C---:B------:R-:W-:Y:S01]  /*abc0*/  HMMA.16816.F32.BF16 R56, R112.reuse, R116, R56 ;  /* 0x000000747038723c */ /* 0x040fe20000041838 */
[----:B------:R1:W-:Y:S07]  /*abd0*/  MUFU.EX2 R219, R103 ;  /* 0x0000006700db7308 */ /* 0x0003ee0000000800 */
[-C--:B------:R-:W-:Y:S08]  /*abe0*/  HMMA.16816.F32.BF16 R60, R112, R118.reuse, R60 ;  /* 0x00000076703c723c */ /* 0x080ff0000004183c */
[C---:B------:R-:W-:Y:S01]  /*abf0*/  HMMA.16816.F32.BF16 R64, R160.reuse, R118, R64 ;  /* 0x00000076a040723c */ /* 0x040fe20000041840 */
[----:B------:R-:W2:Y:S03]  /*ac00*/  LDSM.16.MT88.4 R116, [R185+0x1800] ;  /* 0x00180000b974783b */ /* 0x000ea60000004200 */
[--C-:B-1----:R-:W-:Y:S05]  /*ac10*/  FFMA.FTZ R103, R171, c[0x0][0x2d0], -R101.reuse ;  /* 0x0000b400ab677a23 */ /* 0x102fea0000010865 */
[----:B------:R-:W-:Y:S01]  /*ac20*/  LDSM.16.MT88.4 R168, [R186+0x1400] ;  /* 0x00140000baa8783b */ /* 0x000fe20000004200 */
[----:B------:R1:W-:Y:S02]  /*ac30*/  MUFU.EX2 R177, R103 ;  /* 0x0000006700b17308 */ /* 0x0003e40000000800 */
[--C-:B-1----:R-:W-:Y:S01]  /*ac40*/  FFMA.FTZ R103, R174, c[0x0][0x2d0], -R101.reuse ;  /* 0x0000b400ae677a23 */ /* 0x102fe20000010865 */
[-C--:B--2---:R-:W-:Y:S07]  /*ac50*/  HMMA.16816.F32.BF16 R68, R160, R116.reuse, R68 ;  /* 0x00000074a044723c */ /* 0x084fee0000041844 */
[----:B------:R1:W2:Y:S01]  /*ac60*/  MUFU.EX2 R176, R103 ;  /* 0x0000006700b07308 */ /* 0x0002a20000000800 */
[C---:B------:R-:W-:Y:S08]  /*ac70*/  HMMA.16816.F32.BF16 R72, R112.reuse, R116, R72 ;  /* 0x000000747048723c */ /* 0x040ff00000041848 */
[-C--:B------:R-:W-:Y:S08]  /*ac80*/  HMMA.16816.F32.BF16 R76, R112, R118.reuse, R76 ;  /* 0x00000076704c723c */ /* 0x080ff0000004184c */
[C---:B------:R-:W-:Y:S01]  /*ac90*/  HMMA.16816.F32.BF16 R80, R160.reuse, R118, R80 ;  /* 0x00000076a050723c */ /* 0x040fe20000041850 */
[----:B------:R-:W2:Y:S03]  /*aca0*/  LDSM.16.MT88.4 R116, [R186+0x1800] ;  /* 0x00180000ba74783b */ /* 0x000ea60000004200 */
[--C-:B-1----:R-:W-:Y:S04]  /*acb0*/  FFMA.FTZ R103, R172, c[0x0][0x2d0], -R101.reuse ;  /* 0x0000b400ac677a23 */ /* 0x102fe80000010865 */
[----:B------:R1:W-:Y:S01]  /*acc0*/  MUFU.EX2 R178, R103 ;  /* 0x0000006700b27308 */ /* 0x0003e20000000800 */
[----:B------:R-:W-:Y:S03]  /*acd0*/  LDSM.16.MT88.4 R172, [R185+0x2000] ;  /* 0x00200000b9ac783b */ /* 0x000fe60000004200 */
[----:B-1----:R-:W-:Y:S06]  /*ace0*/  FFMA.FTZ R103, R179, c[0x0][0x2d0], -R101 ;  /* 0x0000b400b3677a23 */ /* 0x002fec0000010865 */
[----:B------:R1:W1:Y:S01]  /*acf0*/  MUFU.EX2 R179, R103 ;  /* 0x0000006700b37308 */ /* 0x0002620000000800 */
[-C--:B--2---:R-:W-:Y:S08]  /*ad00*/  HMMA.16816.F32.BF16 R84, R160, R116.reuse, R84 ;  /* 0x00000074a054723c */ /* 0x084ff00000041854 */
[C---:B------:R-:W-:Y:S07]  /*ad10*/  HMMA.16816.F32.BF16 R88, R112.reuse, R116, R88 ;  /* 0x000000747058723c */ /* 0x040fee0000041858 */
[----:B------:R-:W-:Y:S01]  /*ad20*/  F2FP.BF16.PACK_AB R116, R221, R220 ;  /* 0x000000dcdd74723e */ /* 0x000fe200000010ff */
[-C--:B------:R-:W-:Y:S01]  /*ad30*/  HMMA.16816.F32.BF16 R92, R112, R118.reuse, R92 ;  /* 0x00000076705c723c */ /* 0x080fe2000004185c */
[----:B------:R-:W-:Y:S03]  /*ad40*/  F2FP.BF16.PACK_AB R117, R176, R177 ;  /* 0x000000b1b075723e */ /* 0x000fe600000010ff */
[--C-:B-1----:R-:W-:Y:S02]  /*ad50*/  FFMA.FTZ R103, R208, c[0x0][0x2d0], -R109.reuse ;  /* 0x0000b400d0677a23 */ /* 0x102fe4000001086d */
[----:B------:R-:W-:Y:S01]  /*ad60*/  FFMA.FTZ R109, R206, c[0x0][0x2d0], -R109 ;  /* 0x0000b400ce6d7a23 */ /* 0x000fe2000001086d */
[----:B------:R-:W-:Y:S01]  /*ad70*/  F2FP.BF16.PACK_AB R112, R235, R234 ;  /* 0x000000eaeb70723e */ /* 0x000fe200000010ff */
[----:B------:R-:W-:Y:S01]  /*ad80*/  HMMA.16816.F32.BF16 R96, R160, R118, R96 ;  /* 0x00000076a060723c */ /* 0x000fe20000041860 */
[----:B------:R-:W-:Y:S01]  /*ad90*/  F2FP.BF16.PACK_AB R113, R231, R233 ;  /* 0x000000e9e771723e */ /* 0x000fe200000010ff */
[----:B------:R-:W1:Y:S02]  /*ada0*/  MUFU.EX2 R211, R103 ;  /* 0x0000006700d37308 */ /* 0x000e640000000800 */
[----:B------:R-:W-:Y:S02]  /*adb0*/  F2FP.BF16.PACK_AB R114, R225, R230 ;  /* 0x000000e6e172723e */ /* 0x000fe400000010ff */
[----:B------:R-:W-:Y:S02]  /*adc0*/  F2FP.BF16.PACK_AB R115, R224, R223 ;  /* 0x000000dfe073723e */ /* 0x000fe400000010ff */
[----:B------:R-:W-:Y:S04]  /*add0*/  F2FP.BF16.PACK_AB R118, R219, R222 ;  /* 0x000000dedb76723e */ /* 0x000fe800000010ff */
[----:B------:R2:W-:Y:S01]  /*ade0*/  MUFU.EX2 R206, R124 ;  /* 0x0000007c00ce7308 */ /* 0x0005e20000000800 */
[-C--:B------:R-:W-:Y:S01]  /*adf0*/  HMMA.16816.F32.BF16 R4, R112, R120.reuse, R4 ;  /* 0x000000787004723c */ /* 0x080fe20000041804 */
[----:B------:R-:W-:Y:S01]  /*ae00*/  F2FP.BF16.PACK_AB R119, R179, R178 ;  /* 0x000000b2b377723e */ /* 0x000fe200000010ff */
[----:B-----5:R-:W-:Y:S06]  /*ae10*/  FFMA.FTZ R3, R3, R133, R240 ;  /* 0x0000008503037223 */ /* 0x020fec00000100f0 */
[C---:B------:R-:W-:Y:S01]  /*ae20*/  HMMA.16816.F32.BF16 R8, R116.reuse, R120, R8 ;  /* 0x000000787408723c */ /* 0x040fe20000041808 */
[----:B------:R-:W5:Y:S03]  /*ae30*/  MUFU.EX2 R207, R109 ;  /* 0x0000006d00cf7308 */ /* 0x000f660000000800 */
[----:B------:R-:W-:Y:S01]  /*ae40*/  FADD.FTZ R3, R241, R3 ;  /* 0x00000003f1037221 */ /* 0x000fe20000010000 */
[----:B-1----:R-:W-:Y:S01]  /*ae50*/  F2FP.BF16.PACK_AB R160, R211, R210 ;  /* 0x000000d2d3a0723e */ /* 0x002fe200000010ff */
[--C-:B------:R-:W-:Y:S01]  /*ae60*/  FFMA.FTZ R103, R215, c[0x0][0x2d0], -R111.reuse ;  /* 0x0000b400d7677a23 */ /* 0x100fe2000001086f */
[----:B------:R-:W-:Y:S01]  /*ae70*/  MOV R215, R128 ;  /* 0x0000008000d77202 */ /* 0x000fe20000000f00 */
[-C--:B------:R-:W-:Y:S03]  /*ae80*/  HMMA.16816.F32.BF16 R12, R116, R122.reuse, R12 ;  /* 0x0000007a740c723c */ /* 0x080fe6000004180c */
[----:B------:R1:W-:Y:S01]  /*ae90*/  MUFU.EX2 R209, R103 ;  /* 0x0000006700d17308 */ /* 0x0003e20000000800 */
[----:B--2---:R-:W-:Y:S04]  /*aea0*/  LDSM.16.MT88.4 R124, [R185+0x800] ;  /* 0x00080000b97c783b */ /* 0x004fe80000004200 */
[C---:B------:R-:W-:Y:S04]  /*aeb0*/  HMMA.16816.F32.BF16 R16, R112.reuse, R122, R16 ;  /* 0x0000007a7010723c */ /* 0x040fe80000041810 */
[----:B------:R-:W2:Y:S01]  /*aec0*/  LDSM.16.MT88.4 R120, [R186+0x400] ;  /* 0x00040000ba78783b */ /* 0x000ea20000004200 */
[----:B-----5:R-:W-:Y:S01]  /*aed0*/  F2FP.BF16.PACK_AB R162, R207, R206 ;  /* 0x000000cecfa2723e */ /* 0x020fe200000010ff */
[--C-:B-1----:R-:W-:Y:S01]  /*aee0*/  FFMA.FTZ R103, R216, c[0x0][0x2d0], -R111.reuse ;  /* 0x0000b400d8677a23 */ /* 0x102fe2000001086f */
[----:B------:R-:W-:Y:S03]  /*aef0*/  MOV R216, R131 ;  /* 0x0000008300d87202 */ /* 0x000fe60000000f00 */
[----:B------:R-:W1:Y:S01]  /*af00*/  MUFU.EX2 R208, R103 ;  /* 0x0000006700d07308 */ /* 0x000e620000000800 */
[-C--:B--2---:R-:W-:Y:S01]  /*af10*/  HMMA.16816.F32.BF16 R20, R112, R120.reuse, R20 ;  /* 0x000000787014723c */ /* 0x084fe20000041814 */
[----:B-1----:R-:W-:Y:S01]  /*af20*/  F2FP.BF16.PACK_AB R161, R208, R209 ;  /* 0x000000d1d0a1723e */ /* 0x002fe200000010ff */
[--C-:B------:R-:W-:Y:S01]  /*af30*/  FFMA.FTZ R103, R218, c[0x0][0x2d0], -R111.reuse ;  /* 0x0000b400da677a23 */ /* 0x100fe2000001086f */
[----:B------:R-:W-:Y:S01]  /*af40*/  MOV R218, R130 ;  /* 0x0000008200da7202 */ /* 0x000fe20000000f00 */
[----:B------:R-:W-:Y:S05]  /*af50*/  FFMA.FTZ R111, R217, c[0x0][0x2d0], -R111 ;  /* 0x0000b400d96f7a23 */ /* 0x000fea000001086f */
[----:B------:R1:W-:Y:S01]  /*af60*/  MUFU.EX2 R204, R103 ;  /* 0x0000006700cc7308 */ /* 0x0003e20000000800 */
[C---:B------:R-:W-:Y:S08]  /*af70*/  HMMA.16816.F32.BF16 R24, R116.reuse, R120, R24 ;  /* 0x000000787418723c */ /* 0x040ff00000041818 */
[-C--:B------:R-:W-:Y:S01]  /*af80*/  HMMA.16816.F32.BF16 R28, R116, R122.reuse, R28 ;  /* 0x0000007a741c723c */ /* 0x080fe2000004181c */
[----:B------:R-:W2:Y:S07]  /*af90*/  MUFU.EX2 R205, R111 ;  /* 0x0000006f00cd7308 */ /* 0x000eae0000000800 */
[C---:B------:R-:W-:Y:S01]  /*afa0*/  HMMA.16816.F32.BF16 R32, R112.reuse, R122, R32 ;  /* 0x0000007a7020723c */ /* 0x040fe20000041820 */
[----:B------:R-:W5:Y:S03]  /*afb0*/  LDSM.16.MT88.4 R120, [R185+0x1000] ;  /* 0x00100000b978783b */ /* 0x000f660000004200 */
[--C-:B-1----:R-:W-:Y:S04]  /*afc0*/  FFMA.FTZ R103, R214, c[0x0][0x2d0], -R110.reuse ;  /* 0x0000b400d6677a23 */ /* 0x102fe8000001086e */
[----:B------:R1:W-:Y:S01]  /*afd0*/  MUFU.EX2 R111, R103 ;  /* 0x00000067006f7308 */ /* 0x0003e20000000800 */
[----:B--2---:R-:W-:Y:S03]  /*afe0*/  F2FP.BF16.PACK_AB R163, R205, R204 ;  /* 0x000000cccda3723e */ /* 0x004fe600000010ff */
[--C-:B-1----:R-:W-:Y:S06]  /*aff0*/  FFMA.FTZ R103, R213, c[0x0][0x2d0], -R110.reuse ;  /* 0x0000b400d5677a23 */ /* 0x102fec000001086e */
[----:B------:R-:W1:Y:S01]  /*b000*/  MUFU.EX2 R180, R103 ;  /* 0x0000006700b47308 */ /* 0x000e620000000800 */
[-C--:B-----5:R-:W-:Y:S08]  /*b010*/  HMMA.16816.F32.BF16 R36, R112, R120.reuse, R36 ;  /* 0x000000787024723c */ /* 0x0a0ff00000041824 */
[C---:B------:R-:W-:Y:S08]  /*b020*/  HMMA.16816.F32.BF16 R40, R116.reuse, R120, R40 ;  /* 0x000000787428723c */ /* 0x040ff00000041828 */
[-C--:B------:R-:W-:Y:S01]  /*b030*/  HMMA.16816.F32.BF16 R44, R116, R122.reuse, R44 ;  /* 0x0000007a742c723c */ /* 0x080fe2000004182c */
[----:B-1----:R-:W-:Y:S03]  /*b040*/  F2FP.BF16.PACK_AB R164, R180, R111 ;  /* 0x0000006fb4a4723e */ /* 0x002fe600000010ff */
[--C-:B------:R-:W-:Y:S04]  /*b050*/  FFMA.FTZ R103, R212, c[0x0][0x2d0], -R110.reuse ;  /* 0x0000b400d4677a23 */ /* 0x100fe8000001086e */
[C---:B------:R-:W-:Y:S01]  /*b060*/  HMMA.16816.F32.BF16 R48, R112.reuse, R122, R48 ;  /* 0x0000007a7030723c */ /* 0x040fe20000041830 */
[----:B------:R-:W1:Y:S01]  /*b070*/  LDSM.16.MT88.4 R120, [R186+0x1000] ;  /* 0x00100000ba78783b */ /* 0x000e620000004200 */
[----:B------:R2:W-:Y:S02]  /*b080*/  MUFU.EX2 R203, R103 ;  /* 0x0000006700cb7308 */ /* 0x0005e40000000800 */
[----:B------:R-:W-:Y:S08]  /*b090*/  FFMA.FTZ R110, R202, c[0x0][0x2d0], -R110 ;  /* 0x0000b400ca6e7a23 */ /* 0x000ff0000001086e */
[----:B------:R-:W5:Y:S01]  /*b0a0*/  MUFU.EX2 R181, R110 ;  /* 0x0000006e00b57308 */ /* 0x000f620000000800 */
[--C-:B--2---:R-:W-:Y:S09]  /*b0b0*/  FFMA.FTZ R103, R182, c[0x0][0x2d0], -R101.reuse ;  /* 0x0000b400b6677a23 */ /* 0x104ff20000010865 */
[----:B------:R2:W-:Y:S01]  /*b0c0*/  MUFU.EX2 R109, R103 ;  /* 0x00000067006d7308 */ /* 0x0005e20000000800 */
[----:B-----5:R-:W-:Y:S01]  /*b0d0*/  F2FP.BF16.PACK_AB R166, R181, R203 ;  /* 0x000000cbb5a6723e */ /* 0x020fe200000010ff */
[-C--:B-1----:R-:W-:Y:S08]  /*b0e0*/  HMMA.16816.F32.BF16 R52, R112, R120.reuse, R52 ;  /* 0x000000787034723c */ /* 0x082ff00000041834 */
[C---:B------:R-:W-:Y:S01]  /*b0f0*/  HMMA.16816.F32.BF16 R56, R116.reuse, R120, R56 ;  /* 0x000000787438723c */ /* 0x040fe20000041838 */
[--C-:B--2---:R-:W-:Y:S07]  /*b100*/  FFMA.FTZ R103, R183, c[0x0][0x2d0], -R101.reuse ;  /* 0x0000b400b7677a23 */ /* 0x104fee0000010865 */
[-C--:B------:R-:W-:Y:S01]  /*b110*/  HMMA.16816.F32.BF16 R60, R116, R122.reuse, R60 ;  /* 0x0000007a743c723c */ /* 0x080fe2000004183c */
[----:B------:R-:W1:Y:S07]  /*b120*/  MUFU.EX2 R104, R103 ;  /* 0x0000006700687308 */ /* 0x000e6e0000000800 */
[C---:B------:R-:W-:Y:S01]  /*b130*/  HMMA.16816.F32.BF16 R64, R112.reuse, R122, R64 ;  /* 0x0000007a7040723c */ /* 0x040fe20000041840 */
[----:B------:R-:W2:Y:S03]  /*b140*/  LDSM.16.MT88.4 R120, [R185+0x1c00] ;  /* 0x001c0000b978783b */ /* 0x000ea60000004200 */
[----:B-1----:R-:W-:Y:S01]  /*b150*/  F2FP.BF16.PACK_AB R165, R104, R109 ;  /* 0x0000006d68a5723e */ /* 0x002fe200000010ff */
[--C-:B------:R-:W-:Y:S02]  /*b160*/  FFMA.FTZ R103, R201, c[0x0][0x2d0], -R101.reuse ;  /* 0x0000b400c9677a23 */ /* 0x100fe40000010865 */
[----:B------:R-:W-:Y:S02]  /*b170*/  FFMA.FTZ R101, R105, c[0x0][0x2d0], -R101 ;  /* 0x0000b40069657a23 */ /* 0x000fe40000010865 */
[----:B------:R3:W-:Y:S10]  /*b180*/  MUFU.EX2 R110, R103 ;  /* 0x00000067006e7308 */ /* 0x0007f40000000800 */
[----:B------:R-:W1:Y:S01]  /*b190*/  MUFU.EX2 R101, R101 ;  /* 0x0000006500657308 */ /* 0x000e620000000800 */
[-C--:B--2---:R-:W-:Y:S01]  /*b1a0*/  HMMA.16816.F32.BF16 R68, R112, R120.reuse, R68 ;  /* 0x000000787044723c */ /* 0x084fe20000041844 */
[----:B---3--:R-:W-:Y:S02]  /*b1b0*/  FFMA.FTZ R103, R100, R134, R248 ;  /* 0x0000008664677223 */ /* 0x008fe400000100f8 */
[----:B----4-:R-:W-:Y:S05]  /*b1c0*/  FFMA.FTZ R100, R2, R132, R237 ;  /* 0x0000008402647223 */ /* 0x010fea00000100ed */
[C---:B------:R-:W-:Y:S01]  /*b1d0*/  HMMA.16816.F32.BF16 R72, R116.reuse, R120, R72 ;  /* 0x000000787448723c */ /* 0x040fe20000041848 */
[----:B------:R-:W-:Y:S03]  /*b1e0*/  FADD.FTZ R2, R251, R103 ;  /* 0x00000067fb027221 */ /* 0x000fe60000010000 */
[----:B------:R-:W-:Y:S02]  /*b1f0*/  FADD.FTZ R103, R242, R3 ;  /* 0x00000003f2677221 */ /* 0x000fe40000010000 */
[----:B------:R-:W-:Y:S01]  /*b200*/  FADD.FTZ R2, R249, R2 ;  /* 0x00000002f9027221 */ /* 0x000fe20000010000 */
[----:B-1----:R-:W-:Y:S01]  /*b210*/  F2FP.BF16.PACK_AB R167, R101, R110 ;  /* 0x0000006e65a7723e */ /* 0x002fe200000010ff */
[-C--:B------:R-:W-:Y:S01]  /*b220*/  HMMA.16816.F32.BF16 R76, R116, R122.reuse, R76 ;  /* 0x0000007a744c723c */ /* 0x080fe2000004184c */
[----:B------:R-:W-:Y:S03]  /*b230*/  FFMA.FTZ R3, R0, R129, R238 ;  /* 0x0000008100037223 */ /* 0x000fe600000100ee */
[----:B------:R-:W-:Y:S02]  /*b240*/  FADD.FTZ R100, R239, R100 ;  /* 0x00000064ef647221 */ /* 0x000fe40000010000 */
[----:B------:R-:W-:Y:S02]  /*b250*/  FADD.FTZ R3, R243, R3 ;  /* 0x00000003f3037221 */ /* 0x000fe40000010000 */
[C---:B------:R-:W-:Y:S01]  /*b260*/  HMMA.16816.F32.BF16 R80, R112.reuse, R122, R80 ;  /* 0x0000007a7050723c */ /* 0x040fe20000041850 */
[----:B------:R-:W1:Y:S03]  /*b270*/  LDSM.16.MT88.4 R120, [R186+0x1c00] ;  /* 0x001c0000ba78783b */ /* 0x000e660000004200 */
[----:B------:R-:W-:Y:S01]  /*b280*/  FADD.FTZ R0, R250, R100 ;  /* 0x00000064fa007221 */ /* 0x000fe20000010000 */
[----:B------:R-:W-:Y:S01]  /*b290*/  MOV R100, R108 ;  /* 0x0000006c00647202 */ /* 0x000fe20000000f00 */
[----:B------:R-:W-:Y:S02]  /*b2a0*/  FADD.FTZ R3, R244, R3 ;  /* 0x00000003f4037221 */ /* 0x000fe40000010000 */
[----:B------:R-:W-:Y:S04]  /*b2b0*/  FADD.FTZ R0, R215, R0 ;  /* 0x00000000d7007221 */ /* 0x000fe80000010000 */
[----:B------:R-:W-:Y:S04]  /*b2c0*/  FADD.FTZ R3, R245, R3 ;  /* 0x00000003f5037221 */ /* 0x000fe80000010000 */
[----:B------:R-:W-:Y:S04]  /*b2d0*/  FADD.FTZ R3, R177, R3 ;  /* 0x00000003b1037221 */ /* 0x000fe80000010000 */
[----:B------:R-:W-:Y:S04]  /*b2e0*/  FADD.FTZ R3, R176, R3 ;  /* 0x00000003b0037221 */ /* 0x000fe80000010000 */
[----:B------:R-:W-:Y:S04]  /*b2f0*/  FADD.FTZ R3, R178, R3 ;  /* 0x00000003b2037221 */ /* 0x000fe80000010000 */
[----:B------:R-:W-:Y:S01]  /*b300*/  FADD.FTZ R3, R179, R3 ;  /* 0x00000003b3037221 */ /* 0x000fe20000010000 */
[-C--:B-1----:R-:W-:Y:S08]  /*b310*/  HMMA.16816.F32.BF16 R84, R112, R120.reuse, R84 ;  /* 0x000000787054723c */ /* 0x082ff00000041854 */
[C---:B------:R-:W-:Y:S08]  /*b320*/  HMMA.16816.F32.BF16 R88, R116.reuse, R120, R88 ;  /* 0x000000787458723c */ /* 0x040ff00000041858 */
[-C--:B------:R-:W-:Y:S08]  /*b330*/  HMMA.16816.F32.BF16 R92, R116, R122.reuse, R92 ;  /* 0x0000007a745c723c */ /* 0x080ff0000004185c */
[----:B------:R-:W-:Y:S08]  /*b340*/  HMMA.16816.F32.BF16 R96, R112, R122, R96 ;  /* 0x0000007a7060723c */ /* 0x000ff00000041860 */
[-C--:B------:R-:W-:Y:S01]  /*b350*/  HMMA.16816.F32.BF16 R112, R160, R124.reuse, R4 ;  /* 0x0000007ca070723c */ /* 0x080fe20000041804 */
[----:B------:R-:W1:Y:S07]  /*b360*/  LDSM.16.MT88.4 R4, [R186+0x2000] ;  /* 0x00200000ba04783b */ /* 0x000e6e0000004200 */
[C---:B------:R-:W-:Y:S01]  /*b370*/  HMMA.16816.F32.BF16 R116, R164.reuse, R124, R8 ;  /* 0x0000007ca474723c */ /* 0x040fe20000041808 */
[----:B------:R-:W2:Y:S06]  /*b380*/  LDL R11, [R1+0x14] ;  /* 0x00001400010b7983 */ /* 0x000eac0000100800 */
[----:B------:R-:W-:Y:S01]  /*b390*/  FADD.FTZ R8, R220, R0 ;  /* 0x00000000dc087221 */ /* 0x000fe20000010000 */
[-C--:B------:R-:W-:Y:S01]  /*b3a0*/  HMMA.16816.F32.BF16 R120, R164, R126.reuse, R12 ;  /* 0x0000007ea478723c */ /* 0x080fe2000004180c */
[----:B------:R-:W-:Y:S03]  /*b3b0*/  FADD.FTZ R9, R218, R2 ;  /* 0x00000002da097221 */ /* 0x000fe60000010000 */
[----:B------:R-:W-:Y:S01]  /*b3c0*/  FADD.FTZ R2, R216, R103 ;  /* 0x00000067d8027221 */ /* 0x000fe20000010000 */
[----:B------:R-:W-:Y:S01]  /*b3d0*/  MOV R103, R106 ;  /* 0x0000006a00677202 */ /* 0x000fe20000000f00 */
[----:B------:R-:W-:Y:S02]  /*b3e0*/  FADD.FTZ R9, R234, R9 ;  /* 0x00000009ea097221 */ /* 0x000fe40000010000 */
[C---:B------:R-:W-:Y:S01]  /*b3f0*/  HMMA.16816.F32.BF16 R124, R160.reuse, R126, R16 ;  /* 0x0000007ea07c723c */ /* 0x040fe20000041810 */
[----:B------:R-:W-:Y:S03]  /*b400*/  FADD.FTZ R10, R233, R2 ;  /* 0x00000002e90a7221 */ /* 0x000fe60000010000 */
[----:B------:R-:W-:Y:S02]  /*b410*/  FADD.FTZ R2, R235, R9 ;  /* 0x00000009eb027221 */ /* 0x000fe40000010000 */
[----:B------:R-:W-:Y:S02]  /*b420*/  FADD.FTZ R0, R231, R10 ;  /* 0x0000000ae7007221 */ /* 0x000fe40000010000 */
[-C--:B------:R-:W-:Y:S01]  /*b430*/  HMMA.16816.F32.BF16 R128, R160, R140.reuse, R20 ;  /* 0x0000008ca080723c */ /* 0x080fe20000041814 */
[----:B------:R-:W-:Y:S03]  /*b440*/  FADD.FTZ R9, R221, R8 ;  /* 0x00000008dd097221 */ /* 0x000fe60000010000 */
[----:B------:R-:W-:Y:S02]  /*b450*/  FADD.FTZ R8, R223, R0 ;  /* 0x00000000df087221 */ /* 0x000fe40000010000 */
[----:B------:R-:W-:Y:S02]  /*b460*/  FADD.FTZ R10, R230, R2 ;  /* 0x00000002e60a7221 */ /* 0x000fe40000010000 */
[C---:B------:R-:W-:Y:S01]  /*b470*/  HMMA.16816.F32.BF16 R132, R164.reuse, R140, R24 ;  /* 0x0000008ca484723c */ /* 0x040fe20000041818 */
[----:B------:R-:W-:Y:S03]  /*b480*/  FADD.FTZ R2, R222, R9 ;  /* 0x00000009de027221 */ /* 0x000fe60000010000 */
[----:B------:R-:W-:Y:S04]  /*b490*/  FADD.FTZ R0, R225, R10 ;  /* 0x0000000ae1007221 */ /* 0x000fe80000010000 */
        /* <DEDUP_REMOVED lines=17> */
[-C--:B------:R-:W-:Y:S01]  /*b5b0*/  HMMA.16816.F32.BF16 R92, R164, R6.reuse, R92 ;  /* 0x00000006a45c723c */ /* 0x080fe2000004185c */
[----:B------:R-:W-:Y:S03]  /*b5c0*/  FADD.FTZ R8, R219, R2 ;  /* 0x00000002db087221 */ /* 0x000fe60000010000 */
[----:B------:R-:W-:Y:S02]  /*b5d0*/  FADD.FTZ R4, R210, R0 ;  /* 0x00000000d2047221 */ /* 0x000fe40000010000 */
[----:B------:R-:W-:Y:S02]  /*b5e0*/  FADD.FTZ R2, R209, R5 ;  /* 0x00000005d1027221 */ /* 0x000fe40000010000 */
[----:B------:R-:W-:Y:S01]  /*b5f0*/  FADD.FTZ R0, R111, R8 ;  /* 0x000000086f007221 */ /* 0x000fe20000010000 */
[----:B------:R-:W-:Y:S03]  /*b600*/  HMMA.16816.F32.BF16 R96, R160, R6, R96 ;  /* 0x00000006a060723c */ /* 0x000fe60000041860 */
[----:B------:R-:W-:Y:S02]  /*b610*/  FADD.FTZ R4, R211, R4 ;  /* 0x00000004d3047221 */ /* 0x000fe40000010000 */
[----:B------:R-:W-:Y:S02]  /*b620*/  FADD.FTZ R5, R208, R2 ;  /* 0x00000002d0057221 */ /* 0x000fe40000010000 */
[----:B------:R-:W-:Y:S02]  /*b630*/  FADD.FTZ R2, R109, R3 ;  /* 0x000000036d027221 */ /* 0x000fe40000010000 */
[----:B------:R-:W-:Y:S03]  /*b640*/  FADD.FTZ R3, R180, R0 ;  /* 0x00000000b4037221 */ /* 0x000fe60000010000 */
[----:B------:R-:W-:Y:S02]  /*b650*/  FADD.FTZ R0, R206, R4 ;  /* 0x00000004ce007221 */ /* 0x000fe40000010000 */
[----:B------:R-:W-:Y:S02]  /*b660*/  FADD.FTZ R4, R204, R5 ;  /* 0x00000005cc047221 */ /* 0x000fe40000010000 */
[----:B------:R-:W-:Y:S02]  /*b670*/  FADD.FTZ R5, R207, R0 ;  /* 0x00000000cf057221 */ /* 0x000fe40000010000 */
[----:B------:R-:W-:Y:S02]  /*b680*/  FADD.FTZ R4, R205, R4 ;  /* 0x00000004cd047221 */ /* 0x000fe40000010000 */
[----:B------:R-:W-:Y:S01]  /*b690*/  FADD.FTZ R2, R104, R2 ;  /* 0x0000000268027221 */ /* 0x000fe20000010000 */
[----:B------:R1:W-:Y:S01]  /*b6a0*/  STL [R1+0x4], R5 ;  /* 0x0000040501007387 */ /* 0x0003e20000100800 */
[----:B------:R-:W-:Y:S01]  /*b6b0*/  FADD.FTZ R3, R203, R3 ;  /* 0x00000003cb037221 */ /* 0x000fe20000010000 */
[----:B------:R-:W-:Y:S01]  /*b6c0*/  MOV R104, R102 ;  /* 0x0000006600687202 */ /* 0x000fe20000000f00 */
[----:B------:R-:W-:Y:S01]  /*b6d0*/  FADD.FTZ R0, R110, R2 ;  /* 0x000000026e007221 */ /* 0x000fe20000010000 */
[----:B------:R1:W-:Y:S01]  /*b6e0*/  STL [R1], R4 ;  /* 0x0000000401007387 */ /* 0x0003e20000100800 */
[----:B------:R-:W-:Y:S02]  /*b6f0*/  FADD.FTZ R2, R181, R3 ;  /* 0x00000003b5027221 */ /* 0x000fe40000010000 */
[----:B------:R-:W-:Y:S01]  /*b700*/  FADD.FTZ R0, R101, R0 ;  /* 0x0000000065007221 */ /* 0x000fe20000010000 */
[----:B------:R-:W-:Y:S02]  /*b710*/  MOV R101, R107 ;  /* 0x0000006b00657202 */ /* 0x000fe40000000f00 */
[----:B------:R1:W-:Y:S04]  /*b720*/  STL [R1+0x8], R2 ;  /* 0x0000080201007387 */ /* 0x0003e80000100800 */
[----:B------:R1:W-:Y:S01]  /*b730*/  STL [R1+0xc], R0 ;  /* 0x00000c0001007387 */ /* 0x0003e20000100800 */
[C---:B--2---:R-:W-:Y:S02]  /*b740*/  ISETP.GT.AND P0, PT, R200.reuse, R11, PT ;  /* 0x0000000bc800720c */ /* 0x044fe40003f04270 */
[----:B------:R-:W-:Y:S11]  /*b750*/  IADD3 R200, R200, -0x1, RZ ;  /* 0xffffffffc8c87810 */ /* 0x000ff60007ffe0ff */
[----:B-1----:R-:W-:-:S05]  /*b760*/  @P0 BRA `(.L_x_544) ;  /* 0xffffbcb000000947 */ /* 0x002fca000383ffff */
.L_x_523:
[----:B------:R-:W2:Y:S01]  /*b770*/  LDL R0, [R1+0x18] ;  /* 0x0000180001007983 */ /* 0x000ea20000100800 */
[----:B-1----:R-:W-:-:S02]  /*b780*/  IMAD.MOV.U32 R2, RZ, RZ, c[0x0][0x2c4] ;  /* 0x0000b100ff027624 */ /* 0x002fc400078e00ff */
[----:B------:R-:W-:-:S03]  /*b790*/  IMAD.MOV.U32 R4, RZ, RZ, c[0x0][0x32c] ;  /* 0x0000cb00ff047624 */ /* 0x000fc600078e00ff */
[----:B------:R-:W-:Y:S02]  /*b7a0*/  ISETP.NE.AND P1, PT, R2, 0x1, PT ;  /* 0x000000010200780c */ /* 0x000fe40003f25270 */
[----:B------:R-:W-:Y:S02]  /*b7b0*/  ISETP.GE.AND P0, PT, R4, 0x1, PT ;  /* 0x000000010400780c */ /* 0x000fe40003f06270 */
[----:B------:R-:W-:Y:S02]  /*b7c0*/  IADD3 R2, R227, 0x1, -R226 ;  /* 0x00000001e3027810 */ /* 0x000fe40007ffe8e2 */
[----:B--2---:R-:W-:-:S07]  /*b7d0*/  IADD3 R0, R0, 0x7f, RZ ;  /* 0x0000007f00007810 */ /* 0x004fce0007ffe0ff */
[----:B------:R-:W-:-:S05]  /*b7e0*/  @P1 IMAD.HI.U32 R3, R0, c[0x0][0x2c8], RZ ;  /* 0x0000b20000031a27 */ /* 0x000fca00078e00ff */
[----:B------:R-:W-:-:S05]  /*b7f0*/  @P1 SHF.R.U32.HI R0, RZ, c[0x0][0x2cc], R3 ;  /* 0x0000b300ff001a19 */ /* 0x000fca0000011603 */
[----:B------:R-:W-:-:S05]  /*b800*/  IMAD.IADD R0, R2, 0x1, R0 ;  /* 0x0000000102007824 */ /* 0x000fca00078e0200 */
[----:B------:R-:W-:Y:S01]  /*b810*/  IADD3 R2, R0, -c[0x0][0x324], RZ ;  /* 0x8000c90000027a10 */ /* 0x000fe20007ffe0ff */
[----:B------:R-:W-:Y:S05]  /*b820*/  @!P0 BRA `(.L_x_545) ;  /* 0x0000011000008947 */ /* 0x000fea0003800000 */
[----:B------:R-:W-:Y:S01]  /*b830*/  ISETP.GT.AND P0, PT, R0, -0x1, PT ;  /* 0xffffffff0000780c */ /* 0x000fe20003f04270 */
[----:B------:R-:W-:-:S12]  /*b840*/  BSSY B0, `(.L_x_546) ;  /* 0x000000d000007945 */ /* 0x000fd80003800000 */
        /* <DEDUP_REMOVED lines=8> */
.L_x_547:
[----:B------:R-:W-:-:S04]  /*b8d0*/  MOV R3, c[0x0][0x32c] ;  /* 0x0000cb0000037a02 */ /* 0x000fc80000000f00 */
[----:B------:R-:W-:-:S13]  /*b8e0*/  ISETP.NE.AND P0, PT, R3, 0x1, PT ;  /* 0x000000010300780c */ /* 0x000fda0003f05270 */
[----:B------:R-:W-:-:S05]  /*b8f0*/  @P0 IMAD.HI.U32 R3, R0, c[0x0][0x330], RZ ;  /* 0x0000cc0000030a27 */ /* 0x000fca00078e00ff */
[----:B------:R-:W-:Y:S02]  /*b900*/  @P0 SHF.R.U32.HI R0, RZ, c[0x0][0x334], R3 ;  /* 0x0000cd00ff000a19 */ /* 0x000fe40000011603 */
.L_x_548:
[----:B------:R-:W-:Y:S05]  /*b910*/  BSYNC B0 ;  /* 0x0000000000007941 */ /* 0x000fea0003800000 */
.L_x_546:
[----:B------:R-:W-:-:S05]  /*b920*/  IMAD R0, R0, c[0x0][0x32c], RZ ;  /* 0x0000cb0000007a24 */ /* 0x000fca00078e02ff */
[----:B------:R-:W-:-:S03]  /*b930*/  IMNMX R2, R2, R0, !PT ;  /* 0x0000000002027217 */ /* 0x000fc60007800200 */
.L_x_545:
[----:B------:R-:W2:Y:S01]  /*b940*/  LDL R3, [R1+0x10] ;  /* 0x0000100001037983 */ /* 0x000ea20000100800 */
[----:B------:R-:W-:-:S05]  /*b950*/  IADD3 R2, R2, 0x2f, RZ ;  /* 0x0000002f02027810 */ /* 0x000fca0007ffe0ff */
[----:B------:R-:W-:-:S05]  /*b960*/  IMAD.HI R2, R2, 0x2aaaaaab, RZ ;  /* 0x2aaaaaab02027827 */ /* 0x000fca00078e02ff */
[----:B------:R-:W-:-:S04]  /*b970*/  SHF.R.U32.HI R0, RZ, 0x1f, R2 ;  /* 0x0000001fff007819 */ /* 0x000fc80000011602 */
[----:B------:R-:W-:-:S04]  /*b980*/  LEA.HI.SX32 R0, R2, R0, 0x1d ;  /* 0x0000000002007211 */ /* 0x000fc800078feaff */
[----:B--2---:R-:W-:-:S04]  /*b990*/  IMNMX R245, R3, R0, !PT ;  /* 0x0000000003f57217 */ /* 0x004fc80007800200 */
[----:B------:R-:W-:-:S13]  /*b9a0*/  ISETP.GE.AND P0, PT, R200, R245, PT ;  /* 0x000000f5c800720c */ /* 0x000fda0003f06270 */
[----:B------:R-:W-:Y:S05]  /*b9b0*/  @!P0 BRA `(.L_x_549) ;  /* 0x000030c000008947 */ /* 0x000fea0003800000 */
.L_x_554:
[----:B------:R-:W2:Y:S01]  /*b9c0*/  LDL R100, [R1+0x10] ;  /* 0x0000100001647983 */ /* 0x000ea20000100800 */
[----:B------:R-:W-:Y:S04]  /*b9d0*/  DEPBAR.LE SB0, 0x0 ;  /* 0x000080000000791a */ /* 0x000fe80000000000 */
[----:B-1----:R-:W1:Y:S01]  /*b9e0*/  S2R R101, SR_TID.X ;  /* 0x0000000000657919 */ /* 0x002e620000002100 */
[----:B------:R-:W-:Y:S01]  /*b9f0*/  WARPSYNC 0xffffffff ;  /* 0xffffffff00007948 */ /* 0x000fe20003800000 */
[----:B------:R-:W-:Y:S02]  /*ba00*/  BSSY B0, `(.L_x_550) ;  /* 0x0000043000007945 */ /* 0x000fe40003800000 */
[----:B------:R-:W-:Y:S01]  /*ba10*/  BAR.SYNC.DEFER_BLOCKING 0x0 ;  /* 0x0000000000007b1d */ /* 0x000fe20000010000 */
[C---:B------:R-:W-:Y:S01]  /*ba20*/  LOP3.LUT P6, RZ, R198.reuse, 0x100, RZ, 0xc0, !PT ;  /* 0x00000100c6ff7812 */ /* 0x040fe200078cc0ff */
[----:B------:R-:W-:Y:S01]  /*ba30*/  IMAD.MOV.U32 R2, RZ, RZ, R108 ;  /* 0x000000ffff027224 */ /* 0x000fe200078e006c */
[C---:B------:R-:W-:Y:S01]  /*ba40*/  LOP3.LUT P5, RZ, R198.reuse, 0x80, RZ, 0xc0, !PT ;  /* 0x00000080c6ff7812 */ /* 0x040fe200078ac0ff */
[----:B------:R-:W-:Y:S01]  /*ba50*/  IMAD.MOV.U32 R3, RZ, RZ, R107 ;  /* 0x000000ffff037224 */ /* 0x000fe200078e006b */
[----:B------:R-:W-:Y:S01]  /*ba60*/  LOP3.LUT P4, RZ, R198, 0x40, RZ, 0xc0, !PT ;  /* 0x00000040c6ff7812 */ /* 0x000fe2000788c0ff */
[----:B------:R-:W-:Y:S01]  /*ba70*/  IMAD.MOV.U32 R103, RZ, RZ, R106 ;  /* 0x000000ffff677224 */ /* 0x000fe200078e006a */
[----:B------:R3:W4:Y:S04]  /*ba80*/  LDSM.16.M88.4 R48, [R187] ;  /* 0x00000000bb30783b */ /* 0x0007280000000200 */
        /* <DEDUP_REMOVED lines=18> */
[----:B------:R-:W-:Y:S04]  /*bbb0*/  IMAD.WIDE.U32 R4, R4, 0x30, RZ ;  /* 0x0000003004047825 */ /* 0x000fe800078e00ff */
[----:B------:R-:W-:Y:S01]  /*bbc0*/  IMAD R0, R0, 0x30, RZ ;  /* 0x0000003000007824 */ /* 0x000fe200078e02ff */
[----:B------:R-:W-:Y:S01]  /*bbd0*/  IADD3 R7, P1, P0, R4, 0x20, R228 ;  /* 0x0000002004077810 */ /* 0x000fe2000783e0e4 */
[----:B------:R-:W-:Y:S02]  /*bbe0*/  @!P2 IMAD.MOV.U32 R9, RZ, RZ, c[0x0][0x20c] ;  /* 0x00008300ff09a624 */ /* 0x000fe400078e00ff */
[----:B------:R-:W-:Y:S02]  /*bbf0*/  IMAD.IADD R0, R5, 0x1, R0 ;  /* 0x0000000105007824 */ /* 0x000fe400078e0200 */
[----:B------:R-:W-:Y:S03]  /*bc00*/  @!P2 IMAD.MOV.U32 R5, RZ, RZ, c[0x0][0x208] ;  /* 0x00008200ff05a624 */ /* 0x000fe600078e00ff */
[----:B------:R-:W-:Y:S02]  /*bc10*/  IADD3.X R10, R0, RZ, R232, P1, P0 ;  /* 0x000000ff000a7210 */ /* 0x000fe40000fe04e8 */
[----:B------:R-:W-:Y:S04]  /*bc20*/  IADD3 R8, P1, P0, R4, 0x40, R228 ;  /* 0x0000004004087810 */ /* 0x000fe8000783e0e4 */
[----:B------:R-:W-:Y:S02]  /*bc30*/  IADD3.X R11, R0, RZ, R232, P1, P0 ;  /* 0x000000ff000b7210 */ /* 0x000fe40000fe04e8 */
[C---:B------:R-:W-:Y:S04]  /*bc40*/  @!P2 LEA R6, P0, R5.reuse, R4, 0x5 ;  /* 0x000000040506a211 */ /* 0x040fe800078028ff */
[----:B------:R-:W-:Y:S02]  /*bc50*/  @!P2 LEA.HI.X R5, R5, R0, R9, 0x5, P0 ;  /* 0x000000000505a211 */ /* 0x000fe400000f2c09 */
[C---:B------:R-:W-:Y:S04]  /*bc60*/  @!P2 IADD3 R20, P1, P0, R6.reuse, 0x20, R228 ;  /* 0x000000200614a810 */ /* 0x040fe8000783e0e4 */
[C---:B------:R-:W-:Y:S02]  /*bc70*/  @!P2 IADD3.X R22, R5.reuse, RZ, R232, P1, P0 ;  /* 0x000000ff0516a210 */ /* 0x040fe40000fe04e8 */
[----:B------:R-:W-:Y:S04]  /*bc80*/  @!P2 IADD3 R21, P1, P0, R6, 0x40, R228 ;  /* 0x000000400615a810 */ /* 0x000fe8000783e0e4 */
[--C-:B------:R-:W-:Y:S02]  /*bc90*/  @!P2 IADD3.X R23, R5, RZ, R232.reuse, P1, P0 ;  /* 0x000000ff0517a210 */ /* 0x100fe40000fe04e8 */
[----:B------:R-:W-:Y:S05]  /*bca0*/  IADD3 R4, P0, R228, R4, RZ ;  /* 0x00000004e4047210 */ /* 0x000fea0007f1e0ff */
[----:B------:R-:W-:Y:S01]  /*bcb0*/  IMAD.X R0, R0, 0x1, R232, P0 ;  /* 0x0000000100007824 */ /* 0x000fe200000e06e8 */
[C---:B------:R-:W-:Y:S04]  /*bcc0*/  LEA R14, P0, R4.reuse, c[0x0][0x1f8], 0x1 ;  /* 0x00007e00040e7a11 */ /* 0x040fe800078008ff */
[----:B------:R-:W-:Y:S02]  /*bcd0*/  LEA.HI.X R15, R4, c[0x0][0x1fc], R0, 0x1, P0 ;  /* 0x00007f00040f7a11 */ /* 0x000fe400000f0c00 */
[C---:B------:R-:W-:Y:S03]  /*bce0*/  LEA R12, P0, R7.reuse, c[0x0][0x1f8], 0x1 ;  /* 0x00007e00070c7a11 */ /* 0x040fe600078008ff */
[----:B------:R-:W-:Y:S01]  /*bcf0*/  @!PT LDS RZ, [RZ] ;  /* 0x00000000fffff984 */ /* 0x000fe20000000800 */
[----:B------:R-:W-:Y:S01]  /*bd00*/  @!PT LDS RZ, [RZ] ;  /* 0x00000000fffff984 */ /* 0x000fe20000000800 */
[----:B------:R-:W-:Y:S01]  /*bd10*/  @!PT LDS RZ, [RZ] ;  /* 0x00000000fffff984 */ /* 0x000fe20000000800 */
[----:B------:R1:W-:Y:S01]  /*bd20*/  LDGSTS.E.BYPASS.LTC128B.128 [R199+0x1880], [R14.64], !P6 ;  /* 0x018800000ec77fae */ /* 0x0003e2000f101d46 */
[----:B------:R-:W-:Y:S02]  /*bd30*/  LEA.HI.X R13, R7, c[0x0][0x1fc], R10, 0x1, P0 ;  /* 0x00007f00070d7a11 */ /* 0x000fe400000f0c0a */
[C---:B------:R-:W-:Y:S03]  /*bd40*/  LEA R10, P0, R8.reuse, c[0x0][0x1f8], 0x1 ;  /* 0x00007e00080a7a11 */ /* 0x040fe600078008ff */
[----:B------:R1:W-:Y:S01]  /*bd50*/  LDGSTS.E.BYPASS.LTC128B.128 [R199+0x2480], [R12.64], !P5 ;  /* 0x024800000cc77fae */ /* 0x0003e2000e901d46 */
[----:B------:R-:W-:Y:S02]  /*bd60*/  LEA.HI.X R11, R8, c[0x0][0x1fc], R11, 0x1, P0 ;  /* 0x00007f00080b7a11 */ /* 0x000fe400000f0c0b */
[----:B------:R-:W-:Y:S03]  /*bd70*/  @!P2 IADD3 R0, P0, R6, R228, RZ ;  /* 0x000000e40600a210 */ /* 0x000fe60007f1e0ff */
[----:B------:R1:W-:Y:S02]  /*bd80*/  LDGSTS.E.BYPASS.LTC128B.128 [R199+0x3080], [R10.64], !P4 ;  /* 0x030800000ac77fae */ /* 0x0003e4000e101d46 */
[----:B------:R-:W-:Y:S01]  /*bd90*/  @!P2 IMAD.X R5, R5, 0x1, R232, P0 ;  /* 0x000000010505a824 */ /* 0x000fe200000e06e8 */
[C---:B------:R-:W-:Y:S04]  /*bda0*/  @!P2 LEA R8, P0, R0.reuse, c[0x0][0x1f8], 0x1 ;  /* 0x00007e000008aa11 */ /* 0x040fe800078008ff */
[----:B------:R-:W-:Y:S02]  /*bdb0*/  @!P2 LEA.HI.X R9, R0, c[0x0][0x1fc], R5, 0x1, P0 ;  /* 0x00007f000009aa11 */ /* 0x000fe400000f0c05 */
[C---:B------:R-:W-:Y:S03]  /*bdc0*/  @!P2 LEA R6, P0, R20.reuse, c[0x0][0x1f8], 0x1 ;  /* 0x00007e001406aa11 */ /* 0x040fe600078008ff */
[----:B------:R1:W-:Y:S01]  /*bdd0*/  @!P2 LDGSTS.E.BYPASS.LTC128B.128 [R199+0x2080], [R8.64], !P6 ;  /* 0x0208000008c7afae */ /* 0x0003e2000f101d46 */
[----:B------:R-:W-:Y:S02]  /*bde0*/  @!P2 LEA.HI.X R7, R20, c[0x0][0x1fc], R22, 0x1, P0 ;  /* 0x00007f001407aa11 */ /* 0x000fe400000f0c16 */
[C---:B------:R-:W-:Y:S03]  /*bdf0*/  @!P2 LEA R4, P0, R21.reuse, c[0x0][0x1f8], 0x1 ;  /* 0x00007e001504aa11 */ /* 0x040fe600078008ff */
[----:B------:R1:W-:Y:S01]  /*be00*/  @!P2 LDGSTS.E.BYPASS.LTC128B.128 [R199+0x2c80], [R6.64], !P5 ;  /* 0x02c8000006c7afae */ /* 0x0003e2000e901d46 */
[----:B------:R-:W-:Y:S05]  /*be10*/  @!P2 LEA.HI.X R5, R21, c[0x0][0x1fc], R23, 0x1, P0 ;  /* 0x00007f001505aa11 */ /* 0x000fea00000f0c17 */
[----:B------:R1:W-:Y:S04]  /*be20*/  @!P2 LDGSTS.E.BYPASS.LTC128B.128 [R199+0x3880], [R4.64], !P4 ;  /* 0x0388000004c7afae */ /* 0x0003e8000e101d46 */
.L_x_551:
[----:B-1-34-:R-:W-:Y:S05]  /*be30*/  BSYNC B0 ;  /* 0x0000000000007941 */ /* 0x01afea0003800000 */
.L_x_550:
        /* <DEDUP_REMOVED lines=94> */
[----:B------:R-:W2:Y:S01]  /*c420*/  MUFU.TANH R179, R11 ;  /* 0x0000000b00b37308 */ /* 0x000ea20000002400 */
[----:B---3--:R-:W-:Y:S09]  /*c430*/  FMUL.FTZ R10, R17, c[0x0][0x320] ;  /* 0x0000c800110a7a20 */ /* 0x008ff20000410000 */
[----:B------:R-:W3:Y:S01]  /*c440*/  MUFU.TANH R110, R10 ;  /* 0x0000000a006e7308 */ /* 0x000ee20000002400 */
[----:B-1----:R-:W-:Y:S09]  /*c450*/  FMUL.FTZ R0, R6, c[0x0][0x320] ;  /* 0x0000c80006007a20 */ /* 0x002ff20000410000 */
[----:B------:R1:W1:Y:S02]  /*c460*/  MUFU.TANH R168, R0 ;  /* 0x0000000000a87308 */ /* 0x0002640000002400 */
[----:B-1----:R-:W-:Y:S02]  /*c470*/  FMUL.FTZ R0, R7, c[0x0][0x320] ;  /* 0x0000c80007007a20 */ /* 0x002fe40000410000 */
[----:B------:R-:W1:Y:S06]  /*c480*/  LDSM.16.M88.4 R4, [R191] ;  /* 0x00000000bf04783b */ /* 0x000e6c0000000200 */
[----:B------:R5:W1:Y:S02]  /*c490*/  MUFU.TANH R176, R0 ;  /* 0x0000000000b07308 */ /* 0x000a640000002400 */
[----:B-----5:R-:W-:Y:S02]  /*c4a0*/  FMUL.FTZ R0, R8, c[0x0][0x320] ;  /* 0x0000c80008007a20 */ /* 0x020fe40000410000 */
[----:B------:R-:W-:Y:S06]  /*c4b0*/  FMUL.FTZ R8, R19, c[0x0][0x320] ;  /* 0x0000c80013087a20 */ /* 0x000fec0000410000 */
[----:B------:R5:W2:Y:S10]  /*c4c0*/  MUFU.TANH R178, R0 ;  /* 0x0000000000b27308 */ /* 0x000ab40000002400 */
[----:B------:R-:W2:Y:S01]  /*c4d0*/  MUFU.TANH R19, R8 ;  /* 0x0000000800137308 */ /* 0x000ea20000002400 */
[-C--:B-1----:R-:W-:Y:S08]  /*c4e0*/  HMMA.16816.F32.BF16 R20, R164, R4.reuse, R20 ;  /* 0x00000004a414723c */ /* 0x082ff00000041814 */
[C---:B------:R-:W-:Y:S04]  /*c4f0*/  HMMA.16816.F32.BF16 R24, R172.reuse, R4, R24 ;  /* 0x00000004ac18723c */ /* 0x040fe80000041818 */
[----:B-----5:R-:W-:Y:S02]  /*c500*/  FMUL.FTZ R0, R9, c[0x0][0x320] ;  /* 0x0000c80009007a20 */ /* 0x020fe40000410000 */
[----:B------:R-:W-:Y:S02]  /*c510*/  FMUL.FTZ R9, R18, c[0x0][0x320] ;  /* 0x0000c80012097a20 */ /* 0x000fe40000410000 */
[-C--:B------:R-:W-:Y:S01]  /*c520*/  HMMA.16816.F32.BF16 R28, R172, R6.reuse, R28 ;  /* 0x00000006ac1c723c */ /* 0x080fe2000004181c */
[----:B------:R1:W1:Y:S07]  /*c530*/  MUFU.TANH R177, R0 ;  /* 0x0000000000b17308 */ /* 0x00026e0000002400 */
[C---:B------:R-:W-:Y:S03]  /*c540*/  HMMA.16816.F32.BF16 R32, R164.reuse, R6, R32 ;  /* 0x00000006a420723c */ /* 0x040fe60000041820 */
[----:B------:R5:W2:Y:S05]  /*c550*/  MUFU.TANH R109, R9 ;  /* 0x00000009006d7308 */ /* 0x000aaa0000002400 */
[----:B------:R-:W-:Y:S04]  /*c560*/  FMUL.FTZ R4, R27, c[0x0][0x320] ;  /* 0x0000c8001b047a20 */ /* 0x000fe80000410000 */
[----:B------:R-:W-:Y:S01]  /*c570*/  FMUL.FTZ R5, R26, c[0x0][0x320] ;  /* 0x0000c8001a057a20 */ /* 0x000fe20000410000 */
[----:B------:R-:W2:Y:S01]  /*c580*/  MUFU.TANH R206, R4 ;  /* 0x0000000400ce7308 */ /* 0x000ea20000002400 */
[----:B-1----:R-:W-:Y:S09]  /*c590*/  FMUL.FTZ R0, R12, c[0x0][0x320] ;  /* 0x0000c8000c007a20 */ /* 0x002ff20000410000 */
[----:B------:R1:W1:Y:S01]  /*c5a0*/  MUFU.TANH R161, R0 ;  /* 0x0000000000a17308 */ /* 0x0002620000002400 */
[----:B-----5:R-:W5:Y:S01]  /*c5b0*/  LDSM.16.M88.4 R8, [R190] ;  /* 0x00000000be08783b */ /* 0x020f620000000200 */
[----:B------:R-:W-:Y:S08]  /*c5c0*/  DEPBAR.LE SB0, 0x0 ;  /* 0x000080000000791a */ /* 0x000ff00000000000 */
[----:B------:R-:W2:Y:S01]  /*c5d0*/  MUFU.TANH R207, R5 ;  /* 0x0000000500cf7308 */ /* 0x000ea20000002400 */
[----:B------:R-:W-:Y:S01]  /*c5e0*/  BAR.SYNC.DEFER_BLOCKING 0x0 ;  /* 0x0000000000007b1d */ /* 0x000fe20000010000 */
[----:B-1----:R-:W-:Y:S08]  /*c5f0*/  FMUL.FTZ R0, R13, c[0x0][0x320] ;  /* 0x0000c8000d007a20 */ /* 0x002ff00000410000 */
[----:B------:R1:W1:Y:S01]  /*c600*/  MUFU.TANH R160, R0 ;  /* 0x0000000000a07308 */ /* 0x0002620000002400 */
[-C--:B-----5:R-:W-:Y:S05]  /*c610*/  HMMA.16816.F32.BF16 R36, R164, R8.reuse, R36 ;  /* 0x00000008a424723c */ /* 0x0a0fea0000041824 */
[----:B-1----:R-:W-:Y:S03]  /*c620*/  FMUL.FTZ R0, R14, c[0x0][0x320] ;  /* 0x0000c8000e007a20 */ /* 0x002fe60000410000 */
[C---:B------:R-:W-:Y:S01]  /*c630*/  HMMA.16816.F32.BF16 R40, R172.reuse, R8, R40 ;  /* 0x00000008ac28723c */ /* 0x040fe20000041828 */
[----:B------:R1:W1:Y:S07]  /*c640*/  MUFU.TANH R171, R0 ;  /* 0x0000000000ab7308 */ /* 0x00026e0000002400 */
[-C--:B------:R-:W-:Y:S08]  /*c650*/  HMMA.16816.F32.BF16 R44, R172, R10.reuse, R44 ;  /* 0x0000000aac2c723c */ /* 0x080ff0000004182c */
[----:B------:R-:W-:Y:S04]  /*c660*/  HMMA.16816.F32.BF16 R48, R164, R10, R48 ;  /* 0x0000000aa430723c */ /* 0x000fe80000041830 */
[----:B-1----:R-:W-:Y:S04]  /*c670*/  FMUL.FTZ R0, R15, c[0x0][0x320] ;  /* 0x0000c8000f007a20 */ /* 0x002fe80000410000 */
[----:B------:R1:W1:Y:S11]  /*c680*/  MUFU.TANH R170, R0 ;  /* 0x0000000000aa7308 */ /* 0x0002760000002400 */
[----:B------:R-:W-:Y:S05]  /*c690*/  @!UPT UIADD3 URZ, URZ, URZ, URZ ;  /* 0x0000003f3f3ff290 */ /* 0x000fea000fffe03f */
[----:B------:R-:W-:Y:S04]  /*c6a0*/  FMUL.FTZ R4, R48, c[0x0][0x320] ;  /* 0x0000c80030047a20 */ /* 0x000fe80000410000 */
[----:B------:R-:W2:Y:S01]  /*c6b0*/  MUFU.TANH R165, R4 ;  /* 0x0000000400a57308 */ /* 0x000ea20000002400 */
[----:B-1----:R-:W-:Y:S09]  /*c6c0*/  FMUL.FTZ R0, R16, c[0x0][0x320] ;  /* 0x0000c80010007a20 */ /* 0x002ff20000410000 */
        /* <DEDUP_REMOVED lines=60> */
[----:B--234-:R-:W-:Y:S04]  /*ca90*/  SHF.R.S32.HI R100, RZ, 0x1f, R101 ;  /* 0x0000001fff647819 */ /* 0x01cfe80000011465 */
[----:B------:R-:W-:Y:S04]  /*caa0*/  LEA.HI R100, R100, R101, RZ, 0x2 ;  /* 0x0000006564647211 */ /* 0x000fe800078f10ff */
[----:B------:R-:W-:Y:S04]  /*cab0*/  SHF.R.S32.HI R100, RZ, 0x2, R100 ;  /* 0x00000002ff647819 */ /* 0x000fe80000011464 */
[----:B-1----:R-:W-:Y:S04]  /*cac0*/  IADD3 R0, -R100, 0x30, RZ ;  /* 0x0000003064007810 */ /* 0x002fe80007ffe1ff */
[----:B------:R-:W-:Y:S11]  /*cad0*/  ISETP.GE.AND P0, PT, R0, 0x21, PT ;  /* 0x000000210000780c */ /* 0x000ff60003f06270 */
[----:B------:R-:W-:Y:S02]  /*cae0*/  @!UPT UIADD3 URZ, URZ, URZ, URZ ;  /* 0x0000003f3f3ff290 */ /* 0x000fe4000fffe03f */
[----:B------:R-:W-:Y:S01]  /*caf0*/  @P0 IADD3 R4, R200, -0x1, RZ ;  /* 0xffffffffc8040810 */ /* 0x000fe20007ffe0ff */
[----:B------:R-:W-:Y:S02]  /*cb00*/  @P0 IMAD.MOV.U32 R9, RZ, RZ, c[0x0][0x1e0] ;  /* 0x00007800ff090624 */ /* 0x000fe400078e00ff */
[----:B------:R-:W-:Y:S01]  /*cb10*/  @P0 IMAD.MOV.U32 R10, RZ, RZ, c[0x0][0x1e4] ;  /* 0x00007900ff0a0624 */ /* 0x000fe200078e00ff */
[----:B------:R-:W-:Y:S01]  /*cb20*/  @P0 SHF.R.S32.HI R5, RZ, 0x1f, R4 ;  /* 0x0000001fff050819 */ /* 0x000fe20000011404 */
[C---:B------:R-:W-:Y:S04]  /*cb30*/  @P0 IMAD.WIDE.U32 R6, R4.reuse, c[0x0][0x1e0], RZ ;  /* 0x0000780004060a25 */ /* 0x040fe800078e00ff */
[----:B------:R-:W-:Y:S04]  /*cb40*/  @P0 IMAD R5, R5, c[0x0][0x1e0], RZ ;  /* 0x0000780005050a24 */ /* 0x000fe800078e02ff */
[----:B------:R-:W-:Y:S01]  /*cb50*/  @P0 IMAD R8, R4, c[0x0][0x1e4], R5 ;  /* 0x0000790004080a24 */ /* 0x000fe200078e0205 */
[C---:B------:R-:W-:Y:S01]  /*cb60*/  @P0 SHF.L.U64.HI R5, R9.reuse, 0x5, R10 ;  /* 0x0000000509050819 */ /* 0x040fe2000001020a */
[----:B------:R-:W-:Y:S02]  /*cb70*/  @P0 IMAD.SHL.U32 R4, R9, 0x20, RZ ;  /* 0x0000002009040824 */ /* 0x000fe400078e00ff */
[----:B------:R-:W-:Y:S02]  /*cb80*/  @P0 IMAD.IADD R7, R7, 0x1, R8 ;  /* 0x0000000107070824 */ /* 0x000fe400078e0208 */
[----:B------:R-:W-:Y:S04]  /*cb90*/  @P0 IMAD.WIDE.U32 R4, R6, 0x30, R4 ;  /* 0x0000003006040825 */ /* 0x000fe800078e0004 */
[----:B------:R-:W-:Y:S01]  /*cba0*/  @P0 IMAD R6, R7, 0x30, RZ ;  /* 0x0000003007060824 */ /* 0x000fe200078e02ff */
[----:B------:R-:W-:Y:S03]  /*cbb0*/  @P0 IADD3 R9, P2, P1, R4, 0x20, R246 ;  /* 0x0000002004090810 */ /* 0x000fe6000795e0f6 */
[----:B------:R-:W-:Y:S05]  /*cbc0*/  @P0 IMAD.IADD R8, R6, 0x1, R5 ;  /* 0x0000000106080824 */ /* 0x000fea00078e0205 */
[----:B------:R-:W-:Y:S02]  /*cbd0*/  @P0 IADD3.X R17, R8, RZ, R252, P2, P1 ;  /* 0x000000ff08110210 */ /* 0x000fe400017e24fc */
[----:B------:R-:W-:Y:S04]  /*cbe0*/  @P0 IADD3 R16, P2, P1, R4, 0x40, R246 ;  /* 0x0000004004100810 */ /* 0x000fe8000795e0f6 */
[----:B------:R-:W-:Y:S02]  /*cbf0*/  @P0 IADD3.X R18, R8, RZ, R252, P2, P1 ;  /* 0x000000ff08120210 */ /* 0x000fe400017e24fc */
[----:B------:R-:W-:Y:S11]  /*cc00*/  ISETP.GE.AND P1, PT, R0, 0x1, PT ;  /* 0x000000010000780c */ /* 0x000ff60003f26270 */
[----:B------:R-:W-:Y:S02]  /*cc10*/  @!UPT UIADD3 URZ, URZ, URZ, URZ ;  /* 0x0000003f3f3ff290 */ /* 0x000fe4000fffe03f */
[----:B------:R-:W-:Y:S01]  /*cc20*/  @P1 IADD3 R0, R200, -0x1, RZ ;  /* 0xffffffffc8001810 */ /* 0x000fe20007ffe0ff */
[----:B------:R-:W-:Y:S02]  /*cc30*/  @P1 IMAD.MOV.U32 R6, RZ, RZ, R246 ;  /* 0x000000ffff061224 */ /* 0x000fe400078e00f6 */
[----:B------:R-:W-:Y:S01]  /*cc40*/  @P1 IMAD.MOV.U32 R7, RZ, RZ, R252 ;  /* 0x000000ffff071224 */ /* 0x000fe200078e00fc */
[----:B------:R-:W-:Y:S01]  /*cc50*/  @P1 SHF.R.S32.HI R5, RZ, 0x1f, R0 ;  /* 0x0000001fff051819 */ /* 0x000fe20000011400 */
[----:B------:R-:W-:Y:S04]  /*cc60*/  @P1 IMAD.WIDE.U32 R10, R0, c[0x0][0x1e0], RZ ;  /* 0x00007800000a1a25 */ /* 0x000fe800078e00ff */
[----:B------:R-:W-:Y:S02]  /*cc70*/  @P1 IMAD R5, R5, c[0x0][0x1e0], RZ ;  /* 0x0000780005051a24 */ /* 0x000fe400078e02ff */
[----:B------:R-:W-:Y:S04]  /*cc80*/  @P1 IMAD.WIDE.U32 R6, R10, 0x30, R6 ;  /* 0x000000300a061825 */ /* 0x000fe800078e0006 */
[----:B------:R-:W-:Y:S04]  /*cc90*/  @P1 IMAD R5, R0, c[0x0][0x1e4], R5 ;  /* 0x0000790000051a24 */ /* 0x000fe800078e0205 */
[----:B------:R-:W-:Y:S02]  /*cca0*/  @P1 IMAD.IADD R0, R11, 0x1, R5 ;  /* 0x000000010b001824 */ /* 0x000fe400078e0205 */
[----:B------:R-:W-:Y:S02]  /*ccb0*/  @P1 IMAD.SHL.U32 R5, R6, 0x2, RZ ;  /* 0x0000000206051824 */ /* 0x000fe400078e00ff */
[----:B------:R-:W-:Y:S04]  /*ccc0*/  @P1 IMAD R0, R0, 0x30, RZ ;  /* 0x0000003000001824 */ /* 0x000fe800078e02ff */
[----:B------:R-:W-:Y:S05]  /*ccd0*/  @P1 IMAD.IADD R0, R7, 0x1, R0 ;  /* 0x0000000107001824 */ /* 0x000fea00078e0200 */
[----:B------:R-:W-:Y:S02]  /*cce0*/  @P1 SHF.L.U64.HI R0, R6, 0x1, R0 ;  /* 0x0000000106001819 */ /* 0x000fe40000010200 */
[C---:B------:R-:W-:Y:S04]  /*ccf0*/  @P1 IADD3 R6, P3, R5.reuse, 0x40, RZ ;  /* 0x0000004005061810 */ /* 0x040fe80007f7e0ff */
[----:B------:R-:W-:Y:S04]  /*cd00*/  @P1 IADD3 R14, P2, R6, c[0x0][0x1c8], RZ ;  /* 0x00007200060e1a10 */ /* 0x000fe80007f5e0ff */
[--C-:B------:R-:W-:Y:S02]  /*cd10*/  @P1 IADD3.X R15, RZ, c[0x0][0x1cc], R0.reuse, P2, P3 ;  /* 0x00007300ff0f1a10 */ /* 0x100fe400017e6400 */
[----:B------:R-:W-:Y:S04]  /*cd20*/  @P1 IADD3 R6, P3, R5, 0x80, RZ ;  /* 0x0000008005061810 */ /* 0x000fe80007f7e0ff */
[----:B------:R-:W-:Y:S04]  /*cd30*/  @P1 IADD3 R12, P2, R6, c[0x0][0x1c8], RZ ;  /* 0x00007200060c1a10 */ /* 0x000fe80007f5e0ff */
[----:B------:R-:W-:Y:S02]  /*cd40*/  @P1 IADD3.X R13, RZ, c[0x0][0x1cc], R0, P2, P3 ;  /* 0x00007300ff0d1a10 */ /* 0x000fe400017e6400 */
[----:B------:R-:W-:Y:S05]  /*cd50*/  @P0 IADD3 R4, P2, R246, R4, RZ ;  /* 0x00000004f6040210 */ /* 0x000fea0007f5e0ff */
[----:B------:R-:W-:Y:S01]  /*cd60*/  @P0 IMAD.X R6, R8, 0x1, R252, P2 ;  /* 0x0000000108060824 */ /* 0x000fe200010e06fc */
[C---:B------:R-:W-:Y:S04]  /*cd70*/  @P0 LEA R10, P2, R4.reuse, c[0x0][0x1c8], 0x1 ;  /* 0x00007200040a0a11 */ /* 0x040fe800078408ff */
[----:B------:R-:W-:Y:S02]  /*cd80*/  @P0 LEA.HI.X R11, R4, c[0x0][0x1cc], R6, 0x1, P2 ;  /* 0x00007300040b0a11 */ /* 0x000fe400010f0c06 */
[C---:B------:R-:W-:Y:S04]  /*cd90*/  @P0 LEA R8, P2, R9.reuse, c[0x0][0x1c8], 0x1 ;  /* 0x0000720009080a11 */ /* 0x040fe800078408ff */
[----:B------:R-:W-:Y:S02]  /*cda0*/  @P0 LEA.HI.X R9, R9, c[0x0][0x1cc], R17, 0x1, P2 ;  /* 0x0000730009090a11 */ /* 0x000fe400010f0c11 */
[----:B------:R-:W-:Y:S04]  /*cdb0*/  @P1 IADD3 R6, P2, R5, c[0x0][0x1c8], RZ ;  /* 0x0000720005061a10 */ /* 0x000fe80007f5e0ff */
[----:B------:R-:W-:Y:S02]  /*cdc0*/  @P1 IADD3.X R7, R0, c[0x0][0x1cc], RZ, P2, !PT ;  /* 0x0000730000071a10 */ /* 0x000fe400017fe4ff */
[C---:B------:R-:W-:Y:S03]  /*cdd0*/  @P0 LEA R4, P2, R16.reuse, c[0x0][0x1c8], 0x1 ;  /* 0x0000720010040a11 */ /* 0x040fe600078408ff */
[----:B------:R-:W-:Y:S01]  /*cde0*/  @!PT LDS RZ, [RZ] ;  /* 0x00000000fffff984 */ /* 0x000fe20000000800 */
[----:B------:R-:W-:Y:S01]  /*cdf0*/  @!PT LDS RZ, [RZ] ;  /* 0x00000000fffff984 */ /* 0x000fe20000000800 */
[----:B------:R-:W-:Y:S01]  /*ce00*/  @!PT LDS RZ, [RZ] ;  /* 0x00000000fffff984 */ /* 0x000fe20000000800 */
[----:B------:R1:W-:Y:S01]  /*ce10*/  @P1 LDGSTS.E.BYPASS.LTC128B.128 [R199+0x3c80], [R6.64], !P6 ;  /* 0x03c8000006c71fae */ /* 0x0003e2000f101d46 */
[----:B------:R-:W-:Y:S07]  /*ce20*/  @P0 LEA.HI.X R5, R16, c[0x0][0x1cc], R18, 0x1, P2 ;  /* 0x0000730010050a11 */ /* 0x000fee00010f0c12 */
[----:B------:R1:W-:Y:S08]  /*ce30*/  @P1 LDGSTS.E.BYPASS.LTC128B.128 [R199+0x4880], [R14.64], !P5 ;  /* 0x048800000ec71fae */ /* 0x0003f0000e901d46 */
[----:B------:R1:W-:Y:S08]  /*ce40*/  @P1 LDGSTS.E.BYPASS.LTC128B.128 [R199+0x5480], [R12.64], !P4 ;  /* 0x054800000cc71fae */ /* 0x0003f0000e101d46 */
[----:B------:R1:W-:Y:S08]  /*ce50*/  @P0 LDGSTS.E.BYPASS.LTC128B.128 [R199+0x4480], [R10.64], !P6 ;  /* 0x044800000ac70fae */ /* 0x0003f0000f101d46 */
[----:B------:R1:W-:Y:S08]  /*ce60*/  @P0 LDGSTS.E.BYPASS.LTC128B.128 [R199+0x5080], [R8.64], !P5 ;  /* 0x0508000008c70fae */ /* 0x0003f0000e901d46 */
[----:B------:R1:W-:Y:S02]  /*ce70*/  @P0 LDGSTS.E.BYPASS.LTC128B.128 [R199+0x5c80], [R4.64], !P4 ;  /* 0x05c8000004c70fae */ /* 0x0003e4000e101d46 */
.L_x_553:
[----:B--234-:R-:W-:Y:S05]  /*ce80*/  BSYNC B0 ;  /* 0x0000000000007941 */ /* 0x01cfea0003800000 */
.L_x_552:
[----:B-1----:R-:W-:Y:S01]  /*ce90*/  FMNMX.FTZ R0, R163, R108, !PT ;  /* 0x0000006ca3007209 */ /* 0x002fe20007810000 */
        /* <DEDUP_REMOVED lines=10> */
[----:B------:R-:W2:Y:S01]  /*cf40*/  LDL.LU R249, [R1+0x4] ;  /* 0x0000040001f97983 */ /* 0x000ea20000300800 */
[----:B------:R-:W-:Y:S02]  /*cf50*/  FMNMX.FTZ R4, R182, R4, !PT ;  /* 0x00000004b6047209 */ /* 0x000fe40007810000 */
[----:B------:R-:W-:Y:S01]  /*cf60*/  FMNMX.FTZ R0, R201, R0, !PT ;  /* 0x00000000c9007209 */ /* 0x000fe20007810000 */
[----:B------:R-:W3:Y:S01]  /*cf70*/  LDL.LU R248, [R1] ;  /* 0x0000000001f87983 */ /* 0x000ee20000300800 */
        /* <DEDUP_REMOVED lines=16> */
[C---:B------:R-:W-:Y:S02]  /*d080*/  ISETP.GT.AND P0, PT, R200.reuse, R245, PT ;  /* 0x000000f5c800720c */ /* 0x040fe40003f04270 */
[----:B------:R-:W-:Y:S02]  /*d090*/  FMNMX.FTZ R5, R177, R5, !PT ;  /* 0x00000005b1057209 */ /* 0x000fe40007810000 */
[----:B------:R-:W-:Y:S02]  /*d0a0*/  IADD3 R200, R200, -0x1, RZ ;  /* 0xffffffffc8c87810 */ /* 0x000fe40007ffe0ff */
[----:B------:R-:W-:Y:S01]  /*d0b0*/  FMNMX.FTZ R5, R161, R5, !PT ;  /* 0x00000005a1057209 */ /* 0x000fe20007810000 */
[----:B------:R-:W4:Y:S03]  /*d0c0*/  SHFL.BFLY PT, R7, R4, 0x2, 0x1f ;  /* 0x0c401f0004077f89 */ /* 0x000f2600000e0000 */
[----:B------:R-:W-:Y:S04]  /*d0d0*/  FMNMX.FTZ R5, R160, R5, !PT ;  /* 0x00000005a0057209 */ /* 0x000fe80007810000 */
[----:B------:R-:W-:Y:S04]  /*d0e0*/  FMNMX.FTZ R5, R215, R5, !PT ;  /* 0x00000005d7057209 */ /* 0x000fe80007810000 */
[----:B------:R-:W-:Y:S04]  /*d0f0*/  FMNMX.FTZ R5, R210, R5, !PT ;  /* 0x00000005d2057209 */ /* 0x000fe80007810000 */
[----:B------:R-:W-:Y:S04]  /*d100*/  FMNMX.FTZ R5, R216, R5, !PT ;  /* 0x00000005d8057209 */ /* 0x000fe80007810000 */
[----:B------:R-:W-:Y:S04]  /*d110*/  FMNMX.FTZ R5, R217, R5, !PT ;  /* 0x00000005d9057209 */ /* 0x000fe80007810000 */
[----:B------:R-:W-:Y:S04]  /*d120*/  FMNMX.FTZ R5, R212, R5, !PT ;  /* 0x00000005d4057209 */ /* 0x000fe80007810000 */
[----:B------:R-:W-:Y:S04]  /*d130*/  FMNMX.FTZ R5, R208, R5, !PT ;  /* 0x00000005d0057209 */ /* 0x000fe80007810000 */
[----:B------:R-:W-:Y:S04]  /*d140*/  FMNMX.FTZ R5, R174, R5, !PT ;  /* 0x00000005ae057209 */ /* 0x000fe80007810000 */
[----:B------:R-:W-:Y:S05]  /*d150*/  FMNMX.FTZ R5, R173, R5, !PT ;  /* 0x00000005ad057209 */ /* 0x000fea0007810000 */
[----:B------:R-:W5:Y:S01]  /*d160*/  SHFL.BFLY PT, R8, R5, 0x2, 0x1f ;  /* 0x0c401f0005087f89 */ /* 0x000f6200000e0000 */
[----:B-1----:R-:W-:Y:S02]  /*d170*/  FMNMX.FTZ R0, R0, R6, !PT ;  /* 0x0000000600007209 */ /* 0x002fe40007810000 */
[----:B------:R-:W-:Y:S02]  /*d180*/  FMNMX.FTZ R6, R169, R102, !PT ;  /* 0x00000066a9067209 */ /* 0x000fe40007810000 */
[----:B----4-:R-:W-:Y:S02]  /*d190*/  FMNMX.FTZ R4, R4, R7, !PT ;  /* 0x0000000704047209 */ /* 0x010fe40007810000 */
[----:B------:R-:W-:Y:S01]  /*d1a0*/  FMNMX.FTZ R6, R179, R6, !PT ;  /* 0x00000006b3067209 */ /* 0x000fe20007810000 */
[----:B------:R-:W1:Y:S03]  /*d1b0*/  SHFL.BFLY PT, R9, R0, 0x1, 0x1f ;  /* 0x0c201f0000097f89 */ /* 0x000e6600000e0000 */
[----:B------:R-:W-:Y:S04]  /*d1c0*/  FMNMX.FTZ R6, R171, R6, !PT ;  /* 0x00000006ab067209 */ /* 0x000fe80007810000 */
[----:B------:R-:W-:Y:S01]  /*d1d0*/  FMNMX.FTZ R6, R170, R6, !PT ;  /* 0x00000006aa067209 */ /* 0x000fe20007810000 */
[----:B------:R-:W4:Y:S03]  /*d1e0*/  SHFL.BFLY PT, R7, R4, 0x1, 0x1f ;  /* 0x0c201f0004077f89 */ /* 0x000f2600000e0000 */
[----:B------:R-:W-:Y:S04]  /*d1f0*/  FMNMX.FTZ R6, R207, R6, !PT ;  /* 0x00000006cf067209 */ /* 0x000fe80007810000 */
[----:B------:R-:W-:Y:S02]  /*d200*/  FMNMX.FTZ R6, R206, R6, !PT ;  /* 0x00000006ce067209 */ /* 0x000fe40007810000 */
[----:B-----5:R-:W-:Y:S05]  /*d210*/  FMNMX.FTZ R5, R5, R8, !PT ;  /* 0x0000000805057209 */ /* 0x020fea0007810000 */
[----:B------:R-:W5:Y:S01]  /*d220*/  SHFL.BFLY PT, R8, R5, 0x1, 0x1f ;  /* 0x0c201f0005087f89 */ /* 0x000f6200000e0000 */
[----:B-1----:R-:W-:Y:S02]  /*d230*/  FMNMX.FTZ R108, R0, R9, !PT ;  /* 0x00000009006c7209 */ /* 0x002fe40007810000 */
[----:B------:R-:W-:Y:S03]  /*d240*/  FMNMX.FTZ R0, R219, R6, !PT ;  /* 0x00000006db007209 */ /* 0x000fe60007810000 */
[----:B------:R-:W-:Y:S01]  /*d250*/  FMUL.FTZ R164, R108, c[0x0][0x2d0] ;  /* 0x0000b4006ca47a20 */ /* 0x000fe20000410000 */
[----:B------:R-:W-:Y:S01]  /*d260*/  FMNMX.FTZ R6, R218, R0, !PT ;  /* 0x00000000da067209 */ /* 0x000fe20007810000 */
[----:B------:R-:W-:Y:S01]  /*d270*/  FADD.FTZ R0, -R108, R2 ;  /* 0x000000026c007221 */ /* 0x000fe20000010100 */
[----:B----4-:R-:W-:Y:S02]  /*d280*/  FMNMX.FTZ R107, R4, R7, !PT ;  /* 0x00000007046b7209 */ /* 0x010fe40007810000 */
[----:B------:R-:W-:Y:S01]  /*d290*/  FMNMX.FTZ R4, R211, R6, !PT ;  /* 0x00000006d3047209 */ /* 0x000fe20007810000 */
[----:B------:R-:W-:Y:S03]  /*d2a0*/  FMUL.FTZ R2, R0, c[0x0][0x2d0] ;  /* 0x0000b40000027a20 */ /* 0x000fe60000410000 */
[----:B------:R-:W-:Y:S01]  /*d2b0*/  FMNMX.FTZ R0, R175, R4, !PT ;  /* 0x00000004af007209 */ /* 0x000fe20007810000 */
[----:B------:R1:W4:Y:S01]  /*d2c0*/  MUFU.EX2 R101, R2 ;  /* 0x0000000200657308 */ /* 0x0003220000000800 */
[--C-:B------:R-:W-:Y:S02]  /*d2d0*/  FFMA.FTZ R4, R163, c[0x0][0x2d0], -R164.reuse ;  /* 0x0000b400a3047a23 */ /* 0x100fe400000108a4 */
[----:B------:R-:W-:Y:S01]  /*d2e0*/  FMNMX.FTZ R0, R105, R0, !PT ;  /* 0x0000000069007209 */ /* 0x000fe20007810000 */
[----:B------:R-:W-:Y:S03]  /*d2f0*/  FMUL.FTZ R163, R107, c[0x0][0x2d0] ;  /* 0x0000b4006ba37a20 */ /* 0x000fe60000410000 */
[----:B------:R-:W-:Y:S02]  /*d300*/  FMNMX.FTZ R0, R104, R0, !PT ;  /* 0x0000000068007209 */ /* 0x000fe40007810000 */
[----:B-----5:R-:W-:Y:S01]  /*d310*/  FMNMX.FTZ R106, R5, R8, !PT ;  /* 0x00000008056a7209 */ /* 0x020fe20007810000 */
[----:B------:R-:W-:Y:S01]  /*d320*/  MUFU.EX2 R220, R4 ;  /* 0x0000000400dc7308 */ /* 0x000fe20000000800 */
[----:B-1----:R-:W-:Y:S02]  /*d330*/  FADD.FTZ R2, -R107, R3 ;  /* 0x000000036b027221 */ /* 0x002fe40000010100 */
[----:B------:R-:W1:Y:S01]  /*d340*/  SHFL.BFLY PT, R3, R0, 0x2, 0x1f ;  /* 0x0c401f0000037f89 */ /* 0x000e6200000e0000 */
[C---:B----4-:R-:W-:Y:S02]  /*d350*/  FMUL.FTZ R5, R101.reuse, R113 ;  /* 0x0000007165057220 */ /* 0x050fe40000410000 */
[----:B------:R-:W-:Y:S02]  /*d360*/  FMUL.FTZ R2, R2, c[0x0][0x2d0] ;  /* 0x0000b40002027a20 */ /* 0x000fe40000410000 */
[C---:B------:R-:W-:Y:S02]  /*d370*/  FMUL.FTZ R16, R101.reuse, R124 ;  /* 0x0000007c65107220 */ /* 0x040fe40000410000 */
[----:B------:R4:W5:Y:S01]  /*d380*/  MUFU.EX2 R100, R2 ;  /* 0x0000000200647308 */ /* 0x0009620000000800 */
[C---:B------:R-:W-:Y:S02]  /*d390*/  FMUL.FTZ R17, R101.reuse, R125 ;  /* 0x0000007d65117220 */ /* 0x040fe40000410000 */
[C---:B------:R-:W-:Y:S02]  /*d3a0*/  FMUL.FTZ R32, R101.reuse, R140 ;  /* 0x0000008c65207220 */ /* 0x040fe40000410000 */
[C---:B------:R-:W-:Y:S02]  /*d3b0*/  FMUL.FTZ R33, R101.reuse, R141 ;  /* 0x0000008d65217220 */ /* 0x040fe40000410000 */
[C---:B------:R-:W-:Y:S02]  /*d3c0*/  FMUL.FTZ R48, R101.reuse, R156 ;  /* 0x0000009c65307220 */ /* 0x040fe40000410000 */
[C---:B------:R-:W-:Y:S02]  /*d3d0*/  FMUL.FTZ R49, R101.reuse, R157 ;  /* 0x0000009d65317220 */ /* 0x040fe40000410000 */
[C---:B------:R-:W-:Y:S02]  /*d3e0*/  FMUL.FTZ R52, R101.reuse, R52 ;  /* 0x0000003465347220 */ /* 0x040fe40000410000 */
[C---:B------:R-:W-:Y:S02]  /*d3f0*/  FMUL.FTZ R53, R101.reuse, R53 ;  /* 0x0000003565357220 */ /* 0x040fe40000410000 */
[C---:B------:R-:W-:Y:S01]  /*d400*/  FMUL.FTZ R64, R101.reuse, R64 ;  /* 0x0000004065407220 */ /* 0x040fe20000410000 */
[----:B-1----:R-:W-:Y:S01]  /*d410*/  FMNMX.FTZ R0, R0, R3, !PT ;  /* 0x0000000300007209 */ /* 0x002fe20007810000 */
[----:B------:R-:W-:Y:S02]  /*d420*/  FFMA.FTZ R3, R176, c[0x0][0x2d0], -R163 ;  /* 0x0000b400b0037a23 */ /* 0x000fe400000108a3 */
[C---:B------:R-:W-:Y:S02]  /*d430*/  FMUL.FTZ R65, R101.reuse, R65 ;  /* 0x0000004165417220 */ /* 0x040fe40000410000 */
[----:B------:R1:W-:Y:S01]  /*d440*/  MUFU.EX2 R234, R3 ;  /* 0x0000000300ea7308 */ /* 0x0003e20000000800 */
[----:B------:R-:W-:Y:S02]  /*d450*/  FMUL.FTZ R68, R101, R68 ;  /* 0x0000004465447220 */ /* 0x000fe40000410000 */
[----:B----4-:R-:W-:Y:S02]  /*d460*/  FADD.FTZ R2, -R106, R103 ;  /* 0x000000676a027221 */ /* 0x010fe40000010100 */
[----:B-----5:R-:W-:Y:S02]  /*d470*/  FMUL.FTZ R6, R100, R114 ;  /* 0x0000007264067220 */ /* 0x020fe40000410000 */
[----:B------:R-:W-:Y:S02]  /*d480*/  FMUL.FTZ R2, R2, c[0x0][0x2d0] ;  /* 0x0000b40002027a20 */ /* 0x000fe40000410000 */
[C---:B------:R-:W-:Y:S02]  /*d490*/  FMUL.FTZ R7, R100.reuse, R115 ;  /* 0x0000007364077220 */ /* 0x040fe40000410000 */
[----:B------:R4:W5:Y:S01]  /*d4a0*/  MUFU.EX2 R103, R2 ;  /* 0x0000000200677308 */ /* 0x0009620000000800 */
[C---:B------:R-:W-:Y:S02]  /*d4b0*/  FMUL.FTZ R18, R100.reuse, R126 ;  /* 0x0000007e64127220 */ /* 0x040fe40000410000 */
[C---:B------:R-:W-:Y:S02]  /*d4c0*/  FMUL.FTZ R34, R100.reuse, R142 ;  /* 0x0000008e64227220 */ /* 0x040fe40000410000 */
[C---:B------:R-:W-:Y:S01]  /*d4d0*/  FMUL.FTZ R35, R100.reuse, R143 ;  /* 0x0000008f64237220 */ /* 0x040fe20000410000 */
[----:B------:R-:W2:Y:S01]  /*d4e0*/  LDL.LU R142, [R1+0x8] ;  /* 0x00000800018e7983 */ /* 0x000ea20000300800 */
[C---:B------:R-:W-:Y:S02]  /*d4f0*/  FMUL.FTZ R50, R100.reuse, R158 ;  /* 0x0000009e64327220 */ /* 0x040fe40000410000 */
[C---:B------:R-:W-:Y:S02]  /*d500*/  FMUL.FTZ R51, R100.reuse, R159 ;  /* 0x0000009f64337220 */ /* 0x040fe40000410000 */
[C---:B------:R-:W-:Y:S01]  /*d510*/  FMUL.FTZ R54, R100.reuse, R54 ;  /* 0x0000003664367220 */ /* 0x040fe20000410000 */
[----:B------:R-:W-:Y:S01]  /*d520*/  LDSM.16.MT88.4 R156, [R185+0x1400] ;  /* 0x00140000b99c783b */ /* 0x000fe20000004200 */
[--C-:B-1----:R-:W-:Y:S02]  /*d530*/  FFMA.FTZ R3, R111, c[0x0][0x2d0], -R164.reuse ;  /* 0x0000b4006f037a23 */ /* 0x102fe400000108a4 */
[C---:B------:R-:W-:Y:S02]  /*d540*/  FMUL.FTZ R55, R100.reuse, R55 ;  /* 0x0000003764377220 */ /* 0x040fe40000410000 */
[----:B------:R1:W-:Y:S01]  /*d550*/  MUFU.EX2 R238, R3 ;  /* 0x0000000300ee7308 */ /* 0x0003e20000000800 */
[C---:B------:R-:W-:Y:S02]  /*d560*/  FMUL.FTZ R66, R100.reuse, R66 ;  /* 0x0000004264427220 */ /* 0x040fe40000410000 */
[----:B------:R-:W-:Y:S02]  /*d570*/  FMUL.FTZ R67, R100, R67 ;  /* 0x0000004364437220 */ /* 0x000fe40000410000 */
[----:B------:R-:W-:Y:S02]  /*d580*/  FMUL.FTZ R69, R101, R69 ;  /* 0x0000004565457220 */ /* 0x000fe40000410000 */
[--C-:B----4-:R-:W-:Y:S02]  /*d590*/  FFMA.FTZ R2, R162, c[0x0][0x2d0], -R164.reuse ;  /* 0x0000b400a2027a23 */ /* 0x110fe400000108a4 */
[----:B------:R-:W-:Y:S02]  /*d5a0*/  FMUL.FTZ R162, R106, c[0x0][0x2d0] ;  /* 0x0000b4006aa27a20 */ /* 0x000fe40000410000 */
[----:B------:R4:W-:Y:S01]  /*d5b0*/  MUFU.EX2 R235, R2 ;  /* 0x0000000200eb7308 */ /* 0x0009e20000000800 */
[C---:B-----5:R-:W-:Y:S02]  /*d5c0*/  FMUL.FTZ R8, R103.reuse, R116 ;  /* 0x0000007467087220 */ /* 0x060fe40000410000 */
[C---:B------:R-:W-:Y:S02]  /*d5d0*/  FMUL.FTZ R9, R103.reuse, R117 ;  /* 0x0000007567097220 */ /* 0x040fe40000410000 */
[C---:B------:R-:W-:Y:S02]  /*d5e0*/  FMUL.FTZ R12, R103.reuse, R120 ;  /* 0x00000078670c7220 */ /* 0x040fe40000410000 */
[C---:B------:R-:W-:Y:S02]  /*d5f0*/  FMUL.FTZ R13, R103.reuse, R121 ;  /* 0x00000079670d7220 */ /* 0x040fe40000410000 */
[C---:B------:R-:W-:Y:S02]  /*d600*/  FMUL.FTZ R24, R103.reuse, R132 ;  /* 0x0000008467187220 */ /* 0x040fe40000410000 */
[C---:B------:R-:W-:Y:S02]  /*d610*/  FMUL.FTZ R25, R103.reuse, R133 ;  /* 0x0000008567197220 */ /* 0x040fe40000410000 */
[----:B-1----:R-:W-:Y:S02]  /*d620*/  FFMA.FTZ R3, R110, c[0x0][0x2d0], -R164 ;  /* 0x0000b4006e037a23 */ /* 0x002fe400000108a4 */
[C---:B------:R-:W-:Y:S02]  /*d630*/  FMUL.FTZ R28, R103.reuse, R136 ;  /* 0x00000088671c7220 */ /* 0x040fe40000410000 */
[----:B------:R1:W5:Y:S01]  /*d640*/  MUFU.EX2 R244, R3 ;  /* 0x0000000300f47308 */ /* 0x0003620000000800 */
[C---:B------:R-:W-:Y:S02]  /*d650*/  FMUL.FTZ R29, R103.reuse, R137 ;  /* 0x00000089671d7220 */ /* 0x040fe40000410000 */
[C---:B------:R-:W-:Y:S02]  /*d660*/  FMUL.FTZ R40, R103.reuse, R148 ;  /* 0x0000009467287220 */ /* 0x040fe40000410000 */
[C---:B------:R-:W-:Y:S02]  /*d670*/  FMUL.FTZ R41, R103.reuse, R149 ;  /* 0x0000009567297220 */ /* 0x040fe40000410000 */
[--C-:B----4-:R-:W-:Y:S02]  /*d680*/  FFMA.FTZ R2, R168, c[0x0][0x2d0], -R163.reuse ;  /* 0x0000b400a8027a23 */ /* 0x110fe400000108a3 */
[C---:B------:R-:W-:Y:S02]  /*d690*/  FMUL.FTZ R44, R103.reuse, R152 ;  /* 0x00000098672c7220 */ /* 0x040fe40000410000 */
[----:B------:R4:W4:Y:S01]  /*d6a0*/  MUFU.EX2 R168, R2 ;  /* 0x0000000200a87308 */ /* 0x0009220000000800 */
[C---:B------:R-:W-:Y:S02]  /*d6b0*/  FMUL.FTZ R45, R103.reuse, R153 ;  /* 0x00000099672d7220 */ /* 0x040fe40000410000 */
[C---:B------:R-:W-:Y:S02]  /*d6c0*/  FMUL.FTZ R56, R103.reuse, R56 ;  /* 0x0000003867387220 */ /* 0x040fe40000410000 */
[----:B------:R-:W-:Y:S02]  /*d6d0*/  FMUL.FTZ R57, R103, R57 ;  /* 0x0000003967397220 */ /* 0x000fe40000410000 */
[--C-:B------:R-:W-:Y:S02]  /*d6e0*/  FFMA.FTZ R133, R213, c[0x0][0x2d0], -R163.reuse ;  /* 0x0000b400d5857a23 */ /* 0x100fe400000108a3 */
[--C-:B------:R-:W-:Y:S02]  /*d6f0*/  FFMA.FTZ R132, R209, c[0x0][0x2d0], -R163.reuse ;  /* 0x0000b400d1847a23 */ /* 0x100fe400000108a3 */
[--C-:B------:R-:W-:Y:S02]  /*d700*/  FFMA.FTZ R141, R174, c[0x0][0x2d0], -R162.reuse ;  /* 0x0000b400ae8d7a23 */ /* 0x100fe400000108a2 */
[--C-:B-1----:R-:W-:Y:S01]  /*d710*/  FFMA.FTZ R3, R109, c[0x0][0x2d0], -R163.reuse ;  /* 0x0000b4006d037a23 */ /* 0x102fe200000108a3 */
[----:B-----5:R-:W-:Y:S01]  /*d720*/  F2FP.BF16.PACK_AB R114, R244, R238 ;  /* 0x000000eef472723e */ /* 0x020fe200000010ff */
[--C-:B------:R-:W-:Y:S02]  /*d730*/  FFMA.FTZ R109, R202, c[0x0][0x2d0], -R163.reuse ;  /* 0x0000b400ca6d7a23 */ /* 0x100fe400000108a3 */
[----:B------:R1:W-:Y:S01]  /*d740*/  MUFU.EX2 R237, R3 ;  /* 0x0000000300ed7308 */ /* 0x0003e20000000800 */
[--C-:B------:R-:W-:Y:S02]  /*d750*/  FFMA.FTZ R140, R173, c[0x0][0x2d0], -R162.reuse ;  /* 0x0000b400ad8c7a23 */ /* 0x100fe400000108a2 */
[C---:B------:R-:W-:Y:S02]  /*d760*/  FMUL.FTZ R60, R103.reuse, R60 ;  /* 0x0000003c673c7220 */ /* 0x040fe40000410000 */
[C---:B------:R-:W-:Y:S01]  /*d770*/  FMUL.FTZ R61, R103.reuse, R61 ;  /* 0x0000003d673d7220 */ /* 0x040fe20000410000 */
[----:B----4-:R-:W4:Y:S01]  /*d780*/  SHFL.BFLY PT, R2, R0, 0x1, 0x1f ;  /* 0x0c201f0000027f89 */ /* 0x010f2200000e0000 */
[----:B------:R-:W-:Y:S01]  /*d790*/  F2FP.BF16.PACK_AB R113, R234, R168 ;  /* 0x000000a8ea71723e */ /* 0x000fe200000010ff */
[C---:B------:R-:W-:Y:S02]  /*d7a0*/  FMUL.FTZ R70, R100.reuse, R70 ;  /* 0x0000004664467220 */ /* 0x040fe40000410000 */
[----:B------:R-:W-:Y:S02]  /*d7b0*/  FMUL.FTZ R71, R100, R71 ;  /* 0x0000004764477220 */ /* 0x000fe40000410000 */
[C---:B------:R-:W-:Y:S02]  /*d7c0*/  FMUL.FTZ R72, R103.reuse, R72 ;  /* 0x0000004867487220 */ /* 0x040fe40000410000 */
[C---:B------:R-:W-:Y:S02]  /*d7d0*/  FMUL.FTZ R73, R103.reuse, R73 ;  /* 0x0000004967497220 */ /* 0x040fe40000410000 */
[C---:B------:R-:W-:Y:S02]  /*d7e0*/  FMUL.FTZ R76, R103.reuse, R76 ;  /* 0x0000004c674c7220 */ /* 0x040fe40000410000 */
[----:B------:R-:W-:Y:S02]  /*d7f0*/  FMUL.FTZ R77, R103, R77 ;  /* 0x0000004d674d7220 */ /* 0x000fe40000410000 */
[C---:B------:R-:W-:Y:S02]  /*d800*/  FMUL.FTZ R80, R101.reuse, R80 ;  /* 0x0000005065507220 */ /* 0x040fe40000410000 */
[----:B------:R-:W-:Y:S02]  /*d810*/  FMUL.FTZ R81, R101, R81 ;  /* 0x0000005165517220 */ /* 0x000fe40000410000 */
[--C-:B-1----:R-:W-:Y:S02]  /*d820*/  FFMA.FTZ R3, R178, c[0x0][0x2d0], -R162.reuse ;  /* 0x0000b400b2037a23 */ /* 0x102fe400000108a2 */
[C---:B------:R-:W-:Y:S02]  /*d830*/  FMUL.FTZ R82, R100.reuse, R82 ;  /* 0x0000005264527220 */ /* 0x040fe40000410000 */
[----:B------:R1:W-:Y:S01]  /*d840*/  MUFU.EX2 R231, R3 ;  /* 0x0000000300e77308 */ /* 0x0003e20000000800 */
[----:B------:R-:W-:Y:S01]  /*d850*/  FMUL.FTZ R83, R100, R83 ;  /* 0x0000005364537220 */ /* 0x000fe20000410000 */
[----:B----4-:R-:W-:Y:S01]  /*d860*/  FMNMX.FTZ R2, R0, R2, !PT ;  /* 0x0000000200027209 */ /* 0x010fe20007810000 */
[--C-:B------:R-:W-:Y:S02]  /*d870*/  FFMA.FTZ R0, R19, c[0x0][0x2d0], -R163.reuse ;  /* 0x0000b40013007a23 */ /* 0x100fe400000108a3 */
[----:B------:R-:W-:Y:S02]  /*d880*/  FMUL.FTZ R19, R100, R127 ;  /* 0x0000007f64137220 */ /* 0x000fe40000410000 */
[----:B------:R-:W-:Y:S01]  /*d890*/  LDSM.16.MT88.4 R124, [R186+0x400] ;  /* 0x00040000ba7c783b */ /* 0x000fe20000004200 */
[C---:B------:R-:W-:Y:S02]  /*d8a0*/  FMUL.FTZ R88, R103.reuse, R88 ;  /* 0x0000005867587220 */ /* 0x040fe40000410000 */
[----:B------:R-:W4:Y:S01]  /*d8b0*/  MUFU.EX2 R243, R0 ;  /* 0x0000000000f37308 */ /* 0x000f220000000800 */
[C---:B------:R-:W-:Y:S02]  /*d8c0*/  FMUL.FTZ R89, R103.reuse, R89 ;  /* 0x0000005967597220 */ /* 0x040fe40000410000 */
[C---:B------:R-:W-:Y:S02]  /*d8d0*/  FMUL.FTZ R92, R103.reuse, R92 ;  /* 0x0000005c675c7220 */ /* 0x040fe40000410000 */
[----:B------:R-:W-:Y:S02]  /*d8e0*/  FMUL.FTZ R93, R103, R93 ;  /* 0x0000005d675d7220 */ /* 0x000fe40000410000 */
[--C-:B------:R-:W-:Y:S02]  /*d8f0*/  FFMA.FTZ R111, R172, c[0x0][0x2d0], -R163.reuse ;  /* 0x0000b400ac6f7a23 */ /* 0x100fe400000108a3 */
[--C-:B------:R-:W-:Y:S01]  /*d900*/  FFMA.FTZ R110, R166, c[0x0][0x2d0], -R163.reuse ;  /* 0x0000b400a66e7a23 */ /* 0x100fe200000108a3 */
[----:B------:R-:W-:Y:S01]  /*d910*/  MUFU.EX2 R172, R132 ;  /* 0x0000008400ac7308 */ /* 0x000fe20000000800 */
[C---:B------:R-:W-:Y:S02]  /*d920*/  FMUL.FTZ R84, R101.reuse, R84 ;  /* 0x0000005465547220 */ /* 0x040fe40000410000 */
[----:B------:R-:W-:Y:S02]  /*d930*/  FMUL.FTZ R85, R101, R85 ;  /* 0x0000005565557220 */ /* 0x000fe40000410000 */
[----:B-1----:R-:W-:Y:S02]  /*d940*/  FFMA.FTZ R3, R177, c[0x0][0x2d0], -R162 ;  /* 0x0000b400b1037a23 */ /* 0x002fe400000108a2 */
[C---:B------:R-:W-:Y:S02]  /*d950*/  FMUL.FTZ R86, R100.reuse, R86 ;  /* 0x0000005664567220 */ /* 0x040fe40000410000 */
[----:B------:R-:W-:Y:S01]  /*d960*/  FMUL.FTZ R87, R100, R87 ;  /* 0x0000005764577220 */ /* 0x000fe20000410000 */
[----:B------:R1:W5:Y:S01]  /*d970*/  MUFU.EX2 R233, R3 ;  /* 0x0000000300e97308 */ /* 0x0003620000000800 */
[C---:B------:R-:W-:Y:S02]  /*d980*/  FMUL.FTZ R96, R101.reuse, R96 ;  /* 0x0000006065607220 */ /* 0x040fe40000410000 */
[----:B------:R-:W-:Y:S01]  /*d990*/  FMUL.FTZ R97, R101, R97 ;  /* 0x0000006165617220 */ /* 0x000fe20000410000 */
[----:B----4-:R-:W-:Y:S01]  /*d9a0*/  F2FP.BF16.PACK_AB R115, R243, R237 ;  /* 0x000000edf373723e */ /* 0x010fe200000010ff */
[----:B------:R-:W-:Y:S02]  /*d9b0*/  FADD.FTZ R0, -R2, R102 ;  /* 0x0000006602007221 */ /* 0x000fe40000010100 */
[--C-:B------:R-:W-:Y:S02]  /*d9c0*/  FFMA.FTZ R102, R203, c[0x0][0x2d0], -R164.reuse ;  /* 0x0000b400cb667a23 */ /* 0x100fe400000108a4 */
[----:B------:R-:W-:Y:S01]  /*d9d0*/  FMUL.FTZ R0, R0, c[0x0][0x2d0] ;  /* 0x0000b40000007a20 */ /* 0x000fe20000410000 */
[----:B------:R-:W-:Y:S01]  /*d9e0*/  MUFU.EX2 R166, R141 ;  /* 0x0000008d00a67308 */ /* 0x000fe20000000800 */
[C---:B------:R-:W-:Y:S02]  /*d9f0*/  FMUL.FTZ R98, R100.reuse, R98 ;  /* 0x0000006264627220 */ /* 0x040fe40000410000 */
[----:B------:R-:W-:Y:S02]  /*da00*/  FMUL.FTZ R99, R100, R99 ;  /* 0x0000006364637220 */ /* 0x000fe40000410000 */
[--C-:B------:R-:W-:Y:S02]  /*da10*/  FFMA.FTZ R137, R214, c[0x0][0x2d0], -R164.reuse ;  /* 0x0000b400d6897a23 */ /* 0x100fe400000108a4 */
[----:B------:R-:W-:Y:S03]  /*da20*/  FFMA.FTZ R136, R205, c[0x0][0x2d0], -R164 ;  /* 0x0000b400cd887a23 */ /* 0x000fe600000108a4 */
[----:B------:R4:W-:Y:S01]  /*da30*/  MUFU.EX2 R225, R102 ;  /* 0x0000006600e17308 */ /* 0x0009e20000000800 */
[----:B-1----:R-:W-:Y:S01]  /*da40*/  FFMA.FTZ R3, R161, c[0x0][0x2d0], -R162 ;  /* 0x0000b400a1037a23 */ /* 0x002fe200000108a2 */
[----:B-----5:R-:W-:Y:S08]  /*da50*/  F2FP.BF16.PACK_AB R116, R233, R231 ;  /* 0x000000e7e974723e */ /* 0x020ff000000010ff */
[----:B------:R1:W-:Y:S10]  /*da60*/  MUFU.EX2 R241, R3 ;  /* 0x0000000300f17308 */ /* 0x0003f40000000800 */
[----:B------:R-:W5:Y:S01]  /*da70*/  MUFU.EX2 R0, R0 ;  /* 0x0000000000007308 */ /* 0x000f620000000800 */
[----:B----4-:R-:W-:Y:S09]  /*da80*/  FFMA.FTZ R102, R201, c[0x0][0x2d0], -R164 ;  /* 0x0000b400c9667a23 */ /* 0x010ff200000108a4 */
[----:B------:R4:W-:Y:S01]  /*da90*/  MUFU.EX2 R230, R102 ;  /* 0x0000006600e67308 */ /* 0x0009e20000000800 */
[----:B-1----:R-:W-:Y:S09]  /*daa0*/  FFMA.FTZ R3, R160, c[0x0][0x2d0], -R162 ;  /* 0x0000b400a0037a23 */ /* 0x002ff200000108a2 */
[----:B------:R1:W1:Y:S01]  /*dab0*/  MUFU.EX2 R242, R3 ;  /* 0x0000000300f27308 */ /* 0x0002620000000800 */
[C---:B-----5:R-:W-:Y:S02]  /*dac0*/  FMUL.FTZ R10, R0.reuse, R118 ;  /* 0x00000076000a7220 */ /* 0x060fe40000410000 */
[C---:B------:R-:W-:Y:S02]  /*dad0*/  FMUL.FTZ R11, R0.reuse, R119 ;  /* 0x00000077000b7220 */ /* 0x040fe40000410000 */
[C---:B------:R-:W-:Y:S02]  /*dae0*/  FMUL.FTZ R14, R0.reuse, R122 ;  /* 0x0000007a000e7220 */ /* 0x040fe40000410000 */
[C---:B------:R-:W-:Y:S03]  /*daf0*/  FMUL.FTZ R15, R0.reuse, R123 ;  /* 0x0000007b000f7220 */ /* 0x040fe60000410000 */
[----:B------:R-:W-:Y:S01]  /*db00*/  MUFU.EX2 R176, R110 ;  /* 0x0000006e00b07308 */ /* 0x000fe20000000800 */
[----:B------:R-:W5:Y:S01]  /*db10*/  LDSM.16.MT88.4 R120, [R185+0xc00] ;  /* 0x000c0000b978783b */ /* 0x000f620000004200 */
[----:B------:R-:W-:Y:S02]  /*db20*/  FMUL.FTZ R26, R0, R134 ;  /* 0x00000086001a7220 */ /* 0x000fe40000410000 */
[----:B----4-:R-:W-:Y:S02]  /*db30*/  FFMA.FTZ R102, R182, c[0x0][0x2d0], -R163 ;  /* 0x0000b400b6667a23 */ /* 0x010fe400000108a3 */
[C---:B------:R-:W-:Y:S02]  /*db40*/  FMUL.FTZ R27, R0.reuse, R135 ;  /* 0x00000087001b7220 */ /* 0x040fe40000410000 */
[C---:B------:R-:W-:Y:S02]  /*db50*/  FMUL.FTZ R30, R0.reuse, R138 ;  /* 0x0000008a001e7220 */ /* 0x040fe40000410000 */
[----:B------:R4:W-:Y:S01]  /*db60*/  MUFU.EX2 R224, R102 ;  /* 0x0000006600e07308 */ /* 0x0009e20000000800 */
[----:B------:R-:W-:Y:S02]  /*db70*/  FMUL.FTZ R31, R0, R139 ;  /* 0x0000008b001f7220 */ /* 0x000fe40000410000 */
[----:B-1----:R-:W-:Y:S01]  /*db80*/  FMUL.FTZ R3, R2, c[0x0][0x2d0] ;  /* 0x0000b40002037a20 */ /* 0x002fe20000410000 */
[----:B------:R-:W-:Y:S01]  /*db90*/  F2FP.BF16.PACK_AB R118, R242, R241 ;  /* 0x000000f1f276723e */ /* 0x000fe200000010ff */
[C---:B------:R-:W-:Y:S02]  /*dba0*/  FMUL.FTZ R42, R0.reuse, R150 ;  /* 0x00000096002a7220 */ /* 0x040fe40000410000 */
[----:B------:R-:W-:Y:S02]  /*dbb0*/  FFMA.FTZ R4, R169, c[0x0][0x2d0], -R3 ;  /* 0x0000b400a9047a23 */ /* 0x000fe40000010803 */
[C---:B------:R-:W-:Y:S01]  /*dbc0*/  FMUL.FTZ R43, R0.reuse, R151 ;  /* 0x00000097002b7220 */ /* 0x040fe20000410000 */
[----:B------:R1:W-:Y:S01]  /*dbd0*/  MUFU.EX2 R203, R109 ;  /* 0x0000006d00cb7308 */ /* 0x0003e20000000800 */
[C---:B------:R-:W-:Y:S02]  /*dbe0*/  FMUL.FTZ R46, R0.reuse, R154 ;  /* 0x0000009a002e7220 */ /* 0x040fe40000410000 */
[C---:B------:R-:W-:Y:S02]  /*dbf0*/  FMUL.FTZ R47, R0.reuse, R155 ;  /* 0x0000009b002f7220 */ /* 0x040fe40000410000 */
[C---:B------:R-:W-:Y:S02]  /*dc00*/  FMUL.FTZ R58, R0.reuse, R58 ;  /* 0x0000003a003a7220 */ /* 0x040fe40000410000 */
[C---:B------:R-:W-:Y:S02]  /*dc10*/  FMUL.FTZ R59, R0.reuse, R59 ;  /* 0x0000003b003b7220 */ /* 0x040fe40000410000 */
[--C-:B------:R-:W-:Y:S01]  /*dc20*/  FFMA.FTZ R135, R165, c[0x0][0x2d0], -R164.reuse ;  /* 0x0000b400a5877a23 */ /* 0x100fe200000108a4 */
[----:B------:R3:W-:Y:S01]  /*dc30*/  MUFU.EX2 R160, R4 ;  /* 0x0000000400a07308 */ /* 0x0007e20000000800 */
[--C-:B------:R-:W-:Y:S02]  /*dc40*/  FFMA.FTZ R134, R167, c[0x0][0x2d0], -R164.reuse ;  /* 0x0000b400a7867a23 */ /* 0x100fe400000108a4 */
[----:B------:R-:W-:Y:S02]  /*dc50*/  FMUL.FTZ R62, R0, R62 ;  /* 0x0000003e003e7220 */ /* 0x000fe40000410000 */
[----:B----4-:R-:W-:Y:S02]  /*dc60*/  FFMA.FTZ R102, R204, c[0x0][0x2d0], -R163 ;  /* 0x0000b400cc667a23 */ /* 0x010fe400000108a3 */
[C---:B------:R-:W-:Y:S02]  /*dc70*/  FMUL.FTZ R63, R0.reuse, R63 ;  /* 0x0000003f003f7220 */ /* 0x040fe40000410000 */
[C---:B------:R-:W-:Y:S01]  /*dc80*/  FMUL.FTZ R74, R0.reuse, R74 ;  /* 0x0000004a004a7220 */ /* 0x040fe20000410000 */
[----:B------:R4:W-:Y:S01]  /*dc90*/  MUFU.EX2 R223, R102 ;  /* 0x0000006600df7308 */ /* 0x0009e20000000800 */
[----:B------:R-:W-:Y:S02]  /*dca0*/  FMUL.FTZ R75, R0, R75 ;  /* 0x0000004b004b7220 */ /* 0x000fe40000410000 */
[--C-:B------:R-:W-:Y:S02]  /*dcb0*/  FFMA.FTZ R138, R211, c[0x0][0x2d0], -R3.reuse ;  /* 0x0000b400d38a7a23 */ /* 0x100fe40000010803 */
[--C-:B-1----:R-:W-:Y:S02]  /*dcc0*/  FFMA.FTZ R109, R218, c[0x0][0x2d0], -R3.reuse ;  /* 0x0000b400da6d7a23 */ /* 0x102fe40000010803 */
[--C-:B------:R-:W-:Y:S02]  /*dcd0*/  FFMA.FTZ R139, R175, c[0x0][0x2d0], -R3.reuse ;  /* 0x0000b400af8b7a23 */ /* 0x100fe40000010803 */
[--C-:B------:R-:W-:Y:S01]  /*dce0*/  FFMA.FTZ R105, R105, c[0x0][0x2d0], -R3.reuse ;  /* 0x0000b40069697a23 */ /* 0x100fe20000010803 */
[----:B------:R-:W-:Y:S01]  /*dcf0*/  MUFU.EX2 R175, R135 ;  /* 0x0000008700af7308 */ /* 0x000fe20000000800 */
[C---:B------:R-:W-:Y:S02]  /*dd00*/  FMUL.FTZ R78, R0.reuse, R78 ;  /* 0x0000004e004e7220 */ /* 0x040fe40000410000 */
[C---:B------:R-:W-:Y:S02]  /*dd10*/  FMUL.FTZ R79, R0.reuse, R79 ;  /* 0x0000004f004f7220 */ /* 0x040fe40000410000 */
[--C-:B---3--:R-:W-:Y:S02]  /*dd20*/  FFMA.FTZ R4, R179, c[0x0][0x2d0], -R3.reuse ;  /* 0x0000b400b3047a23 */ /* 0x108fe40000010803 */
[C---:B------:R-:W-:Y:S02]  /*dd30*/  FMUL.FTZ R90, R0.reuse, R90 ;  /* 0x0000005a005a7220 */ /* 0x040fe40000410000 */
[C---:B------:R-:W-:Y:S01]  /*dd40*/  FMUL.FTZ R91, R0.reuse, R91 ;  /* 0x0000005b005b7220 */ /* 0x040fe20000410000 */
[----:B------:R1:W3:Y:S01]  /*dd50*/  MUFU.EX2 R161, R4 ;  /* 0x0000000400a17308 */ /* 0x0002e20000000800 */
[C---:B------:R-:W-:Y:S02]  /*dd60*/  FMUL.FTZ R94, R0.reuse, R94 ;  /* 0x0000005e005e7220 */ /* 0x040fe40000410000 */
[----:B------:R-:W-:Y:S02]  /*dd70*/  FMUL.FTZ R95, R0, R95 ;  /* 0x0000005f005f7220 */ /* 0x000fe40000410000 */
[--C-:B----4-:R-:W-:Y:S05]  /*dd80*/  FFMA.FTZ R102, R180, c[0x0][0x2d0], -R164.reuse ;  /* 0x0000b400b4667a23 */ /* 0x110fea00000108a4 */
[----:B------:R4:W-:Y:S10]  /*dd90*/  MUFU.EX2 R222, R102 ;  /* 0x0000006600de7308 */ /* 0x0009f40000000800 */
[----:B------:R-:W-:Y:S01]  /*dda0*/  MUFU.EX2 R177, R134 ;  /* 0x0000008600b17308 */ /* 0x000fe20000000800 */
[--C-:B-1----:R-:W-:Y:S01]  /*ddb0*/  FFMA.FTZ R4, R171, c[0x0][0x2d0], -R3.reuse ;  /* 0x0000b400ab047a23 */ /* 0x102fe20000010803 */
[----:B---3--:R-:W-:Y:S08]  /*ddc0*/  F2FP.BF16.PACK_AB R117, R161, R160 ;  /* 0x000000a0a175723e */ /* 0x008ff000000010ff */
[----:B------:R1:W-:Y:S01]  /*ddd0*/  MUFU.EX2 R239, R4 ;  /* 0x0000000400ef7308 */ /* 0x0003e20000000800 */
[----:B----4-:R-:W-:Y:S09]  /*dde0*/  FFMA.FTZ R102, R181, c[0x0][0x2d0], -R164 ;  /* 0x0000b400b5667a23 */ /* 0x010ff200000108a4 */
[----:B------:R3:W-:Y:S10]  /*ddf0*/  MUFU.EX2 R221, R102 ;  /* 0x0000006600dd7308 */ /* 0x0007f40000000800 */
[----:B------:R4:W-:Y:S01]  /*de00*/  MUFU.EX2 R171, R133 ;  /* 0x0000008500ab7308 */ /* 0x0009e20000000800 */
[----:B-1----:R-:W-:Y:S09]  /*de10*/  FFMA.FTZ R4, R170, c[0x0][0x2d0], -R3 ;  /* 0x0000b400aa047a23 */ /* 0x002ff20000010803 */
[----:B------:R1:W1:Y:S01]  /*de20*/  MUFU.EX2 R240, R4 ;  /* 0x0000000400f07308 */ /* 0x0002620000000800 */
[----:B---3--:R-:W-:Y:S09]  /*de30*/  FFMA.FTZ R102, R183, c[0x0][0x2d0], -R163 ;  /* 0x0000b400b7667a23 */ /* 0x008ff200000108a3 */
[----:B------:R3:W-:Y:S01]  /*de40*/  MUFU.EX2 R204, R102 ;  /* 0x0000006600cc7308 */ /* 0x0007e20000000800 */
[----:B----4-:R-:W-:Y:S09]  /*de50*/  LDSM.16.MT88.4 R132, [R185+0x800] ;  /* 0x00080000b984783b */ /* 0x010ff20000004200 */
[----:B------:R-:W4:Y:S01]  /*de60*/  MUFU.EX2 R167, R140 ;  /* 0x0000008c00a77308 */ /* 0x000f220000000800 */
[----:B-1----:R-:W-:Y:S01]  /*de70*/  FMUL.FTZ R4, R101, R112 ;  /* 0x0000007065047220 */ /* 0x002fe20000410000 */
[----:B------:R-:W-:Y:S02]  /*de80*/  F2FP.BF16.PACK_AB R112, R235, R220 ;  /* 0x000000dceb70723e */ /* 0x000fe400000010ff */
[----:B------:R-:W-:Y:S06]  /*de90*/  F2FP.BF16.PACK_AB R119, R240, R239 ;  /* 0x000000eff077723e */ /* 0x000fec00000010ff */
[----:B------:R1:W-:Y:S01]  /*dea0*/  MUFU.EX2 R178, R109 ;  /* 0x0000006d00b27308 */ /* 0x0003e20000000800 */
[-C--:B------:R-:W-:Y:S05]  /*deb0*/  HMMA.16816.F32.BF16 R4, R112, R20.reuse, R4 ;  /* 0x000000147004723c */ /* 0x080fea0000041804 */
[--C-:B---3--:R-:W-:Y:S03]  /*dec0*/  FFMA.FTZ R102, R215, c[0x0][0x2d0], -R162.reuse ;  /* 0x0000b400d7667a23 */ /* 0x108fe600000108a2 */
[C---:B------:R-:W-:Y:S01]  /*ded0*/  HMMA.16816.F32.BF16 R8, R116.reuse, R20, R8 ;  /* 0x000000147408723c */ /* 0x040fe20000041808 */
[----:B------:R3:W-:Y:S06]  /*dee0*/  MUFU.EX2 R201, R102 ;  /* 0x0000006600c97308 */ /* 0x0007ec0000000800 */
[C---:B------:R-:W-:Y:S01]  /*def0*/  FMUL.FTZ R20, R101.reuse, R128 ;  /* 0x0000008065147220 */ /* 0x040fe20000410000 */
[-C--:B------:R-:W-:Y:S03]  /*df00*/  HMMA.16816.F32.BF16 R12, R116, R22.reuse, R12 ;  /* 0x00000016740c723c */ /* 0x080fe6000004180c */
[----:B------:R-:W-:Y:S01]  /*df10*/  MUFU.EX2 R170, R137 ;  /* 0x0000008900aa7308 */ /* 0x000fe20000000800 */
[C---:B------:R-:W-:Y:S02]  /*df20*/  FMUL.FTZ R21, R101.reuse, R129 ;  /* 0x0000008165157220 */ /* 0x040fe40000410000 */
[--C-:B-1----:R-:W-:Y:S02]  /*df30*/  FFMA.FTZ R109, R208, c[0x0][0x2d0], -R162.reuse ;  /* 0x0000b400d06d7a23 */ /* 0x102fe400000108a2 */
[C---:B------:R-:W-:Y:S05]  /*df40*/  HMMA.16816.F32.BF16 R16, R112.reuse, R22, R16 ;  /* 0x000000167010723c */ /* 0x040fea0000041810 */
[----:B------:R-:W-:Y:S02]  /*df50*/  MUFU.EX2 R174, R136 ;  /* 0x0000008800ae7308 */ /* 0x000fe40000000800 */
[C---:B------:R-:W-:Y:S02]  /*df60*/  FMUL.FTZ R22, R100.reuse, R130 ;  /* 0x0000008264167220 */ /* 0x040fe40000410000 */
[----:B------:R-:W-:Y:S02]  /*df70*/  FMUL.FTZ R23, R100, R131 ;  /* 0x0000008364177220 */ /* 0x000fe40000410000 */
[----:B------:R-:W-:Y:S01]  /*df80*/  LDSM.16.MT88.4 R128, [R185+0x1000] ;  /* 0x00100000b980783b */ /* 0x000fe20000004200 */
[----:B---3--:R-:W-:Y:S03]  /*df90*/  FFMA.FTZ R102, R210, c[0x0][0x2d0], -R162 ;  /* 0x0000b400d2667a23 */ /* 0x008fe600000108a2 */
[----:B------:R-:W1:Y:S01]  /*dfa0*/  MUFU.EX2 R173, R111 ;  /* 0x0000006f00ad7308 */ /* 0x000e620000000800 */
[-C--:B------:R-:W-:Y:S08]  /*dfb0*/  HMMA.16816.F32.BF16 R20, R112, R36.reuse, R20 ;  /* 0x000000247014723c */ /* 0x080ff00000041814 */
[C---:B------:R-:W-:Y:S01]  /*dfc0*/  HMMA.16816.F32.BF16 R24, R116.reuse, R36, R24 ;  /* 0x000000247418723c */ /* 0x040fe20000041818 */
[----:B------:R3:W-:Y:S06]  /*dfd0*/  MUFU.EX2 R202, R102 ;  /* 0x0000006600ca7308 */ /* 0x0007ec0000000800 */
[C---:B------:R-:W-:Y:S01]  /*dfe0*/  FMUL.FTZ R36, R101.reuse, R144 ;  /* 0x0000009065247220 */ /* 0x040fe20000410000 */
[-C--:B------:R-:W-:Y:S03]  /*dff0*/  HMMA.16816.F32.BF16 R28, R116, R38.reuse, R28 ;  /* 0x00000026741c723c */ /* 0x080fe6000004181c */
[----:B------:R1:W-:Y:S01]  /*e000*/  MUFU.EX2 R111, R105 ;  /* 0x00000069006f7308 */ /* 0x0003e20000000800 */
[C---:B------:R-:W-:Y:S02]  /*e010*/  FMUL.FTZ R37, R101.reuse, R145 ;  /* 0x0000009165257220 */ /* 0x040fe40000410000 */
[----:B--2---:R-:W-:Y:S02]  /*e020*/  FFMA.FTZ R101, R101, R249, R220 ;  /* 0x000000f965657223 */ /* 0x004fe400000100dc */
[C---:B------:R-:W-:Y:S05]  /*e030*/  HMMA.16816.F32.BF16 R32, R112.reuse, R38, R32 ;  /* 0x000000267020723c */ /* 0x040fea0000041820 */
[----:B------:R-:W-:Y:S02]  /*e040*/  MUFU.EX2 R164, R138 ;  /* 0x0000008a00a47308 */ /* 0x000fe40000000800 */
[C---:B------:R-:W-:Y:S02]  /*e050*/  FMUL.FTZ R38, R100.reuse, R146 ;  /* 0x0000009264267220 */ /* 0x040fe40000410000 */
[C---:B------:R-:W-:Y:S03]  /*e060*/  FMUL.FTZ R39, R100.reuse, R147 ;  /* 0x0000009364277220 */ /* 0x040fe60000410000 */
[----:B---3--:R-:W-:Y:S02]  /*e070*/  FFMA.FTZ R102, R207, c[0x0][0x2d0], -R3 ;  /* 0x0000b400cf667a23 */ /* 0x008fe40000010803 */
[----:B------:R-:W-:Y:S01]  /*e080*/  FFMA.FTZ R100, R100, R248, R168 ;  /* 0x000000f864647223 */ /* 0x000fe200000100a8 */
[----:B------:R-:W-:Y:S01]  /*e090*/  MUFU.EX2 R165, R139 ;  /* 0x0000008b00a57308 */ /* 0x000fe20000000800 */
[-C--:B-----5:R-:W-:Y:S03]  /*e0a0*/  HMMA.16816.F32.BF16 R36, R112, R120.reuse, R36 ;  /* 0x000000787024723c */ /* 0x0a0fe60000041824 */
[----:B-1----:R-:W-:Y:S01]  /*e0b0*/  FADD.FTZ R105, R235, R101 ;  /* 0x00000065eb697221 */ /* 0x002fe20000010000 */
[----:B------:R-:W-:Y:S04]  /*e0c0*/  F2FP.BF16.PACK_AB R101, R172, R171 ;  /* 0x000000abac65723e */ /* 0x000fe800000010ff */
[C---:B------:R-:W-:Y:S01]  /*e0d0*/  HMMA.16816.F32.BF16 R40, R116.reuse, R120, R40 ;  /* 0x000000787428723c */ /* 0x040fe20000041828 */
[----:B------:R1:W-:Y:S07]  /*e0e0*/  MUFU.EX2 R182, R102 ;  /* 0x0000006600b67308 */ /* 0x0003ee0000000800 */
[-C--:B------:R-:W-:Y:S03]  /*e0f0*/  HMMA.16816.F32.BF16 R44, R116, R122.reuse, R44 ;  /* 0x0000007a742c723c */ /* 0x080fe6000004182c */
[----:B------:R-:W-:Y:S05]  /*e100*/  MUFU.EX2 R168, R109 ;  /* 0x0000006d00a87308 */ /* 0x000fea0000000800 */
[C---:B------:R-:W-:Y:S01]  /*e110*/  HMMA.16816.F32.BF16 R48, R112.reuse, R122, R48 ;  /* 0x0000007a7030723c */ /* 0x040fe20000041830 */
[----:B------:R-:W2:Y:S03]  /*e120*/  LDSM.16.MT88.4 R120, [R186+0xc00] ;  /* 0x000c0000ba78783b */ /* 0x000ea60000004200 */
[--C-:B-1----:R-:W-:Y:S04]  /*e130*/  FFMA.FTZ R102, R206, c[0x0][0x2d0], -R3.reuse ;  /* 0x0000b400ce667a23 */ /* 0x102fe80000010803 */
[----:B------:R1:W-:Y:S04]  /*e140*/  MUFU.EX2 R183, R102 ;  /* 0x0000006600b77308 */ /* 0x0003e80000000800 */
[--C-:B-1----:R-:W-:Y:S01]  /*e150*/  FFMA.FTZ R102, R216, c[0x0][0x2d0], -R162.reuse ;  /* 0x0000b400d8667a23 */ /* 0x102fe200000108a2 */
[-C--:B--2---:R-:W-:Y:S05]  /*e160*/  HMMA.16816.F32.BF16 R52, R112, R120.reuse, R52 ;  /* 0x000000787034723c */ /* 0x084fea0000041834 */
[----:B------:R1:W-:Y:S03]  /*e170*/  MUFU.EX2 R180, R102 ;  /* 0x0000006600b47308 */ /* 0x0003e60000000800 */
[C---:B------:R-:W-:Y:S08]  /*e180*/  HMMA.16816.F32.BF16 R56, R116.reuse, R120, R56 ;  /* 0x000000787438723c */ /* 0x040ff00000041838 */
[-C--:B------:R-:W-:Y:S08]  /*e190*/  HMMA.16816.F32.BF16 R60, R116, R122.reuse, R60 ;  /* 0x0000007a743c723c */ /* 0x080ff0000004183c */
[C---:B------:R-:W-:Y:S01]  /*e1a0*/  HMMA.16816.F32.BF16 R64, R112.reuse, R122, R64 ;  /* 0x0000007a7040723c */ /* 0x040fe20000041840 */
[----:B------:R-:W2:Y:S03]  /*e1b0*/  LDSM.16.MT88.4 R120, [R185+0x1800] ;  /* 0x00180000b978783b */ /* 0x000ea60000004200 */
[--C-:B-1----:R-:W-:Y:S04]  /*e1c0*/  FFMA.FTZ R102, R217, c[0x0][0x2d0], -R162.reuse ;  /* 0x0000b400d9667a23 */ /* 0x102fe800000108a2 */
[----:B------:R1:W-:Y:S04]  /*e1d0*/  MUFU.EX2 R181, R102 ;  /* 0x0000006600b57308 */ /* 0x0003e80000000800 */
[--C-:B-1----:R-:W-:Y:S02]  /*e1e0*/  FFMA.FTZ R102, R219, c[0x0][0x2d0], -R3.reuse ;  /* 0x0000b400db667a23 */ /* 0x102fe40000010803 */
[----:B------:R-:W-:Y:S02]  /*e1f0*/  FFMA.FTZ R3, R104, c[0x0][0x2d0], -R3 ;  /* 0x0000b40068037a23 */ /* 0x000fe40000010803 */
[----:B------:R-:W3:Y:S02]  /*e200*/  LDL.LU R104, [R1+0xc] ;  /* 0x00000c0001687983 */ /* 0x000ee40000300800 */
[----:B------:R1:W-:Y:S01]  /*e210*/  MUFU.EX2 R179, R102 ;  /* 0x0000006600b37308 */ /* 0x0003e20000000800 */
[-C--:B--2---:R-:W-:Y:S09]  /*e220*/  HMMA.16816.F32.BF16 R68, R112, R120.reuse, R68 ;  /* 0x000000787044723c */ /* 0x084ff20000041844 */
[----:B------:R2:W5:Y:S01]  /*e230*/  MUFU.EX2 R110, R3 ;  /* 0x00000003006e7308 */ /* 0x0005620000000800 */
[C---:B------:R-:W-:Y:S08]  /*e240*/  HMMA.16816.F32.BF16 R72, R116.reuse, R120, R72 ;  /* 0x000000787448723c */ /* 0x040ff00000041848 */
[-C--:B------:R-:W-:Y:S04]  /*e250*/  HMMA.16816.F32.BF16 R76, R116, R122.reuse, R76 ;  /* 0x0000007a744c723c */ /* 0x080fe8000004184c */
[----:B-1----:R-:W-:Y:S01]  /*e260*/  FFMA.FTZ R102, R212, c[0x0][0x2d0], -R162 ;  /* 0x0000b400d4667a23 */ /* 0x002fe200000108a2 */
[----:B----4-:R-:W-:Y:S03]  /*e270*/  F2FP.BF16.PACK_AB R162, R167, R166 ;  /* 0x000000a6a7a2723e */ /* 0x010fe600000010ff */
[C---:B------:R-:W-:Y:S01]  /*e280*/  HMMA.16816.F32.BF16 R80, R112.reuse, R122, R80 ;  /* 0x0000007a7050723c */ /* 0x040fe20000041850 */
[----:B------:R-:W1:Y:S01]  /*e290*/  LDSM.16.MT88.4 R120, [R186+0x1800] ;  /* 0x00180000ba78783b */ /* 0x000e620000004200 */
[----:B------:R4:W1:Y:S02]  /*e2a0*/  MUFU.EX2 R169, R102 ;  /* 0x0000006600a97308 */ /* 0x0008640000000800 */
[----:B--2---:R-:W-:Y:S01]  /*e2b0*/  FFMA.FTZ R3, R103, R142, R231 ;  /* 0x0000008e67037223 */ /* 0x004fe200000100e7 */
[----:B------:R-:W-:Y:S04]  /*e2c0*/  F2FP.BF16.PACK_AB R103, R176, R173 ;  /* 0x000000adb067723e */ /* 0x000fe800000010ff */
[----:B------:R-:W-:Y:S03]  /*e2d0*/  LDSM.16.MT88.4 R140, [R186+0x800] ;  /* 0x00080000ba8c783b */ /* 0x000fe60000004200 */
[----:B-----5:R-:W-:Y:S01]  /*e2e0*/  F2FP.BF16.PACK_AB R163, R110, R111 ;  /* 0x0000006f6ea3723e */ /* 0x020fe200000010ff */
[----:B------:R-:W-:Y:S02]  /*e2f0*/  FADD.FTZ R109, R233, R3 ;  /* 0x00000003e96d7221 */ /* 0x000fe40000010000 */
[----:B------:R-:W-:Y:S04]  /*e300*/  FADD.FTZ R3, R238, R105 ;  /* 0x00000069ee037221 */ /* 0x000fe80000010000 */
[----:B------:R-:W-:Y:S04]  /*e310*/  FADD.FTZ R3, R244, R3 ;  /* 0x00000003f4037221 */ /* 0x000fe80000010000 */
[----:B------:R-:W-:Y:S01]  /*e320*/  FADD.FTZ R3, R225, R3 ;  /* 0x00000003e1037221 */ /* 0x000fe20000010000 */
[----:B----4-:R-:W-:Y:S03]  /*e330*/  F2FP.BF16.PACK_AB R102, R177, R175 ;  /* 0x000000afb166723e */ /* 0x010fe600000010ff */
[----:B------:R-:W-:Y:S01]  /*e340*/  FADD.FTZ R3, R230, R3 ;  /* 0x00000003e6037221 */ /* 0x000fe20000010000 */
[-C--:B-1----:R-:W-:Y:S08]  /*e350*/  HMMA.16816.F32.BF16 R84, R112, R120.reuse, R84 ;  /* 0x000000787054723c */ /* 0x082ff00000041854 */
[C---:B------:R-:W-:Y:S07]  /*e360*/  HMMA.16816.F32.BF16 R88, R116.reuse, R120, R88 ;  /* 0x000000787458723c */ /* 0x040fee0000041858 */
[----:B------:R-:W-:Y:S01]  /*e370*/  F2FP.BF16.PACK_AB R120, R202, R201 ;  /* 0x000000c9ca78723e */ /* 0x000fe200000010ff */
[-C--:B------:R-:W-:Y:S01]  /*e380*/  HMMA.16816.F32.BF16 R92, R116, R122.reuse, R92 ;  /* 0x0000007a745c723c */ /* 0x080fe2000004185c */
[----:B------:R-:W1:Y:S03]  /*e390*/  LDSM.16.MT88.4 R116, [R185+0x400] ;  /* 0x00040000b974783b */ /* 0x000e660000004200 */
[----:B------:R-:W-:Y:S04]  /*e3a0*/  F2FP.BF16.PACK_AB R121, R183, R182 ;  /* 0x000000b6b779723e */ /* 0x000fe800000010ff */
[----:B------:R-:W-:Y:S07]  /*e3b0*/  HMMA.16816.F32.BF16 R96, R112, R122, R96 ;  /* 0x0000007a7060723c */ /* 0x000fee0000041860 */
[----:B------:R-:W-:Y:S02]  /*e3c0*/  F2FP.BF16.PACK_AB R112, R230, R225 ;  /* 0x000000e1e670723e */ /* 0x000fe400000010ff */
[----:B------:R-:W-:Y:S03]  /*e3d0*/  F2FP.BF16.PACK_AB R113, R223, R224 ;  /* 0x000000e0df71723e */ /* 0x000fe600000010ff */
[----:B------:R-:W-:Y:S02]  /*e3e0*/  F2FP.BF16.PACK_AB R114, R221, R222 ;  /* 0x000000dedd72723e */ /* 0x000fe400000010ff */
[----:B------:R-:W-:Y:S02]  /*e3f0*/  F2FP.BF16.PACK_AB R115, R204, R203 ;  /* 0x000000cbcc73723e */ /* 0x000fe400000010ff */
[----:B------:R-:W-:Y:S02]  /*e400*/  F2FP.BF16.PACK_AB R122, R181, R180 ;  /* 0x000000b4b57a723e */ /* 0x000fe400000010ff */
[----:B------:R-:W-:Y:S03]  /*e410*/  F2FP.BF16.PACK_AB R123, R178, R179 ;  /* 0x000000b3b27b723e */ /* 0x000fe600000010ff */
[-C--:B-1----:R-:W-:Y:S08]  /*e420*/  HMMA.16816.F32.BF16 R4, R112, R116.reuse, R4 ;  /* 0x000000747004723c */ /* 0x082ff00000041804 */
[C---:B------:R-:W-:Y:S08]  /*e430*/  HMMA.16816.F32.BF16 R8, R120.reuse, R116, R8 ;  /* 0x000000747808723c */ /* 0x040ff00000041808 */
[-C--:B------:R-:W-:Y:S08]  /*e440*/  HMMA.16816.F32.BF16 R12, R120, R118.reuse, R12 ;  /* 0x00000076780c723c */ /* 0x080ff0000004180c */
[C---:B------:R-:W-:Y:S01]  /*e450*/  HMMA.16816.F32.BF16 R16, R112.reuse, R118, R16 ;  /* 0x000000767010723c */ /* 0x040fe20000041810 */
[----:B------:R-:W1:Y:S07]  /*e460*/  LDSM.16.MT88.4 R116, [R186+0x1000] ;  /* 0x00100000ba74783b */ /* 0x000e6e0000004200 */
        /* <DEDUP_REMOVED lines=9> */
[----:B------:R-:W4:Y:S07]  /*e500*/  LDSM.16.MT88.4 R128, [R186+0x1c00] ;  /* 0x001c0000ba80783b */ /* 0x000f2e0000004200 */
[-C--:B-1----:R-:W-:Y:S08]  /*e510*/  HMMA.16816.F32.BF16 R52, R112, R116.reuse, R52 ;  /* 0x000000747034723c */ /* 0x082ff00000041834 */
[C---:B------:R-:W-:Y:S08]  /*e520*/  HMMA.16816.F32.BF16 R56, R120.reuse, R116, R56 ;  /* 0x000000747838723c */ /* 0x040ff00000041838 */
[-C--:B------:R-:W-:Y:S08]  /*e530*/  HMMA.16816.F32.BF16 R60, R120, R118.reuse, R60 ;  /* 0x00000076783c723c */ /* 0x080ff0000004183c */
[C---:B------:R-:W-:Y:S08]  /*e540*/  HMMA.16816.F32.BF16 R64, R112.reuse, R118, R64 ;  /* 0x000000767040723c */ /* 0x040ff00000041840 */
[-C--:B--2---:R-:W-:Y:S08]  /*e550*/  HMMA.16816.F32.BF16 R68, R112, R124.reuse, R68 ;  /* 0x0000007c7044723c */ /* 0x084ff00000041844 */
[C---:B------:R-:W-:Y:S08]  /*e560*/  HMMA.16816.F32.BF16 R72, R120.reuse, R124, R72 ;  /* 0x0000007c7848723c */ /* 0x040ff00000041848 */
[-C--:B------:R-:W-:Y:S08]  /*e570*/  HMMA.16816.F32.BF16 R76, R120, R126.reuse, R76 ;  /* 0x0000007e784c723c */ /* 0x080ff0000004184c */
[C---:B------:R-:W-:Y:S08]  /*e580*/  HMMA.16816.F32.BF16 R80, R112.reuse, R126, R80 ;  /* 0x0000007e7050723c */ /* 0x040ff00000041850 */
[-C--:B----4-:R-:W-:Y:S08]  /*e590*/  HMMA.16816.F32.BF16 R84, R112, R128.reuse, R84 ;  /* 0x000000807054723c */ /* 0x090ff00000041854 */
[C---:B------:R-:W-:Y:S04]  /*e5a0*/  HMMA.16816.F32.BF16 R88, R120.reuse, R128, R88 ;  /* 0x000000807858723c */ /* 0x040fe80000041858 */
[----:B---3--:R-:W-:Y:S01]  /*e5b0*/  FFMA.FTZ R0, R0, R104, R160 ;  /* 0x0000006800007223 */ /* 0x008fe200000100a0 */
[----:B------:R-:W-:Y:S01]  /*e5c0*/  F2FP.BF16.PACK_AB R160, R168, R169 ;  /* 0x000000a9a8a0723e */ /* 0x000fe200000010ff */
[----:B------:R-:W-:Y:S02]  /*e5d0*/  FADD.FTZ R104, R234, R100 ;  /* 0x00000064ea687221 */ /* 0x000fe40000010000 */
[-C--:B------:R-:W-:Y:S04]  /*e5e0*/  HMMA.16816.F32.BF16 R92, R120, R130.reuse, R92 ;  /* 0x00000082785c723c */ /* 0x080fe8000004185c */
[----:B------:R-:W-:Y:S01]  /*e5f0*/  F2FP.BF16.PACK_AB R100, R174, R170 ;  /* 0x000000aaae64723e */ /* 0x000fe200000010ff */
[----:B------:R-:W-:Y:S01]  /*e600*/  FADD.FTZ R0, R161, R0 ;  /* 0x00000000a1007221 */ /* 0x000fe20000010000 */
[----:B------:R-:W-:Y:S01]  /*e610*/  F2FP.BF16.PACK_AB R161, R165, R164 ;  /* 0x000000a4a5a1723e */ /* 0x000fe200000010ff */
[----:B------:R-:W-:Y:S01]  /*e620*/  FADD.FTZ R104, R237, R104 ;  /* 0x00000068ed687221 */ /* 0x000fe20000010000 */
[----:B------:R-:W-:Y:S04]  /*e630*/  HMMA.16816.F32.BF16 R96, R112, R130, R96 ;  /* 0x000000827060723c */ /* 0x000fe80000041860 */
[----:B------:R-:W-:Y:S04]  /*e640*/  FADD.FTZ R0, R239, R0 ;  /* 0x00000000ef007221 */ /* 0x000fe80000010000 */
[-C--:B------:R-:W-:Y:S01]  /*e650*/  HMMA.16816.F32.BF16 R112, R100, R132.reuse, R4 ;  /* 0x000000846470723c */ /* 0x080fe20000041804 */
[----:B------:R-:W1:Y:S04]  /*e660*/  LDSM.16.MT88.4 R4, [R186+0x1400] ;  /* 0x00140000ba04783b */ /* 0x000e680000004200 */
[----:B------:R-:W-:Y:S03]  /*e670*/  FADD.FTZ R0, R240, R0 ;  /* 0x00000000f0007221 */ /* 0x000fe60000010000 */
        /* <DEDUP_REMOVED lines=50> */
[----:B------:R-:W-:Y:S01]  /*e9a0*/  FADD.FTZ R6, R175, R6 ;  /* 0x00000006af067221 */ /* 0x000fe20000010000 */
[----:B------:R-:W-:Y:S01]  /*e9b0*/  MOV R102, R2 ;  /* 0x0000000200667202 */ /* 0x000fe20000000f00 */
[----:B------:R-:W-:Y:S04]  /*e9c0*/  FADD.FTZ R4, R173, R3 ;  /* 0x00000003ad047221 */ /* 0x000fe80000010000 */
[----:B------:R-:W-:Y:S02]  /*e9d0*/  FADD.FTZ R3, R166, R0 ;  /* 0x00000000a6037221 */ /* 0x000fe40000010000 */
[----:B------:R-:W-:Y:S02]  /*e9e0*/  FADD.FTZ R0, R111, R5 ;  /* 0x000000056f007221 */ /* 0x000fe40000010000 */
[----:B------:R-:W-:Y:S02]  /*e9f0*/  FADD.FTZ R5, R177, R6 ;  /* 0x00000006b1057221 */ /* 0x000fe40000010000 */
[----:B------:R-:W-:Y:S02]  /*ea00*/  FADD.FTZ R4, R176, R4 ;  /* 0x00000004b0047221 */ /* 0x000fe40000010000 */
[----:B------:R-:W-:Y:S01]  /*ea10*/  FADD.FTZ R3, R167, R3 ;  /* 0x00000003a7037221 */ /* 0x000fe20000010000 */
[----:B------:R1:W-:Y:S01]  /*ea20*/  STL [R1+0x4], R5 ;  /* 0x0000040501007387 */ /* 0x0003e20000100800 */
[----:B------:R-:W-:Y:S03]  /*ea30*/  FADD.FTZ R0, R110, R0 ;  /* 0x000000006e007221 */ /* 0x000fe60000010000 */
[----:B------:R1:W-:Y:S04]  /*ea40*/  STL [R1], R4 ;  /* 0x0000000401007387 */ /* 0x0003e80000100800 */
[----:B------:R1:W-:Y:S04]  /*ea50*/  STL [R1+0x8], R3 ;  /* 0x0000080301007387 */ /* 0x0003e80000100800 */
[----:B------:R1:W-:Y:S01]  /*ea60*/  STL [R1+0xc], R0 ;  /* 0x00000c0001007387 */ /* 0x0003e20000100800 */
[----:B------:R-:W-:-:S05]  /*ea70*/  @P0 BRA `(.L_x_554) ;  /* 0xffffcf4000000947 */ /* 0x000fca000383ffff */
.L_x_549:
[----:B-1----:R-:W2:Y:S02]  /*ea80*/  LDL R0, [R1+0x10] ;  /* 0x0000100001007983 */ /* 0x002ea40000100800 */
[----:B--2---:R-:W-:-:S13]  /*ea90*/  ISETP.GE.AND P0, PT, R200, R0, PT ;  /* 0x00000000c800720c */ /* 0x004fda0003f06270 */
[----:B------:R-:W-:Y:S05]  /*eaa0*/  @!P0 BRA `(.L_x_555) ;  /* 0x0000432000008947 */ /* 0x000fea0003800000 */
[----:B------:R-:W-:Y:S01]  /*eab0*/  IMAD.MOV.U32 R101, RZ, RZ, R107 ;  /* 0x000000ffff657224 */ /* 0x000fe200078e006b */
[----:B------:R-:W-:Y:S01]  /*eac0*/  MOV R104, R102 ;  /* 0x0000006600687202 */ /* 0x000fe20000000f00 */
[----:B------:R-:W-:Y:S01]  /*ead0*/  IMAD.MOV.U32 R100, RZ, RZ, R108 ;  /* 0x000000ffff647224 */ /* 0x000fe200078e006c */
[----:B------:R-:W-:Y:S02]  /*eae0*/  MOV R103, R106 ;  /* 0x0000006a00677202 */ /* 0x000fe40000000f00 */
.L_x_574:
[----:B------:R-:W-:Y:S04]  /*eaf0*/  DEPBAR.LE SB0, 0x0 ;  /* 0x000080000000791a */ /* 0x000fe80000000000 */
[----:B------:R-:W-:Y:S01]  /*eb00*/  WARPSYNC 0xffffffff ;  /* 0xffffffff00007948 */ /* 0x000fe20003800000 */
[----:B------:R-:W-:Y:S01]  /*eb10*/  BAR.SYNC.DEFER_BLOCKING 0x0 ;  /* 0x0000000000007b1d */ /* 0x000fe20000010000 */
[----:B------:R-:W-:Y:S01]  /*eb20*/  SHF.R.S32.HI R0, RZ, 0x1f, R200 ;  /* 0x0000001fff007819 */ /* 0x000fe200000114c8 */
[----:B--2---:R-:W-:Y:S01]  /*eb30*/  IMAD.WIDE.U32 R2, R200, c[0x0][0x208], RZ ;  /* 0x00008200c8027a25 */ /* 0x004fe200078e00ff */
[C---:B------:R-:W-:Y:S02]  /*eb40*/  LOP3.LUT P5, RZ, R198.reuse, 0x100, RZ, 0xc0, !PT ;  /* 0x00000100c6ff7812 */ /* 0x040fe400078ac0ff */
[----:B------:R-:W-:Y:S01]  /*eb50*/  LOP3.LUT P4, RZ, R198, 0x80, RZ, 0xc0, !PT ;  /* 0x00000080c6ff7812 */ /* 0x000fe2000788c0ff */
[----:B------:R-:W-:Y:S01]  /*eb60*/  IMAD R0, R0, c[0x0][0x208], RZ ;  /* 0x0000820000007a24 */ /* 0x000fe200078e02ff */
[----:B------:R-:W-:Y:S03]  /*eb70*/  LOP3.LUT P3, RZ, R198, 0x40, RZ, 0xc0, !PT ;  /* 0x00000040c6ff7812 */ /* 0x000fe6000786c0ff */
[----:B------:R-:W-:Y:S05]  /*eb80*/  IMAD R0, R200, c[0x0][0x20c], R0 ;  /* 0x00008300c8007a24 */ /* 0x000fea00078e0200 */
[----:B------:R-:W-:Y:S01]  /*eb90*/  IADD3 R8, R3, R0, RZ ;  /* 0x0000000003087210 */ /* 0x000fe20007ffe0ff */
[----:B------:R-:W-:Y:S04]  /*eba0*/  IMAD.WIDE.U32 R2, R2, 0x30, RZ ;  /* 0x0000003002027825 */ /* 0x000fe800078e00ff */
[----:B------:R-:W-:Y:S01]  /*ebb0*/  IMAD R12, R8, 0x30, RZ ;  /* 0x00000030080c7824 */ /* 0x000fe200078e02ff */
[----:B------:R-:W-:Y:S04]  /*ebc0*/  LDSM.16.M88.4 R48, [R187] ;  /* 0x00000000bb30783b */ /* 0x000fe80000000200 */
[----:B------:R-:W-:Y:S01]  /*ebd0*/  IADD3 R3, R3, R12, RZ ;  /* 0x0000000c03037210 */ /* 0x000fe20007ffe0ff */
[----:B------:R-:W-:Y:S03]  /*ebe0*/  BSSY B0, `(.L_x_556) ;  /* 0x000010a000007945 */ /* 0x000fe60003800000 */
[----:B------:R-:W1:Y:S08]  /*ebf0*/  LDSM.16.M88.4 R16, [R184] ;  /* 0x00000000b810783b */ /* 0x000e700000000200 */
[----:B------:R-:W2:Y:S08]  /*ec00*/  LDSM.16.M88.4 R44, [R187+0x1000] ;  /* 0x00100000bb2c783b */ /* 0x000eb00000000200 */
[----:B------:R-:W3:Y:S08]  /*ec10*/  S2R R206, SR_TID.X ;  /* 0x0000000000ce7919 */ /* 0x000ef00000002100 */
[----:B------:R-:W4:Y:S08]  /*ec20*/  LDSM.16.M88.4 R32, [R184+0x400] ;  /* 0x00040000b820783b */ /* 0x000f300000000200 */
[----:B------:R-:W5:Y:S04]  /*ec30*/  LDL R217, [R1+0x10] ;  /* 0x0000100001d97983 */ /* 0x000f680000100800 */
[----:B------:R-:W4:Y:S01]  /*ec40*/  LDSM.16.M88.4 R108, [R184+0x800] ;  /* 0x00080000b86c783b */ /* 0x000f220000000200 */
[-C--:B-1----:R-:W-:Y:S03]  /*ec50*/  HMMA.16816.F32.BF16 R4, R48, R16.reuse, RZ ;  /* 0x000000103004723c */ /* 0x082fe600000418ff */
[----:B---3--:R-:W-:Y:S04]  /*ec60*/  ISETP.GT.AND P1, PT, R206, 0x3f, PT ;  /* 0x0000003fce00780c */ /* 0x008fe80003f24270 */
[----:B------:R-:W-:Y:S01]  /*ec70*/  LDSM.16.M88.4 R160, [R188] ;  /* 0x00000000bca0783b */ /* 0x000fe20000000200 */
[C---:B--2---:R-:W-:Y:S07]  /*ec80*/  HMMA.16816.F32.BF16 R8, R44.reuse, R16, RZ ;  /* 0x000000102c08723c */ /* 0x044fee00000418ff */
[----:B------:R-:W1:Y:S01]  /*ec90*/  LDSM.16.M88.4 R164, [R189] ;  /* 0x00000000bda4783b */ /* 0x000e620000000200 */
[-C--:B------:R-:W-:Y:S01]  /*eca0*/  HMMA.16816.F32.BF16 R12, R44, R18.reuse, RZ ;  /* 0x000000122c0c723c */ /* 0x080fe200000418ff */
[----:B------:R-:W-:Y:S03]  /*ecb0*/  @!P1 MOV R0, c[0x0][0x208] ;  /* 0x0000820000009a02 */ /* 0x000fe60000000f00 */
[----:B------:R-:W-:Y:S03]  /*ecc0*/  @!P1 MOV R16, c[0x0][0x20c] ;  /* 0x0000830000109a02 */ /* 0x000fe60000000f00 */
[----:B------:R-:W2:Y:S01]  /*ecd0*/  LDSM.16.M88.4 R168, [R188+0x1000] ;  /* 0x00100000bca8783b */ /* 0x000ea20000000200 */
[CC--:B------:R-:W-:Y:S04]  /*ece0*/  @!P1 LEA R24, P0, R0.reuse, R2.reuse, 0x5 ;  /* 0x0000000200189211 */ /* 0x0c0fe800078028ff */
[----:B------:R-:W-:Y:S03]  /*ecf0*/  @!P1 LEA.HI.X R28, R0, R3, R16, 0x5, P0 ;  /* 0x00000003001c9211 */ /* 0x000fe600000f2c10 */
[----:B------:R-:W3:Y:S01]  /*ed00*/  LDSM.16.M88.4 R172, [R197] ;  /* 0x00000000c5ac783b */ /* 0x000ee20000000200 */
[C---:B------:R-:W-:Y:S02]  /*ed10*/  HMMA.16816.F32.BF16 R16, R48.reuse, R18, RZ ;  /* 0x000000123010723c */ /* 0x040fe400000418ff */
[----:B------:R-:W-:Y:S04]  /*ed20*/  IADD3 R2, P0, R228, R2, RZ ;  /* 0x00000002e4027210 */ /* 0x000fe80007f1e0ff */
[----:B------:R-:W-:Y:S01]  /*ed30*/  IADD3.X R3, R3, R232, RZ, P0, !PT ;  /* 0x000000e803037210 */ /* 0x000fe200007fe4ff */
[----:B------:R-:W1:Y:S01]  /*ed40*/  LDSM.16.M88.4 R176, [R196] ;  /* 0x00000000c4b0783b */ /* 0x000e620000000200 */
[-C--:B----4-:R-:W-:Y:S01]  /*ed50*/  HMMA.16816.F32.BF16 R20, R48, R32.reuse, RZ ;  /* 0x000000203014723c */ /* 0x090fe200000418ff */
[C---:B------:R-:W-:Y:S04]  /*ed60*/  LEA R36, P0, R2.reuse, c[0x0][0x1f8], 0x1 ;  /* 0x00007e0002247a11 */ /* 0x040fe800078008ff */
[----:B------:R-:W-:Y:S02]  /*ed70*/  LEA.HI.X R37, R2, c[0x0][0x1fc], R3, 0x1, P0 ;  /* 0x00007f0002257a11 */ /* 0x000fe400000f0c03 */
[----:B------:R-:W-:Y:S02]  /*ed80*/  @!P1 IADD3 R0, P0, R24, R228, RZ ;  /* 0x000000e418009210 */ /* 0x000fe40007f1e0ff */
[C---:B------:R-:W-:Y:S01]  /*ed90*/  HMMA.16816.F32.BF16 R24, R44.reuse, R32, RZ ;  /* 0x000000202c18723c */ /* 0x040fe200000418ff */
[----:B------:R-:W-:Y:S01]  /*eda0*/  @!PT LDS RZ, [RZ] ;  /* 0x00000000fffff984 */ /* 0x000fe20000000800 */
[----:B------:R-:W-:Y:S01]  /*edb0*/  @!PT LDS RZ, [RZ] ;  /* 0x00000000fffff984 */ /* 0x000fe20000000800 */
[----:B------:R-:W-:Y:S01]  /*edc0*/  @!PT LDS RZ, [RZ] ;  /* 0x00000000fffff984 */ /* 0x000fe20000000800 */
[----:B------:R4:W-:Y:S02]  /*edd0*/  LDGSTS.E.BYPASS.LTC128B.128 [R199+0x1880], [R36.64], !P5 ;  /* 0x0188000024c77fae */ /* 0x0009e4000e901d46 */
[----:B------:R-:W-:Y:S02]  /*ede0*/  @!P1 IADD3.X R3, R28, R232, RZ, P0, !PT ;  /* 0x000000e81c039210 */ /* 0x000fe400007fe4ff */
[C---:B------:R-:W-:Y:S03]  /*edf0*/  @!P1 LEA R2, P0, R0.reuse, c[0x0][0x1f8], 0x1 ;  /* 0x00007e0000029a11 */ /* 0x040fe600078008ff */
[-C--:B------:R-:W-:Y:S01]  /*ee00*/  HMMA.16816.F32.BF16 R28, R44, R34.reuse, RZ ;  /* 0x000000222c1c723c */ /* 0x080fe200000418ff */
[----:B------:R4:W-:Y:S03]  /*ee10*/  LDGSTS.E.BYPASS.LTC128B.128 [R199+0x2480], [R36.64+0x40], !P4 ;  /* 0x0248004024c77fae */ /* 0x0009e6000e101d46 */
[----:B------:R-:W-:Y:S04]  /*ee20*/  @!P1 LEA.HI.X R3, R0, c[0x0][0x1fc], R3, 0x1, P0 ;  /* 0x00007f0000039a11 */ /* 0x000fe800000f0c03 */
[C---:B------:R-:W-:Y:S01]  /*ee30*/  HMMA.16816.F32.BF16 R32, R48.reuse, R34, RZ ;  /* 0x000000223020723c */ /* 0x040fe200000418ff */
[----:B------:R4:W-:Y:S08]  /*ee40*/  LDGSTS.E.BYPASS.LTC128B.128 [R199+0x3080], [R36.64+0x80], !P3 ;  /* 0x0308008024c77fae */ /* 0x0009f0000d901d46 */
[----:B------:R1:W-:Y:S08]  /*ee50*/  @!P1 LDGSTS.E.BYPASS.LTC128B.128 [R199+0x2080], [R2.64], !P5 ;  /* 0x0208000002c79fae */ /* 0x0003f0000e901d46 */
[----:B------:R1:W-:Y:S08]  /*ee60*/  @!P1 LDGSTS.E.BYPASS.LTC128B.128 [R199+0x2c80], [R2.64+0x40], !P4 ;  /* 0x02c8004002c79fae */ /* 0x0003f0000e101d46 */
[----:B------:R1:W-:Y:S01]  /*ee70*/  @!P1 LDGSTS.E.BYPASS.LTC128B.128 [R199+0x3880], [R2.64+0x80], !P3 ;  /* 0x0388008002c79fae */ /* 0x0003e2000d901d46 */
[-C--:B----4-:R-:W-:Y:S07]  /*ee80*/  HMMA.16816.F32.BF16 R36, R48, R108.reuse, RZ ;  /* 0x0000006c3024723c */ /* 0x090fee00000418ff */
[----:B------:R-:W0:Y:S01]  /*ee90*/  LDGDEPBAR ;  /* 0x00000000000079af */ /* 0x000e220000000000 */
[C---:B------:R-:W-:Y:S08]  /*eea0*/  HMMA.16816.F32.BF16 R40, R44.reuse, R108, RZ ;  /* 0x0000006c2c28723c */ /* 0x040ff000000418ff */
[-C--:B------:R-:W-:Y:S08]  /*eeb0*/  HMMA.16816.F32.BF16 R44, R44, R110.reuse, RZ ;  /* 0x0000006e2c2c723c */ /* 0x080ff000000418ff */
[----:B------:R-:W-:Y:S01]  /*eec0*/  HMMA.16816.F32.BF16 R48, R48, R110, RZ ;  /* 0x0000006e3030723c */ /* 0x000fe200000418ff */
[----:B------:R-:W-:Y:S07]  /*eed0*/  LDSM.16.M88.4 R108, [R187+0x2000] ;  /* 0x00200000bb6c783b */ /* 0x000fee0000000200 */
[-C--:B-1----:R-:W-:Y:S08]  /*eee0*/  HMMA.16816.F32.BF16 R4, R160, R164.reuse, R4 ;  /* 0x000000a4a004723c */ /* 0x082ff00000041804 */
[C---:B--2---:R-:W-:Y:S08]  /*eef0*/  HMMA.16816.F32.BF16 R8, R168.reuse, R164, R8 ;  /* 0x000000a4a808723c */ /* 0x044ff00000041808 */
        /* <DEDUP_REMOVED lines=23> */
[----:B------:R-:W1:Y:S03]  /*f070*/  LDSM.16.M88.4 R160, [R188+0x2000] ;  /* 0x00200000bca0783b */ /* 0x000e660000000200 */
[----:B-----5:R-:W-:Y:S04]  /*f080*/  ISETP.GT.AND P0, PT, R200, R217, PT ;  /* 0x000000d9c800720c */ /* 0x020fe80003f04270 */
        /* <DEDUP_REMOVED lines=28> */
[----:B------:R-:W-:Y:S07]  /*f250*/  LDSM.16.M88.4 R164, [R188+0x4000] ;  /* 0x00400000bca4783b */ /* 0x000fee0000000200 */
[-C--:B---3--:R-:W-:Y:S08]  /*f260*/  HMMA.16816.F32.BF16 R20, R108, R160.reuse, R20 ;  /* 0x000000a06c14723c */ /* 0x088ff00000041814 */
[C---:B------:R-:W-:Y:S08]  /*f270*/  HMMA.16816.F32.BF16 R24, R168.reuse, R160, R24 ;  /* 0x000000a0a818723c */ /* 0x040ff00000041818 */
[-C--:B------:R-:W-:Y:S08]  /*f280*/  HMMA.16816.F32.BF16 R28, R168, R162.reuse, R28 ;  /* 0x000000a2a81c723c */ /* 0x080ff0000004181c */
[C---:B------:R-:W-:Y:S01]  /*f290*/  HMMA.16816.F32.BF16 R32, R108.reuse, R162, R32 ;  /* 0x000000a26c20723c */ /* 0x040fe20000041820 */
[----:B------:R-:W1:Y:S07]  /*f2a0*/  LDSM.16.M88.4 R160, [R192] ;  /* 0x00000000c0a0783b */ /* 0x000e6e0000000200 */
        /* <DEDUP_REMOVED lines=157> */
.L_x_557:
[----:B--234-:R-:W-:Y:S05]  /*fc80*/  BSYNC B0 ;  /* 0x0000000000007941 */ /* 0x01cfea0003800000 */
.L_x_556:
        /* <DEDUP_REMOVED lines=34> */
.L_x_560:
[----:B------:R-:W-:Y:S04]  /*feb0*/  MOV R8, c[0x0][0x32c] ;  /* 0x0000cb0000087a02 */ /* 0x000fe80000000f00 */
[----:B------:R-:W-:Y:S11]  /*fec0*/  ISETP.NE.AND P0, PT, R8, 0x1, PT ;  /* 0x000000010800780c */ /* 0x000ff60003f05270 */
[----:B------:R-:W-:Y:S02]  /*fed0*/  @!UPT UIADD3 URZ, URZ, URZ, URZ ;  /* 0x0000003f3f3ff290 */ /* 0x000fe4000fffe03f */
[----:B------:R-:W-:Y:S05]  /*fee0*/  @P0 IMAD.HI.U32 R8, R4, c[0x0][0x330], RZ ;  /* 0x0000cc0004080a27 */ /* 0x000fea00078e00ff */
[----:B------:R-:W-:Y:S02]  /*fef0*/  @P0 SHF.R.U32.HI R4, RZ, c[0x0][0x334], R8 ;  /* 0x0000cd00ff040a19 */ /* 0x000fe40000011608 */
.L_x_561:
[----:B------:R-:W-:Y:S05]  /*ff00*/  BSYNC B0 ;  /* 0x0000000000007941 */ /* 0x000fea0003800000 */
.L_x_559:
[----:B------:R-:W-:Y:S04]  /*ff10*/  IMAD.IADD R8, R0, 0x1, -R236 ;  /* 0x0000000100087824 */ /* 0x000fe800078e0aec */
[----:B------:R-:W-:Y:S05]  /*ff20*/  IMAD R4, R4, c[0x0][0x32c], R8 ;  /* 0x0000cb0004047a24 */ /* 0x000fea00078e0208 */
[----:B------:R-:W-:Y:S02]  /*ff30*/  IADD3 R8, R4, c[0x0][0x32c], RZ ;  /* 0x0000cb0004087a10 */ /* 0x000fe40007ffe0ff */
[----:B------:R-:W-:Y:S02]  /*ff40*/  IMNMX R2, R2, R4, !PT ;  /* 0x0000000402027217 */ /* 0x000fe40007800200 */
[----:B------:R-:W-:Y:S02]  /*ff50*/  IMNMX R3, R3, R8, PT ;  /* 0x0000000803037217 */ /* 0x000fe40003800200 */
.L_x_558:
        /* <DEDUP_REMOVED lines=11> */
[----:B------:R-:W-:Y:S02]  /*10010*/  ISETP.LT.OR P0, PT, R3, 0x1, P0 ;  /* 0x000000010300780c */ /* 0x000fe40000701670 */
[----:B------:R-:W-:Y:S02]  /*10020*/  @P1 LOP3.LUT R198, R198, 0x8, RZ, 0xfc, !PT ;  /* 0x00000008c6c61812 */ /* 0x000fe400078efcff */
[----:B------:R-:W-:Y:S02]  /*10030*/  FSEL R9, R175, -INF , !P0 ;  /* 0xff800000af097808 */ /* 0x000fe40004000000 */
[----:B------:R-:W-:Y:S02]  /*10040*/  ISETP.GT.AND P0, PT, R2, 0x1, !P1 ;  /* 0x000000010200780c */ /* 0x000fe40004f04270 */
[----:B------:R-:W-:Y:S02]  /*10050*/  ISETP.GE.AND P1, PT, R0, 0x9, PT ;  /* 0x000000090000780c */ /* 0x000fe40003f26270 */
[C---:B------:R-:W-:Y:S02]  /*10060*/  ISETP.LT.OR P0, PT, R3.reuse, 0x2, P0 ;  /* 0x000000020300780c */ /* 0x040fe40000701670 */
        /* <DEDUP_REMOVED lines=63> */
.L_x_564:
[----:B------:R-:W-:Y:S04]  /*10460*/  MOV R8, c[0x0][0x32c] ;  /* 0x0000cb0000087a02 */ /* 0x000fe80000000f00 */
[----:B------:R-:W-:Y:S11]  /*10470*/  ISETP.NE.AND P0, PT, R8, 0x1, PT ;  /* 0x000000010800780c */ /* 0x000ff60003f05270 */
[----:B------:R-:W-:Y:S02]  /*10480*/  @!UPT UIADD3 URZ, URZ, URZ, URZ ;  /* 0x0000003f3f3ff290 */ /* 0x000fe4000fffe03f */
[----:B------:R-:W-:Y:S05]  /*10490*/  @P0 IMAD.HI.U32 R8, R4, c[0x0][0x330], RZ ;  /* 0x0000cc0004080a27 */ /* 0x000fea00078e00ff */
[----:B------:R-:W-:Y:S02]  /*104a0*/  @P0 SHF.R.U32.HI R4, RZ, c[0x0][0x334], R8 ;  /* 0x0000cd00ff040a19 */ /* 0x000fe40000011608 */
.L_x_565:
[----:B------:R-:W-:Y:S05]  /*104b0*/  BSYNC B0 ;  /* 0x0000000000007941 */ /* 0x000fea0003800000 */
.L_x_563:
[----:B------:R-:W-:Y:S04]  /*104c0*/  IMAD.IADD R8, R0, 0x1, -R236 ;  /* 0x0000000100087824 */ /* 0x000fe800078e0aec */
[----:B------:R-:W-:Y:S05]  /*104d0*/  IMAD R4, R4, c[0x0][0x32c], R8 ;  /* 0x0000cb0004047a24 */ /* 0x000fea00078e0208 */
[----:B------:R-:W-:Y:S02]  /*104e0*/  IADD3 R8, R4, c[0x0][0x32c], RZ ;  /* 0x0000cb0004087a10 */ /* 0x000fe40007ffe0ff */
[----:B------:R-:W-:Y:S02]  /*104f0*/  IMNMX R2, R2, R4, !PT ;  /* 0x0000000402027217 */ /* 0x000fe40007800200 */
[----:B------:R-:W-:Y:S02]  /*10500*/  IMNMX R3, R3, R8, PT ;  /* 0x0000000803037217 */ /* 0x000fe40003800200 */
.L_x_562:
[----:B------:R-:W-:Y:S01]  /*10510*/  LOP3.LUT P0, RZ, R198, 0x8, RZ, 0xc0, !PT ;  /* 0x00000008c6ff7812 */ /* 0x000fe2000780c0ff */
[----:B------:R-:W1:Y:S03]  /*10520*/  SHFL.IDX PT, R4, R5, 0x2, 0x1c1f ;  /* 0x005c1f0005047f89 */ /* 0x000e6600000e0000 */
        /* <DEDUP_REMOVED lines=59> */
.L_x_568:
[----:B------:R-:W-:Y:S04]  /*108e0*/  MOV R8, c[0x0][0x32c] ;  /* 0x0000cb0000087a02 */ /* 0x000fe80000000f00 */
[----:B------:R-:W-:Y:S11]  /*108f0*/  ISETP.NE.AND P0, PT, R8, 0x1, PT ;  /* 0x000000010800780c */ /* 0x000ff60003f05270 */
[----:B------:R-:W-:Y:S02]  /*10900*/  @!UPT UIADD3 URZ, URZ, URZ, URZ ;  /* 0x0000003f3f3ff290 */ /* 0x000fe4000fffe03f */
[----:B------:R-:W-:Y:S05]  /*10910*/  @P0 IMAD.HI.U32 R8, R4, c[0x0][0x330], RZ ;  /* 0x0000cc0004080a27 */ /* 0x000fea00078e00ff */
[----:B------:R-:W-:Y:S02]  /*10920*/  @P0 SHF.R.U32.HI R4, RZ, c[0x0][0x334], R8 ;  /* 0x0000cd00ff040a19 */ /* 0x000fe40000011608 */
.L_x_569:
[----:B------:R-:W-:Y:S05]  /*10930*/  BSYNC B0 ;  /* 0x0000000000007941 */ /* 0x000fea0003800000 */
.L_x_567:
[----:B------:R-:W-:Y:S04]  /*10940*/  IMAD.IADD R8, R0, 0x1, -R236 ;  /* 0x0000000100087824 */ /* 0x000fe800078e0aec */
[----:B------:R-:W-:Y:S05]  /*10950*/  IMAD R4, R4, c[0x0][0x32c], R8 ;  /* 0x0000cb0004047a24 */ /* 0x000fea00078e0208 */
[----:B------:R-:W-:Y:S02]  /*10960*/  IADD3 R8, R4, c[0x0][0x32c], RZ ;  /* 0x0000cb0004087a10 */ /* 0x000fe40007ffe0ff */
[----:B------:R-:W-:Y:S02]  /*10970*/  IMNMX R2, R2, R4, !PT ;  /* 0x0000000402027217 */ /* 0x000fe40007800200 */
[----:B------:R-:W-:Y:S02]  /*10980*/  IMNMX R3, R3, R8, PT ;  /* 0x0000000803037217 */ /* 0x000fe40003800200 */
.L_x_566:
        /* <DEDUP_REMOVED lines=61> */
.L_x_572:
[----:B------:R-:W-:Y:S04]  /*10d60*/  MOV R5, c[0x0][0x32c] ;  /* 0x0000cb0000057a02 */ /* 0x000fe80000000f00 */
[----:B------:R-:W-:Y:S11]  /*10d70*/  ISETP.NE.AND P0, PT, R5, 0x1, PT ;  /* 0x000000010500780c */ /* 0x000ff60003f05270 */
[----:B------:R-:W-:Y:S02]  /*10d80*/  @!UPT UIADD3 URZ, URZ, URZ, URZ ;  /* 0x0000003f3f3ff290 */ /* 0x000fe4000fffe03f */
[----:B------:R-:W-:Y:S05]  /*10d90*/  @P0 IMAD.HI.U32 R5, R4, c[0x0][0x330], RZ ;  /* 0x0000cc0004050a27 */ /* 0x000fea00078e00ff */
[----:B------:R-:W-:Y:S02]  /*10da0*/  @P0 SHF.R.U32.HI R4, RZ, c[0x0][0x334], R5 ;  /* 0x0000cd00ff040a19 */ /* 0x000fe40000011605 */
.L_x_573:
[----:B------:R-:W-:Y:S05]  /*10db0*/  BSYNC B0 ;  /* 0x0000000000007941 */ /* 0x000fea0003800000 */
.L_x_571:
[----:B------:R-:W-:Y:S04]  /*10dc0*/  IMAD.IADD R0, R0, 0x1, -R236 ;  /* 0x0000000100007824 */ /* 0x000fe800078e0aec */
[----:B------:R-:W-:Y:S05]  /*10dd0*/  IMAD R0, R4, c[0x0][0x32c], R0 ;  /* 0x0000cb0004007a24 */ /* 0x000fea00078e0200 */
[----:B------:R-:W-:Y:S02]  /*10de0*/  IADD3 R4, R0, c[0x0][0x32c], RZ ;  /* 0x0000cb0000047a10 */ /* 0x000fe40007ffe0ff */
[----:B------:R-:W-:Y:S02]  /*10df0*/  IMNMX R2, R2, R0, !PT ;  /* 0x0000000002027217 */ /* 0x000fe40007800200 */
[----:B------:R-:W-:Y:S02]  /*10e00*/  IMNMX R3, R3, R4, PT ;  /* 0x0000000403037217 */ /* 0x000fe40003800200 */
.L_x_570:
        /* <DEDUP_REMOVED lines=51> */
[----:B------:R-:W-:Y:S02]  /*11140*/  FMNMX.FTZ R4, R212, R4, !PT ;  /* 0x00000004d4047209 */ /* 0x000fe40007810000 */
[----:B------:R-:W-:Y:S01]  /*11150*/  FSEL R179, R110, -INF , !P0 ;  /* 0xff8000006eb37808 */ /* 0x000fe20004000000 */
[----:B------:R-:W1:Y:S01]  /*11160*/  SHFL.BFLY PT, R6, R0, 0x1, 0x1f ;  /* 0x0c201f0000067f89 */ /* 0x000e6200000e0000 */
[----:B------:R-:W-:Y:S02]  /*11170*/  ISETP.GT.AND P0, PT, R2, 0x20, !P3 ;  /* 0x000000200200780c */ /* 0x000fe40005f04270 */
[----:B------:R-:W-:Y:S02]  /*11180*/  FMNMX.FTZ R4, R211, R4, !PT ;  /* 0x00000004d3047209 */ /* 0x000fe40007810000 */
[----:B------:R-:W-:Y:S02]  /*11190*/  ISETP.LT.OR P0, PT, R3, 0x21, P0 ;  /* 0x000000210300780c */ /* 0x000fe40000701670 */
[----:B------:R-:W-:Y:S02]  /*111a0*/  FMNMX.FTZ R4, R210, R4, !PT ;  /* 0x00000004d2047209 */ /* 0x000fe40007810000 */
[----:B------:R-:W-:Y:S02]  /*111b0*/  FSEL R181, R31, -INF , !P0 ;  /* 0xff8000001fb57808 */ /* 0x000fe40004000000 */
        /* <DEDUP_REMOVED lines=81> */
[----:B------:R-:W-:Y:S02]  /*116d0*/  FFMA.FTZ R0, R16, c[0x0][0x2d0], -R111 ;  /* 0x0000b40010007a23 */ /* 0x000fe4000001086f */
        /* <DEDUP_REMOVED lines=12> */
[C---:B-1----:R-:W-:Y:S01]  /*117a0*/  FMUL.FTZ R6, R3.reuse, R114 ;  /* 0x0000007203067220 */ /* 0x042fe20000410000 */
        /* <DEDUP_REMOVED lines=11> */
[--C-:B------:R-:W-:Y:S01]  /*11860*/  FFMA.FTZ R103, R167, c[0x0][0x2d0], -R110.reuse ;  /* 0x0000b400a7677a23 */ /* 0x100fe2000001086e */
[----:B------:R-:W-:Y:S01]  /*11870*/  LDSM.16.MT88.4 R124, [R186+0x1c00] ;  /* 0x001c0000ba7c783b */ /* 0x000fe20000004200 */
[----:B------:R-:W-:Y:S02]  /*11880*/  FMUL.FTZ R0, R0, c[0x0][0x2d0] ;  /* 0x0000b40000007a20 */ /* 0x000fe40000410000 */
[----:B------:R1:W-:Y:S01]  /*11890*/  MUFU.EX2 R231, R103 ;  /* 0x0000006700e77308 */ /* 0x0003e20000000800 */
[--C-:B------:R-:W-:Y:S02]  /*118a0*/  FFMA.FTZ R5, R24, c[0x0][0x2d0], -R101.reuse ;  /* 0x0000b40018057a23 */ /* 0x100fe40000010865 */
[--C-:B------:R-:W-:Y:S02]  /*118b0*/  FFMA.FTZ R4, R25, c[0x0][0x2d0], -R101.reuse ;  /* 0x0000b40019047a23 */ /* 0x100fe40000010865 */
        /* <DEDUP_REMOVED lines=19> */
[----:B------:R-:W-:Y:S02]  /*119f0*/  FMUL.FTZ R66, R3, R66 ;  /* 0x0000004203427220 */ /* 0x000fe40000410000 */
[----:B--2---:R-:W-:Y:S02]  /*11a00*/  FFMA.FTZ R0, R14, c[0x0][0x2d0], -R101 ;  /* 0x0000b4000e007a23 */ /* 0x004fe40000010865 */
[C---:B---3--:R-:W-:Y:S02]  /*11a10*/  FMUL.FTZ R8, R2.reuse, R116 ;  /* 0x0000007402087220 */ /* 0x048fe40000410000 */
[C---:B------:R-:W-:Y:S01]  /*11a20*/  FMUL.FTZ R9, R2.reuse, R117 ;  /* 0x0000007502097220 */ /* 0x040fe20000410000 */
[----:B------:R2:W-:Y:S01]  /*11a30*/  MUFU.EX2 R239, R0 ;  /* 0x0000000000ef7308 */ /* 0x0005e20000000800 */
[C---:B------:R-:W-:Y:S02]  /*11a40*/  FMUL.FTZ R12, R2.reuse, R120 ;  /* 0x00000078020c7220 */ /* 0x040fe40000410000 */
[----:B------:R-:W-:Y:S02]  /*11a50*/  FMUL.FTZ R13, R2, R121 ;  /* 0x00000079020d7220 */ /* 0x000fe40000410000 */
[----:B----4-:R-:W-:Y:S02]  /*11a60*/  FMUL.FTZ R5, R100, R113 ;  /* 0x0000007164057220 */ /* 0x010fe40000410000 */
[C---:B------:R-:W-:Y:S01]  /*11a70*/  FMUL.FTZ R24, R2.reuse, R132 ;  /* 0x0000008402187220 */ /* 0x040fe20000410000 */
[----:B------:R-:W-:Y:S01]  /*11a80*/  MOV R132, R27 ;  /* 0x0000001b00847202 */ /* 0x000fe20000000f00 */
[C---:B------:R-:W-:Y:S01]  /*11a90*/  FMUL.FTZ R25, R2.reuse, R133 ;  /* 0x0000008502197220 */ /* 0x040fe20000410000 */
[----:B------:R-:W3:Y:S01]  /*11aa0*/  MUFU.EX2 R243, R4 ;  /* 0x0000000400f37308 */ /* 0x000ee20000000800 */
[C---:B------:R-:W-:Y:S01]  /*11ab0*/  FMUL.FTZ R28, R2.reuse, R136 ;  /* 0x00000088021c7220 */ /* 0x040fe20000410000 */
[----:B------:R-:W-:Y:S01]  /*11ac0*/  MOV R133, R217 ;  /* 0x000000d900857202 */ /* 0x000fe20000000f00 */
        /* <DEDUP_REMOVED lines=11> */
[C---:B------:R-:W-:Y:S02]  /*11b80*/  FMUL.FTZ R57, R2.reuse, R57 ;  /* 0x0000003902397220 */ /* 0x040fe40000410000 */
[----:B------:R-:W-:Y:S01]  /*11b90*/  FMUL.FTZ R60, R2, R60 ;  /* 0x0000003c023c7220 */ /* 0x000fe20000410000 */
[----:B---3--:R-:W-:Y:S01]  /*11ba0*/  F2FP.BF16.PACK_AB R115, R243, R242 ;  /* 0x000000f2f373723e */ /* 0x008fe200000010ff */
[----:B------:R-:W-:Y:S01]  /*11bb0*/  FMUL.FTZ R4, R100, R112 ;  /* 0x0000007064047220 */ /* 0x000fe20000410000 */
[----:B------:R-:W-:Y:S01]  /*11bc0*/  F2FP.BF16.PACK_AB R112, R235, R234 ;  /* 0x000000eaeb70723e */ /* 0x000fe200000010ff */
[----:B------:R-:W-:Y:S02]  /*11bd0*/  FMUL.FTZ R61, R2, R61 ;  /* 0x0000003d023d7220 */ /* 0x000fe40000410000 */
[----:B------:R-:W-:Y:S02]  /*11be0*/  FMUL.FTZ R67, R3, R67 ;  /* 0x0000004303437220 */ /* 0x000fe40000410000 */
[C---:B------:R-:W-:Y:S02]  /*11bf0*/  FMUL.FTZ R68, R100.reuse, R68 ;  /* 0x0000004464447220 */ /* 0x040fe40000410000 */
[----:B------:R-:W-:Y:S02]  /*11c00*/  FMUL.FTZ R69, R100, R69 ;  /* 0x0000004564457220 */ /* 0x000fe40000410000 */
[--C-:B-1----:R-:W-:Y:S02]  /*11c10*/  FFMA.FTZ R103, R165, c[0x0][0x2d0], -R109.reuse ;  /* 0x0000b400a5677a23 */ /* 0x102fe4000001086d */
[C---:B------:R-:W-:Y:S02]  /*11c20*/  FMUL.FTZ R70, R3.reuse, R70 ;  /* 0x0000004603467220 */ /* 0x040fe40000410000 */
[----:B------:R1:W-:Y:S01]  /*11c30*/  MUFU.EX2 R225, R103 ;  /* 0x0000006700e17308 */ /* 0x0003e20000000800 */
[----:B------:R-:W-:Y:S02]  /*11c40*/  FMUL.FTZ R71, R3, R71 ;  /* 0x0000004703477220 */ /* 0x000fe40000410000 */
        /* <DEDUP_REMOVED lines=15> */
[C---:B------:R-:W-:Y:S01]  /*11d40*/  FMUL.FTZ R84, R100.reuse, R84 ;  /* 0x0000005464547220 */ /* 0x040fe20000410000 */
[----:B------:R1:W-:Y:S01]  /*11d50*/  MUFU.EX2 R224, R103 ;  /* 0x0000006700e07308 */ /* 0x0003e20000000800 */
[----:B------:R-:W-:Y:S02]  /*11d60*/  FMUL.FTZ R85, R100, R85 ;  /* 0x0000005564557220 */ /* 0x000fe40000410000 */
[C---:B------:R-:W-:Y:S02]  /*11d70*/  FMUL.FTZ R86, R3.reuse, R86 ;  /* 0x0000005603567220 */ /* 0x040fe40000410000 */
[----:B------:R-:W-:Y:S02]  /*11d80*/  FMUL.FTZ R87, R3, R87 ;  /* 0x0000005703577220 */ /* 0x000fe40000410000 */
[--C-:B------:R-:W-:Y:S02]  /*11d90*/  FFMA.FTZ R104, R180, c[0x0][0x2d0], -R110.reuse ;  /* 0x0000b400b4687a23 */ /* 0x100fe4000001086e */
[C---:B------:R-:W-:Y:S02]  /*11da0*/  FMUL.FTZ R88, R2.reuse, R88 ;  /* 0x0000005802587220 */ /* 0x040fe40000410000 */
[----:B------:R-:W-:Y:S01]  /*11db0*/  MUFU.EX2 R223, R104 ;  /* 0x0000006800df7308 */ /* 0x000fe20000000800 */
[----:B------:R-:W-:Y:S02]  /*11dc0*/  FMUL.FTZ R89, R2, R89 ;  /* 0x0000005902597220 */ /* 0x000fe40000410000 */
[C---:B--2---:R-:W-:Y:S02]  /*11dd0*/  FMUL.FTZ R10, R0.reuse, R118 ;  /* 0x00000076000a7220 */ /* 0x044fe40000410000 */
[C---:B------:R-:W-:Y:S02]  /*11de0*/  FMUL.FTZ R11, R0.reuse, R119 ;  /* 0x00000077000b7220 */ /* 0x040fe40000410000 */
[----:B------:R-:W2:Y:S01]  /*11df0*/  LDSM.16.MT88.4 R116, [R185+0xc00] ;  /* 0x000c0000b974783b */ /* 0x000ea20000004200 */
[C---:B------:R-:W-:Y:S02]  /*11e00*/  FMUL.FTZ R14, R0.reuse, R122 ;  /* 0x0000007a000e7220 */ /* 0x040fe40000410000 */
[C---:B------:R-:W-:Y:S02]  /*11e10*/  FMUL.FTZ R15, R0.reuse, R123 ;  /* 0x0000007b000f7220 */ /* 0x040fe40000410000 */
[C---:B------:R-:W-:Y:S01]  /*11e20*/  HMMA.16816.F32.BF16 R8, R112.reuse, R20, R8 ;  /* 0x000000147008723c */ /* 0x040fe20000041808 */
[--C-:B-1----:R-:W-:Y:S02]  /*11e30*/  FFMA.FTZ R103, R175, c[0x0][0x2d0], -R109.reuse ;  /* 0x0000b400af677a23 */ /* 0x102fe4000001086d */
[----:B------:R-:W-:Y:S01]  /*11e40*/  LDSM.16.MT88.4 R120, [R185+0x400] ;  /* 0x00040000b978783b */ /* 0x000fe20000004200 */
[C---:B------:R-:W-:Y:S01]  /*11e50*/  FMUL.FTZ R26, R0.reuse, R134 ;  /* 0x00000086001a7220 */ /* 0x040fe20000410000 */
[----:B------:R1:W-:Y:S01]  /*11e60*/  MUFU.EX2 R221, R103 ;  /* 0x0000006700dd7308 */ /* 0x0003e20000000800 */
[----:B------:R-:W-:Y:S02]  /*11e70*/  FMUL.FTZ R27, R0, R135 ;  /* 0x00000087001b7220 */ /* 0x000fe40000410000 */
[-C--:B------:R-:W-:Y:S01]  /*11e80*/  HMMA.16816.F32.BF16 R12, R112, R22.reuse, R12 ;  /* 0x00000016700c723c */ /* 0x080fe2000004180c */
[----:B------:R-:W-:Y:S02]  /*11e90*/  FMUL.FTZ R20, R100, R128 ;  /* 0x0000008064147220 */ /* 0x000fe40000410000 */
[----:B------:R-:W3:Y:S01]  /*11ea0*/  LDL.LU R134, [R1+0x8] ;  /* 0x0000080001867983 */ /* 0x000ee20000300800 */
[--C-:B------:R-:W-:Y:S02]  /*11eb0*/  FFMA.FTZ R128, R212, c[0x0][0x2d0], -R109.reuse ;  /* 0x0000b400d4807a23 */ /* 0x100fe4000001086d */
[----:B------:R-:W-:Y:S01]  /*11ec0*/  FMUL.FTZ R21, R100, R129 ;  /* 0x0000008164157220 */ /* 0x000fe20000410000 */
[----:B------:R-:W4:Y:S01]  /*11ed0*/  LDL.LU R135, [R1] ;  /* 0x0000000001877983 */ /* 0x000f220000300800 */
[C---:B------:R-:W-:Y:S01]  /*11ee0*/  HMMA.16816.F32.BF16 R16, R160.reuse, R22, R16 ;  /* 0x00000016a010723c */ /* 0x040fe20000041810 */
[C---:B------:R-:W-:Y:S01]  /*11ef0*/  FMUL.FTZ R30, R0.reuse, R138 ;  /* 0x0000008a001e7220 */ /* 0x040fe20000410000 */
[----:B------:R-:W-:Y:S01]  /*11f00*/  MUFU.EX2 R205, R128 ;  /* 0x0000008000cd7308 */ /* 0x000fe20000000800 */
[----:B------:R-:W5:Y:S01]  /*11f10*/  LDL.LU R136, [R1+0x4] ;  /* 0x0000040001887983 */ /* 0x000f620000300800 */
[C---:B------:R-:W-:Y:S02]  /*11f20*/  FMUL.FTZ R31, R0.reuse, R139 ;  /* 0x0000008b001f7220 */ /* 0x040fe40000410000 */
[----:B------:R-:W-:Y:S02]  /*11f30*/  FMUL.FTZ R42, R0, R150 ;  /* 0x00000096002a7220 */ /* 0x000fe40000410000 */
[C---:B------:R-:W-:Y:S04]  /*11f40*/  FMUL.FTZ R22, R3.reuse, R130 ;  /* 0x0000008203167220 */ /* 0x040fe80000410000 */
[----:B------:R-:W-:Y:S02]  /*11f50*/  FMUL.FTZ R23, R3, R131 ;  /* 0x0000008303177220 */ /* 0x000fe40000410000 */
[----:B-1----:R-:W-:Y:S02]  /*11f60*/  FFMA.FTZ R103, R174, c[0x0][0x2d0], -R109 ;  /* 0x0000b400ae677a23 */ /* 0x002fe4000001086d */
[--C-:B------:R-:W-:Y:S02]  /*11f70*/  FFMA.FTZ R131, R213, c[0x0][0x2d0], -R110.reuse ;  /* 0x0000b400d5837a23 */ /* 0x100fe4000001086e */
[--C-:B------:R-:W-:Y:S01]  /*11f80*/  FFMA.FTZ R130, R216, c[0x0][0x2d0], -R110.reuse ;  /* 0x0000b400d8827a23 */ /* 0x100fe2000001086e */
[-C--:B------:R-:W-:Y:S01]  /*11f90*/  HMMA.16816.F32.BF16 R20, R160, R36.reuse, R20 ;  /* 0x00000024a014723c */ /* 0x080fe20000041814 */
[--C-:B------:R-:W-:Y:S01]  /*11fa0*/  FFMA.FTZ R129, R215, c[0x0][0x2d0], -R110.reuse ;  /* 0x0000b400d7817a23 */ /* 0x100fe2000001086e */
[----:B------:R-:W-:Y:S01]  /*11fb0*/  MUFU.EX2 R202, R131 ;  /* 0x0000008300ca7308 */ /* 0x000fe20000000800 */
[C---:B------:R-:W-:Y:S01]  /*11fc0*/  FMUL.FTZ R43, R0.reuse, R151 ;  /* 0x00000097002b7220 */ /* 0x040fe20000410000 */
[----:B------:R-:W-:Y:S01]  /*11fd0*/  MOV R215, R132 ;  /* 0x0000008400d77202 */ /* 0x000fe20000000f00 */
[C---:B------:R-:W-:Y:S01]  /*11fe0*/  FMUL.FTZ R46, R0.reuse, R154 ;  /* 0x0000009a002e7220 */ /* 0x040fe20000410000 */
[----:B------:R-:W-:Y:S01]  /*11ff0*/  MOV R216, R133 ;  /* 0x0000008500d87202 */ /* 0x000fe20000000f00 */
[C---:B------:R-:W-:Y:S01]  /*12000*/  FMUL.FTZ R47, R0.reuse, R155 ;  /* 0x0000009b002f7220 */ /* 0x040fe20000410000 */
[C---:B------:R-:W-:Y:S01]  /*12010*/  HMMA.16816.F32.BF16 R24, R112.reuse, R36, R24 ;  /* 0x000000247018723c */ /* 0x040fe20000041818 */
[----:B------:R-:W-:Y:S01]  /*12020*/  FMUL.FTZ R58, R0, R58 ;  /* 0x0000003a003a7220 */ /* 0x000fe20000410000 */
[----:B------:R-:W-:Y:S02]  /*12030*/  ISETP.GT.AND P0, PT, R200, R216, PT ;  /* 0x000000d8c800720c */ /* 0x000fe40003f04270 */
[----:B------:R1:W-:Y:S01]  /*12040*/  MUFU.EX2 R222, R103 ;  /* 0x0000006700de7308 */ /* 0x0003e20000000800 */
[----:B------:R-:W-:Y:S02]  /*12050*/  FMUL.FTZ R59, R0, R59 ;  /* 0x0000003b003b7220 */ /* 0x000fe40000410000 */
[C---:B------:R-:W-:Y:S01]  /*12060*/  FMUL.FTZ R36, R100.reuse, R144 ;  /* 0x0000009064247220 */ /* 0x040fe20000410000 */
[-C--:B------:R-:W-:Y:S01]  /*12070*/  HMMA.16816.F32.BF16 R28, R112, R38.reuse, R28 ;  /* 0x00000026701c723c */ /* 0x080fe2000004181c */
[----:B------:R-:W-:Y:S03]  /*12080*/  FMUL.FTZ R37, R100, R145 ;  /* 0x0000009164257220 */ /* 0x000fe60000410000 */
[C---:B------:R-:W-:Y:S02]  /*12090*/  FMUL.FTZ R62, R0.reuse, R62 ;  /* 0x0000003e003e7220 */ /* 0x040fe40000410000 */
[----:B------:R-:W-:Y:S01]  /*120a0*/  MUFU.EX2 R212, R129 ;  /* 0x0000008100d47308 */ /* 0x000fe20000000800 */
[C---:B------:R-:W-:Y:S01]  /*120b0*/  FMUL.FTZ R63, R0.reuse, R63 ;  /* 0x0000003f003f7220 */ /* 0x040fe20000410000 */
[C---:B------:R-:W-:Y:S01]  /*120c0*/  HMMA.16816.F32.BF16 R32, R160.reuse, R38, R32 ;  /* 0x00000026a020723c */ /* 0x040fe20000041820 */
[C---:B------:R-:W-:Y:S03]  /*120d0*/  FMUL.FTZ R74, R0.reuse, R74 ;  /* 0x0000004a004a7220 */ /* 0x040fe60000410000 */
[C---:B------:R-:W-:Y:S02]  /*120e0*/  FMUL.FTZ R75, R0.reuse, R75 ;  /* 0x0000004b004b7220 */ /* 0x040fe40000410000 */
[----:B------:R-:W-:Y:S02]  /*120f0*/  FMUL.FTZ R78, R0, R78 ;  /* 0x0000004e004e7220 */ /* 0x000fe40000410000 */
[C---:B------:R-:W-:Y:S04]  /*12100*/  FMUL.FTZ R38, R3.reuse, R146 ;  /* 0x0000009203267220 */ /* 0x040fe80000410000 */
[C---:B------:R-:W-:Y:S02]  /*12110*/  FMUL.FTZ R39, R3.reuse, R147 ;  /* 0x0000009303277220 */ /* 0x040fe40000410000 */
[--C-:B-1----:R-:W-:Y:S02]  /*12120*/  FFMA.FTZ R103, R170, c[0x0][0x2d0], -R111.reuse ;  /* 0x0000b400aa677a23 */ /* 0x102fe4000001086f */
[----:B------:R-:W-:Y:S02]  /*12130*/  FMUL.FTZ R79, R0, R79 ;  /* 0x0000004f004f7220 */ /* 0x000fe40000410000 */
[----:B------:R1:W-:Y:S01]  /*12140*/  MUFU.EX2 R218, R103 ;  /* 0x0000006700da7308 */ /* 0x0003e20000000800 */
[-C--:B--2---:R-:W-:Y:S01]  /*12150*/  HMMA.16816.F32.BF16 R36, R160, R116.reuse, R36 ;  /* 0x00000074a024723c */ /* 0x084fe20000041824 */
[C---:B------:R-:W-:Y:S02]  /*12160*/  FMUL.FTZ R96, R100.reuse, R96 ;  /* 0x0000006064607220 */ /* 0x040fe40000410000 */
[----:B------:R-:W-:Y:S02]  /*12170*/  FMUL.FTZ R97, R100, R97 ;  /* 0x0000006164617220 */ /* 0x000fe40000410000 */
[C---:B------:R-:W-:Y:S02]  /*12180*/  FMUL.FTZ R98, R3.reuse, R98 ;  /* 0x0000006203627220 */ /* 0x040fe40000410000 */
[----:B------:R-:W-:Y:S01]  /*12190*/  FMUL.FTZ R99, R3, R99 ;  /* 0x0000006303637220 */ /* 0x000fe20000410000 */
[C---:B------:R-:W-:Y:S01]  /*121a0*/  HMMA.16816.F32.BF16 R40, R112.reuse, R116, R40 ;  /* 0x000000747028723c */ /* 0x040fe20000041828 */
[----:B------:R-:W-:Y:S03]  /*121b0*/  FFMA.FTZ R110, R214, c[0x0][0x2d0], -R110 ;  /* 0x0000b400d66e7a23 */ /* 0x000fe6000001086e */
[C---:B------:R-:W-:Y:S01]  /*121c0*/  FMUL.FTZ R90, R0.reuse, R90 ;  /* 0x0000005a005a7220 */ /* 0x040fe20000410000 */
[----:B------:R-:W-:Y:S01]  /*121d0*/  MUFU.EX2 R214, R110 ;  /* 0x0000006e00d67308 */ /* 0x000fe20000000800 */
[----:B------:R-:W-:Y:S02]  /*121e0*/  FMUL.FTZ R91, R0, R91 ;  /* 0x0000005b005b7220 */ /* 0x000fe40000410000 */
[-C--:B------:R-:W-:Y:S01]  /*121f0*/  HMMA.16816.F32.BF16 R44, R112, R118.reuse, R44 ;  /* 0x00000076702c723c */ /* 0x080fe2000004182c */
[C---:B------:R-:W-:Y:S03]  /*12200*/  FMUL.FTZ R92, R2.reuse, R92 ;  /* 0x0000005c025c7220 */ /* 0x040fe60000410000 */
[----:B------:R-:W-:Y:S02]  /*12210*/  FMUL.FTZ R93, R2, R93 ;  /* 0x0000005d025d7220 */ /* 0x000fe40000410000 */
[C---:B------:R-:W-:Y:S02]  /*12220*/  FMUL.FTZ R94, R0.reuse, R94 ;  /* 0x0000005e005e7220 */ /* 0x040fe40000410000 */
[C---:B------:R-:W-:Y:S01]  /*12230*/  HMMA.16816.F32.BF16 R48, R160.reuse, R118, R48 ;  /* 0x00000076a030723c */ /* 0x040fe20000041830 */
[----:B------:R-:W2:Y:S03]  /*12240*/  LDSM.16.MT88.4 R116, [R186+0xc00] ;  /* 0x000c0000ba74783b */ /* 0x000ea60000004200 */
[----:B-1----:R-:W-:Y:S02]  /*12250*/  FFMA.FTZ R103, R169, c[0x0][0x2d0], -R111 ;  /* 0x0000b400a9677a23 */ /* 0x002fe4000001086f */
[----:B------:R-:W-:Y:S02]  /*12260*/  FMUL.FTZ R95, R0, R95 ;  /* 0x0000005f005f7220 */ /* 0x000fe40000410000 */
[----:B------:R1:W1:Y:S01]  /*12270*/  MUFU.EX2 R219, R103 ;  /* 0x0000006700db7308 */ /* 0x0002620000000800 */
[----:B------:R-:W-:Y:S03]  /*12280*/  FFMA.FTZ R104, R211, c[0x0][0x2d0], -R109 ;  /* 0x0000b400d3687a23 */ /* 0x000fe6000001086d */
[--C-:B-1----:R-:W-:Y:S06]  /*12290*/  FFMA.FTZ R103, R168, c[0x0][0x2d0], -R111.reuse ;  /* 0x0000b400a8677a23 */ /* 0x102fec000001086f */
[----:B------:R1:W-:Y:S01]  /*122a0*/  MUFU.EX2 R220, R103 ;  /* 0x0000006700dc7308 */ /* 0x0003e20000000800 */
[-C--:B--2---:R-:W-:Y:S08]  /*122b0*/  HMMA.16816.F32.BF16 R52, R160, R116.reuse, R52 ;  /* 0x00000074a034723c */ /* 0x084ff00000041834 */
[C---:B------:R-:W-:Y:S08]  /*122c0*/  HMMA.16816.F32.BF16 R56, R112.reuse, R116, R56 ;  /* 0x000000747038723c */ /* 0x040ff00000041838 */
[-C--:B------:R-:W-:Y:S01]  /*122d0*/  HMMA.16816.F32.BF16 R60, R112, R118.reuse, R60 ;  /* 0x00000076703c723c */ /* 0x080fe2000004183c */
[----:B-1----:R-:W-:Y:S07]  /*122e0*/  FFMA.FTZ R103, R172, c[0x0][0x2d0], -R111 ;  /* 0x0000b400ac677a23 */ /* 0x002fee000001086f */
[C---:B------:R-:W-:Y:S01]  /*122f0*/  HMMA.16816.F32.BF16 R64, R160.reuse, R118, R64 ;  /* 0x00000076a040723c */ /* 0x040fe20000041840 */
[----:B------:R-:W1:Y:S01]  /*12300*/  LDSM.16.MT88.4 R116, [R185+0x1800] ;  /* 0x00180000b974783b */ /* 0x000e620000004200 */
[----:B------:R2:W-:Y:S02]  /*12310*/  MUFU.EX2 R217, R103 ;  /* 0x0000006700d97308 */ /* 0x0005e40000000800 */
[--C-:B--2---:R-:W-:Y:S05]  /*12320*/  FFMA.FTZ R103, R171, c[0x0][0x2d0], -R101.reuse ;  /* 0x0000b400ab677a23 */ /* 0x104fea0000010865 */
[----:B------:R-:W-:Y:S03]  /*12330*/  LDSM.16.MT88.4 R168, [R186+0x1400] ;  /* 0x00140000baa8783b */ /* 0x000fe60000004200 */
[----:B------:R2:W-:Y:S01]  /*12340*/  MUFU.EX2 R177, R103 ;  /* 0x0000006700b17308 */ /* 0x0005e20000000800 */
[-C--:B-1----:R-:W-:Y:S08]  /*12350*/  HMMA.16816.F32.BF16 R68, R160, R116.reuse, R68 ;  /* 0x00000074a044723c */ /* 0x082ff00000041844 */
[C---:B------:R-:W-:Y:S01]  /*12360*/  HMMA.16816.F32.BF16 R72, R112.reuse, R116, R72 ;  /* 0x000000747048723c */ /* 0x040fe20000041848 */
[--C-:B--2---:R-:W-:Y:S02]  /*12370*/  FFMA.FTZ R103, R173, c[0x0][0x2d0], -R101.reuse ;  /* 0x0000b400ad677a23 */ /* 0x104fe40000010865 */
[----:B------:R-:W-:Y:S05]  /*12380*/  LDSM.16.MT88.4 R172, [R185+0x2000] ;  /* 0x00200000b9ac783b */ /* 0x000fea0000004200 */
        /* <DEDUP_REMOVED lines=9> */
[----:B------:R1:W2:Y:S06]  /*12420*/  MUFU.EX2 R179, R103 ;  /* 0x0000006700b37308 */ /* 0x0002ac0000000800 */
[----:B------:R-:W-:Y:S01]  /*12430*/  F2FP.BF16.PACK_AB R116, R219, R218 ;  /* 0x000000dadb74723e */ /* 0x000fe200000010ff */
[-C--:B------:R-:W-:Y:S01]  /*12440*/  HMMA.16816.F32.BF16 R92, R112, R118.reuse, R92 ;  /* 0x00000076705c723c */ /* 0x080fe2000004185c */
[----:B------:R-:W-:Y:S06]  /*12450*/  F2FP.BF16.PACK_AB R117, R176, R177 ;  /* 0x000000b1b075723e */ /* 0x000fec00000010ff */
[----:B------:R-:W-:Y:S01]  /*12460*/  F2FP.BF16.PACK_AB R112, R233, R231 ;  /* 0x000000e7e970723e */ /* 0x000fe200000010ff */
[----:B------:R-:W-:Y:S01]  /*12470*/  HMMA.16816.F32.BF16 R96, R160, R118, R96 ;  /* 0x00000076a060723c */ /* 0x000fe20000041860 */
[----:B------:R-:W-:Y:S03]  /*12480*/  F2FP.BF16.PACK_AB R113, R225, R230 ;  /* 0x000000e6e171723e */ /* 0x000fe600000010ff */
[----:B------:R-:W-:Y:S02]  /*12490*/  F2FP.BF16.PACK_AB R114, R223, R224 ;  /* 0x000000e0df72723e */ /* 0x000fe400000010ff */
[----:B------:R-:W-:Y:S02]  /*124a0*/  F2FP.BF16.PACK_AB R115, R222, R221 ;  /* 0x000000ddde73723e */ /* 0x000fe400000010ff */
[----:B------:R-:W-:Y:S01]  /*124b0*/  F2FP.BF16.PACK_AB R118, R217, R220 ;  /* 0x000000dcd976723e */ /* 0x000fe200000010ff */
[--C-:B-1----:R-:W-:Y:S02]  /*124c0*/  FFMA.FTZ R103, R210, c[0x0][0x2d0], -R109.reuse ;  /* 0x0000b400d2677a23 */ /* 0x102fe4000001086d */
[----:B------:R1:W1:Y:S01]  /*124d0*/  MUFU.EX2 R210, R130 ;  /* 0x0000008200d27308 */ /* 0x0002620000000800 */
[----:B--2---:R-:W-:Y:S01]  /*124e0*/  F2FP.BF16.PACK_AB R119, R179, R178 ;  /* 0x000000b2b377723e */ /* 0x004fe200000010ff */
[-C--:B------:R-:W-:Y:S01]  /*124f0*/  HMMA.16816.F32.BF16 R4, R112, R120.reuse, R4 ;  /* 0x000000787004723c */ /* 0x080fe20000041804 */
[----:B------:R-:W-:Y:S01]  /*12500*/  F2FP.BF16.PACK_AB R162, R214, R212 ;  /* 0x000000d4d6a2723e */ /* 0x000fe200000010ff */
[----:B------:R-:W-:Y:S02]  /*12510*/  FFMA.FTZ R109, R209, c[0x0][0x2d0], -R109 ;  /* 0x0000b400d16d7a23 */ /* 0x000fe4000001086d */
[----:B----4-:R-:W-:Y:S04]  /*12520*/  FFMA.FTZ R3, R3, R135, R237 ;  /* 0x0000008703037223 */ /* 0x010fe800000100ed */
[C---:B------:R-:W-:Y:S01]  /*12530*/  HMMA.16816.F32.BF16 R8, R116.reuse, R120, R8 ;  /* 0x000000787408723c */ /* 0x040fe20000041808 */
[----:B------:R2:W-:Y:S03]  /*12540*/  MUFU.EX2 R211, R103 ;  /* 0x0000006700d37308 */ /* 0x0005e60000000800 */
[----:B------:R-:W-:Y:S04]  /*12550*/  FADD.FTZ R3, R238, R3 ;  /* 0x00000003ee037221 */ /* 0x000fe80000010000 */
[-C--:B------:R-:W-:Y:S03]  /*12560*/  HMMA.16816.F32.BF16 R12, R116, R122.reuse, R12 ;  /* 0x0000007a740c723c */ /* 0x080fe6000004180c */
[----:B------:R-:W4:Y:S01]  /*12570*/  MUFU.EX2 R213, R109 ;  /* 0x0000006d00d57308 */ /* 0x000f220000000800 */
[----:B-1----:R-:W-:Y:S01]  /*12580*/  LDSM.16.MT88.4 R128, [R185+0x800] ;  /* 0x00080000b980783b */ /* 0x002fe20000004200 */
[----:B------:R-:W-:Y:S03]  /*12590*/  F2FP.BF16.PACK_AB R160, R210, R202 ;  /* 0x000000cad2a0723e */ /* 0x000fe600000010ff */
[C---:B------:R-:W-:Y:S05]  /*125a0*/  HMMA.16816.F32.BF16 R16, R112.reuse, R122, R16 ;  /* 0x0000007a7010723c */ /* 0x040fea0000041810 */
[----:B------:R-:W1:Y:S01]  /*125b0*/  MUFU.EX2 R209, R104 ;  /* 0x0000006800d17308 */ /* 0x000e620000000800 */
[----:B------:R-:W3:Y:S01]  /*125c0*/  LDSM.16.MT88.4 R120, [R186+0x400] ;  /* 0x00040000ba78783b */ /* 0x000ee20000004200 */
[--C-:B--2---:R-:W-:Y:S08]  /*125d0*/  FFMA.FTZ R103, R207, c[0x0][0x2d0], -R111.reuse ;  /* 0x0000b400cf677a23 */ /* 0x104ff0000001086f */
[----:B------:R2:W-:Y:S01]  /*125e0*/  MUFU.EX2 R180, R103 ;  /* 0x0000006700b47308 */ /* 0x0005e20000000800 */
[----:B----4-:R-:W-:Y:S02]  /*125f0*/  F2FP.BF16.PACK_AB R163, R213, R211 ;  /* 0x000000d3d5a3723e */ /* 0x010fe400000010ff */
[----:B-1----:R-:W-:Y:S01]  /*12600*/  F2FP.BF16.PACK_AB R161, R209, R205 ;  /* 0x000000cdd1a1723e */ /* 0x002fe200000010ff */
[--C-:B--2---:R-:W-:Y:S06]  /*12610*/  FFMA.FTZ R103, R206, c[0x0][0x2d0], -R111.reuse ;  /* 0x0000b400ce677a23 */ /* 0x104fec000001086f */
[----:B------:R1:W2:Y:S01]  /*12620*/  MUFU.EX2 R201, R103 ;  /* 0x0000006700c97308 */ /* 0x0002a20000000800 */
[-C--:B---3--:R-:W-:Y:S08]  /*12630*/  HMMA.16816.F32.BF16 R20, R112, R120.reuse, R20 ;  /* 0x000000787014723c */ /* 0x088ff00000041814 */
[C---:B------:R-:W-:Y:S08]  /*12640*/  HMMA.16816.F32.BF16 R24, R116.reuse, R120, R24 ;  /* 0x000000787418723c */ /* 0x040ff00000041818 */
[-C--:B------:R-:W-:Y:S01]  /*12650*/  HMMA.16816.F32.BF16 R28, R116, R122.reuse, R28 ;  /* 0x0000007a741c723c */ /* 0x080fe2000004181c */
[--C-:B-1----:R-:W-:Y:S03]  /*12660*/  FFMA.FTZ R103, R208, c[0x0][0x2d0], -R111.reuse ;  /* 0x0000b400d0677a23 */ /* 0x102fe6000001086f */
[----:B--2---:R-:W-:Y:S01]  /*12670*/  F2FP.BF16.PACK_AB R164, R201, R180 ;  /* 0x000000b4c9a4723e */ /* 0x004fe200000010ff */
[----:B------:R-:W-:Y:S03]  /*12680*/  FFMA.FTZ R111, R203, c[0x0][0x2d0], -R111 ;  /* 0x0000b400cb6f7a23 */ /* 0x000fe6000001086f */
[C---:B------:R-:W-:Y:S01]  /*12690*/  HMMA.16816.F32.BF16 R32, R112.reuse, R122, R32 ;  /* 0x0000007a7020723c */ /* 0x040fe20000041820 */
[----:B------:R-:W1:Y:S01]  /*126a0*/  LDSM.16.MT88.4 R120, [R185+0x1000] ;  /* 0x00100000b978783b */ /* 0x000e620000004200 */
[----:B------:R2:W-:Y:S10]  /*126b0*/  MUFU.EX2 R204, R103 ;  /* 0x0000006700cc7308 */ /* 0x0005f40000000800 */
[----:B------:R-:W3:Y:S01]  /*126c0*/  MUFU.EX2 R111, R111 ;  /* 0x0000006f006f7308 */ /* 0x000ee20000000800 */
[--C-:B--2---:R-:W-:Y:S09]  /*126d0*/  FFMA.FTZ R103, R181, c[0x0][0x2d0], -R101.reuse ;  /* 0x0000b400b5677a23 */ /* 0x104ff20000010865 */
[----:B------:R2:W-:Y:S01]  /*126e0*/  MUFU.EX2 R109, R103 ;  /* 0x00000067006d7308 */ /* 0x0005e20000000800 */
[----:B---3--:R-:W-:Y:S01]  /*126f0*/  F2FP.BF16.PACK_AB R166, R111, R204 ;  /* 0x000000cc6fa6723e */ /* 0x008fe200000010ff */
[-C--:B-1----:R-:W-:Y:S08]  /*12700*/  HMMA.16816.F32.BF16 R36, R112, R120.reuse, R36 ;  /* 0x000000787024723c */ /* 0x082ff00000041824 */
[C---:B------:R-:W-:Y:S01]  /*12710*/  HMMA.16816.F32.BF16 R40, R116.reuse, R120, R40 ;  /* 0x000000787428723c */ /* 0x040fe20000041828 */
[--C-:B--2---:R-:W-:Y:S07]  /*12720*/  FFMA.FTZ R103, R182, c[0x0][0x2d0], -R101.reuse ;  /* 0x0000b400b6677a23 */ /* 0x104fee0000010865 */
[-C--:B------:R-:W-:Y:S01]  /*12730*/  HMMA.16816.F32.BF16 R44, R116, R122.reuse, R44 ;  /* 0x0000007a742c723c */ /* 0x080fe2000004182c */
[----:B------:R1:W2:Y:S07]  /*12740*/  MUFU.EX2 R104, R103 ;  /* 0x0000006700687308 */ /* 0x0002ae0000000800 */
[C---:B------:R-:W-:Y:S01]  /*12750*/  HMMA.16816.F32.BF16 R48, R112.reuse, R122, R48 ;  /* 0x0000007a7030723c */ /* 0x040fe20000041830 */
[----:B------:R-:W3:Y:S03]  /*12760*/  LDSM.16.MT88.4 R120, [R186+0x1000] ;  /* 0x00100000ba78783b */ /* 0x000ee60000004200 */
[--C-:B-1----:R-:W-:Y:S01]  /*12770*/  FFMA.FTZ R103, R183, c[0x0][0x2d0], -R101.reuse ;  /* 0x0000b400b7677a23 */ /* 0x102fe20000010865 */
[----:B--2---:R-:W-:Y:S01]  /*12780*/  F2FP.BF16.PACK_AB R165, R104, R109 ;  /* 0x0000006d68a5723e */ /* 0x004fe200000010ff */
[----:B------:R-:W-:Y:S03]  /*12790*/  FFMA.FTZ R101, R105, c[0x0][0x2d0], -R101 ;  /* 0x0000b40069657a23 */ /* 0x000fe60000010865 */
[----:B------:R-:W2:Y:S01]  /*127a0*/  LDL.LU R105, [R1+0xc] ;  /* 0x00000c0001697983 */ /* 0x000ea20000300800 */
[----:B------:R5:W-:Y:S10]  /*127b0*/  MUFU.EX2 R110, R103 ;  /* 0x00000067006e7308 */ /* 0x000bf40000000800 */
[----:B------:R-:W1:Y:S01]  /*127c0*/  MUFU.EX2 R101, R101 ;  /* 0x0000006500657308 */ /* 0x000e620000000800 */
[-C--:B---3--:R-:W-:Y:S01]  /*127d0*/  HMMA.16816.F32.BF16 R52, R112, R120.reuse, R52 ;  /* 0x000000787034723c */ /* 0x088fe20000041834 */
[----:B-----5:R-:W-:Y:S02]  /*127e0*/  FFMA.FTZ R103, R100, R136, R245 ;  /* 0x0000008864677223 */ /* 0x020fe400000100f5 */
[----:B------:R-:W-:Y:S05]  /*127f0*/  FFMA.FTZ R100, R2, R134, R234 ;  /* 0x0000008602647223 */ /* 0x000fea00000100ea */
[C---:B------:R-:W-:Y:S01]  /*12800*/  HMMA.16816.F32.BF16 R56, R116.reuse, R120, R56 ;  /* 0x000000787438723c */ /* 0x040fe20000041838 */
[----:B------:R-:W-:Y:S03]  /*12810*/  FADD.FTZ R2, R249, R103 ;  /* 0x00000067f9027221 */ /* 0x000fe60000010000 */
[----:B------:R-:W-:Y:S02]  /*12820*/  FADD.FTZ R100, R235, R100 ;  /* 0x00000064eb647221 */ /* 0x000fe40000010000 */
[----:B------:R-:W-:Y:S01]  /*12830*/  FADD.FTZ R2, R248, R2 ;  /* 0x00000002f8027221 */ /* 0x000fe20000010000 */
[----:B-1----:R-:W-:Y:S01]  /*12840*/  F2FP.BF16.PACK_AB R167, R101, R110 ;  /* 0x0000006e65a7723e */ /* 0x002fe200000010ff */
[-C--:B------:R-:W-:Y:S01]  /*12850*/  HMMA.16816.F32.BF16 R60, R116, R122.reuse, R60 ;  /* 0x0000007a743c723c */ /* 0x080fe2000004183c */
[----:B------:R-:W-:Y:S03]  /*12860*/  FADD.FTZ R100, R244, R100 ;  /* 0x00000064f4647221 */ /* 0x000fe60000010000 */
[----:B------:R-:W-:Y:S04]  /*12870*/  FADD.FTZ R103, R240, R3 ;  /* 0x00000003f0677221 */ /* 0x000fe80000010000 */
[C---:B------:R-:W-:Y:S01]  /*12880*/  HMMA.16816.F32.BF16 R64, R112.reuse, R122, R64 ;  /* 0x0000007a7040723c */ /* 0x040fe20000041840 */
[----:B------:R-:W1:Y:S07]  /*12890*/  LDSM.16.MT88.4 R120, [R185+0x1c00] ;  /* 0x001c0000b978783b */ /* 0x000e6e0000004200 */
        /* <DEDUP_REMOVED lines=8> */
[-C--:B------:R-:W-:Y:S01]  /*12920*/  HMMA.16816.F32.BF16 R112, R160, R128.reuse, R4 ;  /* 0x00000080a070723c */ /* 0x080fe20000041804 */
[----:B------:R-:W1:Y:S07]  /*12930*/  LDSM.16.MT88.4 R4, [R186+0x2000] ;  /* 0x00200000ba04783b */ /* 0x000e6e0000004200 */
[C---:B------:R-:W-:Y:S07]  /*12940*/  HMMA.16816.F32.BF16 R116, R164.reuse, R128, R8 ;  /* 0x00000080a474723c */ /* 0x040fee0000041808 */
[----:B------:R-:W-:Y:S01]  /*12950*/  FADD.FTZ R9, R215, R2 ;  /* 0x00000002d7097221 */ /* 0x000fe20000010000 */
[-C--:B------:R-:W-:Y:S01]  /*12960*/  HMMA.16816.F32.BF16 R120, R164, R130.reuse, R12 ;  /* 0x00000082a478723c */ /* 0x080fe2000004180c */
[----:B------:R-:W-:Y:S03]  /*12970*/  FADD.FTZ R2, R251, R103 ;  /* 0x00000067fb027221 */ /* 0x000fe60000010000 */
[----:B------:R-:W-:Y:S01]  /*12980*/  FADD.FTZ R9, R231, R9 ;  /* 0x00000009e7097221 */ /* 0x000fe20000010000 */
[----:B------:R-:W-:Y:S01]  /*12990*/  MOV R103, R106 ;  /* 0x0000006a00677202 */ /* 0x000fe20000000f00 */
        /* <DEDUP_REMOVED lines=17> */
[-C--:B------:R-:W-:Y:S01]  /*12ab0*/  HMMA.16816.F32.BF16 R76, R164, R174.reuse, R76 ;  /* 0x000000aea44c723c */ /* 0x080fe2000004184c */
[----:B--2---:R-:W-:Y:S07]  /*12ac0*/  FFMA.FTZ R3, R0, R105, R239 ;  /* 0x0000006900037223 */ /* 0x004fee00000100ef */
[C---:B------:R-:W-:Y:S01]  /*12ad0*/  HMMA.16816.F32.BF16 R80, R160.reuse, R174, R80 ;  /* 0x000000aea050723c */ /* 0x040fe20000041850 */
[----:B------:R-:W-:Y:S03]  /*12ae0*/  FADD.FTZ R0, R250, R100 ;  /* 0x00000064fa007221 */ /* 0x000fe60000010000 */
[----:B------:R-:W-:Y:S01]  /*12af0*/  FADD.FTZ R3, R241, R3 ;  /* 0x00000003f1037221 */ /* 0x000fe20000010000 */
[----:B------:R-:W-:Y:S01]  /*12b00*/  MOV R100, R108 ;  /* 0x0000006c00647202 */ /* 0x000fe20000000f00 */
[----:B------:R-:W-:Y:S02]  /*12b10*/  FADD.FTZ R8, R218, R0 ;  /* 0x00000000da087221 */ /* 0x000fe40000010000 */
[----:B------:R-:W-:Y:S01]  /*12b20*/  FADD.FTZ R3, R242, R3 ;  /* 0x00000003f2037221 */ /* 0x000fe20000010000 */
[-C--:B-1----:R-:W-:Y:S03]  /*12b30*/  HMMA.16816.F32.BF16 R84, R160, R4.reuse, R84 ;  /* 0x00000004a054723c */ /* 0x082fe60000041854 */
[----:B------:R-:W-:Y:S02]  /*12b40*/  FADD.FTZ R3, R243, R3 ;  /* 0x00000003f3037221 */ /* 0x000fe40000010000 */
[----:B------:R-:W-:Y:S02]  /*12b50*/  FADD.FTZ R0, R225, R10 ;  /* 0x0000000ae1007221 */ /* 0x000fe40000010000 */
[----:B------:R-:W-:Y:S01]  /*12b60*/  FADD.FTZ R9, R219, R8 ;  /* 0x00000008db097221 */ /* 0x000fe20000010000 */
[C---:B------:R-:W-:Y:S01]  /*12b70*/  HMMA.16816.F32.BF16 R88, R164.reuse, R4, R88 ;  /* 0x00000004a458723c */ /* 0x040fe20000041858 */
[----:B------:R-:W-:Y:S03]  /*12b80*/  FADD.FTZ R10, R224, R2 ;  /* 0x00000002e00a7221 */ /* 0x000fe60000010000 */
[----:B------:R-:W-:Y:S02]  /*12b90*/  FADD.FTZ R3, R177, R3 ;  /* 0x00000003b1037221 */ /* 0x000fe40000010000 */
[----:B------:R-:W-:Y:S02]  /*12ba0*/  FADD.FTZ R8, R221, R0 ;  /* 0x00000000dd087221 */ /* 0x000fe40000010000 */
[----:B------:R-:W-:Y:S01]  /*12bb0*/  FADD.FTZ R2, R220, R9 ;  /* 0x00000009dc027221 */ /* 0x000fe20000010000 */
[-C--:B------:R-:W-:Y:S03]  /*12bc0*/  HMMA.16816.F32.BF16 R92, R164, R6.reuse, R92 ;  /* 0x00000006a45c723c */ /* 0x080fe6000004185c */
[----:B------:R-:W-:Y:S02]  /*12bd0*/  FADD.FTZ R3, R176, R3 ;  /* 0x00000003b0037221 */ /* 0x000fe40000010000 */
[----:B------:R-:W-:Y:S02]  /*12be0*/  FADD.FTZ R0, R223, R10 ;  /* 0x0000000adf007221 */ /* 0x000fe40000010000 */
[----:B------:R-:W-:Y:S01]  /*12bf0*/  FADD.FTZ R5, R222, R8 ;  /* 0x00000008de057221 */ /* 0x000fe20000010000 */
[----:B------:R-:W-:Y:S01]  /*12c00*/  HMMA.16816.F32.BF16 R96, R160, R6, R96 ;  /* 0x00000006a060723c */ /* 0x000fe20000041860 */
[----:B------:R-:W-:Y:S03]  /*12c10*/  FADD.FTZ R8, R217, R2 ;  /* 0x00000002d9087221 */ /* 0x000fe60000010000 */
        /* <DEDUP_REMOVED lines=19> */
[----:B------:R-:W-:Y:S03]  /*12d50*/  FADD.FTZ R2, R110, R2 ;  /* 0x000000026e027221 */ /* 0x000fe60000010000 */
[----:B------:R2:W-:Y:S01]  /*12d60*/  STL [R1+0x8], R3 ;  /* 0x0000080301007387 */ /* 0x0005e20000100800 */
[----:B------:R-:W-:Y:S01]  /*12d70*/  FADD.FTZ R2, R101, R2 ;  /* 0x0000000265027221 */ /* 0x000fe20000010000 */
[----:B------:R-:W-:Y:S04]  /*12d80*/  MOV R101, R107 ;  /* 0x0000006b00657202 */ /* 0x000fe80000000f00 */
[----:B------:R2:W-:Y:S01]  /*12d90*/  STL [R1+0xc], R2 ;  /* 0x00000c0201007387 */ /* 0x0005e20000100800 */
[----:B-1----:R-:W-:Y:S04]  /*12da0*/  IADD3 R0, R200, -0x1, RZ ;  /* 0xffffffffc8007810 */ /* 0x002fe80007ffe0ff */
[----:B------:R-:W-:Y:S01]  /*12db0*/  MOV R200, R0 ;  /* 0x0000000000c87202 */ /* 0x000fe20000000f00 */
[----:B------:R-:W-:-:S05]  /*12dc0*/  @P0 BRA `(.L_x_574) ;  /* 0xffffbd2000000947 */ /* 0x000fca000383ffff */
.L_x_555:
[----:B------:R-:W-:Y:S02]  /*12dd0*/  MOV R9, 0x1f ;  /* 0x0000001f00097802 */ /* 0x000fe40000000f00 */
[----:B------:R-:W-:Y:S01]  /*12de0*/  MOV R8, 0xffffffff ;  /* 0xffffffff00087802 */ /* 0x000fe20000000f00 */
[----:B------:R-:W-:Y:S05]  /*12df0*/  BRA.DIV ~URZ, `(.L_x_575) ;  /* 0x000060b27f007947 */ /* 0x000fea000b800000 */
[----:B--2---:R-:W2:Y:S04]  /*12e00*/  LDL R2, [R1+0x4] ;  /* 0x0000040001027983 */ /* 0x004ea80000100800 */
[----:B--2---:R1:W2:Y:S02]  /*12e10*/  SHFL.BFLY PT, R0, R2, 0x2, 0x1f ;  /* 0x0c401f0002007f89 */ /* 0x0042a400000e0000 */
.L_x_655:
[----:B-1----:R-:W3:Y:S02]  /*12e20*/  LDL.LU R2, [R1+0x4] ;  /* 0x0000040001027983 */ /* 0x002ee40000300800 */
[----:B--23--:R-:W-:Y:S01]  /*12e30*/  FADD.FTZ R5, R0, R2 ;  /* 0x0000000200057221 */ /* 0x00cfe20000010000 */
[----:B------:R-:W-:Y:S05]  /*12e40*/  BRA.DIV ~URZ, `(.L_x_576) ;  /* 0x000060b27f007947 */ /* 0x000fea000b800000 */
[----:B------:R-:W2:Y:S04]  /*12e50*/  LDL.LU R10, [R1] ;  /* 0x00000000010a7983 */ /* 0x000ea80000300800 */
[----:B------:R-:W3:Y:S04]  /*12e60*/  LDL.LU R3, [R1+0x8] ;  /* 0x0000080001037983 */ /* 0x000ee80000300800 */
[----:B------:R-:W4:Y:S04]  /*12e70*/  LDL.LU R9, [R1+0xc] ;  /* 0x00000c0001097983 */ /* 0x000f280000300800 */
[----:B--2---:R-:W1:Y:S04]  /*12e80*/  SHFL.BFLY PT, R2, R10, 0x2, 0x1f ;  /* 0x0c401f000a027f89 */ /* 0x004e6800000e0000 */
[----:B---3--:R-:W2:Y:S04]  /*12e90*/  SHFL.BFLY PT, R0, R3, 0x2, 0x1f ;  /* 0x0c401f0003007f89 */ /* 0x008ea800000e0000 */
[----:B----4-:R-:W3:Y:S01]  /*12ea0*/  SHFL.BFLY PT, R6, R9, 0x2, 0x1f ;  /* 0x0c401f0009067f89 */ /* 0x010ee200000e0000 */
[----:B-1----:R-:W-:-:S02]  /*12eb0*/  FADD.FTZ R2, R2, R10 ;  /* 0x0000000a02027221 */ /* 0x002fc40000010000 */
[----:B--2---:R-:W-:-:S03]  /*12ec0*/  FADD.FTZ R0, R0, R3 ;  /* 0x0000000300007221 */ /* 0x004fc60000010000 */
[----:B------:R-:W1:Y:S01]  /*12ed0*/  SHFL.BFLY PT, R4, R2, 0x1, 0x1f ;  /* 0x0c201f0002047f89 */ /* 0x000e6200000e0000 */
[----:B---3--:R-:W-:-:S03]  /*12ee0*/  FADD.FTZ R6, R6, R9 ;  /* 0x0000000906067221 */ /* 0x008fc60000010000 */
[----:B------:R-:W2:Y:S04]  /*12ef0*/  SHFL.BFLY PT, R3, R5, 0x1, 0x1f ;  /* 0x0c201f0005037f89 */ /* 0x000ea800000e0000 */
[----:B------:R-:W3:Y:S04]  /*12f00*/  SHFL.BFLY PT, R7, R0, 0x1, 0x1f ;  /* 0x0c201f0000077f89 */ /* 0x000ee800000e0000 */
[----:B------:R4:W4:Y:S01]  /*12f10*/  SHFL.BFLY PT, R8, R6, 0x1, 0x1f ;  /* 0x0c201f0006087f89 */ /* 0x00092200000e0000 */
[----:B-1----:R-:W-:Y:S02]  /*12f20*/  FADD.FTZ R4, R2, R4 ;  /* 0x0000000402047221 */ /* 0x002fe40000010000 */
[----:B--2---:R-:W-:-:S02]  /*12f30*/  FADD.FTZ R5, R5, R3 ;  /* 0x0000000305057221 */ /* 0x004fc40000010000 */
[----:B---3--:R-:W-:-:S03]  /*12f40*/  FADD.FTZ R7, R0, R7 ;  /* 0x0000000700077221 */ /* 0x008fc60000010000 */
.L_x_656:
[----:B------:R-:W-:Y:S01]  /*12f50*/  FSETP.NE.FTZ.AND P3, PT, R5, RZ, PT ;  /* 0x000000ff0500720b */ /* 0x000fe20003f75000 */
[----:B------:R-:W-:Y:S01]  /*12f60*/  CS2R R2, SRZ ;  /* 0x0000000000027805 */ /* 0x000fe2000001ff00 */
[----:B------:R-:W-:Y:S01]  /*12f70*/  MOV R0, RZ ;  /* 0x000000ff00007202 */ /* 0x000fe20000000f00 */
[----:B----4-:R-:W-:Y:S01]  /*12f80*/  FADD.FTZ R6, R8, R6 ;  /* 0x0000000608067221 */ /* 0x010fe20000010000 */
[----:B------:R-:W-:Y:S02]  /*12f90*/  FSETP.NE.FTZ.AND P2, PT, R4, RZ, PT ;  /* 0x000000ff0400720b */ /* 0x000fe40003f55000 */
[----:B------:R-:W-:Y:S02]  /*12fa0*/  FSETP.NE.FTZ.AND P1, PT, R7, RZ, PT ;  /* 0x000000ff0700720b */ /* 0x000fe40003f35000 */
[----:B------:R-:W-:Y:S02]  /*12fb0*/  FSETP.NE.FTZ.AND P0, PT, R6, RZ, PT ;  /* 0x000000ff0600720b */ /* 0x000fe40003f15000 */
[----:B------:R-:W-:-:S02]  /*12fc0*/  MOV R25, 0xff800000 ;  /* 0xff80000000197802 */ /* 0x000fc40000000f00 */
        /* <DEDUP_REMOVED lines=12> */
[----:B------:R-:W2:Y:S01]  /*13090*/  @P1 MUFU.RCP R2, R7 ;  /* 0x0000000700021308 */ /* 0x000ea20000001000 */
        /* <DEDUP_REMOVED lines=20> */
[----:B------:R3:W4:Y:S01]  /*131e0*/  @P1 MUFU.LG2 R0, R7 ;  /* 0x0000000700001308 */ /* 0x0007220000000c00 */
        /* <DEDUP_REMOVED lines=8> */
[----:B---3--:R-:W-:Y:S01]  /*13270*/  @P2 MOV R7, 0x3f317218 ;  /* 0x3f31721800072802 */ /* 0x008fe20000000f00 */
[----:B------:R-:W-:Y:S02]  /*13280*/  FMUL.FTZ R143, R3, R83 ;  /* 0x00000053038f7220 */ /* 0x000fe40000410000 */
[----:B--2---:R-:W-:Y:S02]  /*13290*/  FMUL.FTZ R46, R2, R60 ;  /* 0x0000003c022e7220 */ /* 0x004fe40000410000 */
[----:B------:R-:W-:Y:S02]  /*132a0*/  @P2 FMUL.FTZ R4, R7, c[0x0][0x2d0] ;  /* 0x0000b40007042a20 */ /* 0x000fe40000410000 */
[----:B----4-:R-:W-:Y:S01]  /*132b0*/  @P1 FMUL.FTZ R7, R0, 0.69314718246459960938 ;  /* 0x3f31721800071820 */ /* 0x010fe20000410000 */
        /* <DEDUP_REMOVED lines=79> */
.L_x_488:
[----:B---3--:R3:W5:Y:S04]  /*137b0*/  LDL R6, [R1+0x20] ;  /* 0x0000200001067983 */ /* 0x0087680000100800 */
[----:B------:R-:W4:Y:S01]  /*137c0*/  S2R R2, SR_TID.X ;  /* 0x0000000000027919 */ /* 0x000f220000002100 */
[----:B------:R-:W-:Y:S01]  /*137d0*/  BSSY B0, `(.L_x_577) ;  /* 0x0000011000007945 */ /* 0x000fe20003800000 */
[----:B----4-:R-:W-:-:S13]  /*137e0*/  LOP3.LUT P0, RZ, R2, 0x7f, RZ, 0xc0, !PT ;  /* 0x0000007f02ff7812 */ /* 0x010fda000780c0ff */
[----:B------:R-:W-:Y:S05]  /*137f0*/  @P0 BRA `(.L_x_578) ;  /* 0x000000e000000947 */ /* 0x000fea0003800000 */
[----:B---3--:R-:W3:Y:S01]  /*13800*/  S2R R4, SR_LANEID ;  /* 0x0000000000047919 */ /* 0x008ee20000000000 */
[----:B------:R-:W-:Y:S01]  /*13810*/  VOTEU.ANY UR4, UPT, PT ;  /* 0x0000000000047886 */ /* 0x000fe200038e0100 */
[----:B--2---:R-:W-:Y:S01]  /*13820*/  IMAD.MOV.U32 R5, RZ, RZ, c[0x0][0x564] ;  /* 0x00015900ff057624 */ /* 0x004fe200078e00ff */
[----:B------:R-:W3:Y:S08]  /*13830*/  FLO.U32 R3, UR4 ;  /* 0x0000000400037d00 */ /* 0x000ef000080e0000 */
[----:B------:R-:W2:Y:S01]  /*13840*/  POPC R2, UR4 ;  /* 0x0000000400027d09 */ /* 0x000ea20008000000 */
[----:B---3--:R-:W-:Y:S01]  /*13850*/  ISETP.EQ.U32.AND P0, PT, R3, R4, PT ;  /* 0x000000040300720c */ /* 0x008fe20003f02070 */
[----:B------:R-:W-:-:S12]  /*13860*/  IMAD.MOV.U32 R4, RZ, RZ, c[0x0][0x560] ;  /* 0x00015800ff047624 */ /* 0x000fd800078e00ff */
[----:B--2---:R2:W3:Y:S04]  /*13870*/  @P0 ATOMG.E.ADD.STRONG.GPU PT, R2, [R4.64], R2 ;  /* 0x00000002040209a8 */ /* 0x0044e800081ee1c6 */
[----:B--2---:R-:W2:Y:S04]  /*13880*/  S2R R4, SR_LTMASK ;  /* 0x0000000000047919 */ /* 0x004ea80000003900 */
[----:B---3--:R2:W3:Y:S02]  /*13890*/  SHFL.IDX PT, R3, R2, R3, 0x1f ;  /* 0x00001f0302037589 */ /* 0x0084e400000e0000 */
[----:B--2---:R-:W-:-:S06]  /*138a0*/  LOP3.LUT R2, R4, UR4, RZ, 0xc0, !PT ;  /* 0x0000000404027c12 */ /* 0x004fcc000f8ec0ff */
[----:B------:R-:W3:Y:S02]  /*138b0*/  POPC R2, R2 ;  /* 0x0000000200027309 */ /* 0x000ee40000000000 */
[----:B---3-5:R-:W-:-:S05]  /*138c0*/  IADD3 R6, R3, c[0x0][0xc], R2 ;  /* 0x0000030003067a10 */ /* 0x028fca0007ffe002 */
[----:B------:R2:W-:Y:S02]  /*138d0*/  STL [R1+0x20], R6 ;  /* 0x0000200601007387 */ /* 0x0005e40000100800 */
.L_x_578:
[----:B---3--:R-:W-:Y:S05]  /*138e0*/  BSYNC B0 ;  /* 0x0000000000007941 */ /* 0x008fea0003800000 */
.L_x_577:
[----:B------:R-:W-:Y:S01]  /*138f0*/  PRMT R0, R0, 0x9910, RZ ;  /* 0x0000991000007816 */ /* 0x000fe200000000ff */
[----:B------:R-:W-:Y:S01]  /*13900*/  BSSY B1, `(.L_x_579) ;  /* 0x00003dc000017945 */ /* 0x000fe20003800000 */
[----:B-----5:R-:W-:Y:S02]  /*13910*/  IMAD.MOV.U32 R74, RZ, RZ, R6 ;  /* 0x000000ffff4a7224 */ /* 0x020fe400078e0006 */
[----:B------:R-:W-:-:S13]  /*13920*/  ISETP.NE.AND P0, PT, R0, RZ, PT ;  /* 0x000000ff0000720c */ /* 0x000fda0003f05270 */
[----:B------:R-:W-:Y:S05]  /*13930*/  @!P0 BRA `(.L_x_580) ;  /* 0x00002f8000008947 */ /* 0x000fea0003800000 */
[----:B------:R-:W3:Y:S04]  /*13940*/  LDL R9, [R1+0x44] ;  /* 0x0000440001097983 */ /* 0x000ee80000100800 */
[----:B------:R-:W4:Y:S04]  /*13950*/  LDL R7, [R1+0x48] ;  /* 0x0000480001077983 */ /* 0x000f280000100800 */
[----:B--2---:R-:W2:Y:S04]  /*13960*/  LDL R6, [R1+0x50] ;  /* 0x0000500001067983 */ /* 0x004ea80000100800 */
[----:B------:R-:W2:Y:S04]  /*13970*/  LDL R10, [R1+0x4c] ;  /* 0x00004c00010a7983 */ /* 0x000ea80000100800 */
[----:B------:R-:W2:Y:S01]  /*13980*/  LDL R8, [R1+0x2c] ;  /* 0x00002c0001087983 */ /* 0x000ea20000100800 */
[----:B------:R-:W-:Y:S01]  /*13990*/  WARPSYNC 0xffffffff ;  /* 0xffffffff00007948 */ /* 0x000fe20003800000 */
[----:B------:R-:W-:-:S02]  /*139a0*/  F2FP.BF16.PACK_AB R0, R161, R160 ;  /* 0x000000a0a100723e */ /* 0x000fc400000010ff */
[----:B------:R-:W-:Y:S01]  /*139b0*/  BAR.SYNC.DEFER_BLOCKING 0x1, 0x80 ;  /* 0x0042000000007b1d */ /* 0x000fe20000010000 */
[----:B------:R-:W-:Y:S02]  /*139c0*/  F2FP.BF16.PACK_AB R3, R125, R124 ;  /* 0x0000007c7d03723e */ /* 0x000fe400000010ff */
[----:B------:R-:W-:Y:S02]  /*139d0*/  F2FP.BF16.PACK_AB R2, R163, R162 ;  /* 0x000000a2a302723e */ /* 0x000fe400000010ff */
[----:B------:R-:W-:Y:S02]  /*139e0*/  F2FP.BF16.PACK_AB R4, R31, R30 ;  /* 0x0000001e1f04723e */ /* 0x000fe400000010ff */
[----:B------:R-:W-:Y:S02]  /*139f0*/  F2FP.BF16.PACK_AB R5, R61, R60 ;  /* 0x0000003c3d05723e */ /* 0x000fe400000010ff */
[----:B------:R-:W-:Y:S02]  /*13a00*/  ISETP.NE.U32.AND P0, PT, RZ, c[0x0][0x508], PT ;  /* 0x00014200ff007a0c */ /* 0x000fe40003f05070 */
[----:B------:R-:W-:-:S02]  /*13a10*/  ISETP.NE.U32.AND P2, PT, RZ, c[0x0][0x500], PT ;  /* 0x00014000ff007a0c */ /* 0x000fc40003f45070 */
[----:B------:R-:W-:Y:S02]  /*13a20*/  ISETP.NE.AND.EX P1, PT, RZ, c[0x0][0x50c], PT, P0 ;  /* 0x00014300ff007a0c */ /* 0x000fe40003f25300 */
[----:B------:R-:W-:Y:S01]  /*13a30*/  ISETP.NE.AND.EX P2, PT, RZ, c[0x0][0x504], PT, P2 ;  /* 0x00014100ff007a0c */ /* 0x000fe20003f45320 */
[----:B------:R-:W-:Y:S01]  /*13a40*/  IMAD.MOV.U32 R12, RZ, RZ, c[0x0][0x388] ;  /* 0x0000e200ff0c7624 */ /* 0x000fe200078e00ff */
[----:B---3--:R3:W-:Y:S04]  /*13a50*/  STS [R9+0x80], R0 ;  /* 0x0000800009007388 */ /* 0x0087e80000000800 */
[----:B------:R1:W-:Y:S04]  /*13a60*/  STS [R9+0x280], R3 ;  /* 0x0002800309007388 */ /* 0x0003e80000000800 */
[----:B----4-:R4:W-:Y:S01]  /*13a70*/  STS [R7], R2 ;  /* 0x0000000207007388 */ /* 0x0109e20000000800 */
[----:B---3--:R-:W-:-:S02]  /*13a80*/  F2FP.BF16.PACK_AB R0, R127, R126 ;  /* 0x0000007e7f00723e */ /* 0x008fc400000010ff */
[----:B-1----:R-:W-:-:S03]  /*13a90*/  F2FP.BF16.PACK_AB R3, R35, R34 ;  /* 0x000000222303723e */ /* 0x002fc600000010ff */
[----:B------:R1:W-:Y:S01]  /*13aa0*/  STS [R7+0x200], R0 ;  /* 0x0002000007007388 */ /* 0x0003e20000000800 */
[----:B----4-:R-:W-:-:S03]  /*13ab0*/  F2FP.BF16.PACK_AB R2, R53, R52 ;  /* 0x000000343502723e */ /* 0x010fc600000010ff */
[----:B------:R3:W-:Y:S04]  /*13ac0*/  STS [R9+0x1080], R3 ;  /* 0x0010800309007388 */ /* 0x0007e80000000800 */
[----:B------:R4:W-:Y:S01]  /*13ad0*/  STS [R9+0x1280], R2 ;  /* 0x0012800209007388 */ /* 0x0009e20000000800 */
[----:B-1----:R-:W-:Y:S02]  /*13ae0*/  F2FP.BF16.PACK_AB R0, R37, R36 ;  /* 0x000000242500723e */ /* 0x002fe400000010ff */
[----:B---3--:R-:W-:-:S03]  /*13af0*/  F2FP.BF16.PACK_AB R3, R129, R128 ;  /* 0x000000808103723e */ /* 0x008fc600000010ff */
[----:B------:R1:W-:Y:S01]  /*13b00*/  STS [R7+0x1000], R0 ;  /* 0x0010000007007388 */ /* 0x0003e20000000800 */
[----:B----4-:R-:W-:-:S03]  /*13b10*/  F2FP.BF16.PACK_AB R2, R131, R130 ;  /* 0x000000828302723e */ /* 0x010fc600000010ff */
[----:B------:R3:W-:Y:S04]  /*13b20*/  STS [R7+0x1200], R4 ;  /* 0x0012000407007388 */ /* 0x0007e80000000800 */
[----:B--2---:R2:W-:Y:S04]  /*13b30*/  STS [R6+0x80], R3 ;  /* 0x0000800306007388 */ /* 0x0045e80000000800 */
[----:B------:R4:W-:Y:S01]  /*13b40*/  STS [R6+0x280], R2 ;  /* 0x0002800206007388 */ /* 0x0009e20000000800 */
[----:B-1----:R-:W-:Y:S02]  /*13b50*/  F2FP.BF16.PACK_AB R0, R141, R140 ;  /* 0x0000008c8d00723e */ /* 0x002fe400000010ff */
[----:B---3--:R-:W-:-:S03]  /*13b60*/  F2FP.BF16.PACK_AB R4, R39, R38 ;  /* 0x000000262704723e */ /* 0x008fc600000010ff */
[----:B------:R1:W-:Y:S01]  /*13b70*/  STS [R10], R0 ;  /* 0x000000000a007388 */ /* 0x0003e20000000800 */
[----:B--2---:R-:W-:Y:S02]  /*13b80*/  F2FP.BF16.PACK_AB R3, R97, R96 ;  /* 0x000000606103723e */ /* 0x004fe400000010ff */
        /* <DEDUP_REMOVED lines=37> */
[----:B------:R4:W-:Y:S01]  /*13de0*/  STS [R10+0x3000], R2 ;  /* 0x003000020a007388 */ /* 0x0009e20000000800 */
[----:B-1----:R-:W-:Y:S02]  /*13df0*/  F2FP.BF16.PACK_AB R3, R73, R72 ;  /* 0x000000484903723e */ /* 0x002fe400000010ff */
[----:B--2---:R-:W-:-:S03]  /*13e00*/  F2FP.BF16.PACK_AB R4, R71, R70 ;  /* 0x000000464704723e */ /* 0x004fc600000010ff */
[----:B------:R1:W-:Y:S01]  /*13e10*/  STS [R10+0x3200], R3 ;  /* 0x003200030a007388 */ /* 0x0003e20000000800 */
[----:B---3--:R-:W-:Y:S02]  /*13e20*/  F2FP.BF16.PACK_AB R0, R101, R100 ;  /* 0x000000646500723e */ /* 0x008fe400000010ff */
[----:B----4-:R-:W-:-:S03]  /*13e30*/  F2FP.BF16.PACK_AB R2, R147, R146 ;  /* 0x000000929302723e */ /* 0x010fc600000010ff */
[----:B------:R2:W-:Y:S04]  /*13e40*/  STS [R9+0x4080], R0 ;  /* 0x0040800009007388 */ /* 0x0005e80000000800 */
[----:B------:R3:W-:Y:S01]  /*13e50*/  STS [R9+0x4280], R2 ;  /* 0x0042800209007388 */ /* 0x0007e20000000800 */
[----:B-1----:R-:W-:-:S05]  /*13e60*/  F2FP.BF16.PACK_AB R3, R171, R170 ;  /* 0x000000aaab03723e */ /* 0x002fca00000010ff */
[----:B------:R1:W-:Y:S01]  /*13e70*/  STS [R7+0x4000], R3 ;  /* 0x0040000307007388 */ /* 0x0003e20000000800 */
[----:B--2---:R-:W-:Y:S02]  /*13e80*/  F2FP.BF16.PACK_AB R0, R143, R142 ;  /* 0x0000008e8f00723e */ /* 0x004fe400000010ff */
[----:B---3--:R-:W-:-:S03]  /*13e90*/  F2FP.BF16.PACK_AB R2, R69, R68 ;  /* 0x000000444502723e */ /* 0x008fc600000010ff */
[----:B------:R2:W-:Y:S04]  /*13ea0*/  STS [R7+0x4200], R0 ;  /* 0x0042000007007388 */ /* 0x0005e80000000800 */
[----:B------:R3:W-:Y:S04]  /*13eb0*/  STS [R9+0x5080], R2 ;  /* 0x0050800209007388 */ /* 0x0007e80000000800 */
[----:B------:R4:W-:Y:S04]  /*13ec0*/  STS [R9+0x5280], R4 ;  /* 0x0052800409007388 */ /* 0x0009e80000000800 */
[----:B------:R-:W-:Y:S01]  /*13ed0*/  STS [R7+0x5000], R5 ;  /* 0x0050000507007388 */ /* 0x000fe20000000800 */
[----:B-1----:R-:W-:-:S05]  /*13ee0*/  F2FP.BF16.PACK_AB R3, R63, R62 ;  /* 0x0000003e3f03723e */ /* 0x002fca00000010ff */
[----:B------:R1:W-:Y:S01]  /*13ef0*/  STS [R7+0x5200], R3 ;  /* 0x0052000307007388 */ /* 0x0003e20000000800 */
[----:B--2---:R-:W-:Y:S02]  /*13f00*/  F2FP.BF16.PACK_AB R0, R83, R82 ;  /* 0x000000525300723e */ /* 0x004fe400000010ff */
[----:B---3--:R-:W-:Y:S02]  /*13f10*/  F2FP.BF16.PACK_AB R2, R169, R168 ;  /* 0x000000a8a902723e */ /* 0x008fe400000010ff */
[----:B----4-:R-:W-:-:S03]  /*13f20*/  F2FP.BF16.PACK_AB R4, R49, R48 ;  /* 0x000000303104723e */ /* 0x010fc600000010ff */
[----:B------:R2:W-:Y:S04]  /*13f30*/  STS [R6+0x4080], R2 ;  /* 0x0040800206007388 */ /* 0x0005e80000000800 */
[----:B------:R3:W-:Y:S04]  /*13f40*/  STS [R6+0x4280], R0 ;  /* 0x0042800006007388 */ /* 0x0007e80000000800 */
[----:B------:R-:W4:Y:S01]  /*13f50*/  LDL.LU R9, [R1+0x24] ;  /* 0x0000240001097983 */ /* 0x000f220000300800 */
[----:B-1----:R-:W-:Y:S02]  /*13f60*/  F2FP.BF16.PACK_AB R3, R51, R50 ;  /* 0x000000323303723e */ /* 0x002fe400000010ff */
[----:B--2---:R-:W-:-:S02]  /*13f70*/  F2FP.BF16.PACK_AB R2, R85, R84 ;  /* 0x000000545502723e */ /* 0x004fc400000010ff */
[----:B---3--:R-:W-:-:S03]  /*13f80*/  F2FP.BF16.PACK_AB R0, R81, R80 ;  /* 0x000000505100723e */ /* 0x008fc600000010ff */
[----:B------:R1:W-:Y:S04]  /*13f90*/  STS [R10+0x4000], R2 ;  /* 0x004000020a007388 */ /* 0x0003e80000000800 */
[----:B------:R2:W-:Y:S04]  /*13fa0*/  STS [R10+0x4200], R0 ;  /* 0x004200000a007388 */ /* 0x0005e80000000800 */
[----:B------:R3:W-:Y:S04]  /*13fb0*/  STS [R6+0x5080], R4 ;  /* 0x0050800406007388 */ /* 0x0007e80000000800 */
[----:B------:R3:W-:Y:S01]  /*13fc0*/  STS [R6+0x5280], R3 ;  /* 0x0052800306007388 */ /* 0x0007e20000000800 */
[----:B-1----:R-:W-:Y:S01]  /*13fd0*/  IMAD.MOV.U32 R2, RZ, RZ, RZ ;  /* 0x000000ffff027224 */ /* 0x002fe200078e00ff */
[----:B--2---:R-:W-:Y:S01]  /*13fe0*/  F2FP.BF16.PACK_AB R0, R29, R28 ;  /* 0x0000001c1d00723e */ /* 0x004fe200000010ff */
[----:B---3--:R-:W-:Y:S01]  /*13ff0*/  IMAD.MOV.U32 R4, RZ, RZ, 0x4 ;  /* 0x00000004ff047424 */ /* 0x008fe200078e00ff */
[----:B------:R-:W-:-:S03]  /*14000*/  F2FP.BF16.PACK_AB R3, R27, R26 ;  /* 0x0000001a1b03723e */ /* 0x000fc600000010ff */
[CC--:B------:R-:W-:Y:S02]  /*14010*/  @P1 IMAD.WIDE R6, R8.reuse, R4.reuse, c[0x0][0x508] ;  /* 0x0001420008061625 */ /* 0x0c0fe400078e0204 */
[----:B------:R1:W-:Y:S02]  /*14020*/  STS [R10+0x5000], R3 ;  /* 0x005000030a007388 */ /* 0x0003e40000000800 */
[----:B------:R-:W-:Y:S02]  /*14030*/  IMAD.WIDE R4, R8, R4, c[0x0][0x500] ;  /* 0x0001400008047625 */ /* 0x000fe400078e0204 */
[----:B------:R2:W-:Y:S04]  /*14040*/  STS [R10+0x5200], R0 ;  /* 0x005200000a007388 */ /* 0x0005e80000000800 */
        /* <DEDUP_REMOVED lines=10> */
.L_x_581:
[----:B--2---:R-:W2:Y:S04]  /*140f0*/  LDL R4, [R1+0x3c] ;  /* 0x00003c0001047983 */ /* 0x004ea80000100800 */
[----:B------:R-:W2:Y:S04]  /*14100*/  LDL R76, [R1+0x18] ;  /* 0x00001800014c7983 */ /* 0x000ea80000100800 */
[----:B------:R-:W3:Y:S04]  /*14110*/  LDL R77, [R1+0x40] ;  /* 0x00004000014d7983 */ /* 0x000ee80000100800 */
[----:B------:R-:W4:Y:S04]  /*14120*/  LDL R13, [R1+0x28] ;  /* 0x00002800010d7983 */ /* 0x000f280000100800 */
[----:B------:R-:W3:Y:S01]  /*14130*/  LDL R75, [R1+0x64] ;  /* 0x00006400014b7983 */ /* 0x000ee20000100800 */
[----:B------:R-:W-:Y:S01]  /*14140*/  IMAD.MOV.U32 R0, RZ, RZ, 0x368 ;  /* 0x00000368ff007424 */ /* 0x000fe200078e00ff */
[----:B------:R-:W-:-:S04]  /*14150*/  ISETP.GT.AND P2, PT, R3, 0x1, PT ;  /* 0x000000010300780c */ /* 0x000fc80003f44270 */
[----:B------:R-:W-:-:S04]  /*14160*/  SEL R0, R0, 0x328, P2 ;  /* 0x0000032800007807 */ /* 0x000fc80001000000 */
[----:B------:R1:W2:Y:S08]  /*14170*/  LDC.64 R6, c[0x0][R0+0x170] ;  /* 0x00005c0000067b82 */ /* 0x0002b00000000a00 */
[----:B------:R1:W3:Y:S08]  /*14180*/  LDC.64 R14, c[0x0][R0+0x168] ;  /* 0x00005a00000e7b82 */ /* 0x0002f00000000a00 */
[----:B------:R1:W2:Y:S08]  /*14190*/  LDC.64 R18, c[0x0][R0+0x178] ;  /* 0x00005e0000127b82 */ /* 0x0002b00000000a00 */
[----:B------:R1:W2:Y:S01]  /*141a0*/  LDC.64 R20, c[0x0][R0+0x160] ;  /* 0x0000580000147b82 */ /* 0x0002a20000000a00 */
[----:B------:R-:W-:-:S04]  /*141b0*/  ISETP.NE.U32.AND P0, PT, RZ, c[0x0][0x500], PT ;  /* 0x00014000ff007a0c */ /* 0x000fc80003f05070 */
[----:B------:R-:W-:Y:S02]  /*141c0*/  ISETP.NE.AND.EX P0, PT, RZ, c[0x0][0x504], PT, P0 ;  /* 0x00014100ff007a0c */ /* 0x000fe40003f05300 */
[----:B------:R-:W-:Y:S01]  /*141d0*/  SHF.R.S32.HI R3, RZ, 0x1f, R8 ;  /* 0x0000001fff037819 */ /* 0x000fe20000011408 */
[----:B-1----:R-:W-:-:S05]  /*141e0*/  IMAD.MOV.U32 R0, RZ, RZ, c[0x0][0x4e8] ;  /* 0x00013a00ff007624 */ /* 0x002fca00078e00ff */
[----:B------:R-:W-:Y:S02]  /*141f0*/  ISETP.NE.AND P5, PT, R0, 0x1, PT ;  /* 0x000000010000780c */ /* 0x000fe40003fa5270 */
[----:B------:R-:W-:Y:S01]  /*14200*/  SEL R0, R8, RZ, !P0 ;  /* 0x000000ff08007207 */ /* 0x000fe20004000000 */
[----:B------:R-:W1:Y:S01]  /*14210*/  S2R R78, SR_TID.X ;  /* 0x00000000004e7919 */ /* 0x000e620000002100 */
[----:B-----5:R-:W-:Y:S02]  /*14220*/  SHF.R.S32.HI R17, RZ, 0x1f, R2 ;  /* 0x0000001fff117819 */ /* 0x020fe40000011402 */
[----:B-1----:R-:W-:-:S04]  /*14230*/  SHF.R.S32.HI R16, RZ, 0x1f, R78 ;  /* 0x0000001fff107819 */ /* 0x002fc8000001144e */
[----:B------:R-:W-:-:S04]  /*14240*/  LEA.HI R16, R16, R78, RZ, 0x5 ;  /* 0x0000004e10107211 */ /* 0x000fc800078f28ff */
[----:B------:R-:W-:-:S05]  /*14250*/  LOP3.LUT R16, R16, 0xffffffe0, RZ, 0xc0, !PT ;  /* 0xffffffe010107812 */ /* 0x000fca00078ec0ff */
[----:B------:R-:W-:Y:S01]  /*14260*/  IMAD.IADD R16, R78, 0x1, -R16 ;  /* 0x000000014e107824 */ /* 0x000fe200078e0a10 */
[----:B------:R-:W-:-:S04]  /*14270*/  LOP3.LUT R198, R198, 0xfffffffd, RZ, 0xc0, !PT ;  /* 0xfffffffdc6c67812 */ /* 0x000fc800078ec0ff */
[----:B------:R-:W-:Y:S01]  /*14280*/  LOP3.LUT R198, R198, 0xfffffffe, RZ, 0xc0, !PT ;  /* 0xfffffffec6c67812 */ /* 0x000fe200078ec0ff */
[----:B--2---:R-:W-:Y:S01]  /*14290*/  IMAD.IADD R8, R4, 0x1, R76 ;  /* 0x0000000104087824 */ /* 0x004fe200078e024c */
[----:B------:R-:W-:Y:S01]  /*142a0*/  SEL R4, R3, RZ, !P0 ;  /* 0x000000ff03047207 */ /* 0x000fe20004000000 */
[----:B------:R-:W-:Y:S02]  /*142b0*/  IMAD R3, R7, R0, RZ ;  /* 0x0000000007037224 */ /* 0x000fe400078e02ff */
        /* <DEDUP_REMOVED lines=31> */
[----:B------:R-:W-:Y:S01]  /*144b0*/  IMAD R4, R12, c[0x0][0x4e8], RZ ;  /* 0x00013a000c047a24 */ /* 0x000fe200078e02ff */
[----:B------:R-:W-:Y:S04]  /*144c0*/  SHFL.IDX PT, R14, R5, RZ, 0x1c1f ;  /* 0x001c1fff050e7589 */ /* 0x000fe800000e0000 */
[----:B------:R-:W1:Y:S04]  /*144d0*/  SHFL.IDX PT, R15, R3, RZ, 0x1c1f ;  /* 0x001c1fff030f7589 */ /* 0x000e6800000e0000 */
[----:B------:R-:W-:Y:S04]  /*144e0*/  SHFL.IDX PT, R12, R5, 0x1, 0x1c1f ;  /* 0x003c1f00050c7f89 */ /* 0x000fe800000e0000 */
[----:B------:R-:W2:Y:S04]  /*144f0*/  SHFL.IDX PT, R13, R3, 0x1, 0x1c1f ;  /* 0x003c1f00030d7f89 */ /* 0x000ea800000e0000 */
[----:B------:R-:W-:Y:S04]  /*14500*/  SHFL.IDX PT, R11, R3, 0x2, 0x1c1f ;  /* 0x005c1f00030b7f89 */ /* 0x000fe800000e0000 */
[----:B------:R3:W-:Y:S01]  /*14510*/  SHFL.IDX PT, R7, R3, 0x3, 0x1c1f ;  /* 0x007c1f0003077f89 */ /* 0x0007e200000e0000 */
[----:B------:R-:W-:-:S03]  /*14520*/  LOP3.LUT P0, RZ, R16, 0x3, RZ, 0xc0, !PT ;  /* 0x0000000310ff7812 */ /* 0x000fc6000780c0ff */
[----:B------:R-:W4:Y:S04]  /*14530*/  SHFL.IDX PT, R10, R5, 0x2, 0x1c1f ;  /* 0x005c1f00050a7f89 */ /* 0x000f2800000e0000 */
[----:B------:R1:W1:Y:S01]  /*14540*/  SHFL.IDX PT, R6, R5, 0x3, 0x1c1f ;  /* 0x007c1f0005067f89 */ /* 0x00026200000e0000 */
[----:B---3--:R-:W-:-:S05]  /*14550*/  IMAD.IADD R3, R75, 0x1, R76 ;  /* 0x000000014b037824 */ /* 0x008fca00078e024c */
[C---:B------:R-:W-:Y:S02]  /*14560*/  IADD3 R16, R3.reuse, 0x8, RZ ;  /* 0x0000000803107810 */ /* 0x040fe40007ffe0ff */
[CC--:B------:R-:W-:Y:S02]  /*14570*/  ISETP.GE.OR P4, PT, R3.reuse, R4.reuse, P0 ;  /* 0x000000040300720c */ /* 0x0c0fe40000786670 */
[----:B------:R-:W-:Y:S02]  /*14580*/  IADD3 R9, R3, 0x40, RZ ;  /* 0x0000004003097810 */ /* 0x000fe40007ffe0ff */
[-C--:B------:R-:W-:Y:S02]  /*14590*/  ISETP.GE.OR P3, PT, R16, R4.reuse, P0 ;  /* 0x000000041000720c */ /* 0x080fe40000766670 */
[----:B------:R-:W-:Y:S02]  /*145a0*/  ISETP.GE.OR P1, PT, R9, R4, P0 ;  /* 0x000000040900720c */ /* 0x000fe40000726670 */
[----:B-1----:R-:W-:-:S05]  /*145b0*/  IADD3 R5, R3, 0x48, RZ ;  /* 0x0000004803057810 */ /* 0x002fca0007ffe0ff */
[----:B------:R1:W-:Y:S04]  /*145c0*/  @!P4 ST.E [R14.64], R23 ;  /* 0x000000170e00c985 */ /* 0x0003e8000c101906 */
[----:B--2---:R1:W-:Y:S01]  /*145d0*/  @!P3 ST.E [R12.64], R24 ;  /* 0x000000180c00b985 */ /* 0x0043e2000c101906 */
[-C--:B------:R-:W-:Y:S02]  /*145e0*/  ISETP.GE.AND P3, PT, R9, R4.reuse, PT ;  /* 0x000000040900720c */ /* 0x080fe40003f66270 */
[CC--:B------:R-:W-:Y:S01]  /*145f0*/  ISETP.GE.OR P0, PT, R5.reuse, R4.reuse, P0 ;  /* 0x000000040500720c */ /* 0x0c0fe20000706670 */
[----:B----4-:R1:W-:Y:S01]  /*14600*/  @!P1 ST.E [R10.64], R25 ;  /* 0x000000190a009985 */ /* 0x0103e2000c101906 */
[-C--:B------:R-:W-:Y:S02]  /*14610*/  ISETP.GE.AND P1, PT, R5, R4.reuse, PT ;  /* 0x000000040500720c */ /* 0x080fe40003f26270 */
[----:B------:R-:W-:-:S07]  /*14620*/  ISETP.GE.AND P6, PT, R16, R4, PT ;  /* 0x000000041000720c */ /* 0x000fce0003fc6270 */
[----:B------:R-:W-:Y:S02]  /*14630*/  @P3 LOP3.LUT R198, R198, 0x1, RZ, 0xfc, !PT ;  /* 0x00000001c6c63812 */ /* 0x000fe400078efcff */
[----:B------:R1:W-:Y:S01]  /*14640*/  @!P0 ST.E [R6.64], R22 ;  /* 0x0000001606008985 */ /* 0x0003e2000c101906 */
[----:B------:R-:W-:Y:S02]  /*14650*/  ISETP.GE.AND P0, PT, R3, R4, PT ;  /* 0x000000040300720c */ /* 0x000fe40003f06270 */
[----:B------:R-:W-:Y:S01]  /*14660*/  @P1 LOP3.LUT R198, R198, 0x2, RZ, 0xfc, !PT ;  /* 0x00000002c6c61812 */ /* 0x000fe200078efcff */
[----:B------:R-:W-:Y:S05]  /*14670*/  @P2 BRA `(.L_x_582) ;  /* 0x000009b000002947 */ /* 0x000fea0003800000 */
[----:B------:R-:W2:Y:S04]  /*14680*/  LDL R18, [R1+0x5c] ;  /* 0x00005c0001127983 */ /* 0x000ea80000100800 */
[----:B------:R-:W3:Y:S01]  /*14690*/  S2R R79, SR_TID.X ;  /* 0x00000000004f7919 */ /* 0x000ee20000002100 */
[----:B------:R-:W-:-:S02]  /*146a0*/  IMAD R3, R17, c[0x0][0x3a0], RZ ;  /* 0x0000e80011037a24 */ /* 0x000fc400078e02ff */
        /* <DEDUP_REMOVED lines=12> */
[----:B------:R-:W-:Y:S01]  /*14770*/  IADD3 R5, R76, R5, RZ ;  /* 0x000000054c057210 */ /* 0x000fe20007ffe0ff */
        /* <DEDUP_REMOVED lines=15> */
[----:B------:R-:W-:Y:S01]  /*14870*/  IADD3 R11, R75, R76, RZ ;  /* 0x0000004c4b0b7210 */ /* 0x000fe20007ffe0ff */
        /* <DEDUP_REMOVED lines=24> */
.L_x_657:
[----:B------:R-:W-:Y:S05]  /*14a00*/  BRA.DIV ~URZ, `(.L_x_584) ;  /* 0x000047d27f007947 */ /* 0x000fea000b800000 */
[----:B------:R3:W4:Y:S02]  /*14a10*/  SHFL.IDX PT, R0, R13, RZ, 0x1c1f ;  /* 0x001c1fff0d007589 */ /* 0x00072400000e0000 */
.L_x_658:
[----:B------:R-:W-:Y:S01]  /*14a20*/  ISETP.GE.AND P0, PT, R11, R4, PT ;  /* 0x000000040b00720c */ /* 0x000fe20003f06270 */
[----:B------:R-:W-:-:S12]  /*14a30*/  BSSY B0, `(.L_x_585) ;  /* 0x0000013000007945 */ /* 0x000fd80003800000 */
[----:B------:R-:W-:Y:S05]  /*14a40*/  @P0 BRA `(.L_x_586) ;  /* 0x0000011000000947 */ /* 0x000fea0003800000 */
[----:B------:R-:W5:Y:S04]  /*14a50*/  LDL.64 R66, [R1+0x30] ;  /* 0x0000300001427983 */ /* 0x000f680000100a00 */
[----:B---3--:R-:W3:Y:S04]  /*14a60*/  LDL R15, [R1+0x1c] ;  /* 0x00001c00010f7983 */ /* 0x008ee80000100800 */
[----:B----4-:R-:W4:Y:S04]  /*14a70*/  LDL R5, [R1+0x38] ;  /* 0x0000380001057983 */ /* 0x010f280000100800 */
[----:B--2---:R-:W2:Y:S04]  /*14a80*/  LDL R64, [R1+0x58] ;  /* 0x0000580001407983 */ /* 0x004ea80000100800 */
[----:B------:R-:W2:Y:S01]  /*14a90*/  LDL R14, [R1+0x54] ;  /* 0x00005400010e7983 */ /* 0x000ea20000100800 */
[----:B-----5:R-:W-:-:S02]  /*14aa0*/  ISETP.GE.AND P2, PT, R66, c[0x0][0x3c8], PT ;  /* 0x0000f20042007a0c */ /* 0x020fc40003f46270 */
[----:B---3--:R-:W-:Y:S02]  /*14ab0*/  ISETP.GE.AND P1, PT, R15, c[0x0][0x3c8], PT ;  /* 0x0000f2000f007a0c */ /* 0x008fe40003f26270 */
[----:B----4-:R-:W-:-:S09]  /*14ac0*/  ISETP.GE.AND P0, PT, R5, c[0x0][0x3c8], PT ;  /* 0x0000f20005007a0c */ /* 0x010fd20003f06270 */
[CC--:B------:R-:W-:Y:S02]  /*14ad0*/  @!P2 LEA R8, P5, R66.reuse, R0.reuse, 0x1 ;  /* 0x000000004208a211 */ /* 0x0c0fe400078a08ff */
[----:B------:R-:W-:Y:S02]  /*14ae0*/  @!P1 LEA R6, P4, R15, R0, 0x1 ;  /* 0x000000000f069211 */ /* 0x000fe400078808ff */
[----:B------:R-:W-:Y:S02]  /*14af0*/  @!P2 LEA.HI.X R9, R66, R10, R67, 0x1, P5 ;  /* 0x0000000a4209a211 */ /* 0x000fe400028f0c43 */
[----:B------:R-:W-:Y:S02]  /*14b00*/  @!P0 LEA R2, P3, R5, R0, 0x1 ;  /* 0x0000000005028211 */ /* 0x000fe400078608ff */
[-C--:B--2---:R-:W-:Y:S02]  /*14b10*/  @!P1 LEA.HI.X R7, R15, R10.reuse, R64, 0x1, P4 ;  /* 0x0000000a0f079211 */ /* 0x084fe400020f0c40 */
[----:B------:R-:W-:Y:S01]  /*14b20*/  @!P0 LEA.HI.X R3, R5, R10, R14, 0x1, P3 ;  /* 0x0000000a05038211 */ /* 0x000fe200018f0c0e */
[----:B------:R2:W-:Y:S04]  /*14b30*/  @!P2 ST.E.128 [R8.64], R24 ;  /* 0x000000180800a985 */ /* 0x0005e8000c101d06 */
[----:B------:R2:W-:Y:S04]  /*14b40*/  @!P1 ST.E.128 [R6.64], R20 ;  /* 0x0000001406009985 */ /* 0x0005e8000c101d06 */
[----:B------:R2:W-:Y:S02]  /*14b50*/  @!P0 ST.E.128 [R2.64], R16 ;  /* 0x0000001002008985 */ /* 0x0005e4000c101d06 */
.L_x_586:
[----:B------:R-:W-:Y:S05]  /*14b60*/  BSYNC B0 ;  /* 0x0000000000007941 */ /* 0x000fea0003800000 */
.L_x_585:
[----:B------:R-:W-:Y:S05]  /*14b70*/  BRA.DIV ~URZ, `(.L_x_587) ;  /* 0x000046c27f007947 */ /* 0x000fea000b800000 */
[----:B--2---:R2:W1:Y:S04]  /*14b80*/  SHFL.IDX PT, R10, R12, 0x1, 0x1c1f ;  /* 0x003c1f000c0a7f89 */ /* 0x00446800000e0000 */
[----:B----4-:R2:W4:Y:S02]  /*14b90*/  SHFL.IDX PT, R0, R13, 0x1, 0x1c1f ;  /* 0x003c1f000d007f89 */ /* 0x01052400000e0000 */
.L_x_659:
        /* <DEDUP_REMOVED lines=8> */
[----:B------:R-:W4:Y:S01]  /*14c20*/  LDL R14, [R1+0x54] ;  /* 0x00005400010e7983 */ /* 0x000f220000100800 */
[----:B-----5:R-:W-:-:S02]  /*14c30*/  ISETP.GE.AND P2, PT, R18, c[0x0][0x3c8], PT ;  /* 0x0000f20012007a0c */ /* 0x020fc40003f46270 */
[----:B--2---:R-:W-:Y:S02]  /*14c40*/  ISETP.GE.AND P1, PT, R15, c[0x0][0x3c8], PT ;  /* 0x0000f2000f007a0c */ /* 0x004fe40003f26270 */
[----:B---3--:R-:W-:-:S09]  /*14c50*/  ISETP.GE.AND P0, PT, R5, c[0x0][0x3c8], PT ;  /* 0x0000f20005007a0c */ /* 0x008fd20003f06270 */
[CC--:B------:R-:W-:Y:S02]  /*14c60*/  @!P2 LEA R8, P5, R18.reuse, R0.reuse, 0x1 ;  /* 0x000000001208a211 */ /* 0x0c0fe400078a08ff */
[----:B------:R-:W-:Y:S02]  /*14c70*/  @!P1 LEA R6, P4, R15, R0, 0x1 ;  /* 0x000000000f069211 */ /* 0x000fe400078808ff */
[----:B-1----:R-:W-:Y:S02]  /*14c80*/  @!P2 LEA.HI.X R9, R18, R10, R19, 0x1, P5 ;  /* 0x0000000a1209a211 */ /* 0x002fe400028f0c13 */
[----:B------:R-:W-:Y:S02]  /*14c90*/  @!P0 LEA R2, P3, R5, R0, 0x1 ;  /* 0x0000000005028211 */ /* 0x000fe400078608ff */
[-C--:B----4-:R-:W-:Y:S02]  /*14ca0*/  @!P1 LEA.HI.X R7, R15, R10.reuse, R16, 0x1, P4 ;  /* 0x0000000a0f079211 */ /* 0x090fe400020f0c10 */
[----:B------:R-:W-:Y:S01]  /*14cb0*/  @!P0 LEA.HI.X R3, R5, R10, R14, 0x1, P3 ;  /* 0x0000000a05038211 */ /* 0x000fe200018f0c0e */
[----:B------:R1:W-:Y:S04]  /*14cc0*/  @!P2 ST.E.128 [R8.64], R36 ;  /* 0x000000240800a985 */ /* 0x0003e8000c101d06 */
[----:B------:R1:W-:Y:S04]  /*14cd0*/  @!P1 ST.E.128 [R6.64], R32 ;  /* 0x0000002006009985 */ /* 0x0003e8000c101d06 */
[----:B------:R1:W-:Y:S02]  /*14ce0*/  @!P0 ST.E.128 [R2.64], R28 ;  /* 0x0000001c02008985 */ /* 0x0003e4000c101d06 */
.L_x_589:
[----:B------:R-:W-:Y:S05]  /*14cf0*/  BSYNC B0 ;  /* 0x0000000000007941 */ /* 0x000fea0003800000 */
.L_x_588:
[----:B------:R-:W-:Y:S05]  /*14d00*/  BRA.DIV ~URZ, `(.L_x_590) ;  /* 0x000045f27f007947 */ /* 0x000fea000b800000 */
[----:B-1----:R1:W2:Y:S02]  /*14d10*/  SHFL.IDX PT, R10, R12, 0x2, 0x1c1f ;  /* 0x005c1f000c0a7f89 */ /* 0x0022a400000e0000 */
.L_x_660:
[----:B------:R-:W-:Y:S05]  /*14d20*/  BRA.DIV ~URZ, `(.L_x_591) ;  /* 0x000046427f007947 */ /* 0x000fea000b800000 */
[----:B----4-:R4:W1:Y:S02]  /*14d30*/  SHFL.IDX PT, R0, R13, 0x2, 0x1c1f ;  /* 0x005c1f000d007f89 */ /* 0x01086400000e0000 */
.L_x_661:
        /* <DEDUP_REMOVED lines=12> */
[CC--:B-1----:R-:W-:Y:S02]  /*14e00*/  @!P2 LEA R8, P5, R18.reuse, R0.reuse, 0x1 ;  /* 0x000000001208a211 */ /* 0x0c2fe400078a08ff */
        /* <DEDUP_REMOVED lines=8> */
.L_x_593:
[----:B------:R-:W-:Y:S05]  /*14e90*/  BSYNC B0 ;  /* 0x0000000000007941 */ /* 0x000fea0003800000 */
.L_x_592:
[----:B------:R-:W-:Y:S05]  /*14ea0*/  BRA.DIV ~URZ, `(.L_x_594) ;  /* 0x000045227f007947 */ /* 0x000fea000b800000 */
[----:B-1----:R1:W3:Y:S04]  /*14eb0*/  SHFL.IDX PT, R6, R12, 0x3, 0x1c1f ;  /* 0x007c1f000c067f89 */ /* 0x0022e800000e0000 */
[----:B------:R1:W4:Y:S02]  /*14ec0*/  SHFL.IDX PT, R0, R13, 0x3, 0x1c1f ;  /* 0x007c1f000d007f89 */ /* 0x00032400000e0000 */
.L_x_662:
[----:B------:R-:W-:-:S04]  /*14ed0*/  IADD3 R2, R11, 0x60, RZ ;  /* 0x000000600b027810 */ /* 0x000fc80007ffe0ff */
[----:B------:R-:W-:-:S13]  /*14ee0*/  ISETP.GE.AND P0, PT, R2, R4, PT ;  /* 0x000000040200720c */ /* 0x000fda0003f06270 */
[----:B------:R-:W-:Y:S05]  /*14ef0*/  @P0 BRA `(.L_x_595) ;  /* 0x000027c000000947 */ /* 0x000fea0003800000 */
[----:B-1234-:R-:W2:Y:S04]  /*14f00*/  LDL.64 R12, [R1+0x30] ;  /* 0x00003000010c7983 */ /* 0x01eea80000100a00 */
[----:B------:R-:W3:Y:S04]  /*14f10*/  LDL R8, [R1+0x1c] ;  /* 0x00001c0001087983 */ /* 0x000ee80000100800 */
[----:B------:R-:W4:Y:S04]  /*14f20*/  LDL R9, [R1+0x58] ;  /* 0x0000580001097983 */ /* 0x000f280000100800 */
[----:B------:R-:W5:Y:S01]  /*14f30*/  LDL R7, [R1+0x38] ;  /* 0x0000380001077983 */ /* 0x000f620000100800 */
[----:B--2---:R-:W-:-:S02]  /*14f40*/  ISETP.GE.AND P1, PT, R12, c[0x0][0x3c8], PT ;  /* 0x0000f2000c007a0c */ /* 0x004fc40003f26270 */
[----:B---3--:R-:W-:-:S11]  /*14f50*/  ISETP.GE.AND P0, PT, R8, c[0x0][0x3c8], PT ;  /* 0x0000f20008007a0c */ /* 0x008fd60003f06270 */
[-C--:B------:R-:W-:Y:S02]  /*14f60*/  @!P1 LEA R4, P3, R12, R0.reuse, 0x1 ;  /* 0x000000000c049211 */ /* 0x080fe400078608ff */
[----:B------:R-:W-:Y:S02]  /*14f70*/  @!P0 LEA R2, P2, R8, R0, 0x1 ;  /* 0x0000000008028211 */ /* 0x000fe400078408ff */
[-C--:B------:R-:W-:Y:S02]  /*14f80*/  @!P1 LEA.HI.X R5, R12, R6.reuse, R13, 0x1, P3 ;  /* 0x000000060c059211 */ /* 0x080fe400018f0c0d */
[----:B----4-:R-:W-:-:S03]  /*14f90*/  @!P0 LEA.HI.X R3, R8, R6, R9, 0x1, P2 ;  /* 0x0000000608038211 */ /* 0x010fc600010f0c09 */
[----:B------:R1:W-:Y:S04]  /*14fa0*/  @!P1 ST.E.128 [R4.64], R60 ;  /* 0x0000003c04009985 */ /* 0x0003e8000c101d06 */
[----:B------:R1:W-:Y:S01]  /*14fb0*/  @!P0 ST.E.128 [R2.64], R56 ;  /* 0x0000003802008985 */ /* 0x0003e2000c101d06 */
[----:B-----5:R-:W-:-:S13]  /*14fc0*/  ISETP.GE.AND P0, PT, R7, c[0x0][0x3c8], PT ;  /* 0x0000f20007007a0c */ /* 0x020fda0003f06270 */
[----:B------:R-:W-:Y:S05]  /*14fd0*/  @P0 BRA `(.L_x_595) ;  /* 0x000026e000000947 */ /* 0x000fea0003800000 */
[----:B------:R-:W2:Y:S01]  /*14fe0*/  LDL R8, [R1+0x54] ;  /* 0x0000540001087983 */ /* 0x000ea20000100800 */
[----:B-1----:R-:W-:-:S04]  /*14ff0*/  LEA R2, P0, R7, R0, 0x1 ;  /* 0x0000000007027211 */ /* 0x002fc800078008ff */
[----:B--2---:R-:W-:-:S05]  /*15000*/  LEA.HI.X R3, R7, R6, R8, 0x1, P0 ;  /* 0x0000000607037211 */ /* 0x004fca00000f0c08 */
[----:B------:R1:W-:Y:S01]  /*15010*/  ST.E.128 [R2.64], R52 ;  /* 0x0000003402007985 */ /* 0x0003e2000c101d06 */
[----:B------:R-:W-:Y:S05]  /*15020*/  BRA `(.L_x_595) ;  /* 0x0000269000007947 */ /* 0x000fea0003800000 */
.L_x_582:
        /* <DEDUP_REMOVED lines=35> */
.L_x_663:
[----:B------:R-:W-:Y:S05]  /*15260*/  BRA.DIV ~URZ, `(.L_x_597) ;  /* 0x000042927f007947 */ /* 0x000fea000b800000 */
[----:B------:R3:W4:Y:S02]  /*15270*/  SHFL.IDX PT, R0, R13, RZ, 0x1c1f ;  /* 0x001c1fff0d007589 */ /* 0x00072400000e0000 */
.L_x_664:
[----:B------:R-:W-:Y:S01]  /*15280*/  BSSY B0, `(.L_x_598) ;  /* 0x0000054000007945 */ /* 0x000fe20003800000 */
[----:B------:R-:W-:Y:S05]  /*15290*/  @P0 BRA `(.L_x_599) ;  /* 0x0000052000000947 */ /* 0x000fea0003800000 */
[C---:B------:R-:W-:Y:S02]  /*152a0*/  ISETP.GE.AND P1, PT, R236.reuse, c[0x0][0x3c8], PT ;  /* 0x0000f200ec007a0c */ /* 0x040fe40003f26270 */
[C---:B------:R-:W-:Y:S02]  /*152b0*/  IADD3 R9, R236.reuse, 0x8, RZ ;  /* 0x00000008ec097810 */ /* 0x040fe40007ffe0ff */
[----:B------:R-:W-:Y:S02]  /*152c0*/  IADD3 R10, R236, 0x10, RZ ;  /* 0x00000010ec0a7810 */ /* 0x000fe40007ffe0ff */
[----:B------:R-:W-:Y:S02]  /*152d0*/  ISETP.GE.AND P2, PT, R9, c[0x0][0x3c8], PT ;  /* 0x0000f20009007a0c */ /* 0x000fe40003f46270 */
[----:B------:R-:W-:-:S02]  /*152e0*/  SHF.R.S32.HI R6, RZ, 0x1f, R236 ;  /* 0x0000001fff067819 */ /* 0x000fc400000114ec */
[----:B------:R-:W-:Y:S02]  /*152f0*/  ISETP.GE.AND P4, PT, R10, c[0x0][0x3c8], PT ;  /* 0x0000f2000a007a0c */ /* 0x000fe40003f86270 */
[C---:B------:R-:W-:Y:S02]  /*15300*/  IADD3 R11, R236.reuse, 0x8, RZ ;  /* 0x00000008ec0b7810 */ /* 0x040fe40007ffe0ff */
[C---:B----4-:R-:W-:Y:S02]  /*15310*/  @!P1 LEA R2, P0, R236.reuse, R0, 0x2 ;  /* 0x00000000ec029211 */ /* 0x050fe400078010ff */
[----:B------:R-:W-:Y:S02]  /*15320*/  SHF.R.S32.HI R11, RZ, 0x1f, R11 ;  /* 0x0000001fff0b7819 */ /* 0x000fe4000001140b */
[----:B--2---:R-:W-:Y:S02]  /*15330*/  @!P1 LEA.HI.X R3, R236, R4, R6, 0x2, P0 ;  /* 0x00000004ec039211 */ /* 0x004fe400000f1406 */
[----:B------:R-:W-:-:S02]  /*15340*/  @!P2 LEA R6, P0, R9, R0, 0x2 ;  /* 0x000000000906a211 */ /* 0x000fc400078010ff */
[C---:B------:R-:W-:Y:S01]  /*15350*/  IADD3 R5, R236.reuse, 0x18, RZ ;  /* 0x00000018ec057810 */ /* 0x040fe20007ffe0ff */
[----:B------:R2:W-:Y:S01]  /*15360*/  @!P1 ST.E.64 [R2.64], R160 ;  /* 0x000000a002009985 */ /* 0x0005e2000c101b06 */
[----:B------:R-:W-:Y:S02]  /*15370*/  @!P2 LEA.HI.X R7, R9, R4, R11, 0x2, P0 ;  /* 0x000000040907a211 */ /* 0x000fe400000f140b */
[----:B------:R-:W-:Y:S02]  /*15380*/  ISETP.GE.AND P3, PT, R5, c[0x0][0x3c8], PT ;  /* 0x0000f20005007a0c */ /* 0x000fe40003f66270 */
[C---:B------:R-:W-:Y:S01]  /*15390*/  IADD3 R11, R236.reuse, 0x10, RZ ;  /* 0x00000010ec0b7810 */ /* 0x040fe20007ffe0ff */
[----:B------:R4:W-:Y:S01]  /*153a0*/  @!P2 ST.E.64 [R6.64], R162 ;  /* 0x000000a20600a985 */ /* 0x0009e2000c101b06 */
[----:B------:R-:W-:Y:S02]  /*153b0*/  IADD3 R8, R236, 0x20, RZ ;  /* 0x00000020ec087810 */ /* 0x000fe40007ffe0ff */
[----:B------:R-:W-:-:S02]  /*153c0*/  SHF.R.S32.HI R11, RZ, 0x1f, R11 ;  /* 0x0000001fff0b7819 */ /* 0x000fc4000001140b */
[----:B------:R-:W-:Y:S02]  /*153d0*/  ISETP.GE.AND P1, PT, R8, c[0x0][0x3c8], PT ;  /* 0x0000f20008007a0c */ /* 0x000fe40003f26270 */
[C---:B------:R-:W-:Y:S02]  /*153e0*/  IADD3 R9, R236.reuse, 0x28, RZ ;  /* 0x00000028ec097810 */ /* 0x040fe40007ffe0ff */
[----:B------:R-:W-:-:S04]  /*153f0*/  IADD3 R14, R236, 0x48, RZ ;  /* 0x00000048ec0e7810 */ /* 0x000fc80007ffe0ff */
[----:B------:R-:W-:Y:S02]  /*15400*/  SHF.R.S32.HI R14, RZ, 0x1f, R14 ;  /* 0x0000001fff0e7819 */ /* 0x000fe4000001140e */
[----:B--2---:R-:W-:-:S04]  /*15410*/  @!P4 LEA R2, P0, R10, R0, 0x2 ;  /* 0x000000000a02c211 */ /* 0x004fc800078010ff */
[----:B------:R-:W-:Y:S02]  /*15420*/  @!P4 LEA.HI.X R3, R10, R4, R11, 0x2, P0 ;  /* 0x000000040a03c211 */ /* 0x000fe400000f140b */
[----:B------:R-:W-:Y:S02]  /*15430*/  IADD3 R11, R236, 0x18, RZ ;  /* 0x00000018ec0b7810 */ /* 0x000fe40007ffe0ff */
[----:B----4-:R-:W-:Y:S01]  /*15440*/  @!P3 LEA R6, P0, R5, R0, 0x2 ;  /* 0x000000000506b211 */ /* 0x010fe200078010ff */
[----:B------:R2:W-:Y:S01]  /*15450*/  @!P4 ST.E.64 [R2.64], R128 ;  /* 0x000000800200c985 */ /* 0x0005e2000c101b06 */
[----:B------:R-:W-:Y:S02]  /*15460*/  SHF.R.S32.HI R11, RZ, 0x1f, R11 ;  /* 0x0000001fff0b7819 */ /* 0x000fe4000001140b */
[----:B------:R-:W-:Y:S02]  /*15470*/  ISETP.GE.AND P4, PT, R9, c[0x0][0x3c8], PT ;  /* 0x0000f20009007a0c */ /* 0x000fe40003f86270 */
[----:B------:R-:W-:-:S02]  /*15480*/  @!P3 LEA.HI.X R7, R5, R4, R11, 0x2, P0 ;  /* 0x000000040507b211 */ /* 0x000fc400000f140b */
[C---:B------:R-:W-:Y:S02]  /*15490*/  IADD3 R11, R236.reuse, 0x20, RZ ;  /* 0x00000020ec0b7810 */ /* 0x040fe40007ffe0ff */
[----:B------:R-:W-:Y:S01]  /*154a0*/  IADD3 R10, R236, 0x30, RZ ;  /* 0x00000030ec0a7810 */ /* 0x000fe20007ffe0ff */
[----:B------:R4:W-:Y:S01]  /*154b0*/  @!P3 ST.E.64 [R6.64], R140 ;  /* 0x0000008c0600b985 */ /* 0x0009e2000c101b06 */
[----:B------:R-:W-:Y:S02]  /*154c0*/  SHF.R.S32.HI R11, RZ, 0x1f, R11 ;  /* 0x0000001fff0b7819 */ /* 0x000fe4000001140b */
[----:B------:R-:W-:Y:S02]  /*154d0*/  ISETP.GE.AND P2, PT, R10, c[0x0][0x3c8], PT ;  /* 0x0000f2000a007a0c */ /* 0x000fe40003f46270 */
[----:B------:R-:W-:Y:S02]  /*154e0*/  IADD3 R5, R236, 0x38, RZ ;  /* 0x00000038ec057810 */ /* 0x000fe40007ffe0ff */
[----:B--2---:R-:W-:-:S04]  /*154f0*/  @!P1 LEA R2, P0, R8, R0, 0x2 ;  /* 0x0000000008029211 */ /* 0x004fc800078010ff */
[----:B------:R-:W-:Y:S02]  /*15500*/  @!P1 LEA.HI.X R3, R8, R4, R11, 0x2, P0 ;  /* 0x0000000408039211 */ /* 0x000fe400000f140b */
[C---:B------:R-:W-:Y:S02]  /*15510*/  IADD3 R11, R236.reuse, 0x28, RZ ;  /* 0x00000028ec0b7810 */ /* 0x040fe40007ffe0ff */
[----:B------:R-:W-:Y:S01]  /*15520*/  IADD3 R8, R236, 0x40, RZ ;  /* 0x00000040ec087810 */ /* 0x000fe20007ffe0ff */
[----:B------:R2:W-:Y:S01]  /*15530*/  @!P1 ST.E.64 [R2.64], R144 ;  /* 0x0000009002009985 */ /* 0x0005e2000c101b06 */
[----:B----4-:R-:W-:Y:S02]  /*15540*/  @!P4 LEA R6, P0, R9, R0, 0x2 ;  /* 0x000000000906c211 */ /* 0x010fe400078010ff */
[----:B------:R-:W-:Y:S02]  /*15550*/  SHF.R.S32.HI R11, RZ, 0x1f, R11 ;  /* 0x0000001fff0b7819 */ /* 0x000fe4000001140b */
[----:B------:R-:W-:-:S02]  /*15560*/  ISETP.GE.AND P1, PT, R5, c[0x0][0x3c8], PT ;  /* 0x0000f20005007a0c */ /* 0x000fc40003f26270 */
[----:B------:R-:W-:Y:S02]  /*15570*/  @!P4 LEA.HI.X R7, R9, R4, R11, 0x2, P0 ;  /* 0x000000040907c211 */ /* 0x000fe400000f140b */
[C---:B------:R-:W-:Y:S02]  /*15580*/  IADD3 R11, R236.reuse, 0x30, RZ ;  /* 0x00000030ec0b7810 */ /* 0x040fe40007ffe0ff */
[----:B------:R-:W-:Y:S01]  /*15590*/  IADD3 R9, R236, 0x38, RZ ;  /* 0x00000038ec097810 */ /* 0x000fe20007ffe0ff */
[----:B------:R4:W-:Y:S01]  /*155a0*/  @!P4 ST.E.64 [R6.64], R156 ;  /* 0x0000009c0600c985 */ /* 0x0009e2000c101b06 */
[----:B------:R-:W-:Y:S02]  /*155b0*/  SHF.R.S32.HI R11, RZ, 0x1f, R11 ;  /* 0x0000001fff0b7819 */ /* 0x000fe4000001140b */
[----:B------:R-:W-:Y:S02]  /*155c0*/  ISETP.GE.AND P4, PT, R8, c[0x0][0x3c8], PT ;  /* 0x0000f20008007a0c */ /* 0x000fe40003f86270 */
[----:B------:R-:W-:-:S02]  /*155d0*/  SHF.R.S32.HI R9, RZ, 0x1f, R9 ;  /* 0x0000001fff097819 */ /* 0x000fc40000011409 */
[----:B--2---:R-:W-:-:S04]  /*155e0*/  @!P2 LEA R2, P0, R10, R0, 0x2 ;  /* 0x000000000a02a211 */ /* 0x004fc800078010ff */
[----:B------:R-:W-:Y:S02]  /*155f0*/  @!P2 LEA.HI.X R3, R10, R4, R11, 0x2, P0 ;  /* 0x000000040a03a211 */ /* 0x000fe400000f140b */
[C---:B------:R-:W-:Y:S02]  /*15600*/  IADD3 R10, R236.reuse, 0x48, RZ ;  /* 0x00000048ec0a7810 */ /* 0x040fe40007ffe0ff */
[----:B------:R-:W-:Y:S01]  /*15610*/  IADD3 R11, R236, 0x50, RZ ;  /* 0x00000050ec0b7810 */ /* 0x000fe20007ffe0ff */
[----:B------:R2:W-:Y:S01]  /*15620*/  @!P2 ST.E.64 [R2.64], R164 ;  /* 0x000000a40200a985 */ /* 0x0005e2000c101b06 */
[----:B------:R-:W-:Y:S02]  /*15630*/  ISETP.GE.AND P3, PT, R10, c[0x0][0x3c8], PT ;  /* 0x0000f2000a007a0c */ /* 0x000fe40003f66270 */
[----:B----4-:R-:W-:Y:S02]  /*15640*/  @!P1 LEA R6, P0, R5, R0, 0x2 ;  /* 0x0000000005069211 */ /* 0x010fe400078010ff */
[----:B------:R-:W-:-:S02]  /*15650*/  ISETP.GE.AND P2, PT, R11, c[0x0][0x3c8], PT ;  /* 0x0000f2000b007a0c */ /* 0x000fc40003f46270 */
[----:B------:R-:W-:Y:S02]  /*15660*/  @!P1 LEA.HI.X R7, R5, R4, R9, 0x2, P0 ;  /* 0x0000000405079211 */ /* 0x000fe400000f1409 */
[C---:B------:R-:W-:Y:S02]  /*15670*/  IADD3 R9, R236.reuse, 0x40, RZ ;  /* 0x00000040ec097810 */ /* 0x040fe40007ffe0ff */
[----:B------:R-:W-:Y:S01]  /*15680*/  IADD3 R5, R236, 0x58, RZ ;  /* 0x00000058ec057810 */ /* 0x000fe20007ffe0ff */
[----:B------:R4:W-:Y:S01]  /*15690*/  @!P1 ST.E.64 [R6.64], R166 ;  /* 0x000000a606009985 */ /* 0x0009e2000c101b06 */
[----:B------:R-:W-:Y:S02]  /*156a0*/  SHF.R.S32.HI R9, RZ, 0x1f, R9 ;  /* 0x0000001fff097819 */ /* 0x000fe40000011409 */
[----:B------:R-:W-:Y:S02]  /*156b0*/  ISETP.GE.AND P1, PT, R5, c[0x0][0x3c8], PT ;  /* 0x0000f20005007a0c */ /* 0x000fe40003f26270 */
[----:B--2---:R-:W-:-:S04]  /*156c0*/  @!P4 LEA R2, P0, R8, R0, 0x2 ;  /* 0x000000000802c211 */ /* 0x004fc800078010ff */
[----:B------:R-:W-:Y:S02]  /*156d0*/  @!P4 LEA.HI.X R3, R8, R4, R9, 0x2, P0 ;  /* 0x000000040803c211 */ /* 0x000fe400000f1409 */
[----:B------:R-:W-:-:S03]  /*156e0*/  @!P3 LEA R8, P0, R10, R0, 0x2 ;  /* 0x000000000a08b211 */ /* 0x000fc600078010ff */
[----:B------:R2:W-:Y:S01]  /*156f0*/  @!P4 ST.E.64 [R2.64], R100 ;  /* 0x000000640200c985 */ /* 0x0005e2000c101b06 */
[----:B------:R-:W-:Y:S02]  /*15700*/  @!P3 LEA.HI.X R9, R10, R4, R14, 0x2, P0 ;  /* 0x000000040a09b211 */ /* 0x000fe400000f140e */
[C---:B------:R-:W-:Y:S02]  /*15710*/  IADD3 R14, R236.reuse, 0x50, RZ ;  /* 0x00000050ec0e7810 */ /* 0x040fe40007ffe0ff */
[C---:B----4-:R-:W-:Y:S01]  /*15720*/  @!P2 LEA R6, P0, R11.reuse, R0, 0x2 ;  /* 0x000000000b06a211 */ /* 0x050fe200078010ff */
[----:B------:R4:W-:Y:S01]  /*15730*/  @!P3 ST.E.64 [R8.64], R170 ;  /* 0x000000aa0800b985 */ /* 0x0009e2000c101b06 */
[----:B------:R-:W-:Y:S02]  /*15740*/  SHF.R.S32.HI R14, RZ, 0x1f, R14 ;  /* 0x0000001fff0e7819 */ /* 0x000fe4000001140e */
[----:B------:R-:W-:Y:S02]  /*15750*/  IADD3 R10, R236, 0x58, RZ ;  /* 0x00000058ec0a7810 */ /* 0x000fe40007ffe0ff */
[----:B------:R-:W-:-:S02]  /*15760*/  @!P2 LEA.HI.X R7, R11, R4, R14, 0x2, P0 ;  /* 0x000000040b07a211 */ /* 0x000fc400000f140e */
[----:B------:R-:W-:-:S03]  /*15770*/  SHF.R.S32.HI R10, RZ, 0x1f, R10 ;  /* 0x0000001fff0a7819 */ /* 0x000fc6000001140a */
[----:B------:R4:W-:Y:S01]  /*15780*/  @!P2 ST.E.64 [R6.64], R168 ;  /* 0x000000a80600a985 */ /* 0x0009e2000c101b06 */
[----:B--2---:R-:W-:-:S04]  /*15790*/  @!P1 LEA R2, P0, R5, R0, 0x2 ;  /* 0x0000000005029211 */ /* 0x004fc800078010ff */
[----:B------:R-:W-:-:S05]  /*157a0*/  @!P1 LEA.HI.X R3, R5, R4, R10, 0x2, P0 ;  /* 0x0000000405039211 */ /* 0x000fca00000f140a */
[----:B------:R4:W-:Y:S04]  /*157b0*/  @!P1 ST.E.64 [R2.64], R84 ;  /* 0x0000005402009985 */ /* 0x0009e8000c101b06 */
.L_x_599:
[----:B------:R-:W-:Y:S05]  /*157c0*/  BSYNC B0 ;  /* 0x0000000000007941 */ /* 0x000fea0003800000 */
.L_x_598:
[----:B------:R-:W-:Y:S05]  /*157d0*/  BRA.DIV ~URZ, `(.L_x_600) ;  /* 0x00003d827f007947 */ /* 0x000fea000b800000 */
[----:B--2---:R2:W1:Y:S04]  /*157e0*/  SHFL.IDX PT, R4, R12, 0x1, 0x1c1f ;  /* 0x003c1f000c047f89 */ /* 0x00446800000e0000 */
[----:B----4-:R2:W4:Y:S02]  /*157f0*/  SHFL.IDX PT, R0, R13, 0x1, 0x1c1f ;  /* 0x003c1f000d007f89 */ /* 0x01052400000e0000 */
.L_x_665:
[----:B------:R-:W-:Y:S01]  /*15800*/  BSSY B0, `(.L_x_601) ;  /* 0x0000054000007945 */ /* 0x000fe20003800000 */
[----:B------:R-:W-:Y:S05]  /*15810*/  @P6 BRA `(.L_x_602) ;  /* 0x0000052000006947 */ /* 0x000fea0003800000 */
[C---:B------:R-:W-:Y:S02]  /*15820*/  ISETP.GE.AND P1, PT, R236.reuse, c[0x0][0x3c8], PT ;  /* 0x0000f200ec007a0c */ /* 0x040fe40003f26270 */
[C---:B------:R-:W-:Y:S02]  /*15830*/  IADD3 R9, R236.reuse, 0x8, RZ ;  /* 0x00000008ec097810 */ /* 0x040fe40007ffe0ff */
[----:B------:R-:W-:Y:S02]  /*15840*/  IADD3 R11, R236, 0x10, RZ ;  /* 0x00000010ec0b7810 */ /* 0x000fe40007ffe0ff */
[----:B------:R-:W-:-:S02]  /*15850*/  ISETP.GE.AND P0, PT, R9, c[0x0][0x3c8], PT ;  /* 0x0000f20009007a0c */ /* 0x000fc40003f06270 */
[C---:B------:R-:W-:Y:S02]  /*15860*/  IADD3 R5, R236.reuse, 0x18, RZ ;  /* 0x00000018ec057810 */ /* 0x040fe40007ffe0ff */
[----:B------:R-:W-:Y:S02]  /*15870*/  SHF.R.S32.HI R6, RZ, 0x1f, R236 ;  /* 0x0000001fff067819 */ /* 0x000fe400000114ec */
[----:B------:R-:W-:Y:S02]  /*15880*/  ISETP.GE.AND P3, PT, R11, c[0x0][0x3c8], PT ;  /* 0x0000f2000b007a0c */ /* 0x000fe40003f66270 */
[C---:B----4-:R-:W-:Y:S02]  /*15890*/  @!P1 LEA R2, P2, R236.reuse, R0, 0x2 ;  /* 0x00000000ec029211 */ /* 0x050fe400078410ff */
[----:B------:R-:W-:Y:S02]  /*158a0*/  IADD3 R10, R236, 0x8, RZ ;  /* 0x00000008ec0a7810 */ /* 0x000fe40007ffe0ff */
[----:B------:R-:W-:-:S02]  /*158b0*/  ISETP.GE.AND P5, PT, R5, c[0x0][0x3c8], PT ;  /* 0x0000f20005007a0c */ /* 0x000fc40003fa6270 */
[C---:B-1----:R-:W-:Y:S02]  /*158c0*/  @!P1 LEA.HI.X R3, R236.reuse, R4, R6, 0x2, P2 ;  /* 0x00000004ec039211 */ /* 0x042fe400010f1406 */
[----:B------:R-:W-:Y:S02]  /*158d0*/  SHF.R.S32.HI R10, RZ, 0x1f, R10 ;  /* 0x0000001fff0a7819 */ /* 0x000fe4000001140a */
[C---:B------:R-:W-:Y:S01]  /*158e0*/  @!P0 LEA R6, P2, R9.reuse, R0, 0x2 ;  /* 0x0000000009068211 */ /* 0x040fe200078410ff */
[----:B------:R1:W-:Y:S01]  /*158f0*/  @!P1 ST.E.64 [R2.64], R124 ;  /* 0x0000007c02009985 */ /* 0x0003e2000c101b06 */
[C---:B------:R-:W-:Y:S02]  /*15900*/  IADD3 R8, R236.reuse, 0x20, RZ ;  /* 0x00000020ec087810 */ /* 0x040fe40007ffe0ff */
[----:B------:R-:W-:Y:S02]  /*15910*/  @!P0 LEA.HI.X R7, R9, R4, R10, 0x2, P2 ;  /* 0x0000000409078211 */ /* 0x000fe400010f140a */
[----:B------:R-:W-:-:S02]  /*15920*/  IADD3 R14, R236, 0x10, RZ ;  /* 0x00000010ec0e7810 */ /* 0x000fc40007ffe0ff */
[----:B------:R-:W-:Y:S01]  /*15930*/  ISETP.GE.AND P2, PT, R8, c[0x0][0x3c8], PT ;  /* 0x0000f20008007a0c */ /* 0x000fe20003f46270 */
[----:B------:R4:W-:Y:S01]  /*15940*/  @!P0 ST.E.64 [R6.64], R126 ;  /* 0x0000007e06008985 */ /* 0x0009e2000c101b06 */
[C---:B------:R-:W-:Y:S02]  /*15950*/  IADD3 R9, R236.reuse, 0x18, RZ ;  /* 0x00000018ec097810 */ /* 0x040fe40007ffe0ff */
[----:B------:R-:W-:Y:S02]  /*15960*/  IADD3 R10, R236, 0x28, RZ ;  /* 0x00000028ec0a7810 */ /* 0x000fe40007ffe0ff */
[----:B------:R-:W-:Y:S02]  /*15970*/  SHF.R.S32.HI R14, RZ, 0x1f, R14 ;  /* 0x0000001fff0e7819 */ /* 0x000fe4000001140e */
[----:B------:R-:W-:Y:S02]  /*15980*/  SHF.R.S32.HI R9, RZ, 0x1f, R9 ;  /* 0x0000001fff097819 */ /* 0x000fe40000011409 */
[----:B------:R-:W-:-:S02]  /*15990*/  ISETP.GE.AND P1, PT, R10, c[0x0][0x3c8], PT ;  /* 0x0000f2000a007a0c */ /* 0x000fc40003f26270 */
[C---:B------:R-:W-:Y:S02]  /*159a0*/  IADD3 R17, R236.reuse, 0x40, RZ ;  /* 0x00000040ec117810 */ /* 0x040fe40007ffe0ff */
[C---:B------:R-:W-:Y:S02]  /*159b0*/  IADD3 R15, R236.reuse, 0x30, RZ ;  /* 0x00000030ec0f7810 */ /* 0x040fe40007ffe0ff */
[----:B------:R-:W-:Y:S02]  /*159c0*/  IADD3 R18, R236, 0x40, RZ ;  /* 0x00000040ec127810 */ /* 0x000fe40007ffe0ff */
[----:B------:R-:W-:Y:S02]  /*159d0*/  SHF.R.S32.HI R15, RZ, 0x1f, R15 ;  /* 0x0000001fff0f7819 */ /* 0x000fe4000001140f */
[----:B------:R-:W-:Y:S02]  /*159e0*/  SHF.R.S32.HI R18, RZ, 0x1f, R18 ;  /* 0x0000001fff127819 */ /* 0x000fe40000011412 */
[----:B-1----:R-:W-:-:S02]  /*159f0*/  @!P3 LEA R2, P4, R11, R0, 0x2 ;  /* 0x000000000b02b211 */ /* 0x002fc400078810ff */
[C---:B------:R-:W-:Y:S02]  /*15a00*/  IADD3 R16, R236.reuse, 0x48, RZ ;  /* 0x00000048ec107810 */ /* 0x040fe40007ffe0ff */
[----:B------:R-:W-:Y:S02]  /*15a10*/  @!P3 LEA.HI.X R3, R11, R4, R14, 0x2, P4 ;  /* 0x000000040b03b211 */ /* 0x000fe400020f140e */
[C---:B------:R-:W-:Y:S02]  /*15a20*/  IADD3 R11, R236.reuse, 0x30, RZ ;  /* 0x00000030ec0b7810 */ /* 0x040fe40007ffe0ff */
[C---:B----4-:R-:W-:Y:S01]  /*15a30*/  @!P5 LEA R6, P0, R5.reuse, R0, 0x2 ;  /* 0x000000000506d211 */ /* 0x050fe200078010ff */
[----:B------:R1:W-:Y:S01]  /*15a40*/  @!P3 ST.E.64 [R2.64], R130 ;  /* 0x000000820200b985 */ /* 0x0003e2000c101b06 */
[----:B------:R-:W-:Y:S02]  /*15a50*/  IADD3 R14, R236, 0x28, RZ ;  /* 0x00000028ec0e7810 */ /* 0x000fe40007ffe0ff */
[----:B------:R-:W-:-:S02]  /*15a60*/  @!P5 LEA.HI.X R7, R5, R4, R9, 0x2, P0 ;  /* 0x000000040507d211 */ /* 0x000fc400000f1409 */
[C---:B------:R-:W-:Y:S02]  /*15a70*/  IADD3 R9, R236.reuse, 0x20, RZ ;  /* 0x00000020ec097810 */ /* 0x040fe40007ffe0ff */
[----:B------:R-:W-:Y:S01]  /*15a80*/  ISETP.GE.AND P0, PT, R11, c[0x0][0x3c8], PT ;  /* 0x0000f2000b007a0c */ /* 0x000fe20003f06270 */
[----:B------:R4:W-:Y:S01]  /*15a90*/  @!P5 ST.E.64 [R6.64], R96 ;  /* 0x000000600600d985 */ /* 0x0009e2000c101b06 */
[----:B------:R-:W-:Y:S02]  /*15aa0*/  IADD3 R5, R236, 0x38, RZ ;  /* 0x00000038ec057810 */ /* 0x000fe40007ffe0ff */
[----:B------:R-:W-:Y:S02]  /*15ab0*/  SHF.R.S32.HI R9, RZ, 0x1f, R9 ;  /* 0x0000001fff097819 */ /* 0x000fe40000011409 */
[----:B------:R-:W-:Y:S02]  /*15ac0*/  ISETP.GE.AND P4, PT, R5, c[0x0][0x3c8], PT ;  /* 0x0000f20005007a0c */ /* 0x000fe40003f86270 */
[----:B------:R-:W-:-:S02]  /*15ad0*/  SHF.R.S32.HI R14, RZ, 0x1f, R14 ;  /* 0x0000001fff0e7819 */ /* 0x000fc4000001140e */
[----:B------:R-:W-:Y:S02]  /*15ae0*/  ISETP.GE.AND P5, PT, R17, c[0x0][0x3c8], PT ;  /* 0x0000f20011007a0c */ /* 0x000fe40003fa6270 */
[----:B------:R-:W-:Y:S02]  /*15af0*/  SHF.R.S32.HI R16, RZ, 0x1f, R16 ;  /* 0x0000001fff107819 */ /* 0x000fe40000011410 */
[----:B-1----:R-:W-:-:S04]  /*15b00*/  @!P2 LEA R2, P3, R8, R0, 0x2 ;  /* 0x000000000802a211 */ /* 0x002fc800078610ff */
[----:B------:R-:W-:Y:S02]  /*15b10*/  @!P2 LEA.HI.X R3, R8, R4, R9, 0x2, P3 ;  /* 0x000000040803a211 */ /* 0x000fe400018f1409 */
[----:B------:R-:W-:-:S03]  /*15b20*/  @!P1 LEA R8, P3, R10, R0, 0x2 ;  /* 0x000000000a089211 */ /* 0x000fc600078610ff */
[----:B------:R1:W-:Y:S01]  /*15b30*/  @!P2 ST.E.64 [R2.64], R104 ;  /* 0x000000680200a985 */ /* 0x0003e2000c101b06 */
[----:B------:R-:W-:Y:S02]  /*15b40*/  @!P1 LEA.HI.X R9, R10, R4, R14, 0x2, P3 ;  /* 0x000000040a099211 */ /* 0x000fe400018f140e */
[C---:B------:R-:W-:Y:S02]  /*15b50*/  IADD3 R14, R236.reuse, 0x48, RZ ;  /* 0x00000048ec0e7810 */ /* 0x040fe40007ffe0ff */
[C---:B----4-:R-:W-:Y:S01]  /*15b60*/  @!P0 LEA R6, P2, R11.reuse, R0, 0x2 ;  /* 0x000000000b068211 */ /* 0x050fe200078410ff */
[----:B------:R4:W-:Y:S01]  /*15b70*/  @!P1 ST.E.64 [R8.64], R110 ;  /* 0x0000006e08009985 */ /* 0x0009e2000c101b06 */
[----:B------:R-:W-:Y:S02]  /*15b80*/  IADD3 R10, R236, 0x38, RZ ;  /* 0x00000038ec0a7810 */ /* 0x000fe40007ffe0ff */
[----:B------:R-:W-:Y:S02]  /*15b90*/  ISETP.GE.AND P3, PT, R14, c[0x0][0x3c8], PT ;  /* 0x0000f2000e007a0c */ /* 0x000fe40003f66270 */
[----:B------:R-:W-:-:S02]  /*15ba0*/  @!P0 LEA.HI.X R7, R11, R4, R15, 0x2, P2 ;  /* 0x000000040b078211 */ /* 0x000fc400010f140f */
[----:B------:R-:W-:Y:S02]  /*15bb0*/  SHF.R.S32.HI R10, RZ, 0x1f, R10 ;  /* 0x0000001fff0a7819 */ /* 0x000fe4000001140a */
[----:B------:R-:W-:Y:S01]  /*15bc0*/  IADD3 R15, R236, 0x50, RZ ;  /* 0x00000050ec0f7810 */ /* 0x000fe20007ffe0ff */
[----:B------:R5:W-:Y:S03]  /*15bd0*/  @!P0 ST.E.64 [R6.64], R112 ;  /* 0x0000007006008985 */ /* 0x000be6000c101b06 */
[----:B------:R-:W-:Y:S02]  /*15be0*/  ISETP.GE.AND P2, PT, R15, c[0x0][0x3c8], PT ;  /* 0x0000f2000f007a0c */ /* 0x000fe40003f46270 */
[----:B-1----:R-:W-:-:S04]  /*15bf0*/  @!P4 LEA R2, P1, R5, R0, 0x2 ;  /* 0x000000000502c211 */ /* 0x002fc800078210ff */
[----:B------:R-:W-:Y:S02]  /*15c00*/  @!P4 LEA.HI.X R3, R5, R4, R10, 0x2, P1 ;  /* 0x000000040503c211 */ /* 0x000fe400008f140a */
[C---:B------:R-:W-:Y:S02]  /*15c10*/  @!P5 LEA R10, P0, R17.reuse, R0, 0x2 ;  /* 0x00000000110ad211 */ /* 0x040fe400078010ff */
[----:B------:R-:W-:Y:S01]  /*15c20*/  IADD3 R5, R236, 0x58, RZ ;  /* 0x00000058ec057810 */ /* 0x000fe20007ffe0ff */
[----:B------:R1:W-:Y:S01]  /*15c30*/  @!P4 ST.E.64 [R2.64], R114 ;  /* 0x000000720200c985 */ /* 0x0003e2000c101b06 */
[----:B------:R-:W-:Y:S02]  /*15c40*/  @!P5 LEA.HI.X R11, R17, R4, R18, 0x2, P0 ;  /* 0x00000004110bd211 */ /* 0x000fe400000f1412 */
[C---:B----4-:R-:W-:Y:S02]  /*15c50*/  @!P3 LEA R8, P0, R14.reuse, R0, 0x2 ;  /* 0x000000000e08b211 */ /* 0x050fe400078010ff */
[----:B------:R-:W-:Y:S01]  /*15c60*/  ISETP.GE.AND P1, PT, R5, c[0x0][0x3c8], PT ;  /* 0x0000f20005007a0c */ /* 0x000fe20003f26270 */
[----:B------:R4:W-:Y:S01]  /*15c70*/  @!P5 ST.E.64 [R10.64], R146 ;  /* 0x000000920a00d985 */ /* 0x0009e2000c101b06 */
[----:B------:R-:W-:-:S02]  /*15c80*/  @!P3 LEA.HI.X R9, R14, R4, R16, 0x2, P0 ;  /* 0x000000040e09b211 */ /* 0x000fc400000f1410 */
[C---:B------:R-:W-:Y:S02]  /*15c90*/  IADD3 R16, R236.reuse, 0x50, RZ ;  /* 0x00000050ec107810 */ /* 0x040fe40007ffe0ff */
[C---:B-----5:R-:W-:Y:S01]  /*15ca0*/  @!P2 LEA R6, P0, R15.reuse, R0, 0x2 ;  /* 0x000000000f06a211 */ /* 0x060fe200078010ff */
[----:B------:R4:W-:Y:S01]  /*15cb0*/  @!P3 ST.E.64 [R8.64], R142 ;  /* 0x0000008e0800b985 */ /* 0x0009e2000c101b06 */
[----:B------:R-:W-:Y:S02]  /*15cc0*/  SHF.R.S32.HI R16, RZ, 0x1f, R16 ;  /* 0x0000001fff107819 */ /* 0x000fe40000011410 */
[----:B------:R-:W-:Y:S02]  /*15cd0*/  IADD3 R14, R236, 0x58, RZ ;  /* 0x00000058ec0e7810 */ /* 0x000fe40007ffe0ff */
[----:B------:R-:W-:Y:S02]  /*15ce0*/  @!P2 LEA.HI.X R7, R15, R4, R16, 0x2, P0 ;  /* 0x000000040f07a211 */ /* 0x000fe400000f1410 */
[----:B------:R-:W-:-:S03]  /*15cf0*/  SHF.R.S32.HI R14, RZ, 0x1f, R14 ;  /* 0x0000001fff0e7819 */ /* 0x000fc6000001140e */
[----:B------:R4:W-:Y:S01]  /*15d00*/  @!P2 ST.E.64 [R6.64], R82 ;  /* 0x000000520600a985 */ /* 0x0009e2000c101b06 */
[----:B-1----:R-:W-:-:S04]  /*15d10*/  @!P1 LEA R2, P0, R5, R0, 0x2 ;  /* 0x0000000005029211 */ /* 0x002fc800078010ff */
[----:B------:R-:W-:-:S05]  /*15d20*/  @!P1 LEA.HI.X R3, R5, R4, R14, 0x2, P0 ;  /* 0x0000000405039211 */ /* 0x000fca00000f140e */
[----:B------:R4:W-:Y:S04]  /*15d30*/  @!P1 ST.E.64 [R2.64], R80 ;  /* 0x0000005002009985 */ /* 0x0009e8000c101b06 */
.L_x_602:
[----:B------:R-:W-:Y:S05]  /*15d40*/  BSYNC B0 ;  /* 0x0000000000007941 */ /* 0x000fea0003800000 */
.L_x_601:
[----:B------:R-:W-:Y:S05]  /*15d50*/  BRA.DIV ~URZ, `(.L_x_603) ;  /* 0x000038c27f007947 */ /* 0x000fea000b800000 */
[----:B-1----:R1:W2:Y:S02]  /*15d60*/  SHFL.IDX PT, R4, R12, 0x2, 0x1c1f ;  /* 0x005c1f000c047f89 */ /* 0x0022a400000e0000 */
.L_x_666:
[----:B------:R-:W-:Y:S05]  /*15d70*/  BRA.DIV ~URZ, `(.L_x_604) ;  /* 0x000039127f007947 */ /* 0x000fea000b800000 */
[----:B----4-:R4:W1:Y:S02]  /*15d80*/  SHFL.IDX PT, R0, R13, 0x2, 0x1c1f ;  /* 0x005c1f000d007f89 */ /* 0x01086400000e0000 */
.L_x_667:
[----:B------:R-:W-:Y:S01]  /*15d90*/  LOP3.LUT P0, RZ, R198, 0x1, RZ, 0xc0, !PT ;  /* 0x00000001c6ff7812 */ /* 0x000fe2000780c0ff */
[----:B------:R-:W-:-:S12]  /*15da0*/  BSSY B0, `(.L_x_605) ;  /* 0x0000054000007945 */ /* 0x000fd80003800000 */
[----:B------:R-:W-:Y:S05]  /*15db0*/  @P0 BRA `(.L_x_606) ;  /* 0x0000052000000947 */ /* 0x000fea0003800000 */
[C---:B------:R-:W-:Y:S02]  /*15dc0*/  IADD3 R5, R236.reuse, 0x8, RZ ;  /* 0x00000008ec057810 */ /* 0x040fe40007ffe0ff */
[C---:B------:R-:W-:Y:S02]  /*15dd0*/  ISETP.GE.AND P0, PT, R236.reuse, c[0x0][0x3c8], PT ;  /* 0x0000f200ec007a0c */ /* 0x040fe40003f06270 */
[----:B------:R-:W-:Y:S02]  /*15de0*/  ISETP.GE.AND P2, PT, R5, c[0x0][0x3c8], PT ;  /* 0x0000f20005007a0c */ /* 0x000fe40003f46270 */
[C---:B------:R-:W-:Y:S02]  /*15df0*/  IADD3 R16, R236.reuse, 0x10, RZ ;  /* 0x00000010ec107810 */ /* 0x040fe40007ffe0ff */
[----:B------:R-:W-:Y:S02]  /*15e00*/  IADD3 R10, R236, 0x18, RZ ;  /* 0x00000018ec0a7810 */ /* 0x000fe40007ffe0ff */
[----:B------:R-:W-:-:S02]  /*15e10*/  ISETP.GE.AND P4, PT, R16, c[0x0][0x3c8], PT ;  /* 0x0000f20010007a0c */ /* 0x000fc40003f86270 */
[----:B------:R-:W-:Y:S02]  /*15e20*/  IADD3 R6, R236, 0x8, RZ ;  /* 0x00000008ec067810 */ /* 0x000fe40007ffe0ff */
[----:B------:R-:W-:Y:S02]  /*15e30*/  ISETP.GE.AND P3, PT, R10, c[0x0][0x3c8], PT ;  /* 0x0000f2000a007a0c */ /* 0x000fe40003f66270 */
[-C--:B-1----:R-:W-:Y:S02]  /*15e40*/  @!P0 LEA R2, P5, R236, R0.reuse, 0x2 ;  /* 0x00000000ec028211 */ /* 0x082fe400078a10ff */
[----:B------:R-:W-:Y:S02]  /*15e50*/  SHF.R.S32.HI R7, RZ, 0x1f, R236 ;  /* 0x0000001fff077819 */ /* 0x000fe400000114ec */
[----:B------:R-:W-:Y:S02]  /*15e60*/  SHF.R.S32.HI R6, RZ, 0x1f, R6 ;  /* 0x0000001fff067819 */ /* 0x000fe40000011406 */
[----:B------:R-:W-:-:S02]  /*15e70*/  @!P2 LEA R8, P1, R5, R0, 0x2 ;  /* 0x000000000508a211 */ /* 0x000fc400078210ff */
[CC--:B--2---:R-:W-:Y:S02]  /*15e80*/  @!P0 LEA.HI.X R3, R236.reuse, R4.reuse, R7, 0x2, P5 ;  /* 0x00000004ec038211 */ /* 0x0c4fe400028f1407 */
[C---:B------:R-:W-:Y:S02]  /*15e90*/  IADD3 R11, R236.reuse, 0x28, RZ ;  /* 0x00000028ec0b7810 */ /* 0x040fe40007ffe0ff */
[C---:B------:R-:W-:Y:S01]  /*15ea0*/  IADD3 R14, R236.reuse, 0x20, RZ ;  /* 0x00000020ec0e7810 */ /* 0x040fe20007ffe0ff */
[----:B------:R1:W-:Y:S01]  /*15eb0*/  @!P0 ST.E.64 [R2.64], R34 ;  /* 0x0000002202008985 */ /* 0x0003e2000c101b06 */
[----:B------:R-:W-:Y:S02]  /*15ec0*/  @!P2 LEA.HI.X R9, R5, R4, R6, 0x2, P1 ;  /* 0x000000040509a211 */ /* 0x000fe400008f1406 */
[C---:B------:R-:W-:Y:S02]  /*15ed0*/  IADD3 R17, R236.reuse, 0x10, RZ ;  /* 0x00000010ec117810 */ /* 0x040fe40007ffe0ff */
[----:B------:R-:W-:Y:S01]  /*15ee0*/  IADD3 R15, R236, 0x18, RZ ;  /* 0x00000018ec0f7810 */ /* 0x000fe20007ffe0ff */
[----:B------:R2:W-:Y:S01]  /*15ef0*/  @!P2 ST.E.64 [R8.64], R36 ;  /* 0x000000240800a985 */ /* 0x0005e2000c101b06 */
[----:B------:R-:W-:-:S02]  /*15f00*/  ISETP.GE.AND P0, PT, R11, c[0x0][0x3c8], PT ;  /* 0x0000f2000b007a0c */ /* 0x000fc40003f06270 */
[----:B------:R-:W-:Y:S02]  /*15f10*/  ISETP.GE.AND P1, PT, R14, c[0x0][0x3c8], PT ;  /* 0x0000f2000e007a0c */ /* 0x000fe40003f26270 */
[----:B------:R-:W-:Y:S02]  /*15f20*/  @!P4 LEA R6, P5, R16, R0, 0x2 ;  /* 0x000000001006c211 */ /* 0x000fe400078a10ff */
[----:B------:R-:W-:Y:S02]  /*15f30*/  SHF.R.S32.HI R17, RZ, 0x1f, R17 ;  /* 0x0000001fff117819 */ /* 0x000fe40000011411 */
[----:B------:R-:W-:Y:S02]  /*15f40*/  SHF.R.S32.HI R15, RZ, 0x1f, R15 ;  /* 0x0000001fff0f7819 */ /* 0x000fe4000001140f */
[----:B------:R-:W-:Y:S02]  /*15f50*/  IADD3 R5, R236, 0x30, RZ ;  /* 0x00000030ec057810 */ /* 0x000fe40007ffe0ff */
[----:B------:R-:W-:-:S02]  /*15f60*/  @!P4 LEA.HI.X R7, R16, R4, R17, 0x2, P5 ;  /* 0x000000041007c211 */ /* 0x000fc400028f1411 */
[----:B------:R-:W-:Y:S02]  /*15f70*/  ISETP.GE.AND P6, PT, R5, c[0x0][0x3c8], PT ;  /* 0x0000f20005007a0c */ /* 0x000fe40003fc6270 */
[C---:B------:R-:W-:Y:S01]  /*15f80*/  IADD3 R16, R236.reuse, 0x20, RZ ;  /* 0x00000020ec107810 */ /* 0x040fe20007ffe0ff */
[----:B------:R5:W-:Y:S01]  /*15f90*/  @!P4 ST.E.64 [R6.64], R38 ;  /* 0x000000260600c985 */ /* 0x000be2000c101b06 */
[----:B------:R-:W-:Y:S02]  /*15fa0*/  IADD3 R17, R236, 0x48, RZ ;  /* 0x00000048ec117810 */ /* 0x000fe40007ffe0ff */
[----:B------:R-:W-:Y:S02]  /*15fb0*/  SHF.R.S32.HI R16, RZ, 0x1f, R16 ;  /* 0x0000001fff107819 */ /* 0x000fe40000011410 */
[----:B-1----:R-:W-:Y:S02]  /*15fc0*/  @!P3 LEA R2, P2, R10, R0, 0x2 ;  /* 0x000000000a02b211 */ /* 0x002fe400078410ff */
[----:B------:R-:W-:-:S02]  /*15fd0*/  IADD3 R18, R236, 0x48, RZ ;  /* 0x00000048ec127810 */ /* 0x000fc40007ffe0ff */
[----:B------:R-:W-:Y:S02]  /*15fe0*/  @!P3 LEA.HI.X R3, R10, R4, R15, 0x2, P2 ;  /* 0x000000040a03b211 */ /* 0x000fe400010f140f */
[C---:B------:R-:W-:Y:S02]  /*15ff0*/  IADD3 R15, R236.reuse, 0x28, RZ ;  /* 0x00000028ec0f7810 */ /* 0x040fe40007ffe0ff */
[----:B------:R-:W-:Y:S01]  /*16000*/  IADD3 R10, R236, 0x38, RZ ;  /* 0x00000038ec0a7810 */ /* 0x000fe20007ffe0ff */
[----:B------:R1:W-:Y:S01]  /*16010*/  @!P3 ST.E.64 [R2.64], R40 ;  /* 0x000000280200b985 */ /* 0x0003e2000c101b06 */
[----:B------:R-:W-:Y:S02]  /*16020*/  SHF.R.S32.HI R15, RZ, 0x1f, R15 ;  /* 0x0000001fff0f7819 */ /* 0x000fe4000001140f */
[----:B--2---:R-:W-:Y:S02]  /*16030*/  @!P1 LEA R8, P5, R14, R0, 0x2 ;  /* 0x000000000e089211 */ /* 0x004fe400078a10ff */
[----:B------:R-:W-:-:S02]  /*16040*/  ISETP.GE.AND P4, PT, R10, c[0x0][0x3c8], PT ;  /* 0x0000f2000a007a0c */ /* 0x000fc40003f86270 */
[----:B------:R-:W-:Y:S02]  /*16050*/  @!P1 LEA.HI.X R9, R14, R4, R16, 0x2, P5 ;  /* 0x000000040e099211 */ /* 0x000fe400028f1410 */
[C---:B------:R-:W-:Y:S02]  /*16060*/  IADD3 R14, R236.reuse, 0x40, RZ ;  /* 0x00000040ec0e7810 */ /* 0x040fe40007ffe0ff */
[----:B------:R-:W-:Y:S01]  /*16070*/  IADD3 R16, R236, 0x40, RZ ;  /* 0x00000040ec107810 */ /* 0x000fe20007ffe0ff */
[----:B------:R-:W-:Y:S01]  /*16080*/  @!P1 ST.E.64 [R8.64], R64 ;  /* 0x0000004008009985 */ /* 0x000fe2000c101b06 */
[----:B------:R-:W-:Y:S02]  /*16090*/  ISETP.GE.AND P3, PT, R14, c[0x0][0x3c8], PT ;  /* 0x0000f2000e007a0c */ /* 0x000fe40003f66270 */
[----:B-----5:R-:W-:Y:S02]  /*160a0*/  @!P6 LEA R6, P5, R5, R0, 0x2 ;  /* 0x000000000506e211 */ /* 0x020fe400078a10ff */
[----:B------:R-:W-:-:S02]  /*160b0*/  SHF.R.S32.HI R16, RZ, 0x1f, R16 ;  /* 0x0000001fff107819 */ /* 0x000fc40000011410 */
[----:B------:R-:W-:Y:S02]  /*160c0*/  SHF.R.S32.HI R18, RZ, 0x1f, R18 ;  /* 0x0000001fff127819 */ /* 0x000fe40000011412 */
[----:B-1----:R-:W-:-:S04]  /*160d0*/  @!P0 LEA R2, P2, R11, R0, 0x2 ;  /* 0x000000000b028211 */ /* 0x002fc800078410ff */
[-C--:B------:R-:W-:Y:S02]  /*160e0*/  @!P0 LEA.HI.X R3, R11, R4.reuse, R15, 0x2, P2 ;  /* 0x000000040b038211 */ /* 0x080fe400010f140f */
[C---:B------:R-:W-:Y:S02]  /*160f0*/  IADD3 R11, R236.reuse, 0x30, RZ ;  /* 0x00000030ec0b7810 */ /* 0x040fe40007ffe0ff */
[----:B------:R-:W-:Y:S01]  /*16100*/  IADD3 R15, R236, 0x50, RZ ;  /* 0x00000050ec0f7810 */ /* 0x000fe20007ffe0ff */
        /* <DEDUP_REMOVED lines=9> */
[----:B------:R-:W-:Y:S02]  /*161a0*/  ISETP.GE.AND P0, PT, R5, c[0x0][0x3c8], PT ;  /* 0x0000f20005007a0c */ /* 0x000fe40003f06270 */
[----:B-1----:R-:W-:-:S04]  /*161b0*/  @!P4 LEA R2, P5, R10, R0, 0x2 ;  /* 0x000000000a02c211 */ /* 0x002fc800078a10ff */
[----:B------:R-:W-:Y:S02]  /*161c0*/  @!P4 LEA.HI.X R3, R10, R4, R11, 0x2, P5 ;  /* 0x000000040a03c211 */ /* 0x000fe400028f140b */
[----:B------:R-:W-:-:S03]  /*161d0*/  @!P3 LEA R10, P5, R14, R0, 0x2 ;  /* 0x000000000e0ab211 */ /* 0x000fc600078a10ff */
[----:B------:R1:W-:Y:S01]  /*161e0*/  @!P4 ST.E.64 [R2.64], R46 ;  /* 0x0000002e0200c985 */ /* 0x0003e2000c101b06 */
[----:B------:R-:W-:Y:S02]  /*161f0*/  @!P3 LEA.HI.X R11, R14, R4, R16, 0x2, P5 ;  /* 0x000000040e0bb211 */ /* 0x000fe400028f1410 */
[-C--:B------:R-:W-:Y:S02]  /*16200*/  @!P2 LEA R8, P4, R17, R0.reuse, 0x2 ;  /* 0x000000001108a211 */ /* 0x080fe400078810ff */
[C---:B------:R-:W-:Y:S01]  /*16210*/  IADD3 R16, R236.reuse, 0x50, RZ ;  /* 0x00000050ec107810 */ /* 0x040fe20007ffe0ff */
[----:B------:R3:W-:Y:S01]  /*16220*/  @!P3 ST.E.64 [R10.64], R68 ;  /* 0x000000440a00b985 */ /* 0x0007e2000c101b06 */
[----:B------:R-:W-:Y:S02]  /*16230*/  IADD3 R14, R236, 0x58, RZ ;  /* 0x00000058ec0e7810 */ /* 0x000fe40007ffe0ff */
[----:B--2---:R-:W-:Y:S02]  /*16240*/  @!P1 LEA R6, P5, R15, R0, 0x2 ;  /* 0x000000000f069211 */ /* 0x004fe400078a10ff */
[----:B------:R-:W-:-:S02]  /*16250*/  SHF.R.S32.HI R16, RZ, 0x1f, R16 ;  /* 0x0000001fff107819 */ /* 0x000fc40000011410 */
[-C--:B------:R-:W-:Y:S02]  /*16260*/  @!P2 LEA.HI.X R9, R17, R4.reuse, R18, 0x2, P4 ;  /* 0x000000041109a211 */ /* 0x080fe400020f1412 */
[----:B------:R-:W-:Y:S02]  /*16270*/  SHF.R.S32.HI R14, RZ, 0x1f, R14 ;  /* 0x0000001fff0e7819 */ /* 0x000fe4000001140e */
[----:B------:R-:W-:Y:S01]  /*16280*/  @!P1 LEA.HI.X R7, R15, R4, R16, 0x2, P5 ;  /* 0x000000040f079211 */ /* 0x000fe200028f1410 */
[----:B------:R3:W-:Y:S04]  /*16290*/  @!P2 ST.E.64 [R8.64], R60 ;  /* 0x0000003c0800a985 */ /* 0x0007e8000c101b06 */
[----:B------:R3:W-:Y:S01]  /*162a0*/  @!P1 ST.E.64 [R6.64], R48 ;  /* 0x0000003006009985 */ /* 0x0007e2000c101b06 */
[----:B-1----:R-:W-:-:S04]  /*162b0*/  @!P0 LEA R2, P4, R5, R0, 0x2 ;  /* 0x0000000005028211 */ /* 0x002fc800078810ff */
[----:B------:R-:W-:-:S05]  /*162c0*/  @!P0 LEA.HI.X R3, R5, R4, R14, 0x2, P4 ;  /* 0x0000000405038211 */ /* 0x000fca00020f140e */
[----:B------:R3:W-:Y:S04]  /*162d0*/  @!P0 ST.E.64 [R2.64], R26 ;  /* 0x0000001a02008985 */ /* 0x0007e8000c101b06 */
.L_x_606:
[----:B------:R-:W-:Y:S05]  /*162e0*/  BSYNC B0 ;  /* 0x0000000000007941 */ /* 0x000fea0003800000 */
.L_x_605:
[----:B------:R-:W-:Y:S05]  /*162f0*/  BRA.DIV ~URZ, `(.L_x_607) ;  /* 0x000033f27f007947 */ /* 0x000fea000b800000 */
[----:B--2---:R2:W3:Y:S04]  /*16300*/  SHFL.IDX PT, R4, R12, 0x3, 0x1c1f ;  /* 0x007c1f000c047f89 */ /* 0x0044e800000e0000 */
[----:B-1----:R2:W1:Y:S02]  /*16310*/  SHFL.IDX PT, R0, R13, 0x3, 0x1c1f ;  /* 0x007c1f000d007f89 */ /* 0x00246400000e0000 */
.L_x_668:
[----:B------:R-:W-:-:S13]  /*16320*/  LOP3.LUT P0, RZ, R198, 0x2, RZ, 0xc0, !PT ;  /* 0x00000002c6ff7812 */ /* 0x000fda000780c0ff */
[----:B------:R-:W-:Y:S05]  /*16330*/  @P0 BRA `(.L_x_595) ;  /* 0x0000138000000947 */ /* 0x000fea0003800000 */
[C---:B------:R-:W-:Y:S02]  /*16340*/  ISETP.GE.AND P4, PT, R236.reuse, c[0x0][0x3c8], PT ;  /* 0x0000f200ec007a0c */ /* 0x040fe40003f86270 */
[C---:B---3--:R-:W-:Y:S02]  /*16350*/  IADD3 R8, R236.reuse, 0x8, RZ ;  /* 0x00000008ec087810 */ /* 0x048fe40007ffe0ff */
[----:B--2---:R-:W-:Y:S02]  /*16360*/  IADD3 R12, R236, 0x18, RZ ;  /* 0x00000018ec0c7810 */ /* 0x004fe40007ffe0ff */
[----:B------:R-:W-:Y:S02]  /*16370*/  ISETP.GE.AND P3, PT, R8, c[0x0][0x3c8], PT ;  /* 0x0000f20008007a0c */ /* 0x000fe40003f66270 */
[----:B------:R-:W-:Y:S02]  /*16380*/  ISETP.GE.AND P1, PT, R12, c[0x0][0x3c8], PT ;  /* 0x0000f2000c007a0c */ /* 0x000fe40003f26270 */
[----:B------:R-:W-:-:S02]  /*16390*/  SHF.R.S32.HI R10, RZ, 0x1f, R236 ;  /* 0x0000001fff0a7819 */ /* 0x000fc400000114ec */
[C---:B------:R-:W-:Y:S02]  /*163a0*/  IADD3 R11, R236.reuse, 0x10, RZ ;  /* 0x00000010ec0b7810 */ /* 0x040fe40007ffe0ff */
[C---:B-1----:R-:W-:Y:S02]  /*163b0*/  @!P4 LEA R6, P6, R236.reuse, R0, 0x2 ;  /* 0x00000000ec06c211 */ /* 0x042fe400078c10ff */
[C---:B------:R-:W-:Y:S02]  /*163c0*/  IADD3 R9, R236.reuse, 0x8, RZ ;  /* 0x00000008ec097810 */ /* 0x040fe40007ffe0ff */
[----:B------:R-:W-:Y:S02]  /*163d0*/  @!P4 LEA.HI.X R7, R236, R4, R10, 0x2, P6 ;  /* 0x00000004ec07c211 */ /* 0x000fe400030f140a */
[----:B------:R-:W-:Y:S02]  /*163e0*/  ISETP.GE.AND P2, PT, R11, c[0x0][0x3c8], PT ;  /* 0x0000f2000b007a0c */ /* 0x000fe40003f46270 */
[----:B------:R-:W-:Y:S01]  /*163f0*/  SHF.R.S32.HI R9, RZ, 0x1f, R9 ;  /* 0x0000001fff097819 */ /* 0x000fe20000011409 */
[----:B------:R1:W-:Y:S01]  /*16400*/  @!P4 ST.E.64 [R6.64], R52 ;  /* 0x000000340600c985 */ /* 0x0003e2000c101b06 */
[----:B------:R-:W-:-:S02]  /*16410*/  @!P3 LEA R2, P5, R8, R0, 0x2 ;  /* 0x000000000802b211 */ /* 0x000fc400078a10ff */
[----:B------:R-:W-:Y:S02]  /*16420*/  IADD3 R5, R236, 0x20, RZ ;  /* 0x00000020ec057810 */ /* 0x000fe40007ffe0ff */
[----:B------:R-:W-:Y:S02]  /*16430*/  @!P3 LEA.HI.X R3, R8, R4, R9, 0x2, P5 ;  /* 0x000000040803b211 */ /* 0x000fe400028f1409 */
[----:B----4-:R-:W-:Y:S02]  /*16440*/  IADD3 R13, R236, 0x10, RZ ;  /* 0x00000010ec0d7810 */ /* 0x010fe40007ffe0ff */
[----:B------:R-:W-:Y:S01]  /*16450*/  ISETP.GE.AND P0, PT, R5, c[0x0][0x3c8], PT ;  /* 0x0000f20005007a0c */ /* 0x000fe20003f06270 */
[----:B------:R2:W-:Y:S01]  /*16460*/  @!P3 ST.E.64 [R2.64], R30 ;  /* 0x0000001e0200b985 */ /* 0x0005e2000c101b06 */
[----:B------:R-:W-:Y:S02]  /*16470*/  @!P2 LEA R8, P3, R11, R0, 0x2 ;  /* 0x000000000b08a211 */ /* 0x000fe400078610ff */
[----:B------:R-:W-:-:S02]  /*16480*/  SHF.R.S32.HI R13, RZ, 0x1f, R13 ;  /* 0x0000001fff0d7819 */ /* 0x000fc4000001140d */
[C---:B------:R-:W-:Y:S02]  /*16490*/  IADD3 R14, R236.reuse, 0x28, RZ ;  /* 0x00000028ec0e7810 */ /* 0x040fe40007ffe0ff */
[----:B------:R-:W-:Y:S02]  /*164a0*/  @!P2 LEA.HI.X R9, R11, R4, R13, 0x2, P3 ;  /* 0x000000040b09a211 */ /* 0x000fe400018f140d */
[C---:B------:R-:W-:Y:S02]  /*164b0*/  IADD3 R13, R236.reuse, 0x18, RZ ;  /* 0x00000018ec0d7810 */ /* 0x040fe40007ffe0ff */
[----:B------:R-:W-:Y:S01]  /*164c0*/  IADD3 R11, R236, 0x20, RZ ;  /* 0x00000020ec0b7810 */ /* 0x000fe20007ffe0ff */
[----:B------:R-:W-:Y:S01]  /*164d0*/  @!P2 ST.E.64 [R8.64], R66 ;  /* 0x000000420800a985 */ /* 0x000fe2000c101b06 */
[----:B------:R-:W-:Y:S02]  /*164e0*/  ISETP.GE.AND P5, PT, R14, c[0x0][0x3c8], PT ;  /* 0x0000f2000e007a0c */ /* 0x000fe40003fa6270 */
[----:B------:R-:W-:-:S02]  /*164f0*/  IADD3 R10, R236, 0x30, RZ ;  /* 0x00000030ec0a7810 */ /* 0x000fc40007ffe0ff */
[----:B------:R-:W-:Y:S02]  /*16500*/  SHF.R.S32.HI R13, RZ, 0x1f, R13 ;  /* 0x0000001fff0d7819 */ /* 0x000fe4000001140d */
[----:B-1----:R-:W-:Y:S02]  /*16510*/  @!P1 LEA R6, P4, R12, R0, 0x2 ;  /* 0x000000000c069211 */ /* 0x002fe400078810ff */
[----:B------:R-:W-:Y:S02]  /*16520*/  SHF.R.S32.HI R11, RZ, 0x1f, R11 ;  /* 0x0000001fff0b7819 */ /* 0x000fe4000001140b */
[C---:B------:R-:W-:Y:S02]  /*16530*/  IADD3 R16, R236.reuse, 0x28, RZ ;  /* 0x00000028ec107810 */ /* 0x040fe40007ffe0ff */
[----:B------:R-:W-:Y:S02]  /*16540*/  IADD3 R15, R236, 0x40, RZ ;  /* 0x00000040ec0f7810 */ /* 0x000fe40007ffe0ff */
[----:B------:R-:W-:-:S02]  /*16550*/  SHF.R.S32.HI R16, RZ, 0x1f, R16 ;  /* 0x0000001fff107819 */ /* 0x000fc40000011410 */
[----:B--2---:R-:W-:Y:S02]  /*16560*/  @!P0 LEA R2, P6, R5, R0, 0x2 ;  /* 0x0000000005028211 */ /* 0x004fe400078c10ff */
[----:B------:R-:W-:Y:S02]  /*16570*/  ISETP.GE.AND P2, PT, R15, c[0x0][0x3c8], PT ;  /* 0x0000f2000f007a0c */ /* 0x000fe40003f46270 */
[----:B------:R-:W-:Y:S02]  /*16580*/  P2R R3, PR, RZ, 0x10 ;  /* 0x00000010ff037803 */ /* 0x000fe40000000000 */
[----:B------:R-:W-:Y:S02]  /*16590*/  ISETP.GE.AND P4, PT, R10, c[0x0][0x3c8], PT ;  /* 0x0000f2000a007a0c */ /* 0x000fe40003f86270 */
[----:B------:R-:W-:Y:S02]  /*165a0*/  ISETP.NE.AND P3, PT, R3, RZ, PT ;  /* 0x000000ff0300720c */ /* 0x000fe40003f65270 */
[----:B------:R-:W-:-:S02]  /*165b0*/  @!P0 LEA.HI.X R3, R5, R4, R11, 0x2, P6 ;  /* 0x0000000405038211 */ /* 0x000fc400030f140b */
[----:B------:R-:W-:Y:S02]  /*165c0*/  @!P1 LEA.HI.X R7, R12, R4, R13, 0x2, P3 ;  /* 0x000000040c079211 */ /* 0x000fe400018f140d */
[C---:B------:R-:W-:Y:S02]  /*165d0*/  IADD3 R12, R236.reuse, 0x38, RZ ;  /* 0x00000038ec0c7810 */ /* 0x040fe40007ffe0ff */
[----:B------:R-:W-:Y:S01]  /*165e0*/  IADD3 R11, R236, 0x30, RZ ;  /* 0x00000030ec0b7810 */ /* 0x000fe20007ffe0ff */
[----:B------:R1:W-:Y:S01]  /*165f0*/  @!P1 ST.E.64 [R6.64], R56 ;  /* 0x0000003806009985 */ /* 0x0003e2000c101b06 */
[----:B------:R-:W-:Y:S02]  /*16600*/  ISETP.GE.AND P3, PT, R12, c[0x0][0x3c8], PT ;  /* 0x0000f2000c007a0c */ /* 0x000fe40003f66270 */
[----:B------:R-:W-:Y:S01]  /*16610*/  SHF.R.S32.HI R11, RZ, 0x1f, R11 ;  /* 0x0000001fff0b7819 */ /* 0x000fe2000001140b */
[----:B------:R2:W-:Y:S01]  /*16620*/  @!P0 ST.E.64 [R2.64], R32 ;  /* 0x0000002002008985 */ /* 0x0005e2000c101b06 */
[----:B------:R-:W-:-:S02]  /*16630*/  IADD3 R13, R236, 0x48, RZ ;  /* 0x00000048ec0d7810 */ /* 0x000fc40007ffe0ff */
[----:B------:R-:W-:Y:S02]  /*16640*/  IADD3 R5, R236, 0x50, RZ ;  /* 0x00000050ec057810 */ /* 0x000fe40007ffe0ff */
[----:B------:R-:W-:Y:S02]  /*16650*/  ISETP.GE.AND P1, PT, R13, c[0x0][0x3c8], PT ;  /* 0x0000f2000d007a0c */ /* 0x000fe40003f26270 */
[----:B-1----:R-:W-:-:S04]  /*16660*/  @!P5 LEA R6, P0, R14, R0, 0x2 ;  /* 0x000000000e06d211 */ /* 0x002fc800078010ff */
[----:B------:R-:W-:Y:S02]  /*16670*/  @!P5 LEA.HI.X R7, R14, R4, R16, 0x2, P0 ;  /* 0x000000040e07d211 */ /* 0x000fe400000f1410 */
[----:B--2---:R-:W-:Y:S02]  /*16680*/  @!P4 LEA R2, P6, R10, R0, 0x2 ;  /* 0x000000000a02c211 */ /* 0x004fe400078c10ff */
[----:B------:R-:W-:Y:S01]  /*16690*/  IADD3 R14, R236, 0x38, RZ ;  /* 0x00000038ec0e7810 */ /* 0x000fe20007ffe0ff */
[----:B------:R-:W-:Y:S01]  /*166a0*/  @!P5 ST.E.64 [R6.64], R54 ;  /* 0x000000360600d985 */ /* 0x000fe2000c101b06 */
[----:B------:R-:W-:Y:S02]  /*166b0*/  @!P4 LEA.HI.X R3, R10, R4, R11, 0x2, P6 ;  /* 0x000000040a03c211 */ /* 0x000fe400030f140b */
[----:B------:R-:W-:Y:S02]  /*166c0*/  @!P3 LEA R10, P5, R12, R0, 0x2 ;  /* 0x000000000c0ab211 */ /* 0x000fe400078a10ff */
[----:B------:R-:W-:Y:S01]  /*166d0*/  ISETP.GE.AND P0, PT, R5, c[0x0][0x3c8], PT ;  /* 0x0000f20005007a0c */ /* 0x000fe20003f06270 */
[----:B------:R1:W-:Y:S01]  /*166e0*/  @!P4 ST.E.64 [R2.64], R58 ;  /* 0x0000003a0200c985 */ /* 0x0003e2000c101b06 */
[----:B------:R-:W-:-:S02]  /*166f0*/  SHF.R.S32.HI R14, RZ, 0x1f, R14 ;  /* 0x0000001fff0e7819 */ /* 0x000fc4000001140e */
[----:B------:R-:W-:Y:S02]  /*16700*/  IADD3 R16, R236, 0x40, RZ ;  /* 0x00000040ec107810 */ /* 0x000fe40007ffe0ff */
[----:B------:R-:W-:Y:S02]  /*16710*/  @!P2 LEA R8, P6, R15, R0, 0x2 ;  /* 0x000000000f08a211 */ /* 0x000fe400078c10ff */
[----:B------:R-:W-:-:S04]  /*16720*/  SHF.R.S32.HI R16, RZ, 0x1f, R16 ;  /* 0x0000001fff107819 */ /* 0x000fc80000011410 */
[----:B------:R-:W-:Y:S02]  /*16730*/  @!P2 LEA.HI.X R9, R15, R4, R16, 0x2, P6 ;  /* 0x000000040f09a211 */ /* 0x000fe400030f1410 */
[----:B-1----:R-:W-:Y:S02]  /*16740*/  P2R R2, PR, RZ, 0x20 ;  /* 0x00000020ff027803 */ /* 0x002fe40000000000 */
[----:B------:R-:W-:Y:S02]  /*16750*/  @!P1 LEA R6, P5, R13, R0, 0x2 ;  /* 0x000000000d069211 */ /* 0x000fe400078a10ff */
[----:B------:R-:W-:-:S04]  /*16760*/  ISETP.NE.AND P4, PT, R2, RZ, PT ;  /* 0x000000ff0200720c */ /* 0x000fc80003f85270 */
[----:B------:R-:W-:Y:S02]  /*16770*/  @!P3 LEA.HI.X R11, R12, R4, R14, 0x2, P4 ;  /* 0x000000040c0bb211 */ /* 0x000fe400020f140e */
[C---:B------:R-:W-:Y:S02]  /*16780*/  IADD3 R14, R236.reuse, 0x48, RZ ;  /* 0x00000048ec0e7810 */ /* 0x040fe40007ffe0ff */
[----:B------:R-:W-:Y:S01]  /*16790*/  IADD3 R12, R236, 0x50, RZ ;  /* 0x00000050ec0c7810 */ /* 0x000fe20007ffe0ff */
[----:B------:R1:W-:Y:S01]  /*167a0*/  @!P3 ST.E.64 [R10.64], R72 ;  /* 0x000000480a00b985 */ /* 0x0003e2000c101b06 */
[----:B------:R-:W-:Y:S02]  /*167b0*/  SHF.R.S32.HI R14, RZ, 0x1f, R14 ;  /* 0x0000001fff0e7819 */ /* 0x000fe4000001140e */
[----:B------:R-:W-:Y:S01]  /*167c0*/  SHF.R.S32.HI R12, RZ, 0x1f, R12 ;  /* 0x0000001fff0c7819 */ /* 0x000fe2000001140c */
[----:B------:R1:W-:Y:S01]  /*167d0*/  @!P2 ST.E.64 [R8.64], R70 ;  /* 0x000000460800a985 */ /* 0x0003e2000c101b06 */
[----:B------:R-:W-:-:S02]  /*167e0*/  @!P0 LEA R2, P4, R5, R0, 0x2 ;  /* 0x0000000005028211 */ /* 0x000fc400078810ff */
[-C--:B------:R-:W-:Y:S02]  /*167f0*/  @!P1 LEA.HI.X R7, R13, R4.reuse, R14, 0x2, P5 ;  /* 0x000000040d079211 */ /* 0x080fe400028f140e */
[----:B------:R-:W-:Y:S02]  /*16800*/  @!P0 LEA.HI.X R3, R5, R4, R12, 0x2, P4 ;  /* 0x0000000405038211 */ /* 0x000fe400020f140c */
[----:B------:R-:W-:Y:S01]  /*16810*/  IADD3 R5, R236, 0x58, RZ ;  /* 0x00000058ec057810 */ /* 0x000fe20007ffe0ff */
[----:B------:R1:W-:Y:S04]  /*16820*/  @!P1 ST.E.64 [R6.64], R62 ;  /* 0x0000003e06009985 */ /* 0x0003e8000c101b06 */
[----:B------:R1:W-:Y:S01]  /*16830*/  @!P0 ST.E.64 [R2.64], R50 ;  /* 0x0000003202008985 */ /* 0x0003e2000c101b06 */
[----:B------:R-:W-:-:S13]  /*16840*/  ISETP.GE.AND P0, PT, R5, c[0x0][0x3c8], PT ;  /* 0x0000f20005007a0c */ /* 0x000fda0003f06270 */
[----:B------:R-:W-:Y:S05]  /*16850*/  @P0 BRA `(.L_x_595) ;  /* 0x00000e6000000947 */ /* 0x000fea0003800000 */
[----:B------:R-:W-:Y:S02]  /*16860*/  IADD3 R12, R236, 0x58, RZ ;  /* 0x00000058ec0c7810 */ /* 0x000fe40007ffe0ff */
[----:B-1----:R-:W-:Y:S02]  /*16870*/  LEA R2, P0, R5, R0, 0x2 ;  /* 0x0000000005027211 */ /* 0x002fe400078010ff */
[----:B------:R-:W-:-:S04]  /*16880*/  SHF.R.S32.HI R12, RZ, 0x1f, R12 ;  /* 0x0000001fff0c7819 */ /* 0x000fc8000001140c */
[----:B------:R-:W-:-:S05]  /*16890*/  LEA.HI.X R3, R5, R4, R12, 0x2, P0 ;  /* 0x0000000405037211 */ /* 0x000fca00000f140c */
[----:B------:R1:W-:Y:S01]  /*168a0*/  ST.E.64 [R2.64], R28 ;  /* 0x0000001c02007985 */ /* 0x0003e2000c101b06 */
[----:B------:R-:W-:Y:S05]  /*168b0*/  BRA `(.L_x_595) ;  /* 0x00000e0000007947 */ /* 0x000fea0003800000 */
.L_x_580:
[----:B------:R-:W3:Y:S04]  /*168c0*/  LDL.LU R7, [R1+0x24] ;  /* 0x0000240001077983 */ /* 0x000ee80000300800 */
[----:B--2---:R-:W2:Y:S01]  /*168d0*/  LDL R6, [R1+0x2c] ;  /* 0x00002c0001067983 */ /* 0x004ea20000100800 */
[----:B------:R-:W-:Y:S01]  /*168e0*/  ISETP.NE.U32.AND P0, PT, RZ, c[0x0][0x508], PT ;  /* 0x00014200ff007a0c */ /* 0x000fe20003f05070 */
[----:B------:R-:W-:Y:S01]  /*168f0*/  IMAD.MOV.U32 R4, RZ, RZ, 0x4 ;  /* 0x00000004ff047424 */ /* 0x000fe200078e00ff */
[----:B------:R-:W-:Y:S01]  /*16900*/  ISETP.NE.U32.AND P2, PT, RZ, c[0x0][0x500], PT ;  /* 0x00014000ff007a0c */ /* 0x000fe20003f45070 */
[----:B------:R-:W-:Y:S01]  /*16910*/  IMAD.MOV.U32 R19, RZ, RZ, c[0x0][0x388] ;  /* 0x0000e200ff137624 */ /* 0x000fe200078e00ff */
[----:B------:R-:W-:Y:S01]  /*16920*/  ISETP.NE.AND.EX P0, PT, RZ, c[0x0][0x50c], PT, P0 ;  /* 0x00014300ff007a0c */ /* 0x000fe20003f05300 */
[----:B------:R-:W-:Y:S01]  /*16930*/  IMAD.MOV.U32 R0, RZ, RZ, RZ ;  /* 0x000000ffff007224 */ /* 0x000fe200078e00ff */
[----:B------:R-:W-:Y:S01]  /*16940*/  ISETP.NE.AND.EX P2, PT, RZ, c[0x0][0x504], PT, P2 ;  /* 0x00014100ff007a0c */ /* 0x000fe20003f45320 */
[----:B--2---:R-:W-:-:S10]  /*16950*/  IMAD.WIDE R2, R6, R4, c[0x0][0x500] ;  /* 0x0001400006027625 */ /* 0x004fd400078e0204 */
[----:B------:R-:W-:Y:S02]  /*16960*/  @P0 IMAD.WIDE R4, R6, R4, c[0x0][0x508] ;  /* 0x0001420006040625 */ /* 0x000fe400078e0204 */
[----:B------:R2:W5:Y:S04]  /*16970*/  @P2 LDG.E R0, [R2.64] ;  /* 0x0000000602002981 */ /* 0x000568000c1e1900 */
[----:B------:R2:W5:Y:S01]  /*16980*/  @P0 LDG.E R19, [R4.64] ;  /* 0x0000000604130981 */ /* 0x000562000c1e1900 */
[----:B---3--:R-:W-:-:S04]  /*16990*/  ISETP.NE.AND P1, PT, R7, RZ, PT ;  /* 0x000000ff0700720c */ /* 0x008fc80003f25270 */
[----:B------:R-:W-:Y:S01]  /*169a0*/  SEL R18, R7, c[0x0][0x3d4], P1 ;  /* 0x0000f50007127a07 */ /* 0x000fe20000800000 */
[----:B------:R-:W-:Y:S05]  /*169b0*/  @P0 BRA `(.L_x_608) ;  /* 0x0000004000000947 */ /* 0x000fea0003800000 */
[----:B------:R-:W-:Y:S05]  /*169c0*/  @!P2 BRA `(.L_x_608) ;  /* 0x000000300000a947 */ /* 0x000fea0003800000 */
[----:B--2---:R2:W3:Y:S04]  /*169d0*/  LDG.E R4, [R2.64] ;  /* 0x0000000602047981 */ /* 0x0044e8000c1e1900 */
[----:B--2---:R-:W3:Y:S02]  /*169e0*/  LDG.E R2, [R2.64+0x4] ;  /* 0x0000040602027981 */ /* 0x004ee4000c1e1900 */
[----:B---3-5:R-:W-:Y:S02]  /*169f0*/  IADD3 R19, -R4, R2, RZ ;  /* 0x0000000204137210 */ /* 0x028fe40007ffe1ff */
.L_x_608:
[----:B--2---:R-:W2:Y:S01]  /*16a00*/  S2R R4, SR_TID.X ;  /* 0x0000000000047919 */ /* 0x004ea20000002100 */
[----:B------:R-:W-:Y:S01]  /*16a10*/  SHF.R.S32.HI R2, RZ, 0x1f, R6 ;  /* 0x0000001fff027819 */ /* 0x000fe20000011406 */
[----:B------:R-:W-:Y:S01]  /*16a20*/  BSSY B0, `(.L_x_609) ;  /* 0x0000038000007945 */ /* 0x000fe20003800000 */
[----:B-----5:R-:W-:-:S02]  /*16a30*/  SHF.R.S32.HI R17, RZ, 0x1f, R0 ;  /* 0x0000001fff117819 */ /* 0x020fc40000011400 */
[----:B------:R-:W-:Y:S02]  /*16a40*/  SEL R12, R6, RZ, !P2 ;  /* 0x000000ff060c7207 */ /* 0x000fe40005000000 */
[----:B-1----:R-:W-:Y:S02]  /*16a50*/  SEL R20, R2, RZ, !P2 ;  /* 0x000000ff02147207 */ /* 0x002fe40005000000 */
[----:B--2---:R-:W-:-:S13]  /*16a60*/  ISETP.GT.AND P0, PT, R4, 0x7f, PT ;  /* 0x0000007f0400780c */ /* 0x004fda0003f04270 */
[----:B------:R-:W-:Y:S05]  /*16a70*/  @P0 BRA `(.L_x_610) ;  /* 0x0000032000000947 */ /* 0x000fea0003800000 */
[----:B------:R-:W2:Y:S01]  /*16a80*/  LDL R3, [R1+0x18] ;  /* 0x0000180001037983 */ /* 0x000ea20000100800 */
[----:B------:R-:W-:Y:S01]  /*16a90*/  IMAD R2, R19, c[0x0][0x4e8], RZ ;  /* 0x00013a0013027a24 */ /* 0x000fe200078e02ff */
[----:B--2---:R-:W-:-:S04]  /*16aa0*/  IADD3 R13, R3, R4, RZ ;  /* 0x00000004030d7210 */ /* 0x004fc80007ffe0ff */
        /* <DEDUP_REMOVED lines=47> */
.L_x_610:
[----:B------:R-:W-:Y:S05]  /*16da0*/  BSYNC B0 ;  /* 0x0000000000007941 */ /* 0x000fea0003800000 */
.L_x_609:
        /* <DEDUP_REMOVED lines=15> */
[----:B------:R-:W-:Y:S02]  /*16ea0*/  IADD3 R11, R8, R9, RZ ;  /* 0x00000009080b7210 */ /* 0x000fe40007ffe0ff */
[----:B------:R-:W-:Y:S01]  /*16eb0*/  ISETP.NE.AND P0, PT, R2, 0x1, PT ;  /* 0x000000010200780c */ /* 0x000fe20003f05270 */
[----:B------:R-:W-:-:S04]  /*16ec0*/  IMAD.WIDE.U32 R2, R0, c[0x0][0x3a0], RZ ;  /* 0x0000e80000027a25 */ /* 0x000fc800078e00ff */
[----:B------:R-:W-:Y:S01]  /*16ed0*/  IMAD R0, R0, c[0x0][0x3a4], R4 ;  /* 0x0000e90000007a24 */ /* 0x000fe200078e0204 */
[----:B------:R-:W-:Y:S01]  /*16ee0*/  LEA R4, R5, R8, 0x5 ;  /* 0x0000000805047211 */ /* 0x000fe200078e28ff */
[----:B------:R-:W-:-:S03]  /*16ef0*/  IMAD R5, R20, c[0x0][0x3f0], RZ ;  /* 0x0000fc0014057a24 */ /* 0x000fc600078e02ff */
[----:B------:R-:W-:Y:S01]  /*16f00*/  IADD3 R3, R3, R0, RZ ;  /* 0x0000000003037210 */ /* 0x000fe20007ffe0ff */
[----:B------:R-:W-:-:S04]  /*16f10*/  IMAD.IADD R4, R9, 0x1, R4 ;  /* 0x0000000109047824 */ /* 0x000fc800078e0204 */
        /* <DEDUP_REMOVED lines=24> */
.L_x_669:
[----:B------:R-:W-:Y:S05]  /*170a0*/  BRA.DIV ~URZ, `(.L_x_612) ;  /* 0x000027727f007947 */ /* 0x000fea000b800000 */
[----:B------:R3:W4:Y:S02]  /*170b0*/  SHFL.IDX PT, R0, R12, RZ, 0x1c1f ;  /* 0x001c1fff0c007589 */ /* 0x00072400000e0000 */
.L_x_670:
        /* <DEDUP_REMOVED lines=18> */
[----:B------:R2:W-:Y:S04]  /*171e0*/  @!P2 ST.E.128 [R6.64], RZ ;  /* 0x000000ff0600a985 */ /* 0x0005e8000c101d06 */
[----:B------:R2:W-:Y:S04]  /*171f0*/  @!P1 ST.E.128 [R4.64], RZ ;  /* 0x000000ff04009985 */ /* 0x0005e8000c101d06 */
[----:B------:R2:W-:Y:S02]  /*17200*/  @!P0 ST.E.128 [R2.64], RZ ;  /* 0x000000ff02008985 */ /* 0x0005e4000c101d06 */
.L_x_614:
[----:B------:R-:W-:Y:S05]  /*17210*/  BSYNC B0 ;  /* 0x0000000000007941 */ /* 0x000fea0003800000 */
.L_x_613:
[----:B------:R-:W-:Y:S05]  /*17220*/  BRA.DIV ~URZ, `(.L_x_615) ;  /* 0x000026527f007947 */ /* 0x000fea000b800000 */
[----:B--2---:R2:W1:Y:S04]  /*17230*/  SHFL.IDX PT, R8, R9, 0x1, 0x1c1f ;  /* 0x003c1f0009087f89 */ /* 0x00446800000e0000 */
[----:B----4-:R2:W4:Y:S02]  /*17240*/  SHFL.IDX PT, R0, R12, 0x1, 0x1c1f ;  /* 0x003c1f000c007f89 */ /* 0x01052400000e0000 */
.L_x_671:
        /* <DEDUP_REMOVED lines=18> */
[----:B------:R1:W-:Y:S04]  /*17370*/  @!P2 ST.E.128 [R6.64], RZ ;  /* 0x000000ff0600a985 */ /* 0x0003e8000c101d06 */
[----:B------:R1:W-:Y:S04]  /*17380*/  @!P1 ST.E.128 [R4.64], RZ ;  /* 0x000000ff04009985 */ /* 0x0003e8000c101d06 */
[----:B------:R1:W-:Y:S02]  /*17390*/  @!P0 ST.E.128 [R2.64], RZ ;  /* 0x000000ff02008985 */ /* 0x0003e4000c101d06 */
.L_x_617:
[----:B------:R-:W-:Y:S05]  /*173a0*/  BSYNC B0 ;  /* 0x0000000000007941 */ /* 0x000fea0003800000 */
.L_x_616:
[----:B------:R-:W-:Y:S05]  /*173b0*/  BRA.DIV ~URZ, `(.L_x_618) ;  /* 0x000025827f007947 */ /* 0x000fea000b800000 */
[----:B-1----:R1:W2:Y:S02]  /*173c0*/  SHFL.IDX PT, R8, R9, 0x2, 0x1c1f ;  /* 0x005c1f0009087f89 */ /* 0x0022a400000e0000 */
.L_x_672:
[----:B------:R-:W-:Y:S05]  /*173d0*/  BRA.DIV ~URZ, `(.L_x_619) ;  /* 0x000025d27f007947 */ /* 0x000fea000b800000 */
[----:B----4-:R4:W1:Y:S02]  /*173e0*/  SHFL.IDX PT, R0, R12, 0x2, 0x1c1f ;  /* 0x005c1f000c007f89 */ /* 0x01086400000e0000 */
.L_x_673:
        /* <DEDUP_REMOVED lines=21> */
.L_x_621:
[----:B------:R-:W-:Y:S05]  /*17540*/  BSYNC B0 ;  /* 0x0000000000007941 */ /* 0x000fea0003800000 */
.L_x_620:
[----:B------:R-:W-:Y:S05]  /*17550*/  BRA.DIV ~URZ, `(.L_x_622) ;  /* 0x000024b27f007947 */ /* 0x000fea000b800000 */
[----:B--2---:R2:W3:Y:S04]  /*17560*/  SHFL.IDX PT, R8, R9, 0x3, 0x1c1f ;  /* 0x007c1f0009087f89 */ /* 0x0044e800000e0000 */
[----:B-1----:R2:W1:Y:S02]  /*17570*/  SHFL.IDX PT, R0, R12, 0x3, 0x1c1f ;  /* 0x007c1f000c007f89 */ /* 0x00246400000e0000 */
.L_x_674:
[----:B------:R-:W-:-:S04]  /*17580*/  IADD3 R2, R11, 0x60, RZ ;  /* 0x000000600b027810 */ /* 0x000fc80007ffe0ff */
[----:B------:R-:W-:-:S13]  /*17590*/  ISETP.GE.AND P0, PT, R2, R10, PT ;  /* 0x0000000a0200720c */ /* 0x000fda0003f06270 */
[----:B------:R-:W-:Y:S05]  /*175a0*/  @P0 BRA `(.L_x_595) ;  /* 0x0000011000000947 */ /* 0x000fea0003800000 */
[----:B------:R-:W5:Y:S04]  /*175b0*/  LDL.64 R16, [R1+0x30] ;  /* 0x0000300001107983 */ /* 0x000f680000100a00 */
[----:B--2---:R-:W2:Y:S04]  /*175c0*/  LDL R13, [R1+0x1c] ;  /* 0x00001c00010d7983 */ /* 0x004ea80000100800 */
[----:B----4-:R-:W4:Y:S04]  /*175d0*/  LDL R9, [R1+0x38] ;  /* 0x0000380001097983 */ /* 0x010f280000100800 */
[----:B---3--:R-:W3:Y:S04]  /*175e0*/  LDL R14, [R1+0x58] ;  /* 0x00005800010e7983 */ /* 0x008ee80000100800 */
[----:B------:R-:W3:Y:S01]  /*175f0*/  LDL R12, [R1+0x54] ;  /* 0x00005400010c7983 */ /* 0x000ee20000100800 */
[----:B-----5:R-:W-:-:S02]  /*17600*/  ISETP.GE.AND P2, PT, R16, c[0x0][0x3c8], PT ;  /* 0x0000f20010007a0c */ /* 0x020fc40003f46270 */
[----:B--2---:R-:W-:Y:S02]  /*17610*/  ISETP.GE.AND P1, PT, R13, c[0x0][0x3c8], PT ;  /* 0x0000f2000d007a0c */ /* 0x004fe40003f26270 */
[----:B----4-:R-:W-:-:S09]  /*17620*/  ISETP.GE.AND P0, PT, R9, c[0x0][0x3c8], PT ;  /* 0x0000f20009007a0c */ /* 0x010fd20003f06270 */
[CC--:B-1----:R-:W-:Y:S02]  /*17630*/  @!P2 LEA R6, P5, R16.reuse, R0.reuse, 0x1 ;  /* 0x000000001006a211 */ /* 0x0c2fe400078a08ff */
[----:B------:R-:W-:Y:S02]  /*17640*/  @!P1 LEA R4, P4, R13, R0, 0x1 ;  /* 0x000000000d049211 */ /* 0x000fe400078808ff */
[----:B------:R-:W-:Y:S02]  /*17650*/  @!P2 LEA.HI.X R7, R16, R8, R17, 0x1, P5 ;  /* 0x000000081007a211 */ /* 0x000fe400028f0c11 */
[----:B------:R-:W-:Y:S02]  /*17660*/  @!P0 LEA R2, P3, R9, R0, 0x1 ;  /* 0x0000000009028211 */ /* 0x000fe400078608ff */
[-C--:B---3--:R-:W-:Y:S02]  /*17670*/  @!P1 LEA.HI.X R5, R13, R8.reuse, R14, 0x1, P4 ;  /* 0x000000080d059211 */ /* 0x088fe400020f0c0e */
[----:B------:R-:W-:Y:S01]  /*17680*/  @!P0 LEA.HI.X R3, R9, R8, R12, 0x1, P3 ;  /* 0x0000000809038211 */ /* 0x000fe200018f0c0c */
[----:B------:R1:W-:Y:S04]  /*17690*/  @!P2 ST.E.128 [R6.64], RZ ;  /* 0x000000ff0600a985 */ /* 0x0003e8000c101d06 */
[----:B------:R1:W-:Y:S04]  /*176a0*/  @!P1 ST.E.128 [R4.64], RZ ;  /* 0x000000ff04009985 */ /* 0x0003e8000c101d06 */
[----:B------:R1:W-:Y:S02]  /*176b0*/  @!P0 ST.E.128 [R2.64], RZ ;  /* 0x000000ff02008985 */ /* 0x0003e4000c101d06 */
.L_x_595:
[----:B------:R-:W-:Y:S05]  /*176c0*/  BSYNC B1 ;  /* 0x0000000000017941 */ /* 0x000fea0003800000 */
.L_x_579:
        /* <DEDUP_REMOVED lines=15> */
.L_x_675:
[----:B------:R-:W-:Y:S05]  /*177c0*/  BRA.DIV ~URZ, `(.L_x_625) ;  /* 0x000023727f007947 */ /* 0x000fea000b800000 */
[----:B------:R3:W4:Y:S02]  /*177d0*/  SHFL.IDX PT, R8, R74, 0x1, 0x1f ;  /* 0x00201f004a087f89 */ /* 0x00072400000e0000 */
.L_x_676:
        /* <DEDUP_REMOVED lines=19> */
.L_x_677:
        /* <DEDUP_REMOVED lines=16> */
.L_x_678:
[----:B---3--:R-:W-:Y:S01]  /*17a10*/  IMAD R0, R0, c[0x0][0x538], RZ ;  /* 0x00014e0000007a24 */ /* 0x008fe200078e02ff */
[----:B------:R-:W-:Y:S04]  /*17a20*/  BSSY B1, `(.L_x_628) ;  /* 0x00000ce000017945 */ /* 0x000fe80003800000 */
[----:B----4-:R-:W-:-:S04]  /*17a30*/  IADD3 R8, R0, R8, RZ ;  /* 0x0000000800087210 */ /* 0x010fc80007ffe0ff */
[----:B--2---:R-:W-:-:S13]  /*17a40*/  ISETP.GT.AND P0, PT, R8, R9, PT ;  /* 0x000000090800720c */ /* 0x004fda0003f04270 */
[----:B------:R-:W-:Y:S05]  /*17a50*/  @P0 BRA `(.L_x_629) ;  /* 0x0000025000000947 */ /* 0x000fea0003800000 */
.L_x_633:
        /* <DEDUP_REMOVED lines=17> */
.L_x_679:
        /* <DEDUP_REMOVED lines=16> */
.L_x_680:
[----:B--2---:R-:W-:-:S05]  /*17c70*/  IMAD R0, R0, c[0x0][0x538], RZ ;  /* 0x00014e0000007a24 */ /* 0x004fca00078e02ff */
[----:B------:R-:W-:-:S04]  /*17c80*/  IADD3 R8, R0, R8, RZ ;  /* 0x0000000800087210 */ /* 0x000fc80007ffe0ff */
[----:B------:R-:W-:-:S13]  /*17c90*/  ISETP.GT.AND P0, PT, R8, R9, PT ;  /* 0x000000090800720c */ /* 0x000fda0003f04270 */
[----:B-1----:R-:W-:Y:S05]  /*17ca0*/  @!P0 BRA `(.L_x_633) ;  /* 0xfffffdb000008947 */ /* 0x002fea000383ffff */
.L_x_629:
[----:B------:R-:W-:-:S05]  /*17cb0*/  IADD3 R12, -R0, R8, RZ ;  /* 0x00000008000c7210 */ /* 0x000fca0007ffe1ff */
[----:B------:R-:W-:-:S05]  /*17cc0*/  IMAD R0, R4, c[0x0][0x538], R12 ;  /* 0x00014e0004007a24 */ /* 0x000fca00078e020c */
[----:B------:R-:W-:Y:S01]  /*17cd0*/  ISETP.GT.AND P0, PT, R0, R9, PT ;  /* 0x000000090000720c */ /* 0x000fe20003f04270 */
[----:B------:R-:W-:-:S12]  /*17ce0*/  BRA.DIV ~URZ, `(.L_x_634) ;  /* 0x000022927f007947 */ /* 0x000fd8000b800000 */
[----:B------:R-:W-:-:S03]  /*17cf0*/  VOTE.ANY R10, PT, !P0 ;  /* 0x00000000000a7806 */ /* 0x000fc600040e0100 */
.L_x_681:
[----:B------:R-:W2:Y:S01]  /*17d00*/  LDL.LU R0, [R1+0x2c] ;  /* 0x00002c0001007983 */ /* 0x000ea20000300800 */
[----:B------:R-:W2:Y:S02]  /*17d10*/  POPC R8, R10 ;  /* 0x0000000a00087309 */ /* 0x000ea40000000000 */
[----:B--2---:R-:W-:-:S05]  /*17d20*/  IADD3 R0, R8, R0, RZ ;  /* 0x0000000008007210 */ /* 0x004fca0007ffe0ff */
[----:B------:R2:W-:Y:S01]  /*17d30*/  STL [R1+0x2c], R0 ;  /* 0x00002c0001007387 */ /* 0x0005e20000100800 */
[----:B------:R-:W-:Y:S05]  /*17d40*/  BRA.DIV ~URZ, `(.L_x_635) ;  /* 0x000022827f007947 */ /* 0x000fea000b800000 */
[----:B------:R3:W4:Y:S04]  /*17d50*/  SHFL.IDX PT, R11, R6, R8, 0x1f ;  /* 0x00001f08060b7589 */ /* 0x00072800000e0000 */
[----:B------:R3:W1:Y:S02]  /*17d60*/  SHFL.IDX PT, R7, R7, R8, 0x1f ;  /* 0x00001f0807077589 */ /* 0x00066400000e0000 */
.L_x_682:
[----:B------:R-:W-:Y:S01]  /*17d70*/  ISETP.NE.AND P0, PT, R10, RZ, PT ;  /* 0x000000ff0a00720c */ /* 0x000fe20003f05270 */
[----:B------:R-:W-:-:S12]  /*17d80*/  BSSY B0, `(.L_x_636) ;  /* 0x0000005000007945 */ /* 0x000fd80003800000 */
[----:B------:R-:W-:Y:S05]  /*17d90*/  @!P0 BRA `(.L_x_637) ;  /* 0x0000003000008947 */ /* 0x000fea0003800000 */
[----:B------:R-:W-:Y:S01]  /*17da0*/  IADD3 R3, R8, -0x1, RZ ;  /* 0xffffffff08037810 */ /* 0x000fe20007ffe0ff */
[----:B------:R-:W-:Y:S05]  /*17db0*/  BRA.DIV ~URZ, `(.L_x_638) ;  /* 0x000022e27f007947 */ /* 0x000fea000b800000 */
[----:B------:R2:W3:Y:S02]  /*17dc0*/  SHFL.IDX PT, R13, R4, R3, 0x1f ;  /* 0x00001f03040d7589 */ /* 0x0004e400000e0000 */
.L_x_637:
[----:B------:R-:W-:Y:S05]  /*17dd0*/  BSYNC B0 ;  /* 0x0000000000007941 */ /* 0x000fea0003800000 */
.L_x_636:
[----:B--23--:R-:W-:Y:S01]  /*17de0*/  IMAD R0, R13, c[0x0][0x538], R12 ;  /* 0x00014e000d007a24 */ /* 0x00cfe200078e020c */
[----:B-1----:R-:W-:Y:S01]  /*17df0*/  ISETP.NE.AND P0, PT, R7, 0x1, PT ;  /* 0x000000010700780c */ /* 0x002fe20003f05270 */
[----:B------:R-:W-:Y:S03]  /*17e00*/  BSSY B0, `(.L_x_639) ;  /* 0x0000086000007945 */ /* 0x000fe60003800000 */
[----:B------:R1:W-:Y:S01]  /*17e10*/  STL [R1+0x20], R0 ;  /* 0x0000200001007387 */ /* 0x0003e20000100800 */
[----:B------:R-:W-:-:S08]  /*17e20*/  IADD3 R8, -R0, R9, RZ ;  /* 0x0000000900087210 */ /* 0x000fd00007ffe1ff */
[----:B------:R-:W-:Y:S05]  /*17e30*/  @!P0 BRA `(.L_x_640) ;  /* 0x000003e000008947 */ /* 0x000fea0003800000 */
[-C--:B----4-:R-:W-:Y:S02]  /*17e40*/  IABS R2, R11.reuse ;  /* 0x0000000b00027213 */ /* 0x090fe40000000000 */
[----:B------:R-:W-:Y:S02]  /*17e50*/  IABS R9, R11 ;  /* 0x0000000b00097213 */ /* 0x000fe40000000000 */
[----:B-1----:R-:W1:Y:S08]  /*17e60*/  I2F.RP R0, R2 ;  /* 0x0000000200007306 */ /* 0x002e700000209400 */
[----:B-1----:R-:W1:Y:S02]  /*17e70*/  MUFU.RCP R0, R0 ;  /* 0x0000000000007308 */ /* 0x002e640000001000 */
[----:B-1----:R-:W-:-:S06]  /*17e80*/  IADD3 R0, R0, 0xffffffe, RZ ;  /* 0x0ffffffe00007810 */ /* 0x002fcc0007ffe0ff */
[----:B------:R-:W1:Y:S02]  /*17e90*/  F2I.FTZ.U32.TRUNC.NTZ R5, R0 ;  /* 0x0000000000057305 */ /* 0x000e64000021f000 */
[----:B-1----:R-:W-:Y:S01]  /*17ea0*/  IMAD.MOV R3, RZ, RZ, -R5 ;  /* 0x000000ffff037224 */ /* 0x002fe200078e0a05 */
[----:B------:R-:W-:-:S03]  /*17eb0*/  IABS R0, R7 ;  /* 0x0000000700007213 */ /* 0x000fc60000000000 */
[----:B------:R-:W-:Y:S01]  /*17ec0*/  IMAD.MOV.U32 R4, RZ, RZ, R3 ;  /* 0x000000ffff047224 */ /* 0x000fe200078e0003 */
[----:B------:R-:W-:Y:S01]  /*17ed0*/  IABS R3, R8 ;  /* 0x0000000800037213 */ /* 0x000fe20000000000 */
[----:B------:R-:W-:Y:S02]  /*17ee0*/  IMAD.MOV.U32 R6, RZ, RZ, R0 ;  /* 0x000000ffff067224 */ /* 0x000fe400078e0000 */
[----:B------:R-:W-:Y:S02]  /*17ef0*/  IMAD R0, R4, R2, RZ ;  /* 0x0000000204007224 */ /* 0x000fe400078e02ff */
[----:B------:R-:W-:Y:S01]  /*17f00*/  IMAD.MOV.U32 R4, RZ, RZ, RZ ;  /* 0x000000ffff047224 */ /* 0x000fe200078e00ff */
[----:B------:R-:W1:Y:S03]  /*17f10*/  I2F.RP R10, R6 ;  /* 0x00000006000a7306 */ /* 0x000e660000209400 */
[----:B------:R-:W-:-:S04]  /*17f20*/  IMAD.HI.U32 R5, R5, R0, R4 ;  /* 0x0000000005057227 */ /* 0x000fc800078e0004 */
[----:B------:R-:W-:-:S05]  /*17f30*/  IMAD.MOV R0, RZ, RZ, -R9 ;  /* 0x000000ffff007224 */ /* 0x000fca00078e0a09 */
[----:B------:R-:W-:Y:S01]  /*17f40*/  MOV R4, R0 ;  /* 0x0000000000047202 */ /* 0x000fe20000000f00 */
[----:B------:R-:W-:-:S04]  /*17f50*/  IMAD.HI.U32 R0, R5, R3, RZ ;  /* 0x0000000305007227 */ /* 0x000fc800078e00ff */
[----:B------:R-:W-:Y:S02]  /*17f60*/  IMAD R3, R0, R4, R3 ;  /* 0x0000000400037224 */ /* 0x000fe400078e0203 */
[----:B-1----:R-:W1:Y:S03]  /*17f70*/  MUFU.RCP R4, R10 ;  /* 0x0000000a00047308 */ /* 0x002e660000001000 */
        /* <DEDUP_REMOVED lines=9> */
[----:B------:R-:W-:Y:S01]  /*18010*/  @P2 IADD3 R0, R0, 0x1, RZ ;  /* 0x0000000100002810 */ /* 0x000fe20007ffe0ff */
[----:B-1----:R-:W-:-:S06]  /*18020*/  IMAD.MOV R2, RZ, RZ, -R3 ;  /* 0x000000ffff027224 */ /* 0x002fcc00078e0a03 */
[----:B------:R-:W-:Y:S01]  /*18030*/  @!P1 IMAD.MOV R0, RZ, RZ, -R0 ;  /* 0x000000ffff009224 */ /* 0x000fe200078e0a00 */
[----:B------:R-:W-:Y:S02]  /*18040*/  @!P0 LOP3.LUT R0, RZ, R11, RZ, 0x33, !PT ;  /* 0x0000000bff008212 */ /* 0x000fe400078e33ff */
[----:B------:R-:W-:Y:S02]  /*18050*/  MOV R4, R2 ;  /* 0x0000000200047202 */ /* 0x000fe40000000f00 */
[----:B------:R-:W-:Y:S02]  /*18060*/  IABS R2, R7 ;  /* 0x0000000700027213 */ /* 0x000fe40000000000 */
[----:B------:R-:W-:Y:S01]  /*18070*/  IABS R9, R0 ;  /* 0x0000000000097213 */ /* 0x000fe20000000000 */
[----:B------:R-:W-:Y:S02]  /*18080*/  IMAD R4, R4, R6, RZ ;  /* 0x0000000604047224 */ /* 0x000fe400078e02ff */
[----:B------:R-:W-:-:S02]  /*18090*/  IMAD.MOV R5, RZ, RZ, -R2 ;  /* 0x000000ffff057224 */ /* 0x000fc400078e0a02 */
[----:B------:R-:W-:-:S04]  /*180a0*/  IMAD.MOV.U32 R2, RZ, RZ, RZ ;  /* 0x000000ffff027224 */ /* 0x000fc800078e00ff */
[----:B------:R-:W-:Y:S01]  /*180b0*/  IMAD.HI.U32 R2, R3, R4, R2 ;  /* 0x0000000403027227 */ /* 0x000fe200078e0002 */
[----:B------:R-:W-:-:S03]  /*180c0*/  MOV R4, R5 ;  /* 0x0000000500047202 */ /* 0x000fc60000000f00 */
[----:B------:R-:W-:-:S04]  /*180d0*/  IMAD.MOV.U32 R3, RZ, RZ, R9 ;  /* 0x000000ffff037224 */ /* 0x000fc800078e0009 */
[----:B------:R-:W-:-:S04]  /*180e0*/  IMAD.HI.U32 R2, R2, R3, RZ ;  /* 0x0000000302027227 */ /* 0x000fc800078e00ff */
[----:B------:R-:W-:Y:S01]  /*180f0*/  IMAD R3, R2, R4, R3 ;  /* 0x0000000402037224 */ /* 0x000fe200078e0203 */
[----:B------:R-:W-:-:S04]  /*18100*/  IADD3 R4, -R0, RZ, RZ ;  /* 0x000000ff00047210 */ /* 0x000fc80007ffe1ff */
        /* <DEDUP_REMOVED lines=9> */
[----:B------:R-:W-:-:S05]  /*181a0*/  @!P0 LOP3.LUT R2, RZ, R7, RZ, 0x33, !PT ;  /* 0x00000007ff028212 */ /* 0x000fca00078e33ff */
[----:B------:R-:W-:-:S04]  /*181b0*/  IMAD.MOV R3, RZ, RZ, -R2 ;  /* 0x000000ffff037224 */ /* 0x000fc800078e0a02 */
[C---:B------:R-:W-:Y:S02]  /*181c0*/  IMAD R3, R7.reuse, R3, R0 ;  /* 0x0000000307037224 */ /* 0x040fe400078e0200 */
[----:B------:R-:W-:Y:S02]  /*181d0*/  IMAD R0, R7, 0x1000000, R2 ;  /* 0x0100000007007824 */ /* 0x000fe400078e0202 */
[----:B------:R-:W-:Y:S02]  /*181e0*/  IMAD R2, R11, R4, R8 ;  /* 0x000000040b027224 */ /* 0x000fe400078e0208 */
[----:B------:R-:W-:-:S05]  /*181f0*/  IMAD R0, R3, 0x10000, R0 ;  /* 0x0001000003007824 */ /* 0x000fca00078e0200 */
[----:B------:R1:W-:Y:S01]  /*18200*/  STL [R1+0x28], R0 ;  /* 0x0000280001007387 */ /* 0x0003e20000100800 */
[----:B------:R-:W-:Y:S05]  /*18210*/  BRA `(.L_x_641) ;  /* 0x0000044000007947 */ /* 0x000fea0003800000 */
.L_x_640:
[----:B-1----:R-:W2:Y:S01]  /*18220*/  LDL R0, [R1+0x2c] ;  /* 0x00002c0001007983 */ /* 0x002ea20000100800 */
[----:B------:R-:W-:-:S04]  /*18230*/  IMAD.MOV.U32 R2, RZ, RZ, 0x4 ;  /* 0x00000004ff027424 */ /* 0x000fc800078e00ff */
[----:B--2---:R-:W-:-:S05]  /*18240*/  IMAD.WIDE R2, R0, R2, c[0x0][0x590] ;  /* 0x0001640000027625 */ /* 0x004fca00078e0202 */
[----:B------:R-:W2:Y:S02]  /*18250*/  LDG.E R4, [R2.64] ;  /* 0x0000000602047981 */ /* 0x000ea4000c1e1900 */
[----:B--2-4-:R-:W-:-:S05]  /*18260*/  IMAD R9, R4, R11, RZ ;  /* 0x0000000b04097224 */ /* 0x014fca00078e02ff */
[-C--:B------:R-:W-:Y:S02]  /*18270*/  IABS R0, R9.reuse ;  /* 0x0000000900007213 */ /* 0x080fe40000000000 */
        /* <DEDUP_REMOVED lines=27> */
[----:B------:R-:W-:Y:S02]  /*18430*/  IMAD R10, R4, R2, RZ ;  /* 0x00000002040a7224 */ /* 0x000fe400078e02ff */
[----:B------:R-:W-:-:S03]  /*18440*/  IMAD.MOV R2, RZ, RZ, -R2 ;  /* 0x000000ffff027224 */ /* 0x000fc600078e0a02 */
[----:B------:R-:W-:Y:S01]  /*18450*/  IADD3 R0, -R10, c[0x0][0x538], RZ ;  /* 0x00014e000a007a10 */ /* 0x000fe20007ffe1ff */
[----:B------:R-:W-:-:S03]  /*18460*/  IMAD R6, R9, R2, R8 ;  /* 0x0000000209067224 */ /* 0x000fc600078e0208 */
[----:B------:R-:W-:Y:S02]  /*18470*/  IMNMX R0, R4, R0, PT ;  /* 0x0000000004007217 */ /* 0x000fe40003800200 */
[----:B------:R-:W-:Y:S02]  /*18480*/  IABS R2, R6 ;  /* 0x0000000600027213 */ /* 0x000fe40000000000 */
[-C--:B------:R-:W-:Y:S02]  /*18490*/  IABS R3, R0.reuse ;  /* 0x0000000000037213 */ /* 0x080fe40000000000 */
[----:B------:R-:W-:Y:S02]  /*184a0*/  IABS R9, R0 ;  /* 0x0000000000097213 */ /* 0x000fe40000000000 */
[----:B------:R-:W1:Y:S01]  /*184b0*/  I2F.RP R4, R3 ;  /* 0x0000000300047306 */ /* 0x000e620000209400 */
[----:B------:R-:W-:Y:S02]  /*184c0*/  MOV R7, R2 ;  /* 0x0000000200077202 */ /* 0x000fe40000000f00 */
[----:B------:R-:W-:-:S05]  /*184d0*/  IMAD.MOV R2, RZ, RZ, -R9 ;  /* 0x000000ffff027224 */ /* 0x000fca00078e0a09 */
[----:B-1----:R-:W1:Y:S02]  /*184e0*/  MUFU.RCP R4, R4 ;  /* 0x0000000400047308 */ /* 0x002e640000001000 */
[----:B-1----:R-:W-:-:S06]  /*184f0*/  IADD3 R4, R4, 0xffffffe, RZ ;  /* 0x0ffffffe04047810 */ /* 0x002fcc0007ffe0ff */
[----:B------:R-:W1:Y:S02]  /*18500*/  F2I.FTZ.U32.TRUNC.NTZ R5, R4 ;  /* 0x0000000400057305 */ /* 0x000e64000021f000 */
[----:B-1----:R-:W-:-:S04]  /*18510*/  IMAD.MOV R4, RZ, RZ, -R5 ;  /* 0x000000ffff047224 */ /* 0x002fc800078e0a05 */
[----:B------:R-:W-:Y:S02]  /*18520*/  IMAD R8, R4, R3, RZ ;  /* 0x0000000304087224 */ /* 0x000fe400078e02ff */
[----:B------:R-:W-:-:S04]  /*18530*/  IMAD.MOV.U32 R4, RZ, RZ, RZ ;  /* 0x000000ffff047224 */ /* 0x000fc800078e00ff */
[----:B------:R-:W-:-:S04]  /*18540*/  IMAD.HI.U32 R5, R5, R8, R4 ;  /* 0x0000000805057227 */ /* 0x000fc800078e0004 */
[----:B------:R-:W-:Y:S02]  /*18550*/  IMAD.MOV.U32 R4, RZ, RZ, R2 ;  /* 0x000000ffff047224 */ /* 0x000fe400078e0002 */
[----:B------:R-:W-:-:S04]  /*18560*/  IMAD.HI.U32 R2, R5, R7, RZ ;  /* 0x0000000705027227 */ /* 0x000fc800078e00ff */
[----:B------:R-:W-:-:S05]  /*18570*/  IMAD R4, R2, R4, R7 ;  /* 0x0000000402047224 */ /* 0x000fca00078e0207 */
[----:B------:R-:W-:-:S13]  /*18580*/  ISETP.GT.U32.AND P0, PT, R3, R4, PT ;  /* 0x000000040300720c */ /* 0x000fda0003f04070 */
[-C--:B------:R-:W-:Y:S02]  /*18590*/  @!P0 IADD3 R4, R4, -R3.reuse, RZ ;  /* 0x8000000304048210 */ /* 0x080fe40007ffe0ff */
[----:B------:R-:W-:Y:S02]  /*185a0*/  @!P0 IADD3 R2, R2, 0x1, RZ ;  /* 0x0000000102028810 */ /* 0x000fe40007ffe0ff */
[----:B------:R-:W-:Y:S02]  /*185b0*/  ISETP.GE.U32.AND P2, PT, R4, R3, PT ;  /* 0x000000030400720c */ /* 0x000fe40003f46070 */
[----:B------:R-:W-:Y:S02]  /*185c0*/  LOP3.LUT R3, R6, R0, RZ, 0x3c, !PT ;  /* 0x0000000006037212 */ /* 0x000fe400078e3cff */
[----:B------:R-:W-:Y:S02]  /*185d0*/  ISETP.NE.AND P0, PT, R0, RZ, PT ;  /* 0x000000ff0000720c */ /* 0x000fe40003f05270 */
[----:B------:R-:W-:Y:S01]  /*185e0*/  ISETP.GE.AND P1, PT, R3, RZ, PT ;  /* 0x000000ff0300720c */ /* 0x000fe20003f26270 */
[----:B------:R-:W-:Y:S01]  /*185f0*/  IMAD.MOV R3, RZ, RZ, -R0 ;  /* 0x000000ffff037224 */ /* 0x000fe200078e0a00 */
[----:B------:R-:W-:-:S05]  /*18600*/  IADD3 R6, R10, 0x1000000, R6 ;  /* 0x010000000a067810 */ /* 0x000fca0007ffe006 */
[----:B------:R-:W-:-:S06]  /*18610*/  @P2 IADD3 R2, R2, 0x1, RZ ;  /* 0x0000000102022810 */ /* 0x000fcc0007ffe0ff */
[----:B------:R-:W-:Y:S01]  /*18620*/  @!P1 IMAD.MOV R2, RZ, RZ, -R2 ;  /* 0x000000ffff029224 */ /* 0x000fe200078e0a02 */
[----:B------:R-:W-:-:S05]  /*18630*/  @!P0 LOP3.LUT R2, RZ, R0, RZ, 0x33, !PT ;  /* 0x00000000ff028212 */ /* 0x000fca00078e33ff */
[----:B------:R-:W-:-:S05]  /*18640*/  IMAD R0, R2, R3, R6 ;  /* 0x0000000302007224 */ /* 0x000fca00078e0206 */
[----:B------:R1:W-:Y:S02]  /*18650*/  STL [R1+0x28], R0 ;  /* 0x0000280001007387 */ /* 0x0003e40000100800 */
.L_x_641:
[----:B------:R-:W-:Y:S05]  /*18660*/  BSYNC B0 ;  /* 0x0000000000007941 */ /* 0x000fea0003800000 */
.L_x_639:
[----:B------:R-:W-:-:S04]  /*18670*/  LOP3.LUT R2, RZ, R2, RZ, 0x33, !PT ;  /* 0x00000002ff027212 */ /* 0x000fc800078e33ff */
[----:B-1----:R-:W-:-:S05]  /*18680*/  IADD3 R0, R2, R11, RZ ;  /* 0x0000000b02007210 */ /* 0x002fca0007ffe0ff */
[----:B------:R1:W-:Y:S01]  /*18690*/  STL [R1+0x24], R0 ;  /* 0x0000240001007387 */ /* 0x0003e20000100800 */
[----:B------:R-:W-:Y:S05]  /*186a0*/  BRA `(.L_x_642) ;  /* 0x0000005000007947 */ /* 0x000fea0003800000 */
.L_x_630:
[----:B------:R-:W-:Y:S01]  /*186b0*/  MOV R0, c[0x0][0x53c] ;  /* 0x00014f0000007a02 */ /* 0x000fe20000000f00 */
[----:B------:R2:W-:Y:S04]  /*186c0*/  STL [R1+0x20], R9 ;  /* 0x0000200901007387 */ /* 0x0005e80000100800 */
[----:B------:R2:W-:Y:S04]  /*186d0*/  STL [R1+0x24], RZ ;  /* 0x000024ff01007387 */ /* 0x0005e80000100800 */
[----:B------:R2:W-:Y:S04]  /*186e0*/  STL [R1+0x28], RZ ;  /* 0x000028ff01007387 */ /* 0x0005e80000100800 */
[----:B------:R2:W-:Y:S02]  /*186f0*/  STL [R1+0x2c], R0 ;  /* 0x00002c0001007387 */ /* 0x0005e40000100800 */
.L_x_642:
[----:B------:R-:W-:Y:S05]  /*18700*/  BSYNC B1 ;  /* 0x0000000000017941 */ /* 0x000fea0003800000 */
.L_x_628:
        /* <DEDUP_REMOVED lines=9> */
.L_x_623:
[----:B--2---:R-:W2:Y:S02]  /*187a0*/  LDL R0, [R1+0x2c] ;  /* 0x00002c0001007983 */ /* 0x004ea40000100800 */
[----:B--2---:R-:W-:-:S13]  /*187b0*/  ISETP.GE.AND P0, PT, R0, c[0x0][0x53c], PT ;  /* 0x00014f0000007a0c */ /* 0x004fda0003f06270 */
[----:B-1----:R-:W-:Y:S01]  /*187c0*/  @P0 CALL.REL.NOINC `(.L_x_643) ;  /* 0x0000001000000944 */ /* 0x002fe20003c00000 */
[----:B------:R-:W-:Y:S05]  /*187d0*/  BRA `(.L_x_644) ;  /* 0xfffe938000007947 */ /* 0x000fea000383ffff */
.L_x_643:
[----:B------:R-:W-:Y:S05]  /*187e0*/  EXIT ;  /* 0x000000000000794d */ /* 0x000fea0003800000 */
.L_x_463:
[----:B------:R-:W-:Y:S01]  /*187f0*/  IMAD.MOV.U32 R0, RZ, RZ, R5 ;  /* 0x000000ffff007224 */ /* 0x000fe200078e0005 */
[----:B------:R-:W-:Y:S02]  /*18800*/  MOV R2, 0x1 ;  /* 0x0000000100027802 */ /* 0x000fe40000000f00 */
[----:B------:R-:W-:Y:S02]  /*18810*/  MOV R3, 0x18830 ;  /* 0x0001883000037802 */ /* 0x000fe40000000f00 */
[----:B------:R-:W-:Y:S05]  /*18820*/  CALL.REL.NOINC `($__internal_10_$__cuda_sm70_shflsync_up_p) ;  /* 0x0000196000007944 */ /* 0x000fea0003c00000 */
[----:B------:R-:W-:Y:S01]  /*18830*/  MOV R0, R4 ;  /* 0x0000000400007202 */ /* 0x000fe20000000f00 */
[----:B------:R-:W-:Y:S05]  /*18840*/  BRA `(.L_x_645) ;  /* 0xfffe7c1000007947 */ /* 0x000fea000383ffff */
.L_x_464:
[----:B------:R-:W-:Y:S01]  /*18850*/  IMAD.MOV.U32 R0, RZ, RZ, R5 ;  /* 0x000000ffff007224 */ /* 0x000fe200078e0005 */
[----:B------:R-:W-:Y:S02]  /*18860*/  MOV R2, 0x2 ;  /* 0x0000000200027802 */ /* 0x000fe40000000f00 */
[----:B------:R-:W-:Y:S02]  /*18870*/  MOV R3, 0x18890 ;  /* 0x0001889000037802 */ /* 0x000fe40000000f00 */
[----:B------:R-:W-:Y:S05]  /*18880*/  CALL.REL.NOINC `($__internal_10_$__cuda_sm70_shflsync_up_p) ;  /* 0x0000190000007944 */ /* 0x000fea0003c00000 */
[----:B------:R-:W-:Y:S01]  /*18890*/  SEL R0, R4, RZ, P4 ;  /* 0x000000ff04007207 */ /* 0x000fe20002000000 */
[----:B------:R-:W-:Y:S01]  /*188a0*/  IMAD.MOV.U32 R2, RZ, RZ, 0x4 ;  /* 0x00000004ff027424 */ /* 0x000fe200078e00ff */
[----:B------:R-:W-:-:S03]  /*188b0*/  MOV R3, 0x188e0 ;  /* 0x000188e000037802 */ /* 0x000fc60000000f00 */
[----:B------:R-:W-:Y:S02]  /*188c0*/  IMAD.IADD R0, R5, 0x1, R0 ;  /* 0x0000000105007824 */ /* 0x000fe400078e0200 */
        /* <DEDUP_REMOVED lines=14> */
[----:B------:R-:W-:Y:S01]  /*189b0*/  IMAD.IADD R4, R0, 0x1, R4 ;  /* 0x0000000100047824 */ /* 0x000fe200078e0204 */
[----:B------:R-:W-:-:S03]  /*189c0*/  MOV R0, 0x1f ;  /* 0x0000001f00007802 */ /* 0x000fc60000000f00 */
[----:B------:R-:W-:Y:S02]  /*189d0*/  IMAD.MOV.U32 R5, RZ, RZ, R4 ;  /* 0x000000ffff057224 */ /* 0x000fe400078e0004 */
[----:B------:R-:W-:Y:S05]  /*189e0*/  CALL.REL.NOINC `($__internal_9_$__cuda_sm70_shflsync_idx_p) ;  /* 0x0000175000007944 */ /* 0x000fea0003c00000 */
[----:B------:R-:W-:Y:S05]  /*189f0*/  BRA `(.L_x_646) ;  /* 0xfffe7b6000007947 */ /* 0x000fea000383ffff */
.L_x_466:
[----:B------:R-:W-:Y:S02]  /*18a00*/  SEL R0, RZ, 0x1, P0 ;  /* 0x00000001ff007807 */ /* 0x000fe40000000000 */
[----:B------:R-:W-:Y:S02]  /*18a10*/  MOV R2, 0x18a30 ;  /* 0x00018a3000027802 */ /* 0x000fe40000000f00 */
[----:B------:R-:W-:Y:S05]  /*18a20*/  CALL.REL.NOINC `($__internal_11_$__cuda_sm70_votesync_ballot) ;  /* 0x000017d000007944 */ /* 0x000fea0003c00000 */
[----:B------:R-:W-:Y:S01]  /*18a30*/  MOV R10, R0 ;  /* 0x00000000000a7202 */ /* 0x000fe20000000f00 */
[----:B------:R-:W-:Y:S05]  /*18a40*/  BRA `(.L_x_647) ;  /* 0xfffe7ba000007947 */ /* 0x000fea000383ffff */
.L_x_467:
[----:B------:R-:W-:Y:S01]  /*18a50*/  IMAD.MOV.U32 R5, RZ, RZ, R9 ;  /* 0x000000ffff057224 */ /* 0x000fe200078e0009 */
[----:B------:R-:W-:Y:S01]  /*18a60*/  MOV R3, R6 ;  /* 0x0000000600037202 */ /* 0x000fe20000000f00 */
[----:B-1----:R-:W-:Y:S01]  /*18a70*/  IMAD.MOV.U32 R0, RZ, RZ, 0x1f ;  /* 0x0000001fff007424 */ /* 0x002fe200078e00ff */
[----:B------:R-:W-:Y:S02]  /*18a80*/  MOV R2, 0x18aa0 ;  /* 0x00018aa000027802 */ /* 0x000fe40000000f00 */
[----:B------:R-:W-:Y:S05]  /*18a90*/  CALL.REL.NOINC `($__internal_9_$__cuda_sm70_shflsync_idx_p) ;  /* 0x000016a000007944 */ /* 0x000fea0003c00000 */
[----:B------:R-:W-:Y:S01]  /*18aa0*/  IMAD.MOV.U32 R12, RZ, RZ, R0 ;  /* 0x000000ffff0c7224 */ /* 0x000fe200078e0000 */
[----:B------:R-:W-:Y:S01]  /*18ab0*/  MOV R5, R8 ;  /* 0x0000000800057202 */ /* 0x000fe20000000f00 */
[----:B------:R-:W-:Y:S01]  /*18ac0*/  IMAD.MOV.U32 R7, RZ, RZ, RZ ;  /* 0x000000ffff077224 */ /* 0x000fe200078e00ff */
[----:B------:R-:W-:Y:S01]  /*18ad0*/  MOV R3, R6 ;  /* 0x0000000600037202 */ /* 0x000fe20000000f00 */
[----:B------:R-:W-:Y:S01]  /*18ae0*/  IMAD.MOV.U32 R0, RZ, RZ, 0x1f ;  /* 0x0000001fff007424 */ /* 0x000fe200078e00ff */
[----:B------:R-:W-:-:S02]  /*18af0*/  MOV R2, 0x18b10 ;  /* 0x00018b1000027802 */ /* 0x000fc40000000f00 */
[----:B------:R-:W-:Y:S05]  /*18b00*/  CALL.REL.NOINC `($__internal_9_$__cuda_sm70_shflsync_idx_p) ;  /* 0x0000163000007944 */ /* 0x000fea0003c00000 */
[----:B------:R-:W-:Y:S01]  /*18b10*/  MOV R9, R0 ;  /* 0x0000000000097202 */ /* 0x000fe20000000f00 */
[----:B------:R-:W-:Y:S05]  /*18b20*/  BRA `(.L_x_648) ;  /* 0xfffe7b3000007947 */ /* 0x000fea000383ffff */
.L_x_470:
[----:B------:R-:W-:Y:S01]  /*18b30*/  IMAD.MOV.U32 R5, RZ, RZ, R4 ;  /* 0x000000ffff057224 */ /* 0x000fe200078e0004 */
[----:B-1----:R-:W-:-:S02]  /*18b40*/  MOV R0, 0x1f ;  /* 0x0000001f00007802 */ /* 0x002fc40000000f00 */
[----:B------:R-:W-:Y:S02]  /*18b50*/  MOV R2, 0x18b70 ;  /* 0x00018b7000027802 */ /* 0x000fe40000000f00 */
[----:B--234-:R-:W-:Y:S05]  /*18b60*/  CALL.REL.NOINC `($__internal_9_$__cuda_sm70_shflsync_idx_p) ;  /* 0x000015d000007944 */ /* 0x01cfea0003c00000 */
[----:B------:R-:W-:Y:S01]  /*18b70*/  MOV R7, R0 ;  /* 0x0000000000077202 */ /* 0x000fe20000000f00 */
[----:B------:R-:W-:Y:S05]  /*18b80*/  BRA `(.L_x_469) ;  /* 0xfffe7b3000007947 */ /* 0x000fea000383ffff */
.L_x_489:
[----:B------:R-:W-:Y:S01]  /*18b90*/  IMAD.MOV.U32 R5, RZ, RZ, R11 ;  /* 0x000000ffff057224 */ /* 0x000fe200078e000b */
[----:B------:R-:W-:Y:S01]  /*18ba0*/  MOV R3, RZ ;  /* 0x000000ff00037202 */ /* 0x000fe20000000f00 */
[----:B------:R-:W-:Y:S01]  /*18bb0*/  IMAD.MOV.U32 R0, RZ, RZ, 0x1c1f ;  /* 0x00001c1fff007424 */ /* 0x000fe200078e00ff */
[----:B------:R-:W-:Y:S02]  /*18bc0*/  MOV R2, 0x18be0 ;  /* 0x00018be000027802 */ /* 0x000fe40000000f00 */
[----:B------:R-:W-:Y:S05]  /*18bd0*/  CALL.REL.NOINC `($__internal_9_$__cuda_sm70_shflsync_idx_p) ;  /* 0x0000156000007944 */ /* 0x000fea0003c00000 */
[----:B------:R-:W-:Y:S01]  /*18be0*/  MOV R8, R0 ;  /* 0x0000000000087202 */ /* 0x000fe20000000f00 */
[----:B------:R-:W-:Y:S05]  /*18bf0*/  BRA `(.L_x_649) ;  /* 0xfffea35000007947 */ /* 0x000fea000383ffff */
.L_x_490:
[----:B------:R-:W-:Y:S01]  /*18c00*/  IMAD.MOV.U32 R5, RZ, RZ, R12 ;  /* 0x000000ffff057224 */ /* 0x000fe200078e000c */
[----:B------:R-:W-:Y:S01]  /*18c10*/  MOV R3, RZ ;  /* 0x000000ff00037202 */ /* 0x000fe20000000f00 */
[----:B------:R-:W-:Y:S01]  /*18c20*/  IMAD.MOV.U32 R0, RZ, RZ, 0x1c1f ;  /* 0x00001c1fff007424 */ /* 0x000fe200078e00ff */
[----:B------:R-:W-:Y:S02]  /*18c30*/  MOV R2, 0x18c50 ;  /* 0x00018c5000027802 */ /* 0x000fe40000000f00 */
[----:B-12---:R-:W-:Y:S05]  /*18c40*/  CALL.REL.NOINC `($__internal_9_$__cuda_sm70_shflsync_idx_p) ;  /* 0x000014f000007944 */ /* 0x006fea0003c00000 */
[----:B------:R-:W-:Y:S05]  /*18c50*/  BRA `(.L_x_650) ;  /* 0xfffea31000007947 */ /* 0x000fea000383ffff */
.L_x_493:
[----:B--2---:R-:W-:Y:S01]  /*18c60*/  IMAD.MOV.U32 R5, RZ, RZ, R11 ;  /* 0x000000ffff057224 */ /* 0x004fe200078e000b */
[----:B------:R-:W-:Y:S01]  /*18c70*/  MOV R3, 0x1 ;  /* 0x0000000100037802 */ /* 0x000fe20000000f00 */
[----:B----4-:R-:W-:Y:S01]  /*18c80*/  IMAD.MOV.U32 R0, RZ, RZ, 0x1c1f ;  /* 0x00001c1fff007424 */ /* 0x010fe200078e00ff */
[----:B------:R-:W-:-:S02]  /*18c90*/  MOV R2, 0x18cb0 ;  /* 0x00018cb000027802 */ /* 0x000fc40000000f00 */
[----:B-1-3--:R-:W-:Y:S05]  /*18ca0*/  CALL.REL.NOINC `($__internal_9_$__cuda_sm70_shflsync_idx_p) ;  /* 0x0000149000007944 */ /* 0x00afea0003c00000 */
[----:B------:R-:W-:Y:S01]  /*18cb0*/  IMAD.MOV.U32 R8, RZ, RZ, R0 ;  /* 0x000000ffff087224 */ /* 0x000fe200078e0000 */
[----:B------:R-:W-:Y:S01]  /*18cc0*/  MOV R3, 0x1 ;  /* 0x0000000100037802 */ /* 0x000fe20000000f00 */
[----:B------:R-:W-:Y:S01]  /*18cd0*/  IMAD.MOV.U32 R5, RZ, RZ, R12 ;  /* 0x000000ffff057224 */ /* 0x000fe200078e000c */
[----:B------:R-:W-:-:S02]  /*18ce0*/  MOV R0, 0x1c1f ;  /* 0x00001c1f00007802 */ /* 0x000fc40000000f00 */
[----:B------:R-:W-:Y:S02]  /*18cf0*/  MOV R2, 0x18d10 ;  /* 0x00018d1000027802 */ /* 0x000fe40000000f00 */
[----:B------:R-:W-:Y:S05]  /*18d00*/  CALL.REL.NOINC `($__internal_9_$__cuda_sm70_shflsync_idx_p) ;  /* 0x0000143000007944 */ /* 0x000fea0003c00000 */
[----:B------:R-:W-:Y:S05]  /*18d10*/  BRA `(.L_x_651) ;  /* 0xfffea40000007947 */ /* 0x000fea000383ffff */
.L_x_496:
[----:B-1----:R-:W-:Y:S01]  /*18d20*/  IMAD.MOV.U32 R5, RZ, RZ, R11 ;  /* 0x000000ffff057224 */ /* 0x002fe200078e000b */
[----:B------:R-:W-:Y:S01]  /*18d30*/  MOV R3, 0x2 ;  /* 0x0000000200037802 */ /* 0x000fe20000000f00 */
[----:B----4-:R-:W-:Y:S01]  /*18d40*/  IMAD.MOV.U32 R0, RZ, RZ, 0x1c1f ;  /* 0x00001c1fff007424 */ /* 0x010fe200078e00ff */
[----:B------:R-:W-:Y:S02]  /*18d50*/  MOV R2, 0x18d70 ;  /* 0x00018d7000027802 */ /* 0x000fe40000000f00 */
[----:B--23--:R-:W-:Y:S05]  /*18d60*/  CALL.REL.NOINC `($__internal_9_$__cuda_sm70_shflsync_idx_p) ;  /* 0x000013d000007944 */ /* 0x00cfea0003c00000 */
[----:B------:R-:W-:Y:S01]  /*18d70*/  MOV R8, R0 ;  /* 0x0000000000087202 */ /* 0x000fe20000000f00 */
[----:B------:R-:W-:Y:S05]  /*18d80*/  BRA `(.L_x_652) ;  /* 0xfffea53000007947 */ /* 0x000fea000383ffff */
.L_x_497:
[----:B------:R-:W-:Y:S01]  /*18d90*/  IMAD.MOV.U32 R5, RZ, RZ, R12 ;  /* 0x000000ffff057224 */ /* 0x000fe200078e000c */
[----:B------:R-:W-:Y:S01]  /*18da0*/  MOV R3, 0x2 ;  /* 0x0000000200037802 */ /* 0x000fe20000000f00 */
[----:B----4-:R-:W-:Y:S01]  /*18db0*/  IMAD.MOV.U32 R0, RZ, RZ, 0x1c1f ;  /* 0x00001c1fff007424 */ /* 0x010fe200078e00ff */
[----:B------:R-:W-:Y:S02]  /*18dc0*/  MOV R2, 0x18de0 ;  /* 0x00018de000027802 */ /* 0x000fe40000000f00 */
[----:B-123--:R-:W-:Y:S05]  /*18dd0*/  CALL.REL.NOINC `($__internal_9_$__cuda_sm70_shflsync_idx_p) ;  /* 0x0000136000007944 */ /* 0x00efea0003c00000 */
[----:B------:R-:W-:Y:S05]  /*18de0*/  BRA `(.L_x_653) ;  /* 0xfffea4f000007947 */ /* 0x000fea000383ffff */
.L_x_500:
[----:B-1----:R-:W-:Y:S01]  /*18df0*/  IMAD.MOV.U32 R5, RZ, RZ, R11 ;  /* 0x000000ffff057224 */ /* 0x002fe200078e000b */
[----:B------:R-:W-:Y:S01]  /*18e00*/  MOV R3, 0x3 ;  /* 0x0000000300037802 */ /* 0x000fe20000000f00 */
[----:B------:R-:W-:Y:S01]  /*18e10*/  IMAD.MOV.U32 R0, RZ, RZ, 0x1c1f ;  /* 0x00001c1fff007424 */ /* 0x000fe200078e00ff */
[----:B------:R-:W-:-:S02]  /*18e20*/  MOV R2, 0x18e40 ;  /* 0x00018e4000027802 */ /* 0x000fc40000000f00 */
[----:B--234-:R-:W-:Y:S05]  /*18e30*/  CALL.REL.NOINC `($__internal_9_$__cuda_sm70_shflsync_idx_p) ;  /* 0x0000130000007944 */ /* 0x01cfea0003c00000 */
[----:B------:R-:W-:Y:S01]  /*18e40*/  IMAD.MOV.U32 R7, RZ, RZ, R0 ;  /* 0x000000ffff077224 */ /* 0x000fe200078e0000 */
[----:B------:R-:W-:Y:S01]  /*18e50*/  MOV R3, 0x3 ;  /* 0x0000000300037802 */ /* 0x000fe20000000f00 */
[----:B------:R-:W-:Y:S01]  /*18e60*/  IMAD.MOV.U32 R5, RZ, RZ, R12 ;  /* 0x000000ffff057224 */ /* 0x000fe200078e000c */
[----:B------:R-:W-:-:S02]  /*18e70*/  MOV R0, 0x1c1f ;  /* 0x00001c1f00007802 */ /* 0x000fc40000000f00 */
[----:B------:R-:W-:Y:S02]  /*18e80*/  MOV R2, 0x18ea0 ;  /* 0x00018ea000027802 */ /* 0x000fe40000000f00 */
[----:B------:R-:W-:Y:S05]  /*18e90*/  CALL.REL.NOINC `($__internal_9_$__cuda_sm70_shflsync_idx_p) ;  /* 0x000012a000007944 */ /* 0x000fea0003c00000 */
[----:B------:R-:W-:Y:S05]  /*18ea0*/  BRA `(.L_x_654) ;  /* 0xfffea5e000007947 */ /* 0x000fea000383ffff */
.L_x_575:
[----:B------:R1:W5:Y:S01]  /*18eb0*/  LDL R0, [R1+0x4] ;  /* 0x0000040001007983 */ /* 0x0003620000100800 */
[----:B--2---:R-:W-:Y:S02]  /*18ec0*/  MOV R3, 0x2 ;  /* 0x0000000200037802 */ /* 0x004fe40000000f00 */
[----:B------:R-:W-:Y:S02]  /*18ed0*/  MOV R2, 0x18ef0 ;  /* 0x00018ef000027802 */ /* 0x000fe40000000f00 */
[----:B-1---5:R-:W-:Y:S05]  /*18ee0*/  CALL.REL.NOINC `($__internal_8_$__cuda_sm70_shflsync_bfly_p) ;  /* 0x0000121000007944 */ /* 0x022fea0003c00000 */
[----:B------:R-:W-:Y:S05]  /*18ef0*/  BRA `(.L_x_655) ;  /* 0xffff9f2000007947 */ /* 0x000fea000383ffff */
.L_x_576:
[----:B------:R-:W-:Y:S01]  /*18f00*/  IMAD.MOV.U32 R0, RZ, RZ, R5 ;  /* 0x000000ffff007224 */ /* 0x000fe200078e0005 */
[----:B------:R-:W-:Y:S02]  /*18f10*/  MOV R3, 0x1 ;  /* 0x0000000100037802 */ /* 0x000fe40000000f00 */
[----:B------:R-:W-:Y:S02]  /*18f20*/  MOV R2, 0x18f40 ;  /* 0x00018f4000027802 */ /* 0x000fe40000000f00 */
[----:B------:R-:W-:Y:S05]  /*18f30*/  CALL.REL.NOINC `($__internal_8_$__cuda_sm70_shflsync_bfly_p) ;  /* 0x000011c000007944 */ /* 0x000fea0003c00000 */
[----:B------:R-:W-:Y:S02]  /*18f40*/  FADD.FTZ R5, R5, R0 ;  /* 0x0000000005057221 */ /* 0x000fe40000010000 */
[----:B------:R1:W5:Y:S01]  /*18f50*/  LDL R0, [R1] ;  /* 0x0000000001007983 */ /* 0x0003620000100800 */
[----:B------:R-:W-:Y:S02]  /*18f60*/  MOV R3, 0x2 ;  /* 0x0000000200037802 */ /* 0x000fe40000000f00 */
[----:B------:R-:W-:-:S02]  /*18f70*/  MOV R2, 0x18f90 ;  /* 0x00018f9000027802 */ /* 0x000fc40000000f00 */
[----:B-1---5:R-:W-:Y:S05]  /*18f80*/  CALL.REL.NOINC `($__internal_8_$__cuda_sm70_shflsync_bfly_p) ;  /* 0x0000117000007944 */ /* 0x022fea0003c00000 */
[----:B------:R-:W2:Y:S01]  /*18f90*/  LDL.LU R2, [R1] ;  /* 0x0000000001027983 */ /* 0x000ea20000300800 */
[----:B------:R-:W-:Y:S01]  /*18fa0*/  MOV R3, 0x1 ;  /* 0x0000000100037802 */ /* 0x000fe20000000f00 */
[----:B--2---:R-:W-:Y:S01]  /*18fb0*/  FADD.FTZ R7, R2, R0 ;  /* 0x0000000002077221 */ /* 0x004fe20000010000 */
[----:B------:R-:W-:-:S04]  /*18fc0*/  MOV R2, 0x18ff0 ;  /* 0x00018ff000027802 */ /* 0x000fc80000000f00 */
[----:B------:R-:W-:Y:S02]  /*18fd0*/  MOV R0, R7 ;  /* 0x0000000700007202 */ /* 0x000fe40000000f00 */
[----:B------:R-:W-:Y:S05]  /*18fe0*/  CALL.REL.NOINC `($__internal_8_$__cuda_sm70_shflsync_bfly_p) ;  /* 0x0000111000007944 */ /* 0x000fea0003c00000 */
[----:B------:R-:W-:Y:S02]  /*18ff0*/  FADD.FTZ R4, R7, R0 ;  /* 0x0000000007047221 */ /* 0x000fe40000010000 */
[----:B------:R1:W5:Y:S01]  /*19000*/  LDL R0, [R1+0x8] ;  /* 0x0000080001007983 */ /* 0x0003620000100800 */
[----:B------:R-:W-:Y:S02]  /*19010*/  MOV R3, 0x2 ;  /* 0x0000000200037802 */ /* 0x000fe40000000f00 */
[----:B------:R-:W-:Y:S02]  /*19020*/  MOV R2, 0x19040 ;  /* 0x0001904000027802 */ /* 0x000fe40000000f00 */
[----:B-1---5:R-:W-:Y:S05]  /*19030*/  CALL.REL.NOINC `($__internal_8_$__cuda_sm70_shflsync_bfly_p) ;  /* 0x000010c000007944 */ /* 0x022fea0003c00000 */
[----:B------:R-:W2:Y:S01]  /*19040*/  LDL.LU R2, [R1+0x8] ;  /* 0x0000080001027983 */ /* 0x000ea20000300800 */
        /* <DEDUP_REMOVED lines=16> */
[----:B------:R-:W-:Y:S01]  /*19150*/  MOV R8, R0 ;  /* 0x0000000000087202 */ /* 0x000fe20000000f00 */
[----:B------:R-:W-:Y:S05]  /*19160*/  BRA `(.L_x_656) ;  /* 0xffff9de000007947 */ /* 0x000fea000383ffff */
.L_x_583:
[----:B-1234-:R-:W-:Y:S01]  /*19170*/  IMAD.MOV.U32 R5, RZ, RZ, R12 ;  /* 0x000000ffff057224 */ /* 0x01efe200078e000c */
[----:B------:R-:W-:Y:S01]  /*19180*/  MOV R3, RZ ;  /* 0x000000ff00037202 */ /* 0x000fe20000000f00 */
[----:B------:R-:W-:Y:S01]  /*19190*/  IMAD.MOV.U32 R0, RZ, RZ, 0x1c1f ;  /* 0x00001c1fff007424 */ /* 0x000fe200078e00ff */
[----:B------:R-:W-:Y:S02]  /*191a0*/  MOV R2, 0x191c0 ;  /* 0x000191c000027802 */ /* 0x000fe40000000f00 */
[----:B------:R-:W-:Y:S05]  /*191b0*/  CALL.REL.NOINC `($__internal_9_$__cuda_sm70_shflsync_idx_p) ;  /* 0x00000f8000007944 */ /* 0x000fea0003c00000 */
[----:B------:R-:W-:Y:S01]  /*191c0*/  MOV R10, R0 ;  /* 0x00000000000a7202 */ /* 0x000fe20000000f00 */
[----:B------:R-:W-:Y:S05]  /*191d0*/  BRA `(.L_x_657) ;  /* 0xffffb82000007947 */ /* 0x000fea000383ffff */
.L_x_584:
[----:B------:R-:W-:Y:S01]  /*191e0*/  IMAD.MOV.U32 R5, RZ, RZ, R13 ;  /* 0x000000ffff057224 */ /* 0x000fe200078e000d */
[----:B------:R-:W-:Y:S01]  /*191f0*/  MOV R3, RZ ;  /* 0x000000ff00037202 */ /* 0x000fe20000000f00 */
[----:B------:R-:W-:Y:S01]  /*19200*/  IMAD.MOV.U32 R0, RZ, RZ, 0x1c1f ;  /* 0x00001c1fff007424 */ /* 0x000fe200078e00ff */
[----:B------:R-:W-:Y:S02]  /*19210*/  MOV R2, 0x19230 ;  /* 0x0001923000027802 */ /* 0x000fe40000000f00 */
[----:B-12---:R-:W-:Y:S05]  /*19220*/  CALL.REL.NOINC `($__internal_9_$__cuda_sm70_shflsync_idx_p) ;  /* 0x00000f1000007944 */ /* 0x006fea0003c00000 */
[----:B------:R-:W-:Y:S05]  /*19230*/  BRA `(.L_x_658) ;  /* 0xffffb7e000007947 */ /* 0x000fea000383ffff */
.L_x_587:
[----:B------:R-:W-:Y:S01]  /*19240*/  IMAD.MOV.U32 R5, RZ, RZ, R12 ;  /* 0x000000ffff057224 */ /* 0x000fe200078e000c */
[----:B--2---:R-:W-:Y:S01]  /*19250*/  MOV R3, 0x1 ;  /* 0x0000000100037802 */ /* 0x004fe20000000f00 */
        /* <DEDUP_REMOVED lines=10> */
.L_x_590:
[----:B------:R-:W-:Y:S01]  /*19300*/  IMAD.MOV.U32 R5, RZ, RZ, R12 ;  /* 0x000000ffff057224 */ /* 0x000fe200078e000c */
[----:B-1----:R-:W-:Y:S01]  /*19310*/  MOV R3, 0x2 ;  /* 0x0000000200037802 */ /* 0x002fe20000000f00 */
[----:B----4-:R-:W-:Y:S01]  /*19320*/  IMAD.MOV.U32 R0, RZ, RZ, 0x1c1f ;  /* 0x00001c1fff007424 */ /* 0x010fe200078e00ff */
[----:B------:R-:W-:Y:S02]  /*19330*/  MOV R2, 0x19350 ;  /* 0x0001935000027802 */ /* 0x000fe40000000f00 */
[----:B--23--:R-:W-:Y:S05]  /*19340*/  CALL.REL.NOINC `($__internal_9_$__cuda_sm70_shflsync_idx_p) ;  /* 0x00000df000007944 */ /* 0x00cfea0003c00000 */
[----:B------:R-:W-:Y:S01]  /*19350*/  MOV R10, R0 ;  /* 0x00000000000a7202 */ /* 0x000fe20000000f00 */
[----:B------:R-:W-:Y:S05]  /*19360*/  BRA `(.L_x_660) ;  /* 0xffffb9b000007947 */ /* 0x000fea000383ffff */
.L_x_591:
[----:B------:R-:W-:Y:S01]  /*19370*/  IMAD.MOV.U32 R5, RZ, RZ, R13 ;  /* 0x000000ffff057224 */ /* 0x000fe200078e000d */
[----:B------:R-:W-:Y:S01]  /*19380*/  MOV R3, 0x2 ;  /* 0x0000000200037802 */ /* 0x000fe20000000f00 */
[----:B----4-:R-:W-:Y:S01]  /*19390*/  IMAD.MOV.U32 R0, RZ, RZ, 0x1c1f ;  /* 0x00001c1fff007424 */ /* 0x010fe200078e00ff */
[----:B------:R-:W-:Y:S02]  /*193a0*/  MOV R2, 0x193c0 ;  /* 0x000193c000027802 */ /* 0x000fe40000000f00 */
[----:B-123--:R-:W-:Y:S05]  /*193b0*/  CALL.REL.NOINC `($__internal_9_$__cuda_sm70_shflsync_idx_p) ;  /* 0x00000d8000007944 */ /* 0x00efea0003c00000 */
[----:B------:R-:W-:Y:S05]  /*193c0*/  BRA `(.L_x_661) ;  /* 0xffffb97000007947 */ /* 0x000fea000383ffff */
.L_x_594:
[----:B------:R-:W-:Y:S01]  /*193d0*/  IMAD.MOV.U32 R5, RZ, RZ, R12 ;  /* 0x000000ffff057224 */ /* 0x000fe200078e000c */
[----:B-1----:R-:W-:Y:S01]  /*193e0*/  MOV R3, 0x3 ;  /* 0x0000000300037802 */ /* 0x002fe20000000f00 */
        /* <DEDUP_REMOVED lines=10> */
.L_x_596:
[----:B------:R-:W-:Y:S01]  /*19490*/  IMAD.MOV.U32 R5, RZ, RZ, R12 ;  /* 0x000000ffff057224 */ /* 0x000fe200078e000c */
[----:B------:R-:W-:Y:S01]  /*194a0*/  MOV R3, RZ ;  /* 0x000000ff00037202 */ /* 0x000fe20000000f00 */
[----:B------:R-:W-:Y:S01]  /*194b0*/  IMAD.MOV.U32 R0, RZ, RZ, 0x1c1f ;  /* 0x00001c1fff007424 */ /* 0x000fe200078e00ff */
[----:B------:R-:W-:Y:S02]  /*194c0*/  MOV R2, 0x194e0 ;  /* 0x000194e000027802 */ /* 0x000fe40000000f00 */
[----:B------:R-:W-:Y:S05]  /*194d0*/  CALL.REL.NOINC `($__internal_9_$__cuda_sm70_shflsync_idx_p) ;  /* 0x00000c6000007944 */ /* 0x000fea0003c00000 */
[----:B------:R-:W-:Y:S01]  /*194e0*/  MOV R4, R0 ;  /* 0x0000000000047202 */ /* 0x000fe20000000f00 */
[----:B------:R-:W-:Y:S05]  /*194f0*/  BRA `(.L_x_663) ;  /* 0xffffbd6000007947 */ /* 0x000fea000383ffff */
.L_x_597:
[----:B------:R-:W-:Y:S01]  /*19500*/  IMAD.MOV.U32 R5, RZ, RZ, R13 ;  /* 0x000000ffff057224 */ /* 0x000fe200078e000d */
[----:B------:R-:W-:Y:S01]  /*19510*/  MOV R3, RZ ;  /* 0x000000ff00037202 */ /* 0x000fe20000000f00 */
[----:B------:R-:W-:Y:S01]  /*19520*/  IMAD.MOV.U32 R0, RZ, RZ, 0x1c1f ;  /* 0x00001c1fff007424 */ /* 0x000fe200078e00ff */
[----:B------:R-:W-:Y:S02]  /*19530*/  MOV R2, 0x19550 ;  /* 0x0001955000027802 */ /* 0x000fe40000000f00 */
[----:B-12---:R-:W-:Y:S05]  /*19540*/  CALL.REL.NOINC `($__internal_9_$__cuda_sm70_shflsync_idx_p) ;  /* 0x00000bf000007944 */ /* 0x006fea0003c00000 */
[----:B------:R-:W-:Y:S05]  /*19550*/  BRA `(.L_x_664) ;  /* 0xffffbd2000007947 */ /* 0x000fea000383ffff */
.L_x_600:
[----:B------:R-:W-:Y:S01]  /*19560*/  IMAD.MOV.U32 R5, RZ, RZ, R12 ;  /* 0x000000ffff057224 */ /* 0x000fe200078e000c */
[----:B----4-:R-:W-:Y:S01]  /*19570*/  MOV R3, 0x1 ;  /* 0x0000000100037802 */ /* 0x010fe20000000f00 */
[----:B------:R-:W-:Y:S01]  /*19580*/  IMAD.MOV.U32 R0, RZ, RZ, 0x1c1f ;  /* 0x00001c1fff007424 */ /* 0x000fe200078e00ff */
[----:B------:R-:W-:-:S02]  /*19590*/  MOV R2, 0x195b0 ;  /* 0x000195b000027802 */ /* 0x000fc40000000f00 */
[----:B-123--:R-:W-:Y:S05]  /*195a0*/  CALL.REL.NOINC `($__internal_9_$__cuda_sm70_shflsync_idx_p) ;  /* 0x00000b9000007944 */ /* 0x00efea0003c00000 */
[----:B------:R-:W-:Y:S01]  /*195b0*/  IMAD.MOV.U32 R4, RZ, RZ, R0 ;  /* 0x000000ffff047224 */ /* 0x000fe200078e0000 */
[----:B------:R-:W-:Y:S01]  /*195c0*/  MOV R3, 0x1 ;  /* 0x0000000100037802 */ /* 0x000fe20000000f00 */
[----:B------:R-:W-:Y:S01]  /*195d0*/  IMAD.MOV.U32 R5, RZ, RZ, R13 ;  /* 0x000000ffff057224 */ /* 0x000fe200078e000d */
[----:B------:R-:W-:-:S02]  /*195e0*/  MOV R0, 0x1c1f ;  /* 0x00001c1f00007802 */ /* 0x000fc40000000f00 */
[----:B------:R-:W-:Y:S02]  /*195f0*/  MOV R2, 0x19610 ;  /* 0x0001961000027802 */ /* 0x000fe40000000f00 */
[----:B------:R-:W-:Y:S05]  /*19600*/  CALL.REL.NOINC `($__internal_9_$__cuda_sm70_shflsync_idx_p) ;  /* 0x00000b3000007944 */ /* 0x000fea0003c00000 */
[----:B------:R-:W-:Y:S05]  /*19610*/  BRA `(.L_x_665) ;  /* 0xffffc1e000007947 */ /* 0x000fea000383ffff */
.L_x_603:
[----:B------:R-:W-:Y:S01]  /*19620*/  IMAD.MOV.U32 R5, RZ, RZ, R12 ;  /* 0x000000ffff057224 */ /* 0x000fe200078e000c */
[----:B----4-:R-:W-:Y:S01]  /*19630*/  MOV R3, 0x2 ;  /* 0x0000000200037802 */ /* 0x010fe20000000f00 */
[----:B------:R-:W-:Y:S01]  /*19640*/  IMAD.MOV.U32 R0, RZ, RZ, 0x1c1f ;  /* 0x00001c1fff007424 */ /* 0x000fe200078e00ff */
[----:B------:R-:W-:Y:S02]  /*19650*/  MOV R2, 0x19670 ;  /* 0x0001967000027802 */ /* 0x000fe40000000f00 */
[----:B-123--:R-:W-:Y:S05]  /*19660*/  CALL.REL.NOINC `($__internal_9_$__cuda_sm70_shflsync_idx_p) ;  /* 0x00000ad000007944 */ /* 0x00efea0003c00000 */
[----:B------:R-:W-:Y:S01]  /*19670*/  MOV R4, R0 ;  /* 0x0000000000047202 */ /* 0x000fe20000000f00 */
[----:B------:R-:W-:Y:S05]  /*19680*/  BRA `(.L_x_666) ;  /* 0xffffc6e000007947 */ /* 0x000fea000383ffff */
.L_x_604:
[----:B------:R-:W-:Y:S01]  /*19690*/  IMAD.MOV.U32 R5, RZ, RZ, R13 ;  /* 0x000000ffff057224 */ /* 0x000fe200078e000d */
[----:B----4-:R-:W-:Y:S01]  /*196a0*/  MOV R3, 0x2 ;  /* 0x0000000200037802 */ /* 0x010fe20000000f00 */
[----:B------:R-:W-:Y:S01]  /*196b0*/  IMAD.MOV.U32 R0, RZ, RZ, 0x1c1f ;  /* 0x00001c1fff007424 */ /* 0x000fe200078e00ff */
[----:B------:R-:W-:Y:S02]  /*196c0*/  MOV R2, 0x196e0 ;  /* 0x000196e000027802 */ /* 0x000fe40000000f00 */
[----:B-123--:R-:W-:Y:S05]  /*196d0*/  CALL.REL.NOINC `($__internal_9_$__cuda_sm70_shflsync_idx_p) ;  /* 0x00000a6000007944 */ /* 0x00efea0003c00000 */
[----:B------:R-:W-:Y:S05]  /*196e0*/  BRA `(.L_x_667) ;  /* 0xffffc6a000007947 */ /* 0x000fea000383ffff */
.L_x_607:
[----:B------:R-:W-:Y:S01]  /*196f0*/  IMAD.MOV.U32 R5, RZ, RZ, R12 ;  /* 0x000000ffff057224 */ /* 0x000fe200078e000c */
[----:B---3--:R-:W-:Y:S01]  /*19700*/  MOV R3, 0x3 ;  /* 0x0000000300037802 */ /* 0x008fe20000000f00 */
[----:B-1----:R-:W-:Y:S01]  /*19710*/  IMAD.MOV.U32 R0, RZ, RZ, 0x1c1f ;  /* 0x00001c1fff007424 */ /* 0x002fe200078e00ff */
[----:B------:R-:W-:-:S02]  /*19720*/  MOV R2, 0x19740 ;  /* 0x0001974000027802 */ /* 0x000fc40000000f00 */
[----:B--2-4-:R-:W-:Y:S05]  /*19730*/  CALL.REL.NOINC `($__internal_9_$__cuda_sm70_shflsync_idx_p) ;  /* 0x00000a0000007944 */ /* 0x014fea0003c00000 */
[----:B------:R-:W-:Y:S01]  /*19740*/  IMAD.MOV.U32 R4, RZ, RZ, R0 ;  /* 0x000000ffff047224 */ /* 0x000fe200078e0000 */
[----:B------:R-:W-:Y:S01]  /*19750*/  MOV R3, 0x3 ;  /* 0x0000000300037802 */ /* 0x000fe20000000f00 */
[----:B------:R-:W-:Y:S01]  /*19760*/  IMAD.MOV.U32 R5, RZ, RZ, R13 ;  /* 0x000000ffff057224 */ /* 0x000fe200078e000d */
[----:B------:R-:W-:-:S02]  /*19770*/  MOV R0, 0x1c1f ;  /* 0x00001c1f00007802 */ /* 0x000fc40000000f00 */
[----:B------:R-:W-:Y:S02]  /*19780*/  MOV R2, 0x197a0 ;  /* 0x000197a000027802 */ /* 0x000fe40000000f00 */
[----:B------:R-:W-:Y:S05]  /*19790*/  CALL.REL.NOINC `($__internal_9_$__cuda_sm70_shflsync_idx_p) ;  /* 0x000009a000007944 */ /* 0x000fea0003c00000 */
[----:B------:R-:W-:Y:S05]  /*197a0*/  BRA `(.L_x_668) ;  /* 0xffffcb7000007947 */ /* 0x000fea000383ffff */
.L_x_611:
[----:B------:R-:W-:Y:S01]  /*197b0*/  IMAD.MOV.U32 R5, RZ, RZ, R9 ;  /* 0x000000ffff057224 */ /* 0x000fe200078e0009 */
[----:B------:R-:W-:Y:S01]  /*197c0*/  MOV R3, RZ ;  /* 0x000000ff00037202 */ /* 0x000fe20000000f00 */
[----:B------:R-:W-:Y:S01]  /*197d0*/  IMAD.MOV.U32 R0, RZ, RZ, 0x1c1f ;  /* 0x00001c1fff007424 */ /* 0x000fe200078e00ff */
[----:B------:R-:W-:Y:S02]  /*197e0*/  MOV R2, 0x19800 ;  /* 0x0001980000027802 */ /* 0x000fe40000000f00 */
[----:B------:R-:W-:Y:S05]  /*197f0*/  CALL.REL.NOINC `($__internal_9_$__cuda_sm70_shflsync_idx_p) ;  /* 0x0000094000007944 */ /* 0x000fea0003c00000 */
[----:B------:R-:W-:Y:S01]  /*19800*/  MOV R8, R0 ;  /* 0x0000000000087202 */ /* 0x000fe20000000f00 */
[----:B------:R-:W-:Y:S05]  /*19810*/  BRA `(.L_x_669) ;  /* 0xffffd88000007947 */ /* 0x000fea000383ffff */
.L_x_612:
[----:B------:R-:W-:Y:S01]  /*19820*/  IMAD.MOV.U32 R5, RZ, RZ, R12 ;  /* 0x000000ffff057224 */ /* 0x000fe200078e000c */
[----:B------:R-:W-:Y:S01]  /*19830*/  MOV R3, RZ ;  /* 0x000000ff00037202 */ /* 0x000fe20000000f00 */
[----:B------:R-:W-:Y:S01]  /*19840*/  IMAD.MOV.U32 R0, RZ, RZ, 0x1c1f ;  /* 0x00001c1fff007424 */ /* 0x000fe200078e00ff */
[----:B------:R-:W-:Y:S02]  /*19850*/  MOV R2, 0x19870 ;  /* 0x0001987000027802 */ /* 0x000fe40000000f00 */
[----:B-12---:R-:W-:Y:S05]  /*19860*/  CALL.REL.NOINC `($__internal_9_$__cuda_sm70_shflsync_idx_p) ;  /* 0x000008d000007944 */ /* 0x006fea0003c00000 */
[----:B------:R-:W-:Y:S05]  /*19870*/  BRA `(.L_x_670) ;  /* 0xffffd84000007947 */ /* 0x000fea000383ffff */
.L_x_615:
        /* <DEDUP_REMOVED lines=12> */
.L_x_618:
[----:B-1----:R-:W-:Y:S01]  /*19940*/  IMAD.MOV.U32 R5, RZ, RZ, R9 ;  /* 0x000000ffff057224 */ /* 0x002fe200078e0009 */
[----:B------:R-:W-:Y:S01]  /*19950*/  MOV R3, 0x2 ;  /* 0x0000000200037802 */ /* 0x000fe20000000f00 */
[----:B----4-:R-:W-:Y:S01]  /*19960*/  IMAD.MOV.U32 R0, RZ, RZ, 0x1c1f ;  /* 0x00001c1fff007424 */ /* 0x010fe200078e00ff */
[----:B------:R-:W-:Y:S02]  /*19970*/  MOV R2, 0x19990 ;  /* 0x0001999000027802 */ /* 0x000fe40000000f00 */
[----:B--23--:R-:W-:Y:S05]  /*19980*/  CALL.REL.NOINC `($__internal_9_$__cuda_sm70_shflsync_idx_p) ;  /* 0x000007b000007944 */ /* 0x00cfea0003c00000 */
[----:B------:R-:W-:Y:S01]  /*19990*/  MOV R8, R0 ;  /* 0x0000000000087202 */ /* 0x000fe20000000f00 */
[----:B------:R-:W-:Y:S05]  /*199a0*/  BRA `(.L_x_672) ;  /* 0xffffda2000007947 */ /* 0x000fea000383ffff */
.L_x_619:
[----:B------:R-:W-:Y:S01]  /*199b0*/  IMAD.MOV.U32 R5, RZ, RZ, R12 ;  /* 0x000000ffff057224 */ /* 0x000fe200078e000c */
[----:B------:R-:W-:Y:S01]  /*199c0*/  MOV R3, 0x2 ;  /* 0x0000000200037802 */ /* 0x000fe20000000f00 */
[----:B----4-:R-:W-:Y:S01]  /*199d0*/  IMAD.MOV.U32 R0, RZ, RZ, 0x1c1f ;  /* 0x00001c1fff007424 */ /* 0x010fe200078e00ff */
[----:B------:R-:W-:Y:S02]  /*199e0*/  MOV R2, 0x19a00 ;  /* 0x00019a0000027802 */ /* 0x000fe40000000f00 */
[----:B-123--:R-:W-:Y:S05]  /*199f0*/  CALL.REL.NOINC `($__internal_9_$__cuda_sm70_shflsync_idx_p) ;  /* 0x0000074000007944 */ /* 0x00efea0003c00000 */
[----:B------:R-:W-:Y:S05]  /*19a00*/  BRA `(.L_x_673) ;  /* 0xffffd9e000007947 */ /* 0x000fea000383ffff */
.L_x_622:
        /* <DEDUP_REMOVED lines=12> */
.L_x_624:
[----:B------:R-:W-:Y:S01]  /*19ad0*/  IMAD.MOV.U32 R5, RZ, RZ, R74 ;  /* 0x000000ffff057224 */ /* 0x000fe200078e004a */
[----:B------:R-:W-:Y:S01]  /*19ae0*/  MOV R3, RZ ;  /* 0x000000ff00037202 */ /* 0x000fe20000000f00 */
[----:B------:R-:W-:Y:S01]  /*19af0*/  IMAD.MOV.U32 R0, RZ, RZ, 0x1f ;  /* 0x0000001fff007424 */ /* 0x000fe200078e00ff */
[----:B------:R-:W-:Y:S02]  /*19b00*/  MOV R2, 0x19b20 ;  /* 0x00019b2000027802 */ /* 0x000fe40000000f00 */
[----:B--2---:R-:W-:Y:S05]  /*19b10*/  CALL.REL.NOINC `($__internal_9_$__cuda_sm70_shflsync_idx_p) ;  /* 0x0000062000007944 */ /* 0x004fea0003c00000 */
[----:B------:R-:W-:Y:S01]  /*19b20*/  MOV R9, R0 ;  /* 0x0000000000097202 */ /* 0x000fe20000000f00 */
[----:B------:R-:W-:Y:S05]  /*19b30*/  BRA `(.L_x_675) ;  /* 0xffffdc8000007947 */ /* 0x000fea000383ffff */
.L_x_625:
[----:B------:R-:W-:Y:S01]  /*19b40*/  IMAD.MOV.U32 R5, RZ, RZ, R74 ;  /* 0x000000ffff057224 */ /* 0x000fe200078e004a */
[----:B------:R-:W-:Y:S01]  /*19b50*/  MOV R3, 0x1 ;  /* 0x0000000100037802 */ /* 0x000fe20000000f00 */
[----:B------:R-:W-:Y:S01]  /*19b60*/  IMAD.MOV.U32 R0, RZ, RZ, 0x1f ;  /* 0x0000001fff007424 */ /* 0x000fe200078e00ff */
[----:B------:R-:W-:Y:S02]  /*19b70*/  MOV R2, 0x19b90 ;  /* 0x00019b9000027802 */ /* 0x000fe40000000f00 */
[----:B-12---:R-:W-:Y:S05]  /*19b80*/  CALL.REL.NOINC `($__internal_9_$__cuda_sm70_shflsync_idx_p) ;  /* 0x000005b000007944 */ /* 0x006fea0003c00000 */
[----:B------:R-:W-:Y:S01]  /*19b90*/  MOV R8, R0 ;  /* 0x0000000000087202 */ /* 0x000fe20000000f00 */
[----:B------:R-:W-:Y:S05]  /*19ba0*/  BRA `(.L_x_676) ;  /* 0xffffdc3000007947 */ /* 0x000fea000383ffff */
.L_x_626:
[----:B------:R-:W-:Y:S02]  /*19bb0*/  MOV R2, 0x1 ;  /* 0x0000000100027802 */ /* 0x000fe40000000f00 */
[----:B------:R-:W-:-:S02]  /*19bc0*/  MOV R3, 0x19be0 ;  /* 0x00019be000037802 */ /* 0x000fc40000000f00 */
[----:B-1234-:R-:W-:Y:S05]  /*19bd0*/  CALL.REL.NOINC `($__internal_10_$__cuda_sm70_shflsync_up_p) ;  /* 0x000005b000007944 */ /* 0x01efea0003c00000 */
[----:B------:R-:W-:Y:S05]  /*19be0*/  BRA `(.L_x_677) ;  /* 0xffffdd2000007947 */ /* 0x000fea000383ffff */
.L_x_627:
[----:B------:R-:W-:Y:S02]  /*19bf0*/  MOV R2, 0x2 ;  /* 0x0000000200027802 */ /* 0x000fe40000000f00 */
[----:B------:R-:W-:-:S02]  /*19c00*/  MOV R3, 0x19c20 ;  /* 0x00019c2000037802 */ /* 0x000fc40000000f00 */
[----:B--2-4-:R-:W-:Y:S05]  /*19c10*/  CALL.REL.NOINC `($__internal_10_$__cuda_sm70_shflsync_up_p) ;  /* 0x0000057000007944 */ /* 0x014fea0003c00000 */
        /* <DEDUP_REMOVED lines=23> */
.L_x_631:
[----:B------:R-:W-:Y:S02]  /*19d90*/  MOV R2, 0x1 ;  /* 0x0000000100027802 */ /* 0x000fe40000000f00 */
[----:B------:R-:W-:Y:S02]  /*19da0*/  MOV R3, 0x19dc0 ;  /* 0x00019dc000037802 */ /* 0x000fe40000000f00 */
[----:B------:R-:W-:Y:S05]  /*19db0*/  CALL.REL.NOINC `($__internal_10_$__cuda_sm70_shflsync_up_p) ;  /* 0x000003d000007944 */ /* 0x000fea0003c00000 */
[----:B------:R-:W-:Y:S01]  /*19dc0*/  MOV R2, R4 ;  /* 0x0000000400027202 */ /* 0x000fe20000000f00 */
[----:B------:R-:W-:Y:S05]  /*19dd0*/  BRA `(.L_x_679) ;  /* 0xffffdd9000007947 */ /* 0x000fea000383ffff */
.L_x_632:
        /* <DEDUP_REMOVED lines=26> */
.L_x_634:
[----:B------:R-:W-:Y:S02]  /*19f80*/  SEL R0, RZ, 0x1, P0 ;  /* 0x00000001ff007807 */ /* 0x000fe40000000000 */
[----:B------:R-:W-:Y:S02]  /*19f90*/  MOV R2, 0x19fb0 ;  /* 0x00019fb000027802 */ /* 0x000fe40000000f00 */
[----:B-1----:R-:W-:Y:S05]  /*19fa0*/  CALL.REL.NOINC `($__internal_11_$__cuda_sm70_votesync_ballot) ;  /* 0x0000025000007944 */ /* 0x002fea0003c00000 */
[----:B------:R-:W-:Y:S01]  /*19fb0*/  MOV R10, R0 ;  /* 0x00000000000a7202 */ /* 0x000fe20000000f00 */
[----:B------:R-:W-:Y:S05]  /*19fc0*/  BRA `(.L_x_681) ;  /* 0xffffdd3000007947 */ /* 0x000fea000383ffff */
.L_x_635:
[----:B------:R-:W-:Y:S01]  /*19fd0*/  IMAD.MOV.U32 R5, RZ, RZ, R6 ;  /* 0x000000ffff057224 */ /* 0x000fe200078e0006 */
[----:B------:R-:W-:Y:S01]  /*19fe0*/  MOV R3, R8 ;  /* 0x0000000800037202 */ /* 0x000fe20000000f00 */
[----:B--2---:R-:W-:Y:S01]  /*19ff0*/  IMAD.MOV.U32 R0, RZ, RZ, 0x1f ;  /* 0x0000001fff007424 */ /* 0x004fe200078e00ff */
[----:B------:R-:W-:Y:S02]  /*1a000*/  MOV R2, 0x1a020 ;  /* 0x0001a02000027802 */ /* 0x000fe40000000f00 */
[----:B-1----:R-:W-:Y:S05]  /*1a010*/  CALL.REL.NOINC `($__internal_9_$__cuda_sm70_shflsync_idx_p) ;  /* 0x0000012000007944 */ /* 0x002fea0003c00000 */
[----:B------:R-:W-:Y:S01]  /*1a020*/  IMAD.MOV.U32 R11, RZ, RZ, R0 ;  /* 0x000000ffff0b7224 */ /* 0x000fe200078e0000 */
[----:B------:R-:W-:Y:S01]  /*1a030*/  MOV R3, R8 ;  /* 0x0000000800037202 */ /* 0x000fe20000000f00 */
[----:B------:R-:W-:Y:S01]  /*1a040*/  IMAD.MOV.U32 R5, RZ, RZ, R7 ;  /* 0x000000ffff057224 */ /* 0x000fe200078e0007 */
[----:B------:R-:W-:Y:S02]  /*1a050*/  MOV R0, 0x1f ;  /* 0x0000001f00007802 */ /* 0x000fe40000000f00 */
[----:B------:R-:W-:-:S02]  /*1a060*/  MOV R2, 0x1a080 ;  /* 0x0001a08000027802 */ /* 0x000fc40000000f00 */
[----:B------:R-:W-:Y:S05]  /*1a070*/  CALL.REL.NOINC `($__internal_9_$__cuda_sm70_shflsync_idx_p) ;  /* 0x000000c000007944 */ /* 0x000fea0003c00000 */
[----:B------:R-:W-:Y:S01]  /*1a080*/  MOV R7, R0 ;  /* 0x0000000000077202 */ /* 0x000fe20000000f00 */
[----:B------:R-:W-:Y:S05]  /*1a090*/  BRA `(.L_x_682) ;  /* 0xffffdcd000007947 */ /* 0x000fea000383ffff */
.L_x_638:
[----:B------:R-:W-:Y:S01]  /*1a0a0*/  IMAD.MOV.U32 R5, RZ, RZ, R4 ;  /* 0x000000ffff057224 */ /* 0x000fe200078e0004 */
[----:B--2---:R-:W-:-:S02]  /*1a0b0*/  MOV R0, 0x1f ;  /* 0x0000001f00007802 */ /* 0x004fc40000000f00 */
[----:B------:R-:W-:Y:S02]  /*1a0c0*/  MOV R2, 0x1a0e0 ;  /* 0x0001a0e000027802 */ /* 0x000fe40000000f00 */
[----:B-1-34-:R-:W-:Y:S05]  /*1a0d0*/  CALL.REL.NOINC `($__internal_9_$__cuda_sm70_shflsync_idx_p) ;  /* 0x0000006000007944 */ /* 0x01afea0003c00000 */
[----:B------:R-:W-:Y:S01]  /*1a0e0*/  MOV R13, R0 ;  /* 0x00000000000d7202 */ /* 0x000fe20000000f00 */
[----:B------:R-:W-:Y:S05]  /*1a0f0*/  BRA `(.L_x_637) ;  /* 0xffffdcd000007947 */ /* 0x000fea000383ffff */
        .weak           $__internal_8_$__cuda_sm70_shflsync_bfly_p
        .type           $__internal_8_$__cuda_sm70_shflsync_bfly_p,@function
        .size           $__internal_8_$__cuda_sm70_shflsync_bfly_p,($__internal_9_$__cuda_sm70_shflsync_idx_p - $__internal_8_$__cuda_sm70_shflsync_bfly_p)
$__internal_8_$__cuda_sm70_shflsync_bfly_p:
[----:B------:R-:W-:Y:S04]  /*1a100*/  WARPSYNC R8 ;  /* 0x0000000800007348 */ /* 0x000fe80003800000 */
[----:B------:R1:W2:Y:S02]  /*1a110*/  SHFL.BFLY PT, R0, R0, R3, R9 ;  /* 0x0c00000300007389 */ /* 0x0002a400000e0009 */
[----:B-1----:R-:W-:-:S04]  /*1a120*/  MOV R3, 0x0 ;  /* 0x0000000000037802 */ /* 0x002fc80000000f00 */
[----:B--2---:R-:W-:Y:S05]  /*1a130*/  RET.REL.NODEC R2 `(_ZN7cutlass13device_kernelIN5flash19enable_sm80_to_sm89INS1_16FlashAttnFwdSm80INS1_25CollectiveMainloopFwdSm80ILi4ELi1ELb0EN4cute5tupleIJNS5_1CILi128EEENS7_ILi48EEENS7_ILi96EEEEEELi96ENS_10bfloat16_tEfNS_4arch4Sm80ELb0ELb1ELb1ELb1ELb0ELb0ELb1ELb1EEENS1_21CollectiveEpilogueFwdINS6_IJS8_SA_S9_EEENS6_IJNS7_ILi1EEESI_SI_EEESC_SE_Li128ELb1ELb1ELb1ELb0EEENS1_36VarlenDynamicPersistentTileSchedulerILi128ELi48ELi128ELi128ELb1ELb1ELb0ELb1ELb0ELb1EEEEEEEEEvNT_6ParamsE) ;  /* 0xfffe5ec002007950 */ /* 0x004fea0003c3ffff */
        .weak           $__internal_9_$__cuda_sm70_shflsync_idx_p
        .type           $__internal_9_$__cuda_sm70_shflsync_idx_p,@function
        .size           $__internal_9_$__cuda_sm70_shflsync_idx_p,($__internal_10_$__cuda_sm70_shflsync_up_p - $__internal_9_$__cuda_sm70_shflsync_idx_p)
$__internal_9_$__cuda_sm70_shflsync_idx_p:
[----:B------:R-:W-:-:S04]  /*1a140*/  MOV R15, 0xffffffff ;  /* 0xffffffff000f7802 */ /* 0x000fc80000000f00 */
[----:B------:R-:W-:Y:S04]  /*1a150*/  WARPSYNC R15 ;  /* 0x0000000f00007348 */ /* 0x000fe80003800000 */
[----:B------:R1:W2:Y:S02]  /*1a160*/  SHFL.IDX PT, R0, R5, R3, R0 ;  /* 0x0000000305007389 */ /* 0x0002a400000e0000 */
[----:B-1----:R-:W-:-:S04]  /*1a170*/  MOV R3, 0x0 ;  /* 0x0000000000037802 */ /* 0x002fc80000000f00 */
[----:B--2---:R-:W-:Y:S05]  /*1a180*/  RET.REL.NODEC R2 `(_ZN7cutlass13device_kernelIN5flash19enable_sm80_to_sm89INS1_16FlashAttnFwdSm80INS1_25CollectiveMainloopFwdSm80ILi4ELi1ELb0EN4cute5tupleIJNS5_1CILi128EEENS7_ILi48EEENS7_ILi96EEEEEELi96ENS_10bfloat16_tEfNS_4arch4Sm80ELb0ELb1ELb1ELb1ELb0ELb0ELb1ELb1EEENS1_21CollectiveEpilogueFwdINS6_IJS8_SA_S9_EEENS6_IJNS7_ILi1EEESI_SI_EEESC_SE_Li128ELb1ELb1ELb1ELb0EEENS1_36VarlenDynamicPersistentTileSchedulerILi128ELi48ELi128ELi128ELb1ELb1ELb0ELb1ELb0ELb1EEEEEEEEEvNT_6ParamsE) ;  /* 0xfffe5e7002007950 */ /* 0x004fea0003c3ffff */
        .weak           $__internal_10_$__cuda_sm70_shflsync_up_p
        .type           $__internal_10_$__cuda_sm70_shflsync_up_p,@function
        .size           $__internal_10_$__cuda_sm70_shflsync_up_p,($__internal_11_$__cuda_sm70_votesync_ballot - $__internal_10_$__cuda_sm70_shflsync_up_p)
$__internal_10_$__cuda_sm70_shflsync_up_p:
[----:B------:R-:W-:Y:S02]  /*1a190*/  IMAD.MOV.U32 R4, RZ, RZ, RZ ;  /* 0x000000ffff047224 */ /* 0x000fe400078e00ff */
[----:B------:R-:W-:-:S04]  /*1a1a0*/  IMAD.MOV.U32 R10, RZ, RZ, -0x1 ;  /* 0xffffffffff0a7424 */ /* 0x000fc800078e00ff */
[----:B------:R-:W-:Y:S04]  /*1a1b0*/  WARPSYNC R10 ;  /* 0x0000000a00007348 */ /* 0x000fe80003800000 */
[----:B------:R1:W2:Y:S02]  /*1a1c0*/  SHFL.UP PT, R4, R0, R2, R4 ;  /* 0x0400000200047389 */ /* 0x0002a400000e0004 */
[----:B-1----:R-:W-:Y:S02]  /*1a1d0*/  MOV R2, R3 ;  /* 0x0000000300027202 */ /* 0x002fe40000000f00 */
[----:B------:R-:W-:-:S04]  /*1a1e0*/  MOV R3, 0x0 ;  /* 0x0000000000037802 */ /* 0x000fc80000000f00 */
[----:B--2---:R-:W-:Y:S05]  /*1a1f0*/  RET.REL.NODEC R2 `(_ZN7cutlass13device_kernelIN5flash19enable_sm80_to_sm89INS1_16FlashAttnFwdSm80INS1_25CollectiveMainloopFwdSm80ILi4ELi1ELb0EN4cute5tupleIJNS5_1CILi128EEENS7_ILi48EEENS7_ILi96EEEEEELi96ENS_10bfloat16_tEfNS_4arch4Sm80ELb0ELb1ELb1ELb1ELb0ELb0ELb1ELb1EEENS1_21CollectiveEpilogueFwdINS6_IJS8_SA_S9_EEENS6_IJNS7_ILi1EEESI_SI_EEESC_SE_Li128ELb1ELb1ELb1ELb0EEENS1_36VarlenDynamicPersistentTileSchedulerILi128ELi48ELi128ELi128ELb1ELb1ELb0ELb1ELb0ELb1EEEEEEEEEvNT_6ParamsE) ;  /* 0xfffe5e0002007950 */ /* 0x004fea0003c3ffff */
        .weak           $__internal_11_$__cuda_sm70_votesync_ballot
        .type           $__internal_11_$__cuda_sm70_votesync_ballot,@function
        .size           $__internal_11_$__cuda_sm70_votesync_ballot,(.L_x_1436 - $__internal_11_$__cuda_sm70_votesync_ballot)
$__internal_11_$__cuda_sm70_votesync_ballot:
[----:B------:R-:W-:Y:S01]  /*1a200*/  ISETP.NE.U32.AND P0, PT, R0, 0x1, PT ;  /* 0x000000010000780c */ /* 0x000fe20003f05070 */
[----:B------:R-:W-:-:S04]  /*1a210*/  IMAD.MOV.U32 R3, RZ, RZ, -0x1 ;  /* 0xffffffffff037424 */ /* 0x000fc800078e00ff */
[----:B------:R-:W-:Y:S08]  /*1a220*/  WARPSYNC R3 ;  /* 0x0000000300007348 */ /* 0x000ff00003800000 */
[----:B------:R-:W-:-:S04]  /*1a230*/  VOTE.ANY R0, PT, !P0 ;  /* 0x0000000000007806 */ /* 0x000fc800040e0100 */
[----:B------:R-:W-:Y:S01]  /*1a240*/  LOP3.LUT R0, R0, R3, RZ, 0xc0, !PT ;  /* 0x0000000300007212 */ /* 0x000fe200078ec0ff */
[----:B------:R-:W-:-:S04]  /*1a250*/  IMAD.MOV.U32 R3, RZ, RZ, 0x0 ;  /* 0x00000000ff037424 */ /* 0x000fc800078e00ff */
[----:B------:R-:W-:Y:S05]  /*1a260*/  RET.REL.NODEC R2 `(_ZN7cutlass13device_kernelIN5flash19enable_sm80_to_sm89INS1_16FlashAttnFwdSm80INS1_25CollectiveMainloopFwdSm80ILi4ELi1ELb0EN4cute5tupleIJNS5_1CILi128EEENS7_ILi48EEENS7_ILi96EEEEEELi96ENS_10bfloat16_tEfNS_4arch4Sm80ELb0ELb1ELb1ELb1ELb0ELb0ELb1ELb1EEENS1_21CollectiveEpilogueFwdINS6_IJS8_SA_S9_EEENS6_IJNS7_ILi1EEESI_SI_EEESC_SE_Li128ELb1ELb1ELb1ELb0EEENS1_36VarlenDynamicPersistentTileSchedulerILi128ELi48ELi128ELi128ELb1ELb1ELb0ELb1ELb0ELb1EEEEEEEEEvNT_6ParamsE) ;  /* 0xfffe5d9002007950 */ /* 0x000fea0003c3ffff */
.L_x_683:
        /* <DEDUP_REMOVED lines=9> */
.L_x_1436:


//--------------------- .text._ZN7cutlass13device_kernelIN5flash19enable_sm80_to_sm89INS1_16FlashAttnFwdSm80INS1_25CollectiveMainloopFwdSm80ILi4ELi1ELb0EN4cute5tupleIJNS5_1CILi128EEENS7_ILi48EEENS7_ILi96EEEEEELi96ENS_10bfloat16_tEfNS_4arch4Sm80ELb0ELb1ELb1ELb1ELb0ELb1ELb1ELb1EEENS1_21CollectiveEpilogueFwdINS6_IJS8_SA_S9_EEENS6_IJNS7_ILi1EEESI_SI_EEESC_SE_Li128ELb1ELb1ELb1ELb0EEENS1_36VarlenDynamicPersistentTileSchedulerILi128ELi48ELi128ELi128ELb1ELb1ELb0ELb1ELb0ELb1EEEEEEEEEvNT_6ParamsE --------------------------
	.section	.text._ZN7cutlass13device_kernelIN5flash19enable_sm80_to_sm89INS1_16FlashAttnFwdSm80INS1_25CollectiveMainloopFwdSm80ILi4ELi1ELb0EN4cute5tupleIJNS5_1CILi128EEENS7_ILi48EEENS7_ILi96EEEEEELi96ENS_10bfloat16_tEfNS_4arch4Sm80ELb0ELb1ELb1ELb1ELb0ELb1ELb1ELb1EEENS1_21CollectiveEpilogueFwdINS6_IJS8_SA_S9_EEENS6_IJNS7_ILi1EEESI_SI_EEESC_SE_Li128ELb1ELb1ELb1ELb0EEENS1_36VarlenDynamicPersistentTileSchedulerILi128ELi48ELi128ELi128ELb1ELb1ELb0ELb1ELb0ELb1EEEEEEEEEvNT_6ParamsE,"ax",@progbits
	.sectioninfo	@"SHI_REGISTERS=255"
	.align	128
.text._ZN7cutlass13device_kernelIN5flash19enable_sm80_to_sm89INS1_16FlashAttnFwdSm80INS1_25CollectiveMainloopFwdSm80ILi4ELi1ELb0EN4cute5tupleIJNS5_1CILi128EEENS7_ILi48EEENS7_ILi96EEEEEELi96ENS_10bfloat16_tEfNS_4arch4Sm80ELb0ELb1ELb1ELb1ELb0ELb1ELb1ELb1EEENS1_21CollectiveEpilogueFwdINS6_IJS8_SA_S9_EEENS6_IJNS7_ILi1EEESI_SI_EEESC_SE_Li128ELb1ELb1ELb1ELb0EEENS1_36VarlenDynamicPersistentTileSchedulerILi128ELi48ELi128ELi128ELb1ELb1ELb0ELb1ELb0ELb1EEEEEEEEEvNT_6ParamsE:
        .type           _ZN7cutlass13device_kernelIN5flash19enable_sm80_to_sm89INS1_16FlashAttnFwdSm80INS1_25CollectiveMainloopFwdSm80ILi4ELi1ELb0EN4cute5tupleIJNS5_1CILi128EEENS7_ILi48EEENS7_ILi96EEEEEELi96ENS_10bfloat16_tEfNS_4arch4Sm80ELb0ELb1ELb1ELb1ELb0ELb1ELb1ELb1EEENS1_21CollectiveEpilogueFwdINS6_IJS8_SA_S9_EEENS6_IJNS7_ILi1EEESI_SI_EEESC_SE_Li128ELb1ELb1ELb1ELb0EEENS1_36VarlenDynamicPersistentTileSchedulerILi128ELi48ELi128ELi128ELb1ELb1ELb0ELb1ELb0ELb1EEEEEEEEEvNT_6ParamsE,@function
        .size           _ZN7cutlass13device_kernelIN5flash19enable_sm80_to_sm89INS1_16FlashAttnFwdSm80INS1_25CollectiveMainloopFwdSm80ILi4ELi1ELb0EN4cute5tupleIJNS5_1CILi128EEENS7_ILi48EEENS7_ILi96EEEEEELi96ENS_10bfloat16_tEfNS_4arch4Sm80ELb0ELb1ELb1ELb1ELb0ELb1ELb1ELb1EEENS1_21CollectiveEpilogueFwdINS6_IJS8_SA_S9_EEENS6_IJNS7_ILi1EEESI_SI_EEESC_SE_Li128ELb1ELb1ELb1ELb0EEENS1_36VarlenDynamicPersistentTileSchedulerILi128ELi48ELi128ELi128ELb1ELb1ELb0ELb1ELb0ELb1EEEEEEEEEvNT_6ParamsE,(.L_x_1441 - _ZN7cutlass13device_kernelIN5flash19enable_sm80_to_sm89INS1_16FlashAttnFwdSm80INS1_25CollectiveMainloopFwdSm80ILi4ELi1ELb0EN4cute5tupleIJNS5_1CILi128EEENS7_ILi48EEENS7_ILi96EEEEEELi96ENS_10bfloat16_tEfNS_4arch4Sm80ELb0ELb1ELb1ELb1ELb0ELb1ELb1ELb1EEENS1_21CollectiveEpilogueFwdINS6_IJS8_SA_S9_EEENS6_IJNS7_ILi1EEESI_SI_EEESC_SE_Li128ELb1ELb1ELb1ELb0EEENS1_36VarlenDynamicPersistentTileSchedulerILi128ELi48ELi128ELi128ELb1ELb1ELb0ELb1ELb0ELb1EEEEEEEEEvNT_6ParamsE)
        .other          _ZN7cutlass13device_kernelIN5flash19enable_sm80_to_sm89INS1_16FlashAttnFwdSm80INS1_25CollectiveMainloopFwdSm80ILi4ELi1ELb0EN4cute5tupleIJNS5_1CILi128EEENS7_ILi48EEENS7_ILi96EEEEEELi96ENS_10bfloat16_tEfNS_4arch4Sm80ELb0ELb1ELb1ELb1ELb0ELb1ELb1ELb1EEENS1_21CollectiveEpilogueFwdINS6_IJS8_SA_S9_EEENS6_IJNS7_ILi1EEESI_SI_EEESC_SE_Li128ELb1ELb1ELb1ELb0EEENS1_36VarlenDynamicPersistentTileSchedulerILi128ELi48ELi128ELi128ELb1ELb1ELb0ELb1ELb0ELb1EEEEEEEEEvNT_6ParamsE,@"STO_CUDA_ENTRY STV_DEFAULT"
_ZN7cutlass13device_kernelIN5flash19enable_sm80_to_sm89INS1_16FlashAttnFwdSm80INS1_25CollectiveMainloopFwdSm80ILi4ELi1ELb0EN4cute5tupleIJNS5_1CILi128EEENS7_ILi48EEENS7_ILi96EEEEEELi96ENS_10bfloat16_tEfNS_4arch4Sm80ELb0ELb1ELb1ELb1ELb0ELb1ELb1ELb1EEENS1_21CollectiveEpilogueFwdINS6_IJS8_SA_S9_EEENS6_IJNS7_ILi1EEESI_SI_EEESC_SE_Li128ELb1ELb1ELb1ELb0EEENS1_36VarlenDynamicPersistentTileSchedulerILi128ELi48ELi128ELi128ELb1ELb1ELb0ELb1ELb0ELb1EEEEEEEEEvNT_6ParamsE:
        /* <DEDUP_REMOVED lines=54> */
.L_x_689:
        /* <DEDUP_REMOVED lines=16> */
.L_x_951:
        /* <DEDUP_REMOVED lines=16> */
.L_x_952:
[----:B--2---:R-:W-:-:S05]  /*0560*/  IMAD R0, R0, c[0x0][0x538], RZ ;  /* 0x00014e0000007a24 */ /* 0x004fca00078e02ff */
[----:B------:R-:W-:-:S04]  /*0570*/  IADD3 R7, R0, R7, RZ ;  /* 0x0000000700077210 */ /* 0x000fc80007ffe0ff */
[----:B------:R-:W-:-:S13]  /*0580*/  ISETP.GT.AND P0, PT, R7, UR4, PT ;  /* 0x0000000407007c0c */ /* 0x000fda000bf04270 */
[----:B-1----:R-:W-:Y:S05]  /*0590*/  @!P0 BRA `(.L_x_689) ;  /* 0xfffffdc000008947 */ /* 0x002fea000383ffff */
.L_x_685:
[----:B------:R-:W-:-:S05]  /*05a0*/  IADD3 R11, -R0, R7, RZ ;  /* 0x00000007000b7210 */ /* 0x000fca0007ffe1ff */
[----:B------:R-:W-:-:S05]  /*05b0*/  IMAD R0, R4, c[0x0][0x538], R11 ;  /* 0x00014e0004007a24 */ /* 0x000fca00078e020b */
[----:B------:R-:W-:Y:S01]  /*05c0*/  ISETP.GT.AND P0, PT, R0, UR4, PT ;  /* 0x0000000400007c0c */ /* 0x000fe2000bf04270 */
[----:B------:R-:W-:-:S12]  /*05d0*/  BRA.DIV ~URZ, `(.L_x_690) ;  /* 0x00024aa27f007947 */ /* 0x000fd8000b800000 */
[----:B------:R-:W-:-:S04]  /*05e0*/  VOTE.ANY R10, PT, !P0 ;  /* 0x00000000000a7806 */ /* 0x000fc800040e0100 */
.L_x_953:
[----:B------:R-:W1:Y:S02]  /*05f0*/  POPC R7, R10 ;  /* 0x0000000a00077309 */ /* 0x000e640000000000 */
[----:B-1----:R-:W-:-:S05]  /*0600*/  IADD3 R0, R7, R6, RZ ;  /* 0x0000000607007210 */ /* 0x002fca0007ffe0ff */
[----:B------:R1:W-:Y:S01]  /*0610*/  STL [R1+0x34], R0 ;  /* 0x0000340001007387 */ /* 0x0003e20000100800 */
[----:B------:R-:W-:Y:S05]  /*0620*/  BRA.DIV ~URZ, `(.L_x_691) ;  /* 0x00024aa27f007947 */ /* 0x000fea000b800000 */
[----:B------:R2:W3:Y:S01]  /*0630*/  SHFL.IDX PT, R12, R9, R7, 0x1f ;  /* 0x00001f07090c7589 */ /* 0x0004e200000e0000 */
[----:B------:R-:W-:-:S03]  /*0640*/  MOV R6, RZ ;  /* 0x000000ff00067202 */ /* 0x000fc60000000f00 */
[----:B------:R2:W4:Y:S04]  /*0650*/  SHFL.IDX PT, R9, R8, R7, 0x1f ;  /* 0x00001f0708097589 */ /* 0x00052800000e0000 */
.L_x_954:
[----:B------:R-:W-:Y:S01]  /*0660*/  ISETP.NE.AND P0, PT, R10, RZ, PT ;  /* 0x000000ff0a00720c */ /* 0x000fe20003f05270 */
[----:B------:R-:W-:-:S12]  /*0670*/  BSSY B0, `(.L_x_692) ;  /* 0x0000005000007945 */ /* 0x000fd80003800000 */
[----:B------:R-:W-:Y:S05]  /*0680*/  @!P0 BRA `(.L_x_693) ;  /* 0x0000003000008947 */ /* 0x000fea0003800000 */
[----:B------:R-:W-:Y:S01]  /*0690*/  IADD3 R3, R7, -0x1, RZ ;  /* 0xffffffff07037810 */ /* 0x000fe20007ffe0ff */
[----:B------:R-:W-:Y:S05]  /*06a0*/  BRA.DIV ~URZ, `(.L_x_694) ;  /* 0x00024b027f007947 */ /* 0x000fea000b800000 */
[----:B------:R1:W2:Y:S02]  /*06b0*/  SHFL.IDX PT, R6, R4, R3, 0x1f ;  /* 0x00001f0304067589 */ /* 0x0002a400000e0000 */
.L_x_693:
[----:B------:R-:W-:Y:S05]  /*06c0*/  BSYNC B0 ;  /* 0x0000000000007941 */ /* 0x000fea0003800000 */
.L_x_692:
        /* <DEDUP_REMOVED lines=69> */
.L_x_696:
        /* <DEDUP_REMOVED lines=46> */
[----:B------:R-:W-:-:S03]  /*0e00*/  IMAD.MOV.U32 R2, RZ, RZ, R0 ;  /* 0x000000ffff027224 */ /* 0x000fc600078e0000 */
[----:B------:R-:W-:Y:S01]  /*0e10*/  IABS R0, R8 ;  /* 0x0000000800007213 */ /* 0x000fe20000000000 */
[----:B------:R-:W-:Y:S02]  /*0e20*/  IMAD R7, R2, R5, RZ ;  /* 0x0000000502077224 */ /* 0x000fe400078e02ff */
[----:B------:R-:W-:Y:S02]  /*0e30*/  IMAD.MOV.U32 R2, RZ, RZ, RZ ;  /* 0x000000ffff027224 */ /* 0x000fe400078e00ff */
        /* <DEDUP_REMOVED lines=20> */
.L_x_697:
[----:B------:R-:W-:Y:S05]  /*0f80*/  BSYNC B0 ;  /* 0x0000000000007941 */ /* 0x000fea0003800000 */
.L_x_695:
[----:B------:R-:W-:-:S04]  /*0f90*/  LOP3.LUT R0, RZ, R0, RZ, 0x33, !PT ;  /* 0x00000000ff007212 */ /* 0x000fc800078e33ff */
[----:B------:R-:W-:-:S05]  /*0fa0*/  IADD3 R0, R0, R12, RZ ;  /* 0x0000000c00007210 */ /* 0x000fca0007ffe0ff */
[----:B------:R2:W-:Y:S01]  /*0fb0*/  STL [R1+0x2c], R0 ;  /* 0x00002c0001007387 */ /* 0x0005e20000100800 */
[----:B------:R-:W-:Y:S05]  /*0fc0*/  BRA `(.L_x_698) ;  /* 0x0000006000007947 */ /* 0x000fea0003800000 */
.L_x_686:
[----:B------:R-:W-:Y:S01]  /*0fd0*/  MOV R0, UR4 ;  /* 0x0000000400007c02 */ /* 0x000fe20008000f00 */
[----:B------:R-:W-:Y:S04]  /*0fe0*/  STL [R1+0x2c], RZ ;  /* 0x00002cff01007387 */ /* 0x000fe80000100800 */
[----:B------:R-:W-:Y:S04]  /*0ff0*/  STL [R1+0x30], RZ ;  /* 0x000030ff01007387 */ /* 0x000fe80000100800 */
[----:B------:R1:W-:Y:S02]  /*1000*/  STL [R1+0x28], R0 ;  /* 0x0000280001007387 */ /* 0x0003e40000100800 */
[----:B-1----:R-:W-:-:S05]  /*1010*/  MOV R0, c[0x0][0x53c] ;  /* 0x00014f0000007a02 */ /* 0x002fca0000000f00 */
[----:B------:R1:W-:Y:S02]  /*1020*/  STL [R1+0x34], R0 ;  /* 0x0000340001007387 */ /* 0x0003e40000100800 */
.L_x_698:
        /* <DEDUP_REMOVED lines=8> */
.L_x_684:
[----:B-12---:R-:W2:Y:S02]  /*10b0*/  LDL R0, [R1+0x34] ;  /* 0x0000340001007983 */ /* 0x006ea40000100800 */
[----:B--2---:R-:W-:-:S13]  /*10c0*/  ISETP.GE.AND P0, PT, R0, c[0x0][0x53c], PT ;  /* 0x00014f0000007a0c */ /* 0x004fda0003f06270 */
[----:B------:R-:W-:Y:S05]  /*10d0*/  @P0 EXIT ;  /* 0x000000000000094d */ /* 0x000fea0003800000 */
[----:B------:R-:W1:Y:S02]  /*10e0*/  S2R R24, SR_TID.X ;  /* 0x0000000000187919 */ /* 0x000e640000002100 */
[----:B-1-3--:R-:W-:Y:S02]  /*10f0*/  SHF.R.S32.HI R7, RZ, 0x1f, R24 ;  /* 0x0000001fff077819 */ /* 0x00afe40000011418 */
[-C--:B------:R-:W-:Y:S02]  /*1100*/  LEA.HI R15, R24, R24.reuse, RZ, 0x1 ;  /* 0x00000018180f7211 */ /* 0x080fe400078f08ff */
[CC--:B------:R-:W-:Y:S02]  /*1110*/  LEA.HI R16, R7.reuse, R24.reuse, RZ, 0x3 ;  /* 0x0000001807107211 */ /* 0x0c0fe400078f18ff */
[----:B------:R-:W-:Y:S02]  /*1120*/  LEA.HI R10, R7, R24, RZ, 0x2 ;  /* 0x00000018070a7211 */ /* 0x000fe400078f10ff */
[----:B------:R-:W-:-:S02]  /*1130*/  LOP3.LUT R0, R16, 0xfffffff8, RZ, 0xc0, !PT ;  /* 0xfffffff810007812 */ /* 0x000fc400078ec0ff */
[CC--:B------:R-:W-:Y:S02]  /*1140*/  LEA.HI R12, R7.reuse, R24.reuse, RZ, 0x5 ;  /* 0x00000018070c7211 */ /* 0x0c0fe400078f28ff */
[----:B------:R-:W-:Y:S01]  /*1150*/  SHF.R.S32.HI R2, RZ, 0x3, R16 ;  /* 0x00000003ff027819 */ /* 0x000fe20000011410 */
[----:B------:R-:W-:Y:S01]  /*1160*/  IMAD.IADD R3, R24, 0x1, -R0 ;  /* 0x0000000118037824 */ /* 0x000fe200078e0a00 */
[----:B------:R-:W-:Y:S02]  /*1170*/  LEA.HI R7, R7, R24, RZ, 0x4 ;  /* 0x0000001807077211 */ /* 0x000fe400078f20ff */
[----:B------:R-:W-:Y:S01]  /*1180*/  SHF.R.S32.HI R14, RZ, 0x1, R15 ;  /* 0x00000001ff0e7819 */ /* 0x000fe2000001140f */
[----:B------:R-:W-:Y:S01]  /*1190*/  IMAD.SHL.U32 R0, R2, 0x40, RZ ;  /* 0x0000004002007824 */ /* 0x000fe200078e00ff */
[----:B------:R-:W-:Y:S02]  /*11a0*/  LOP3.LUT R4, R10, 0xfffffffc, RZ, 0xc0, !PT ;  /* 0xfffffffc0a047812 */ /* 0x000fe400078ec0ff */
[----:B------:R-:W-:-:S02]  /*11b0*/  SHF.R.S32.HI R8, RZ, 0x4, R7 ;  /* 0x00000004ff087819 */ /* 0x000fc40000011407 */
[----:B------:R-:W-:Y:S01]  /*11c0*/  LEA.HI R5, R15, R14, RZ, 0x1 ;  /* 0x0000000e0f057211 */ /* 0x000fe200078f08ff */
[----:B------:R-:W-:Y:S01]  /*11d0*/  IMAD.IADD R25, R24, 0x1, -R4 ;  /* 0x0000000118197824 */ /* 0x000fe200078e0a04 */
[----:B------:R-:W-:Y:S02]  /*11e0*/  LEA.HI R6, R7, R8, RZ, 0x1 ;  /* 0x0000000807067211 */ /* 0x000fe400078f08ff */
[----:B------:R-:W-:Y:S01]  /*11f0*/  LOP3.LUT R2, R5, 0x7fffffe, RZ, 0xc0, !PT ;  /* 0x07fffffe05027812 */ /* 0x000fe200078ec0ff */
[----:B------:R-:W-:Y:S01]  /*1200*/  IMAD.SHL.U32 R30, R25, 0x8, RZ ;  /* 0x00000008191e7824 */ /* 0x000fe200078e00ff */
[----:B------:R-:W-:Y:S02]  /*1210*/  LOP3.LUT R0, R0, 0xc0, RZ, 0xc0, !PT ;  /* 0x000000c000007812 */ /* 0x000fe400078ec0ff */
[----:B------:R-:W-:Y:S01]  /*1220*/  LOP3.LUT R6, R6, 0xfffffffe, RZ, 0xc0, !PT ;  /* 0xfffffffe06067812 */ /* 0x000fe200078ec0ff */
[----:B------:R-:W-:Y:S01]  /*1230*/  IMAD.IADD R2, R14, 0x1, -R2 ;  /* 0x000000010e027824 */ /* 0x000fe200078e0a02 */
[----:B------:R-:W-:-:S02]  /*1240*/  LEA.HI R11, R3, R3, RZ, 0x1 ;  /* 0x00000003030b7211 */ /* 0x000fc400078f08ff */
[----:B------:R-:W-:Y:S01]  /*1250*/  SHF.R.U32.HI R5, RZ, 0x3, R0 ;  /* 0x00000003ff057819 */ /* 0x000fe20000011600 */
[----:B------:R-:W-:Y:S01]  /*1260*/  IMAD.IADD R17, R8, 0x1, -R6 ;  /* 0x0000000108117824 */ /* 0x000fe200078e0a06 */
[----:B------:R-:W-:Y:S01]  /*1270*/  LOP3.LUT R0, R0, 0x18, R30, 0xf8, !PT ;  /* 0x0000001800007812 */ /* 0x000fe200078ef81e */
[----:B------:R-:W-:Y:S01]  /*1280*/  IMAD R20, R8, 0x8, R2 ;  /* 0x0000000808147824 */ /* 0x000fe200078e0202 */
[----:B------:R-:W-:Y:S02]  /*1290*/  LOP3.LUT R4, R11, 0x3fffffe, RZ, 0xc0, !PT ;  /* 0x03fffffe0b047812 */ /* 0x000fe400078ec0ff */
[----:B------:R-:W-:Y:S01]  /*12a0*/  LOP3.LUT R8, R0, R5, RZ, 0x3c, !PT ;  /* 0x0000000500087212 */ /* 0x000fe200078e3cff */
[----:B------:R-:W-:Y:S01]  /*12b0*/  IMAD.SHL.U32 R20, R20, 0x20, RZ ;  /* 0x0000002014147824 */ /* 0x000fe200078e00ff */
[----:B------:R-:W-:Y:S01]  /*12c0*/  SHF.R.S32.HI R23, RZ, 0x2, R10 ;  /* 0x00000002ff177819 */ /* 0x000fe2000001140a */
[----:B------:R-:W-:Y:S01]  /*12d0*/  IMAD.IADD R19, R3, 0x1, -R4 ;  /* 0x0000000103137824 */ /* 0x000fe200078e0a04 */
[----:B------:R-:W-:-:S02]  /*12e0*/  SHF.R.S32.HI R9, RZ, 0x5, R12 ;  /* 0x00000005ff097819 */ /* 0x000fc4000001140c */
[----:B------:R-:W-:Y:S02]  /*12f0*/  SHF.R.S32.HI R0, RZ, 0x1f, R12 ;  /* 0x0000001fff007819 */ /* 0x000fe4000001140c */
[----:B------:R-:W-:Y:S02]  /*1300*/  LOP3.LUT R2, R7, 0xfffffff0, RZ, 0xc0, !PT ;  /* 0xfffffff007027812 */ /* 0x000fe400078ec0ff */
[----:B------:R-:W-:Y:S02]  /*1310*/  LEA.HI R5, R10, R23, RZ, 0x1 ;  /* 0x000000170a057211 */ /* 0x000fe400078f08ff */
[----:B------:R-:W-:Y:S01]  /*1320*/  LEA.HI R4, R0, R9, RZ, 0x2 ;  /* 0x0000000900047211 */ /* 0x000fe200078f10ff */
[----:B------:R-:W-:Y:S01]  /*1330*/  IMAD.IADD R0, R24, 0x1, -R2 ;  /* 0x0000000118007824 */ /* 0x000fe200078e0a02 */
[----:B------:R-:W-:Y:S02]  /*1340*/  LOP3.LUT R2, R5, 0x7fffffe, RZ, 0xc0, !PT ;  /* 0x07fffffe05027812 */ /* 0x000fe400078ec0ff */
[----:B------:R-:W-:-:S02]  /*1350*/  LOP3.LUT R3, R12, 0xffffffe0, RZ, 0xc0, !PT ;  /* 0xffffffe00c037812 */ /* 0x000fc400078ec0ff */
[-C--:B------:R-:W-:Y:S01]  /*1360*/  LEA.HI R7, R0, R0.reuse, RZ, 0x1 ;  /* 0x0000000000077211 */ /* 0x080fe200078f08ff */
[----:B------:R-:W-:Y:S01]  /*1370*/  IMAD.IADD R2, R23, 0x1, -R2 ;  /* 0x0000000117027824 */ /* 0x000fe200078e0a02 */
[----:B------:R-:W-:Y:S01]  /*1380*/  SHF.R.S32.HI R13, RZ, 0x1f, R0 ;  /* 0x0000001fff0d7819 */ /* 0x000fe20000011400 */
[----:B------:R-:W-:Y:S01]  /*1390*/  IMAD.IADD R28, R24, 0x1, -R3 ;  /* 0x00000001181c7824 */ /* 0x000fe200078e0a03 */
[----:B------:R-:W-:Y:S01]  /*13a0*/  LOP3.LUT R6, R7, 0x7fffffe, RZ, 0xc0, !PT ;  /* 0x07fffffe07067812 */ /* 0x000fe200078ec0ff */
[----:B------:R-:W-:Y:S01]  /*13b0*/  IMAD R2, R9, 0x8, R2 ;  /* 0x0000000809027824 */ /* 0x000fe200078e0202 */
[----:B------:R-:W-:Y:S02]  /*13c0*/  LEA.HI R13, R13, R0, RZ, 0x3 ;  /* 0x000000000d0d7211 */ /* 0x000fe400078f18ff */
[----:B------:R-:W-:Y:S01]  /*13d0*/  LOP3.LUT R3, R4, 0xffffffc, RZ, 0xc0, !PT ;  /* 0x0ffffffc04037812 */ /* 0x000fe200078ec0ff */
[----:B------:R-:W-:Y:S01]  /*13e0*/  IMAD.IADD R12, R0, 0x1, -R6 ;  /* 0x00000001000c7824 */ /* 0x000fe200078e0a06 */
[----:B------:R-:W-:Y:S01]  /*13f0*/  LEA.HI R4, R25, R25, RZ, 0x1 ;  /* 0x0000001919047211 */ /* 0x000fe200078f08ff */
[----:B------:R-:W-:Y:S01]  /*1400*/  IMAD.U32 R0, R2, 0x20, R8 ;  /* 0x0000002002007824 */ /* 0x000fe200078e0008 */
[----:B------:R-:W-:-:S02]  /*1410*/  SHF.R.S32.HI R5, RZ, 0x1f, R28 ;  /* 0x0000001fff057819 */ /* 0x000fc4000001141c */
[----:B------:R-:W-:Y:S02]  /*1420*/  LOP3.LUT R2, R4, 0x1ffffffe, RZ, 0xc0, !PT ;  /* 0x1ffffffe04027812 */ /* 0x000fe400078ec0ff */
[----:B------:R1:W-:Y:S01]  /*1430*/  STL [R1+0x1c], R0 ;  /* 0x00001c0001007387 */ /* 0x0003e20000100800 */
[----:B------:R-:W-:Y:S01]  /*1440*/  LEA.HI R18, R5, R28, RZ, 0x2 ;  /* 0x0000001c05127211 */ /* 0x000fe200078f10ff */
[----:B------:R-:W-:Y:S01]  /*1450*/  IMAD.IADD R5, R9, 0x1, -R3 ;  /* 0x0000000109057824 */ /* 0x000fe200078e0a03 */
[----:B------:R-:W-:Y:S01]  /*1460*/  IADD3 R22, R14, 0x40, RZ ;  /* 0x000000400e167810 */ /* 0x000fe20007ffe0ff */
[----:B------:R-:W-:Y:S01]  /*1470*/  IMAD.IADD R2, R25, 0x1, -R2 ;  /* 0x0000000119027824 */ /* 0x000fe200078e0a02 */
[----:B------:R-:W-:Y:S02]  /*1480*/  SHF.R.S32.HI R3, RZ, 0x2, R18 ;  /* 0x00000002ff037819 */ /* 0x000fe40000011412 */
[----:B------:R-:W-:Y:S02]  /*1490*/  SHF.R.S32.HI R10, RZ, 0x1f, R10 ;  /* 0x0000001fff0a7819 */ /* 0x000fe4000001140a */
[----:B------:R-:W-:Y:S01]  /*14a0*/  LEA.HI R14, R22, R22, RZ, 0x1 ;  /* 0x00000016160e7211 */ /* 0x000fe200078f08ff */
[----:B------:R-:W-:Y:S01]  /*14b0*/  IMAD R26, R5, 0x10, R3 ;  /* 0x00000010051a7824 */ /* 0x000fe200078e0203 */
[----:B------:R-:W-:-:S02]  /*14c0*/  LEA.HI R3, R10, R23, RZ, 0x3 ;  /* 0x000000170a037211 */ /* 0x000fc400078f18ff */
[----:B------:R-:W-:Y:S02]  /*14d0*/  SHF.R.S32.HI R5, RZ, 0x1, R7 ;  /* 0x00000001ff057819 */ /* 0x000fe40000011407 */
[----:B------:R-:W-:Y:S01]  /*14e0*/  LOP3.LUT R3, R3, 0xfffffff8, RZ, 0xc0, !PT ;  /* 0xfffffff803037812 */ /* 0x000fe200078ec0ff */
[----:B------:R-:W-:Y:S01]  /*14f0*/  STL [R1+0xa8], R26 ;  /* 0x0000a81a01007387 */ /* 0x000fe20000100800 */
[----:B------:R-:W-:Y:S02]  /*1500*/  LOP3.LUT R6, R14, 0x7fffffe, RZ, 0xc0, !PT ;  /* 0x07fffffe0e067812 */ /* 0x000fe400078ec0ff */
[----:B------:R-:W-:Y:S01]  /*1510*/  SHF.R.S32.HI R31, RZ, 0x1f, R30 ;  /* 0x0000001fff1f7819 */ /* 0x000fe2000001141e */
[----:B------:R-:W-:Y:S02]  /*1520*/  IMAD.IADD R8, R23, 0x1, -R3 ;  /* 0x0000000117087824 */ /* 0x000fe400078e0a03 */
[----:B------:R-:W-:Y:S02]  /*1530*/  IMAD.IADD R6, R22, 0x1, -R6 ;  /* 0x0000000116067824 */ /* 0x000fe400078e0a06 */
[----:B-1----:R-:W-:Y:S01]  /*1540*/  IMAD.SHL.U32 R0, R4, 0x20, RZ ;  /* 0x0000002004007824 */ /* 0x002fe200078e00ff */
[----:B------:R-:W-:-:S04]  /*1550*/  SHF.R.S32.HI R4, RZ, 0x1f, R22 ;  /* 0x0000001fff047819 */ /* 0x000fc80000011416 */
[----:B------:R-:W-:-:S05]  /*1560*/  LOP3.LUT R0, R0, 0xffffffc0, RZ, 0xc0, !PT ;  /* 0xffffffc000007812 */ /* 0x000fca00078ec0ff */
[----:B------:R-:W-:Y:S01]  /*1570*/  IMAD R21, R2, 0x8, R0 ;  /* 0x0000000802157824 */ /* 0x000fe200078e0200 */
[----:B------:R-:W-:Y:S02]  /*1580*/  LEA.HI R0, R4, R22, RZ, 0x3 ;  /* 0x0000001604007211 */ /* 0x000fe400078f18ff */
[----:B------:R-:W-:Y:S02]  /*1590*/  SHF.R.S32.HI R2, RZ, 0x1, R11 ;  /* 0x00000001ff027819 */ /* 0x000fe4000001140b */
[----:B------:R-:W-:Y:S01]  /*15a0*/  SHF.R.S32.HI R4, RZ, 0x1f, R7 ;  /* 0x0000001fff047819 */ /* 0x000fe20000011407 */
[----:B------:R-:W-:Y:S01]  /*15b0*/  IMAD.SHL.U32 R0, R0, 0x20, RZ ;  /* 0x0000002000007824 */ /* 0x000fe200078e00ff */
[----:B------:R-:W-:Y:S02]  /*15c0*/  LOP3.LUT P3, RZ, R2, 0x2, RZ, 0xc0, !PT ;  /* 0x0000000202ff7812 */ /* 0x000fe4000786c0ff */
[----:B------:R-:W-:Y:S02]  /*15d0*/  LEA.HI R4, R4, R5, RZ, 0x2 ;  /* 0x0000000504047211 */ /* 0x000fe400078f10ff */
[----:B------:R-:W-:Y:S01]  /*15e0*/  LOP3.LUT R3, R0, 0xffffff00, RZ, 0xc0, !PT ;  /* 0xffffff0000037812 */ /* 0x000fe200078ec0ff */
[----:B------:R-:W-:Y:S01]  /*15f0*/  IMAD.SHL.U32 R0, R2, 0x40, RZ ;  /* 0x0000004002007824 */ /* 0x000fe200078e00ff */
[----:B------:R-:W-:-:S02]  /*1600*/  LOP3.LUT R2, R4, 0xfffffffc, RZ, 0xc0, !PT ;  /* 0xfffffffc04027812 */ /* 0x000fc400078ec0ff */
[----:B------:R-:W-:Y:S01]  /*1610*/  LEA.HI R7, R8, R8, RZ, 0x1 ;  /* 0x0000000808077211 */ /* 0x000fe200078f08ff */
[----:B------:R-:W-:Y:S01]  /*1620*/  IMAD R22, R6, 0x20, R3 ;  /* 0x0000002006167824 */ /* 0x000fe200078e0203 */
[----:B------:R-:W-:Y:S01]  /*1630*/  LOP3.LUT R0, R0, 0xc0, RZ, 0xc0, !PT ;  /* 0x000000c000007812 */ /* 0x000fe200078ec0ff */
[----:B------:R-:W-:Y:S01]  /*1640*/  IMAD.IADD R11, R5, 0x1, -R2 ;  /* 0x00000001050b7824 */ /* 0x000fe200078e0a02 */
[----:B------:R-:W-:Y:S01]  /*1650*/  LOP3.LUT R4, R7, 0x3fffffe, RZ, 0xc0, !PT ;  /* 0x03fffffe07047812 */ /* 0x000fe200078ec0ff */
[----:B------:R-:W-:Y:S01]  /*1660*/  IMAD.SHL.U32 R2, R13, 0x20, RZ ;  /* 0x000000200d027824 */ /* 0x000fe200078e00ff */
[----:B------:R-:W-:Y:S01]  /*1670*/  LOP3.LUT R6, R0, 0x8, R16, 0xf8, !PT ;  /* 0x0000000800067812 */ /* 0x000fe200078ef810 */
[----:B------:R-:W-:Y:S01]  /*1680*/  STL [R1+0x88], R22 ;  /* 0x0000881601007387 */ /* 0x000fe20000100800 */
[----:B------:R-:W-:Y:S01]  /*1690*/  SHF.R.U32.HI R3, RZ, 0x3, R0 ;  /* 0x00000003ff037819 */ /* 0x000fe20000011600 */
[----:B------:R-:W-:Y:S01]  /*16a0*/  IMAD.SHL.U32 R0, R9, 0x200, RZ ;  /* 0x0000020009007824 */ /* 0x000fe200078e00ff */
[----:B------:R-:W-:Y:S01]  /*16b0*/  LOP3.LUT R2, R2, 0xffffff00, RZ, 0xc0, !PT ;  /* 0xffffff0002027812 */ /* 0x000fe200078ec0ff */
[----:B------:R-:W-:Y:S01]  /*16c0*/  IMAD.IADD R5, R8, 0x1, -R4 ;  /* 0x0000000108057824 */ /* 0x000fe200078e0a04 */
[----:B------:R-:W-:Y:S01]  /*16d0*/  LOP3.LUT R6, R6, R3, RZ, 0x3c, !PT ;  /* 0x0000000306067212 */ /* 0x000fe200078e3cff */
[----:B------:R-:W-:Y:S01]  /*16e0*/  STL [R1+0x70], R20 ;  /* 0x0000701401007387 */ /* 0x000fe20000100800 */
[----:B------:R-:W-:Y:S01]  /*16f0*/  LOP3.LUT R3, R15, 0xfffffffe, RZ, 0xc0, !PT ;  /* 0xfffffffe0f037812 */ /* 0x000fe200078ec0ff */
[----:B------:R-:W-:Y:S01]  /*1700*/  IMAD.IADD R4, R2, 0x1, R0 ;  /* 0x0000000102047824 */ /* 0x000fe200078e0200 */
[----:B------:R-:W-:Y:S01]  /*1710*/  SHF.R.S32.HI R7, RZ, 0x1, R7 ;  /* 0x00000001ff077819 */ /* 0x000fe20000011407 */
[----:B------:R-:W-:Y:S01]  /*1720*/  IMAD R16, R12, 0x20, R2 ;  /* 0x000000200c107824 */ /* 0x000fe200078e0202 */
[----:B------:R-:W-:Y:S01]  /*1730*/  LOP3.LUT P4, RZ, R11, 0x2, RZ, 0xc0, !PT ;  /* 0x000000020bff7812 */ /* 0x000fe2000788c0ff */
[----:B------:R-:W-:Y:S01]  /*1740*/  IMAD.IADD R29, R24, 0x1, -R3 ;  /* 0x00000001181d7824 */ /* 0x000fe200078e0a03 */
[----:B------:R-:W-:Y:S01]  /*1750*/  LOP3.LUT R2, R7, 0x1, RZ, 0xc0, !PT ;  /* 0x0000000107027812 */ /* 0x000fe200078ec0ff */
[----:B------:R-:W-:Y:S01]  /*1760*/  IMAD R15, R12, 0x20, R4 ;  /* 0x000000200c0f7824 */ /* 0x000fe200078e0204 */
[----:B------:R-:W-:Y:S01]  /*1770*/  LEA.HI R3, R10, R23, RZ, 0x2 ;  /* 0x000000170a037211 */ /* 0x000fe200078f10ff */
[----:B------:R-:W-:Y:S01]  /*1780*/  IMAD.SHL.U32 R154, R29, 0x4, RZ ;  /* 0x000000041d9a7824 */ /* 0x000fe200078e00ff */
[----:B------:R-:W-:Y:S01]  /*1790*/  ISETP.NE.U32.AND P1, PT, R2, 0x1, PT ;  /* 0x000000010200780c */ /* 0x000fe20003f25070 */
[----:B------:R-:W-:Y:S01]  /*17a0*/  IMAD R0, R25, 0x2, R0 ;  /* 0x0000000219007824 */ /* 0x000fe200078e0200 */
[----:B------:R-:W-:Y:S01]  /*17b0*/  LOP3.LUT R2, R3, 0xfffffffc, RZ, 0xc0, !PT ;  /* 0xfffffffc03027812 */ /* 0x000fe200078ec0ff */
[----:B------:R-:W-:Y:S01]  /*17c0*/  IMAD.SHL.U32 R110, R29, 0x8, RZ ;  /* 0x000000081d6e7824 */ /* 0x000fe200078e00ff */
[C---:B------:R-:W-:Y:S01]  /*17d0*/  IADD3 R164, R154.reuse, 0x10, RZ ;  /* 0x000000109aa47810 */ /* 0x040fe20007ffe0ff */
[----:B------:R-:W-:Y:S01]  /*17e0*/  IMAD R9, R5, 0x20, R0 ;  /* 0x0000002005097824 */ /* 0x000fe200078e0200 */
[----:B------:R-:W-:Y:S01]  /*17f0*/  SHF.R.S32.HI R3, RZ, 0x1, R14 ;  /* 0x00000001ff037819 */ /* 0x000fe2000001140e */
[----:B------:R-:W-:Y:S01]  /*1800*/  IMAD.IADD R2, R23, 0x1, -R2 ;  /* 0x0000000117027824 */ /* 0x000fe200078e0a02 */
[C---:B------:R-:W-:Y:S01]  /*1810*/  IADD3 R153, R154.reuse, 0x20, RZ ;  /* 0x000000209a997810 */ /* 0x040fe20007ffe0ff */
[----:B------:R-:W-:Y:S01]  /*1820*/  IMAD.IADD R152, R154, 0x1, R164 ;  /* 0x000000019a987824 */ /* 0x000fe200078e02a4 */
[----:B------:R-:W-:Y:S01]  /*1830*/  LOP3.LUT P0, RZ, R7, 0x2, RZ, 0xc0, !PT ;  /* 0x0000000207ff7812 */ /* 0x000fe2000780c0ff */
[----:B------:R-:W-:Y:S01]  /*1840*/  IMAD.SHL.U32 R4, R3, 0x40, RZ ;  /* 0x0000004003047824 */ /* 0x000fe200078e00ff */
[C---:B------:R-:W-:Y:S01]  /*1850*/  LOP3.LUT P2, RZ, R2.reuse, 0x2, RZ, 0xc0, !PT ;  /* 0x0000000202ff7812 */ /* 0x040fe2000784c0ff */
[----:B------:R-:W-:Y:S01]  /*1860*/  IMAD.SHL.U32 R3, R2, 0x40, RZ ;  /* 0x0000004002037824 */ /* 0x000fe200078e00ff */
[----:B------:R-:W-:Y:S01]  /*1870*/  SHF.R.S32.HI R2, RZ, 0x1f, R152 ;  /* 0x0000001fff027819 */ /* 0x000fe20000011498 */
[----:B------:R-:W-:Y:S01]  /*1880*/  IMAD R0, R17, 0x8, R19 ;  /* 0x0000000811007824 */ /* 0x000fe200078e0213 */
[----:B------:R-:W-:Y:S01]  /*1890*/  LOP3.LUT R27, R4, 0xc0, RZ, 0xc0, !PT ;  /* 0x000000c0041b7812 */ /* 0x000fe200078ec0ff */
[----:B------:R-:W-:Y:S01]  /*18a0*/  IMAD.SHL.U32 R4, R7, 0x40, RZ ;  /* 0x0000004007047824 */ /* 0x000fe200078e00ff */
[-C--:B------:R-:W-:Y:S01]  /*18b0*/  LEA.HI R8, R2, R152.reuse, RZ, 0x3 ;  /* 0x0000009802087211 */ /* 0x080fe200078f18ff */
[----:B------:R-:W-:Y:S01]  /*18c0*/  IMAD.U32 R0, R0, 0x20, R6 ;  /* 0x0000002000007824 */ /* 0x000fe200078e0006 */
[----:B------:R-:W-:Y:S01]  /*18d0*/  LEA.HI R2, R2, R152, RZ, 0x5 ;  /* 0x0000009802027211 */ /* 0x000fe200078f28ff */
[----:B------:R-:W-:Y:S01]  /*18e0*/  IMAD.IADD R109, R154, 0x1, R153 ;  /* 0x000000019a6d7824 */ /* 0x000fe200078e0299 */
[----:B------:R-:W-:Y:S01]  /*18f0*/  LOP3.LUT R25, R3, 0xc0, RZ, 0xc0, !PT ;  /* 0x000000c003197812 */ /* 0x000fe200078ec0ff */
[----:B------:R-:W-:Y:S01]  /*1900*/  IMAD.SHL.U32 R7, R17, 0x8, RZ ;  /* 0x0000000811077824 */ /* 0x000fe200078e00ff */
[----:B------:R-:W-:Y:S01]  /*1910*/  SHF.R.U32.HI R24, RZ, 0x3, R27 ;  /* 0x00000003ff187819 */ /* 0x000fe2000001161b */
[----:B------:R-:W-:Y:S01]  /*1920*/  IMAD.SHL.U32 R2, R2, 0x80, RZ ;  /* 0x0000008002027824 */ /* 0x000fe200078e00ff */
[----:B------:R-:W-:Y:S01]  /*1930*/  SHF.R.U32.HI R23, RZ, 0x3, R25 ;  /* 0x00000003ff177819 */ /* 0x000fe20000011619 */
[----:B------:R-:W-:Y:S01]  /*1940*/  STL [R1+0x80], R27 ;  /* 0x0000801b01007387 */ /* 0x000fe20000100800 */
[----:B------:R-:W-:-:S02]  /*1950*/  LOP3.LUT R3, R25, 0x18, R8, 0xf8, !PT ;  /* 0x0000001819037812 */ /* 0x000fc400078ef808 */
[----:B------:R-:W-:Y:S01]  /*1960*/  LOP3.LUT R5, R27, 0x18, R8, 0xf8, !PT ;  /* 0x000000181b057812 */ /* 0x000fe200078ef808 */
[----:B------:R-:W-:Y:S01]  /*1970*/  STL [R1+0x68], R25 ;  /* 0x0000681901007387 */ /* 0x000fe20000100800 */
[----:B------:R-:W-:Y:S02]  /*1980*/  LOP3.LUT R6, R4, 0xc0, RZ, 0xc0, !PT ;  /* 0x000000c004067812 */ /* 0x000fe400078ec0ff */
[----:B------:R-:W-:Y:S01]  /*1990*/  LOP3.LUT R4, R3, R23, RZ, 0x3c, !PT ;  /* 0x0000001703047212 */ /* 0x000fe200078e3cff */
[----:B------:R-:W-:Y:S01]  /*19a0*/  STL [R1+0x84], R24 ;  /* 0x0000841801007387 */ /* 0x000fe20000100800 */
[----:B------:R-:W-:Y:S02]  /*19b0*/  LOP3.LUT R2, R2, 0xfffff000, RZ, 0xc0, !PT ;  /* 0xfffff00002027812 */ /* 0x000fe400078ec0ff */
[----:B------:R-:W-:Y:S01]  /*19c0*/  LOP3.LUT R3, R5, R24, RZ, 0x3c, !PT ;  /* 0x0000001805037212 */ /* 0x000fe200078e3cff */
[----:B------:R-:W-:Y:S01]  /*19d0*/  STL [R1+0x6c], R23 ;  /* 0x00006c1701007387 */ /* 0x000fe20000100800 */
[----:B------:R-:W-:-:S02]  /*19e0*/  LEA.HI R5, R6, R6, RZ, 0x1d ;  /* 0x0000000606057211 */ /* 0x000fc400078fe8ff */
[----:B------:R-:W-:Y:S02]  /*19f0*/  IADD3 R13, R4, R2, R20 ;  /* 0x00000002040d7210 */ /* 0x000fe40007ffe014 */
[----:B------:R-:W-:Y:S01]  /*1a00*/  IADD3 R12, R3, R22, R2 ;  /* 0x00000016030c7210 */ /* 0x000fe20007ffe002 */
[----:B------:R-:W-:Y:S01]  /*1a10*/  IMAD.IADD R10, R5, 0x1, R9 ;  /* 0x00000001050a7824 */ /* 0x000fe200078e0209 */
[----:B------:R-:W-:Y:S01]  /*1a20*/  SHF.R.S32.HI R2, RZ, 0x1f, R109 ;  /* 0x0000001fff027819 */ /* 0x000fe2000001146d */
[----:B------:R-:W-:Y:S01]  /*1a30*/  IMAD.SHL.U32 R3, R11, 0x40, RZ ;  /* 0x000000400b037824 */ /* 0x000fe200078e00ff */
[----:B------:R-:W-:Y:S01]  /*1a40*/  LEA R165, R0, 0x3c80, 0x1 ;  /* 0x00003c8000a57811 */ /* 0x000fe200078e08ff */
[----:B------:R-:W-:Y:S01]  /*1a50*/  IMAD.SHL.U32 R19, R10, 0x2, RZ ;  /* 0x000000020a137824 */ /* 0x000fe200078e00ff */
[CC--:B------:R-:W-:Y:S01]  /*1a60*/  LEA.HI R5, R2.reuse, R109.reuse, RZ, 0x5 ;  /* 0x0000006d02057211 */ /* 0x0c0fe200078f28ff */
[----:B------:R-:W-:Y:S01]  /*1a70*/  IMAD.MOV.U32 R11, RZ, RZ, 0x20 ;  /* 0x00000020ff0b7424 */ /* 0x000fe200078e00ff */
[----:B------:R-:W-:-:S02]  /*1a80*/  LEA.HI R4, R2, R109, RZ, 0x3 ;  /* 0x0000006d02047211 */ /* 0x000fc400078f18ff */
[----:B------:R-:W-:Y:S01]  /*1a90*/  LOP3.LUT R2, R3, 0xc0, RZ, 0xc0, !PT ;  /* 0x000000c003027812 */ /* 0x000fe200078ec0ff */
[----:B------:R-:W-:Y:S01]  /*1aa0*/  IMAD.SHL.U32 R3, R5, 0x80, RZ ;  /* 0x0000008005037824 */ /* 0x000fe200078e00ff */
[----:B------:R-:W-:Y:S01]  /*1ab0*/  LOP3.LUT R6, R25, 0x18, R4, 0xf8, !PT ;  /* 0x0000001819067812 */ /* 0x000fe200078ef804 */
[----:B------:R-:W-:Y:S01]  /*1ac0*/  STL [R1+0x4c], R19 ;  /* 0x00004c1301007387 */ /* 0x000fe20000100800 */
[----:B------:R-:W-:Y:S02]  /*1ad0*/  LOP3.LUT R7, R2, 0x8, R7, 0xf8, !PT ;  /* 0x0000000802077812 */ /* 0x000fe400078ef807 */
[----:B------:R-:W-:Y:S02]  /*1ae0*/  SHF.R.U32.HI R5, RZ, 0x3, R2 ;  /* 0x00000003ff057819 */ /* 0x000fe40000011602 */
[----:B------:R-:W-:Y:S02]  /*1af0*/  LOP3.LUT R2, R3, 0xfffff000, RZ, 0xc0, !PT ;  /* 0xfffff00003027812 */ /* 0x000fe400078ec0ff */
[----:B------:R-:W-:-:S02]  /*1b00*/  LOP3.LUT R6, R6, R23, RZ, 0x3c, !PT ;  /* 0x0000001706067212 */ /* 0x000fc400078e3cff */
[----:B------:R-:W-:Y:S02]  /*1b10*/  LOP3.LUT R9, R27, 0x18, R4, 0xf8, !PT ;  /* 0x000000181b097812 */ /* 0x000fe400078ef804 */
[----:B------:R-:W-:Y:S02]  /*1b20*/  LOP3.LUT R3, R7, R5, RZ, 0x3c, !PT ;  /* 0x0000000507037212 */ /* 0x000fe400078e3cff */
[----:B------:R-:W-:Y:S02]  /*1b30*/  IADD3 R10, R6, R2, R20 ;  /* 0x00000002060a7210 */ /* 0x000fe40007ffe014 */
[----:B------:R-:W-:Y:S02]  /*1b40*/  LOP3.LUT R5, R9, R24, RZ, 0x3c, !PT ;  /* 0x0000001809057212 */ /* 0x000fe400078e3cff */
[C---:B------:R-:W-:Y:S02]  /*1b50*/  IADD3 R6, R19.reuse, 0x80, RZ ;  /* 0x0000008013067810 */ /* 0x040fe40007ffe0ff */
[----:B------:R-:W-:-:S02]  /*1b60*/  IADD3 R14, R19, 0x70, RZ ;  /* 0x00000070130e7810 */ /* 0x000fc40007ffe0ff */
[----:B------:R-:W-:Y:S01]  /*1b70*/  IADD3 R9, R5, R22, R2 ;  /* 0x0000001605097210 */ /* 0x000fe20007ffe002 */
[C---:B------:R-:W-:Y:S01]  /*1b80*/  IMAD.IADD R2, R3.reuse, 0x1, R15 ;  /* 0x0000000103027824 */ /* 0x040fe200078e020f */
[----:B------:R-:W-:Y:S01]  /*1b90*/  @P1 IADD3 R14, R6, 0x10, RZ ;  /* 0x00000010060e1810 */ /* 0x000fe20007ffe0ff */
[----:B------:R-:W-:Y:S01]  /*1ba0*/  IMAD.IADD R3, R3, 0x1, R16 ;  /* 0x0000000103037824 */ /* 0x000fe200078e0210 */
[----:B------:R-:W-:Y:S01]  /*1bb0*/  IADD3 R7, R30, 0x20, RZ ;  /* 0x000000201e077810 */ /* 0x000fe20007ffe0ff */
[----:B------:R-:W-:Y:S01]  /*1bc0*/  IMAD.IADD R16, R26, 0x1, R21 ;  /* 0x000000011a107824 */ /* 0x000fe200078e0215 */
[----:B------:R-:W-:Y:S01]  /*1bd0*/  LOP3.LUT R5, R18, 0x7ffffffc, RZ, 0xc0, !PT ;  /* 0x7ffffffc12057812 */ /* 0x000fe200078ec0ff */
[----:B------:R-:W-:Y:S01]  /*1be0*/  STL [R1+0x50], R14 ;  /* 0x0000500e01007387 */ /* 0x000fe20000100800 */
[----:B------:R-:W-:Y:S02]  /*1bf0*/  IADD3 R6, R30, 0x40, RZ ;  /* 0x000000401e067810 */ /* 0x000fe40007ffe0ff */
[----:B------:R-:W-:Y:S01]  /*1c00*/  SHF.R.S32.HI R15, RZ, 0x1f, R7 ;  /* 0x0000001fff0f7819 */ /* 0x000fe20000011407 */
[----:B------:R-:W-:Y:S01]  /*1c10*/  IMAD.IADD R5, R28, 0x1, -R5 ;  /* 0x000000011c057824 */ /* 0x000fe200078e0a05 */
[----:B------:R1:W-:Y:S01]  /*1c20*/  STL [R1+0x24], R7 ;  /* 0x0000240701007387 */ /* 0x0003e20000100800 */
[----:B------:R-:W-:-:S02]  /*1c30*/  LEA R0, R13, 0x6080, 0x1 ;  /* 0x000060800d007811 */ /* 0x000fc400078e08ff */
[----:B------:R-:W-:Y:S01]  /*1c40*/  LEA R9, R9, 0x6080, 0x1 ;  /* 0x0000608009097811 */ /* 0x000fe200078e08ff */
[----:B------:R-:W-:Y:S01]  /*1c50*/  STL.64 [R1+0x38], R30 ;  /* 0x0000381e01007387 */ /* 0x000fe20000100a00 */
[----:B------:R-:W-:Y:S02]  /*1c60*/  IADD3 R194, R165, 0x20, RZ ;  /* 0x00000020a5c27810 */ /* 0x000fe40007ffe0ff */
[----:B------:R-:W-:Y:S01]  /*1c70*/  LEA R192, R2, 0x6080, 0x1 ;  /* 0x0000608002c07811 */ /* 0x000fe200078e08ff */
[----:B------:R2:W-:Y:S01]  /*1c80*/  STL [R1+0x40], R6 ;  /* 0x0000400601007387 */ /* 0x0005e20000100800 */
[----:B------:R-:W-:Y:S02]  /*1c90*/  LEA R166, R3, 0x1880, 0x1 ;  /* 0x0000188003a67811 */ /* 0x000fe400078e08ff */
[----:B------:R-:W-:Y:S01]  /*1ca0*/  @P3 IADD3 R194, R165, -0x20, RZ ;  /* 0xffffffe0a5c23810 */ /* 0x000fe20007ffe0ff */
[----:B------:R3:W-:Y:S03]  /*1cb0*/  STL [R1+0x64], R15 ;  /* 0x0000640f01007387 */ /* 0x0007e60000100800 */
[----:B------:R-:W-:-:S02]  /*1cc0*/  IADD3 R202, R194, 0x400, RZ ;  /* 0x00000400c2ca7810 */ /* 0x000fc40007ffe0ff */
[C---:B------:R-:W-:Y:S02]  /*1cd0*/  IADD3 R201, R194.reuse, 0x800, RZ ;  /* 0x00000800c2c97810 */ /* 0x040fe40007ffe0ff */
[C---:B------:R-:W-:Y:S02]  /*1ce0*/  IADD3 R200, R194.reuse, 0xc00, RZ ;  /* 0x00000c00c2c87810 */ /* 0x040fe40007ffe0ff */
[C---:B------:R-:W-:Y:S02]  /*1cf0*/  IADD3 R199, R194.reuse, 0x1000, RZ ;  /* 0x00001000c2c77810 */ /* 0x040fe40007ffe0ff */
[C---:B------:R-:W-:Y:S02]  /*1d00*/  IADD3 R198, R194.reuse, 0x1400, RZ ;  /* 0x00001400c2c67810 */ /* 0x040fe40007ffe0ff */
[----:B-1----:R-:W-:Y:S02]  /*1d10*/  SHF.R.S32.HI R7, RZ, 0x1f, R6 ;  /* 0x0000001fff077819 */ /* 0x002fe40000011406 */
[----:B------:R-:W-:-:S02]  /*1d20*/  IADD3 R197, R194, 0x1800, RZ ;  /* 0x00001800c2c57810 */ /* 0x000fc40007ffe0ff */
[C---:B------:R-:W-:Y:S01]  /*1d30*/  IADD3 R196, R194.reuse, 0x1c00, RZ ;  /* 0x00001c00c2c47810 */ /* 0x040fe20007ffe0ff */
[----:B------:R1:W-:Y:S01]  /*1d40*/  STL [R1+0x60], R7 ;  /* 0x0000600701007387 */ /* 0x0003e20000100800 */
[----:B------:R-:W-:Y:S02]  /*1d50*/  IADD3 R195, R194, 0x2000, RZ ;  /* 0x00002000c2c37810 */ /* 0x000fe40007ffe0ff */
[----:B--2---:R-:W-:Y:S01]  /*1d60*/  LOP3.LUT R6, R27, 0x18, R110, 0xf8, !PT ;  /* 0x000000181b067812 */ /* 0x004fe200078ef86e */
[----:B------:R-:W-:Y:S01]  /*1d70*/  STL [R1+0x44], R16 ;  /* 0x0000441001007387 */ /* 0x000fe20000100800 */
[----:B---3--:R-:W-:Y:S01]  /*1d80*/  IMAD.SHL.U32 R15, R5, 0x2, RZ ;  /* 0x00000002050f7824 */ /* 0x008fe200078e00ff */
[----:B------:R-:W-:Y:S02]  /*1d90*/  SHF.R.S32.HI R5, RZ, 0x3, R8 ;  /* 0x00000003ff057819 */ /* 0x000fe40000011408 */
[C-C-:B------:R-:W-:Y:S02]  /*1da0*/  LOP3.LUT R8, R25.reuse, 0x18, R110.reuse, 0xf8, !PT ;  /* 0x0000001819087812 */ /* 0x140fe400078ef86e */
[----:B------:R2:W-:Y:S04]  /*1db0*/  STL [R1], R15 ;  /* 0x0000000f01007387 */ /* 0x0005e80000100800 */
[----:B------:R3:W-:Y:S01]  /*1dc0*/  STL [R1+0x78], R5 ;  /* 0x0000780501007387 */ /* 0x0007e20000100800 */
[----:B-1----:R-:W-:-:S02]  /*1dd0*/  LOP3.LUT R7, R25, 0x8, R110, 0xf8, !PT ;  /* 0x0000000819077812 */ /* 0x002fc400078ef86e */
[----:B--2---:R-:W-:Y:S02]  /*1de0*/  IADD3 R15, R15, 0x58, RZ ;  /* 0x000000580f0f7810 */ /* 0x004fe40007ffe0ff */
[----:B---3--:R-:W-:Y:S02]  /*1df0*/  LOP3.LUT R5, R6, R24, RZ, 0x3c, !PT ;  /* 0x0000001806057212 */ /* 0x008fe400078e3cff */
[----:B------:R-:W-:Y:S02]  /*1e00*/  SHF.R.S32.HI R6, RZ, 0x3, R4 ;  /* 0x00000003ff067819 */ /* 0x000fe40000011404 */
[-C--:B------:R-:W-:Y:S01]  /*1e10*/  LOP3.LUT R4, R7, R23.reuse, RZ, 0x3c, !PT ;  /* 0x0000001707047212 */ /* 0x080fe200078e3cff */
[----:B------:R-:W-:Y:S01]  /*1e20*/  IMAD.IADD R5, R22, 0x1, R5 ;  /* 0x0000000116057824 */ /* 0x000fe200078e0205 */
[----:B------:R-:W-:Y:S01]  /*1e30*/  LOP3.LUT R7, R8, R23, RZ, 0x3c, !PT ;  /* 0x0000001708077212 */ /* 0x000fe200078e3cff */
[----:B------:R1:W-:Y:S01]  /*1e40*/  STL [R1+0x74], R6 ;  /* 0x0000740601007387 */ /* 0x0003e20000100800 */
[----:B------:R-:W-:-:S03]  /*1e50*/  SEL R8, R11, 0xffffffe0, !P0 ;  /* 0xffffffe00b087807 */ /* 0x000fc60004000000 */
[----:B------:R-:W-:Y:S01]  /*1e60*/  STL [R1+0x54], R15 ;  /* 0x0000540f01007387 */ /* 0x000fe20000100800 */
[C---:B------:R-:W-:Y:S02]  /*1e70*/  IMAD.IADD R7, R20.reuse, 0x1, R7 ;  /* 0x0000000114077824 */ /* 0x040fe400078e0207 */
[----:B-1----:R-:W-:Y:S01]  /*1e80*/  IMAD.IADD R6, R20, 0x1, R4 ;  /* 0x0000000114067824 */ /* 0x002fe200078e0204 */
[----:B------:R-:W-:Y:S02]  /*1e90*/  SEL R4, R11, 0xffffffe0, !P4 ;  /* 0xffffffe00b047807 */ /* 0x000fe40006000000 */
[----:B------:R-:W-:Y:S02]  /*1ea0*/  LEA R11, R5, 0x6080, 0x1 ;  /* 0x00006080050b7811 */ /* 0x000fe400078e08ff */
[----:B------:R-:W-:Y:S01]  /*1eb0*/  SHF.R.S32.HI R5, RZ, 0x1f, R15 ;  /* 0x0000001fff057819 */ /* 0x000fe2000001140f */
[----:B------:R-:W-:Y:S02]  /*1ec0*/  IMAD.IADD R193, R192, 0x1, R4 ;  /* 0x00000001c0c17824 */ /* 0x000fe400078e0204 */
[----:B------:R-:W-:Y:S01]  /*1ed0*/  STL [R1+0xa0], R11 ;  /* 0x0000a00b01007387 */ /* 0x000fe20000100800 */
[----:B------:R-:W-:-:S03]  /*1ee0*/  IMAD.IADD R167, R4, 0x1, R166 ;  /* 0x0000000104a77824 */ /* 0x000fc600078e02a6 */
[----:B------:R1:W-:Y:S04]  /*1ef0*/  STL [R1+0x7c], R5 ;  /* 0x00007c0501007387 */ /* 0x0003e80000100800 */
[----:B------:R2:W-:Y:S01]  /*1f00*/  STL [R1+0x9c], R0 ;  /* 0x00009c0001007387 */ /* 0x0005e20000100800 */
[----:B-1----:R-:W-:Y:S02]  /*1f10*/  LEA R5, R6, 0x1880, 0x1 ;  /* 0x0000188006057811 */ /* 0x002fe400078e08ff */
[----:B------:R-:W-:Y:S02]  /*1f20*/  LEA R6, R12, 0x6080, 0x1 ;  /* 0x000060800c067811 */ /* 0x000fe400078e08ff */
[----:B--2---:R-:W-:-:S03]  /*1f30*/  LEA R0, R10, 0x6080, 0x1 ;  /* 0x000060800a007811 */ /* 0x004fc600078e08ff */
[----:B------:R1:W-:Y:S04]  /*1f40*/  STL [R1+0x98], R6 ;  /* 0x0000980601007387 */ /* 0x0003e80000100800 */
[----:B------:R-:W-:Y:S04]  /*1f50*/  STL [R1+0x10], R5 ;  /* 0x0000100501007387 */ /* 0x000fe80000100800 */
[----:B------:R2:W-:Y:S04]  /*1f60*/  STL [R1+0x94], R0 ;  /* 0x0000940001007387 */ /* 0x0005e80000100800 */
[----:B------:R-:W-:Y:S01]  /*1f70*/  STL [R1+0x90], R9 ;  /* 0x0000900901007387 */ /* 0x000fe20000100800 */
[----:B-1----:R-:W-:-:S05]  /*1f80*/  LEA R6, R7, 0x6080, 0x1 ;  /* 0x0000608007067811 */ /* 0x002fca00078e08ff */
[----:B------:R-:W-:Y:S01]  /*1f90*/  STL [R1+0x8c], R6 ;  /* 0x00008c0601007387 */ /* 0x000fe20000100800 */
[C---:B--2---:R-:W-:Y:S02]  /*1fa0*/  IADD3 R0, R5.reuse, 0x20, RZ ;  /* 0x0000002005007810 */ /* 0x044fe40007ffe0ff */
[----:B------:R-:W-:-:S05]  /*1fb0*/  @P2 IADD3 R0, R5, -0x20, RZ ;  /* 0xffffffe005002810 */ /* 0x000fca0007ffe0ff */
[----:B------:R1:W-:Y:S02]  /*1fc0*/  STL [R1+0x14], R0 ;  /* 0x0000140001007387 */ /* 0x0003e40000100800 */
[----:B-1----:R-:W-:-:S05]  /*1fd0*/  IMAD.IADD R0, R19, 0x1, R8 ;  /* 0x0000000113007824 */ /* 0x002fca00078e0208 */
[----:B------:R1:W-:Y:S02]  /*1fe0*/  STL [R1+0x5c], R0 ;  /* 0x00005c0001007387 */ /* 0x0003e40000100800 */
[----:B-1----:R-:W-:-:S05]  /*1ff0*/  IMAD.IADD R0, R8, 0x1, R14 ;  /* 0x0000000108007824 */ /* 0x002fca00078e020e */
[----:B------:R1:W-:Y:S02]  /*2000*/  STL [R1+0x58], R0 ;  /* 0x0000580001007387 */ /* 0x0003e40000100800 */
.L_x_950:
[----:B------:R-:W2:Y:S04]  /*2010*/  LDL R17, [R1+0x34] ;  /* 0x0000340001117983 */ /* 0x000ea80000100800 */
[----:B------:R-:W3:Y:S01]  /*2020*/  LDL R18, [R1+0x30] ;  /* 0x0000300001127983 */ /* 0x000ee20000100800 */
[----:B------:R-:W-:Y:S02]  /*2030*/  ISETP.NE.U32.AND P0, PT, RZ, c[0x0][0x370], PT ;  /* 0x0000dc00ff007a0c */ /* 0x000fe40003f05070 */
[----:B------:R-:W-:Y:S02]  /*2040*/  ISETP.NE.U32.AND P1, PT, RZ, c[0x0][0x360], PT ;  /* 0x0000d800ff007a0c */ /* 0x000fe40003f25070 */
[----:B------:R-:W-:Y:S02]  /*2050*/  ISETP.NE.AND.EX P2, PT, RZ, c[0x0][0x374], PT, P0 ;  /* 0x0000dd00ff007a0c */ /* 0x000fe40003f45300 */
[----:B------:R-:W-:-:S02]  /*2060*/  ISETP.NE.AND.EX P0, PT, RZ, c[0x0][0x364], PT, P1 ;  /* 0x0000d900ff007a0c */ /* 0x000fc40003f05310 */
[----:B------:R-:W-:Y:S02]  /*2070*/  ISETP.NE.U32.AND P3, PT, RZ, c[0x0][0x350], PT ;  /* 0x0000d400ff007a0c */ /* 0x000fe40003f65070 */
[----:B------:R-:W-:Y:S02]  /*2080*/  ISETP.NE.U32.AND P1, PT, RZ, c[0x0][0x348], PT ;  /* 0x0000d200ff007a0c */ /* 0x000fe40003f25070 */
[----:B------:R-:W-:Y:S02]  /*2090*/  ISETP.NE.U32.AND P4, PT, RZ, c[0x0][0x358], PT ;  /* 0x0000d600ff007a0c */ /* 0x000fe40003f85070 */
[----:B------:R-:W-:Y:S02]  /*20a0*/  ISETP.NE.AND.EX P5, PT, RZ, c[0x0][0x354], PT, P3 ;  /* 0x0000d500ff007a0c */ /* 0x000fe40003fa5330 */
[----:B------:R-:W-:Y:S02]  /*20b0*/  ISETP.NE.AND.EX P1, PT, RZ, c[0x0][0x34c], PT, P1 ;  /* 0x0000d300ff007a0c */ /* 0x000fe40003f25310 */
[----:B------:R-:W-:Y:S01]  /*20c0*/  ISETP.NE.AND.EX P3, PT, RZ, c[0x0][0x35c], PT, P4 ;  /* 0x0000d700ff007a0c */ /* 0x000fe20003f65340 */
[----:B------:R-:W-:Y:S01]  /*20d0*/  IMAD.MOV.U32 R16, RZ, RZ, 0x4 ;  /* 0x00000004ff107424 */ /* 0x000fe200078e00ff */
[----:B------:R-:W-:Y:S01]  /*20e0*/  CS2R R144, SRZ ;  /* 0x0000000000907805 */ /* 0x000fe2000001ff00 */
[----:B------:R-:W-:-:S02]  /*20f0*/  IMAD.MOV.U32 R135, RZ, RZ, RZ ;  /* 0x000000ffff877224 */ /* 0x000fc400078e00ff */
[----:B------:R-:W-:Y:S02]  /*2100*/  IMAD.MOV.U32 R14, RZ, RZ, RZ ;  /* 0x000000ffff0e7224 */ /* 0x000fe400078e00ff */
[----:B--2---:R-:W-:-:S04]  /*2110*/  @P2 IMAD.WIDE R10, R17, R16, c[0x0][0x370] ;  /* 0x0000dc00110a2625 */ /* 0x004fc800078e0210 */
[CC--:B------:R-:W-:Y:S01]  /*2120*/  @P0 IMAD.WIDE R8, R17.reuse, R16.reuse, c[0x0][0x360] ;  /* 0x0000d80011080625 */ /* 0x0c0fe200078e0210 */
[----:B------:R2:W5:Y:S03]  /*2130*/  @P2 LDG.E R145, [R10.64] ;  /* 0x000000060a912981 */ /* 0x000566000c1e1900 */
[CC--:B------:R-:W-:Y:S01]  /*2140*/  IMAD.WIDE R6, R17.reuse, R16.reuse, c[0x0][0x348] ;  /* 0x0000d20011067625 */ /* 0x0c0fe200078e0210 */
        /* <DEDUP_REMOVED lines=9> */
[----:B------:R-:W-:Y:S01]  /*21e0*/  P2R R15, PR, RZ, 0x20 ;  /* 0x00000020ff0f7803 */ /* 0x000fe20000000000 */
[----:B------:R-:W-:Y:S05]  /*21f0*/  @P0 BRA `(.L_x_699) ;  /* 0x0000005000000947 */ /* 0x000fea0003800000 */
[----:B-----5:R-:W-:Y:S01]  /*2200*/  MOV R251, c[0x0][0x168] ;  /* 0x00005a0000fb7a02 */ /* 0x020fe20000000f00 */
[----:B------:R-:W-:Y:S05]  /*2210*/  @!P1 BRA `(.L_x_699) ;  /* 0x0000003000009947 */ /* 0x000fea0003800000 */
[----:B--2---:R-:W2:Y:S04]  /*2220*/  LDG.E R8, [R6.64] ;  /* 0x0000000606087981 */ /* 0x004ea8000c1e1900 */
[----:B-1----:R-:W2:Y:S02]  /*2230*/  LDG.E R0, [R6.64+0x4] ;  /* 0x0000040606007981 */ /* 0x002ea4000c1e1900 */
[----:B--2---:R-:W-:-:S02]  /*2240*/  IADD3 R251, -R8, R0, RZ ;  /* 0x0000000008fb7210 */ /* 0x004fc40007ffe1ff */
.L_x_699:
[----:B------:R-:W-:-:S04]  /*2250*/  ISETP.NE.U32.AND P0, PT, RZ, c[0x0][0x368], PT ;  /* 0x0000da00ff007a0c */ /* 0x000fc80003f05070 */
[----:B------:R-:W-:-:S13]  /*2260*/  ISETP.NE.AND.EX P0, PT, RZ, c[0x0][0x36c], PT, P0 ;  /* 0x0000db00ff007a0c */ /* 0x000fda0003f05300 */
[----:B------:R-:W-:Y:S05]  /*2270*/  @!P0 BRA `(.L_x_700) ;  /* 0x0000003000008947 */ /* 0x000fea0003800000 */
[----:B--2---:R-:W-:-:S05]  /*2280*/  IMAD.WIDE R4, R17, R16, c[0x0][0x368] ;  /* 0x0000da0011047625 */ /* 0x004fca00078e0210 */
[----:B------:R2:W5:Y:S01]  /*2290*/  LDG.E R13, [R4.64] ;  /* 0x00000006040d7981 */ /* 0x000562000c1e1900 */
[----:B------:R-:W-:Y:S05]  /*22a0*/  BRA `(.L_x_701) ;  /* 0x0000005000007947 */ /* 0x000fea0003800000 */
.L_x_700:
[----:B------:R-:W-:Y:S01]  /*22b0*/  MOV R13, c[0x0][0x1d0] ;  /* 0x00007400000d7a02 */ /* 0x000fe20000000f00 */
[----:B------:R-:W-:Y:S05]  /*22c0*/  @!P5 BRA `(.L_x_701) ;  /* 0x000000300000d947 */ /* 0x000fea0003800000 */
[----:B--2---:R-:W2:Y:S04]  /*22d0*/  LDG.E R6, [R4.64] ;  /* 0x0000000604067981 */ /* 0x004ea8000c1e1900 */
[----:B-1----:R-:W2:Y:S02]  /*22e0*/  LDG.E R0, [R4.64+0x4] ;  /* 0x0000040604007981 */ /* 0x002ea4000c1e1900 */
[----:B--2---:R-:W-:Y:S02]  /*22f0*/  IADD3 R13, -R6, R0, RZ ;  /* 0x00000000060d7210 */ /* 0x004fe40007ffe1ff */
.L_x_701:
[----:B--2---:R-:W2:Y:S04]  /*2300*/  LDL.LU R6, [R1+0x2c] ;  /* 0x00002c0001067983 */ /* 0x004ea80000300800 */
[----:B------:R3:W4:Y:S04]  /*2310*/  @P3 LDG.E R5, [R2.64] ;  /* 0x0000000602053981 */ /* 0x000728000c1e1900 */
[----:B------:R3:W4:Y:S01]  /*2320*/  @P3 LDG.E R4, [R2.64+0x4] ;  /* 0x0000040602043981 */ /* 0x000722000c1e1900 */
[----:B------:R-:W-:Y:S01]  /*2330*/  ISETP.NE.U32.AND P0, PT, RZ, c[0x0][0x378], PT ;  /* 0x0000de00ff007a0c */ /* 0x000fe20003f05070 */
[----:B-----5:R-:W-:-:S03]  /*2340*/  IMAD.MOV.U32 R134, RZ, RZ, R13 ;  /* 0x000000ffff867224 */ /* 0x020fc600078e000d */
[----:B------:R-:W-:Y:S01]  /*2350*/  ISETP.NE.AND.EX P0, PT, RZ, c[0x0][0x37c], PT, P0 ;  /* 0x0000df00ff007a0c */ /* 0x000fe20003f05300 */
[----:B------:R-:W-:Y:S02]  /*2360*/  IMAD.MOV.U32 R7, RZ, RZ, c[0x0][0x2c4] ;  /* 0x0000b100ff077624 */ /* 0x000fe400078e00ff */
[----:B-1----:R-:W-:-:S03]  /*2370*/  IMAD.MOV.U32 R0, RZ, RZ, c[0x0][0x228] ;  /* 0x00008a00ff007624 */ /* 0x002fc600078e00ff */
[----:B------:R-:W-:Y:S01]  /*2380*/  ISETP.NE.AND P2, PT, R7, 0x1, PT ;  /* 0x000000010700780c */ /* 0x000fe20003f45270 */
[----:B------:R-:W-:-:S06]  /*2390*/  IMAD.IADD R12, R13, 0x1, -R145 ;  /* 0x000000010d0c7824 */ /* 0x000fcc00078e0a91 */
[----:B---3--:R-:W-:-:S05]  /*23a0*/  @P0 IMAD.WIDE R2, R17, R16, c[0x0][0x378] ;  /* 0x0000de0011020625 */ /* 0x008fca00078e0210 */
[----:B------:R1:W5:Y:S01]  /*23b0*/  @P0 LDG.E R134, [R2.64] ;  /* 0x0000000602860981 */ /* 0x000362000c1e1900 */
[----:B------:R-:W-:-:S04]  /*23c0*/  LOP3.LUT R203, R203, 0xfffff7ff, RZ, 0xc0, !PT ;  /* 0xfffff7ffcbcb7812 */ /* 0x000fc800078ec0ff */
[----:B------:R-:W-:-:S04]  /*23d0*/  @P2 LOP3.LUT R203, R203, 0x800, RZ, 0xfc, !PT ;  /* 0x00000800cbcb2812 */ /* 0x000fc800078efcff */
[----:B------:R-:W-:Y:S01]  /*23e0*/  LOP3.LUT R203, R203, 0xfffffbff, RZ, 0xc0, !PT ;  /* 0xfffffbffcbcb7812 */ /* 0x000fe200078ec0ff */
[----:B--2---:R-:W-:-:S05]  /*23f0*/  IMAD.SHL.U32 R6, R6, 0x80, RZ ;  /* 0x0000008006067824 */ /* 0x004fca00078e00ff */
[----:B------:R2:W-:Y:S01]  /*2400*/  STL [R1+0x20], R6 ;  /* 0x0000200601007387 */ /* 0x0005e20000100800 */
[----:B-1----:R-:W-:Y:S01]  /*2410*/  IADD3 R2, R6, 0x7f, RZ ;  /* 0x0000007f06027810 */ /* 0x002fe20007ffe0ff */
[----:B----4-:R-:W-:Y:S02]  /*2420*/  @P3 IMAD.IADD R0, R4, 0x1, -R5 ;  /* 0x0000000104003824 */ /* 0x010fe400078e0a05 */
[----:B------:R-:W-:Y:S02]  /*2430*/  IMAD.MOV.U32 R5, RZ, RZ, c[0x0][0x32c] ;  /* 0x0000cb00ff057624 */ /* 0x000fe400078e00ff */
[----:B------:R-:W-:Y:S02]  /*2440*/  IMAD.IADD R252, R12, 0x1, R0 ;  /* 0x000000010cfc7824 */ /* 0x000fe400078e0200 */
[----:B------:R-:W-:Y:S01]  /*2450*/  @P2 IMAD.HI.U32 R4, R2, c[0x0][0x2c8], RZ ;  /* 0x0000b20002042a27 */ /* 0x000fe200078e00ff */
[----:B------:R-:W-:Y:S02]  /*2460*/  ISETP.GE.AND P1, PT, R5, 0x1, PT ;  /* 0x000000010500780c */ /* 0x000fe40003f26270 */
[----:B------:R-:W-:-:S02]  /*2470*/  IADD3 R3, R252, 0x2f, RZ ;  /* 0x0000002ffc037810 */ /* 0x000fc40007ffe0ff */
[----:B------:R-:W-:Y:S02]  /*2480*/  @P2 SHF.R.U32.HI R2, RZ, c[0x0][0x2cc], R4 ;  /* 0x0000b300ff022a19 */ /* 0x000fe40000011604 */
[----:B------:R-:W-:Y:S01]  /*2490*/  IADD3 R149, R252, 0x1, -R251 ;  /* 0x00000001fc957810 */ /* 0x000fe20007ffe8fb */
[----:B------:R-:W-:-:S04]  /*24a0*/  IMAD.HI R3, R3, 0x2aaaaaab, RZ ;  /* 0x2aaaaaab03037827 */ /* 0x000fc800078e02ff */
[----:B------:R-:W-:Y:S01]  /*24b0*/  IMAD.IADD R2, R149, 0x1, R2 ;  /* 0x0000000195027824 */ /* 0x000fe200078e0202 */
[----:B------:R-:W-:Y:S02]  /*24c0*/  SHF.R.U32.HI R4, RZ, 0x1f, R3 ;  /* 0x0000001fff047819 */ /* 0x000fe40000011603 */
[----:B------:R-:W-:Y:S02]  /*24d0*/  @P1 LOP3.LUT R203, R203, 0x400, RZ, 0xfc, !PT ;  /* 0x00000400cbcb1812 */ /* 0x000fe400078efcff */
[----:B------:R-:W-:Y:S02]  /*24e0*/  LEA.HI.SX32 R150, R3, R4, 0x1d ;  /* 0x0000000403967211 */ /* 0x000fe400078feaff */
[----:B------:R-:W-:Y:S01]  /*24f0*/  IADD3 R4, R2, c[0x0][0x328], RZ ;  /* 0x0000ca0002047a10 */ /* 0x000fe20007ffe0ff */
[----:B------:R-:W-:Y:S05]  /*2500*/  @!P1 BRA `(.L_x_702) ;  /* 0x0000010000009947 */ /* 0x000fea0003800000 */
[C---:B--2---:R-:W-:Y:S01]  /*2510*/  ISETP.GT.AND P0, PT, R2.reuse, RZ, PT ;  /* 0x000000ff0200720c */ /* 0x044fe20003f04270 */
        /* <DEDUP_REMOVED lines=9> */
.L_x_704:
[----:B------:R-:W-:-:S13]  /*25b0*/  ISETP.NE.AND P0, PT, R5, 0x1, PT ;  /* 0x000000010500780c */ /* 0x000fda0003f05270 */
[----:B------:R-:W-:-:S05]  /*25c0*/  @P0 IMAD.HI.U32 R2, R3, c[0x0][0x330], RZ ;  /* 0x0000cc0003020a27 */ /* 0x000fca00078e00ff */
[----:B------:R-:W-:Y:S02]  /*25d0*/  @P0 SHF.R.U32.HI R3, RZ, c[0x0][0x334], R2 ;  /* 0x0000cd00ff030a19 */ /* 0x000fe40000011602 */
.L_x_705:
[----:B------:R-:W-:Y:S05]  /*25e0*/  BSYNC B0 ;  /* 0x0000000000007941 */ /* 0x000fea0003800000 */
.L_x_703:
[----:B------:R-:W-:-:S05]  /*25f0*/  IMAD R3, R3, R5, c[0x0][0x32c] ;  /* 0x0000cb0003037624 */ /* 0x000fca00078e0205 */
[----:B------:R-:W-:-:S04]  /*2600*/  IMNMX R4, R4, R3, PT ;  /* 0x0000000304047217 */ /* 0x000fc80003800200 */
.L_x_702:
[----:B--2---:R-:W-:Y:S01]  /*2610*/  IADD3 R4, R4, 0x2f, RZ ;  /* 0x0000002f04047810 */ /* 0x004fe20007ffe0ff */
[----:B------:R-:W-:-:S04]  /*2620*/  @P2 IMAD.HI.U32 R3, R6, c[0x0][0x2c8], RZ ;  /* 0x0000b20006032a27 */ /* 0x000fc800078e00ff */
[----:B------:R-:W-:-:S04]  /*2630*/  IMAD.HI R4, R4, 0x2aaaaaab, RZ ;  /* 0x2aaaaaab04047827 */ /* 0x000fc800078e02ff */
[----:B------:R-:W-:Y:S01]  /*2640*/  IMAD.MOV.U32 R2, RZ, RZ, R6 ;  /* 0x000000ffff027224 */ /* 0x000fe200078e0006 */
[----:B------:R-:W-:Y:S01]  /*2650*/  @P2 SHF.R.U32.HI R2, RZ, c[0x0][0x2cc], R3 ;  /* 0x0000b300ff022a19 */ /* 0x000fe20000011603 */
[----:B------:R-:W-:Y:S01]  /*2660*/  IMAD.IADD R236, R252, 0x1, -R251 ;  /* 0x00000001fcec7824 */ /* 0x000fe200078e0afb */
[----:B------:R-:W-:-:S03]  /*2670*/  SHF.R.U32.HI R3, RZ, 0x1f, R4 ;  /* 0x0000001fff037819 */ /* 0x000fc60000011604 */
[----:B------:R-:W-:Y:S01]  /*2680*/  IMAD.IADD R2, R236, 0x1, R2 ;  /* 0x00000001ec027824 */ /* 0x000fe200078e0202 */
[----:B------:R-:W-:-:S04]  /*2690*/  LEA.HI.SX32 R7, R4, R3, 0x1d ;  /* 0x0000000304077211 */ /* 0x000fc800078feaff */
[----:B------:R-:W-:Y:S02]  /*26a0*/  IADD3 R3, R2, -c[0x0][0x324], RZ ;  /* 0x8000c90002037a10 */ /* 0x000fe40007ffe0ff */
        /* <DEDUP_REMOVED lines=11> */
.L_x_708:
[----:B------:R-:W-:-:S13]  /*2760*/  ISETP.NE.AND P0, PT, R5, 0x1, PT ;  /* 0x000000010500780c */ /* 0x000fda0003f05270 */
[----:B------:R-:W-:-:S05]  /*2770*/  @P0 IMAD.HI.U32 R4, R2, c[0x0][0x330], RZ ;  /* 0x0000cc0002040a27 */ /* 0x000fca00078e00ff */
[----:B------:R-:W-:Y:S02]  /*2780*/  @P0 SHF.R.U32.HI R2, RZ, c[0x0][0x334], R4 ;  /* 0x0000cd00ff020a19 */ /* 0x000fe40000011604 */
.L_x_709:
[----:B------:R-:W-:Y:S05]  /*2790*/  BSYNC B0 ;  /* 0x0000000000007941 */ /* 0x000fea0003800000 */
.L_x_707:
[----:B------:R-:W-:-:S05]  /*27a0*/  IMAD R2, R2, c[0x0][0x32c], RZ ;  /* 0x0000cb0002027a24 */ /* 0x000fca00078e02ff */
[----:B------:R-:W-:-:S04]  /*27b0*/  IMNMX R3, R3, R2, !PT ;  /* 0x0000000203037217 */ /* 0x000fc80007800200 */
.L_x_706:
[C---:B------:R-:W-:Y:S01]  /*27c0*/  LOP3.LUT R4, R18.reuse, 0xff000000, RZ, 0xc0, !PT ;  /* 0xff00000012047812 */ /* 0x040fe200078ec0ff */
[----:B------:R-:W-:Y:S01]  /*27d0*/  IMAD.HI R3, R3, 0x2aaaaaab, RZ ;  /* 0x2aaaaaab03037827 */ /* 0x000fe200078e02ff */
[----:B------:R-:W-:Y:S01]  /*27e0*/  LOP3.LUT R5, R18, 0xff0000, RZ, 0xc0, !PT ;  /* 0x00ff000012057812 */ /* 0x000fe200078ec0ff */
[----:B------:R-:W-:Y:S01]  /*27f0*/  BSSY B0, `(.L_x_710) ;  /* 0x000002c000007945 */ /* 0x000fe20003800000 */
[----:B------:R-:W-:Y:S02]  /*2800*/  SHF.R.U32.HI R4, RZ, 0x8, R4 ;  /* 0x00000008ff047819 */ /* 0x000fe40000011604 */
[----:B------:R-:W-:Y:S02]  /*2810*/  SHF.R.U32.HI R2, RZ, 0x1f, R3 ;  /* 0x0000001fff027819 */ /* 0x000fe40000011603 */
[----:B------:R-:W-:Y:S02]  /*2820*/  LEA.HI R5, R5, R4, RZ, 0x10 ;  /* 0x0000000405057211 */ /* 0x000fe400078f80ff */
[----:B------:R-:W-:Y:S01]  /*2830*/  LEA.HI.SX32 R3, R3, R2, 0x1d ;  /* 0x0000000203037211 */ /* 0x000fe200078feaff */
[----:B------:R-:W-:Y:S01]  /*2840*/  IMAD.MOV.U32 R2, RZ, RZ, RZ ;  /* 0x000000ffff027224 */ /* 0x000fe200078e00ff */
[----:B------:R-:W-:-:S02]  /*2850*/  SHF.R.U32.HI R8, RZ, 0x10, R5 ;  /* 0x00000010ff087819 */ /* 0x000fc40000011605 */
[----:B------:R-:W-:Y:S02]  /*2860*/  LOP3.LUT R18, R5, 0xff, RZ, 0xc0, !PT ;  /* 0x000000ff05127812 */ /* 0x000fe400078ec0ff */
[----:B------:R-:W-:Y:S01]  /*2870*/  IMNMX R6, RZ, R3, !PT ;  /* 0x00000003ff067217 */ /* 0x000fe20007800200 */
[----:B------:R1:W-:Y:S01]  /*2880*/  STL [R1+0x2c], R8 ;  /* 0x00002c0801007387 */ /* 0x0003e20000100800 */
[C---:B------:R-:W-:Y:S02]  /*2890*/  ISETP.NE.AND P1, PT, R8.reuse, RZ, PT ;  /* 0x000000ff0800720c */ /* 0x040fe40003f25270 */
[----:B------:R-:W-:Y:S01]  /*28a0*/  ISETP.GT.AND P0, PT, R7, R6, PT ;  /* 0x000000060700720c */ /* 0x000fe20003f04270 */
[----:B------:R1:W-:Y:S01]  /*28b0*/  STL [R1+0x30], R18 ;  /* 0x0000301201007387 */ /* 0x0003e20000100800 */
[----:B------:R-:W-:-:S11]  /*28c0*/  SEL R133, R8, c[0x0][0x338], P1 ;  /* 0x0000ce0008857a07 */ /* 0x000fd60000800000 */
[----:B------:R-:W-:Y:S05]  /*28d0*/  @!P0 BRA `(.L_x_711) ;  /* 0x000001d000008947 */ /* 0x000fea0003800000 */
[----:B------:R-:W-:Y:S02]  /*28e0*/  IABS R3, R133 ;  /* 0x0000008500037213 */ /* 0x000fe40000000000 */
[----:B------:R-:W-:Y:S02]  /*28f0*/  IADD3 R4, R133, -0x1, R7 ;  /* 0xffffffff85047810 */ /* 0x000fe40007ffe007 */
[----:B------:R-:W2:Y:S03]  /*2900*/  I2F.RP R2, R3 ;  /* 0x0000000300027306 */ /* 0x000ea60000209400 */
[----:B-1----:R-:W-:Y:S02]  /*2910*/  IMAD.IADD R8, R4, 0x1, -R6 ;  /* 0x0000000104087824 */ /* 0x002fe400078e0a06 */
[----:B------:R-:W-:-:S03]  /*2920*/  IMAD.MOV.U32 R4, RZ, RZ, RZ ;  /* 0x000000ffff047224 */ /* 0x000fc600078e00ff */
[----:B------:R-:W-:Y:S01]  /*2930*/  IABS R11, R8 ;  /* 0x00000008000b7213 */ /* 0x000fe20000000000 */
[----:B--2---:R-:W1:Y:S02]  /*2940*/  MUFU.RCP R2, R2 ;  /* 0x0000000200027308 */ /* 0x004e640000001000 */
        /* <DEDUP_REMOVED lines=22> */
.L_x_711:
[----:B------:R-:W-:Y:S05]  /*2ab0*/  BSYNC B0 ;  /* 0x0000000000007941 */ /* 0x000fea0003800000 */
.L_x_710:
[----:B------:R-:W-:Y:S01]  /*2ac0*/  IMAD R3, R18, R2, R6 ;  /* 0x0000000212037224 */ /* 0x000fe200078e0206 */
[----:B------:R-:W-:Y:S02]  /*2ad0*/  SHF.R.S32.HI R111, RZ, 0x1f, R110 ;  /* 0x0000001fff6f7819 */ /* 0x000fe4000001146e */
[C---:B------:R-:W-:Y:S01]  /*2ae0*/  IADD3 R30, R154.reuse, 0x8, RZ ;  /* 0x000000089a1e7810 */ /* 0x040fe20007ffe0ff */
[C---:B------:R-:W-:Y:S01]  /*2af0*/  IMAD.IADD R2, R3.reuse, 0x1, R2 ;  /* 0x0000000103027824 */ /* 0x040fe200078e0202 */
[C---:B------:R-:W-:Y:S01]  /*2b00*/  IADD3 R29, R154.reuse, 0x18, RZ ;  /* 0x000000189a1d7810 */ /* 0x040fe20007ffe0ff */
[----:B------:R-:W-:Y:S01]  /*2b10*/  IMAD R3, R3, 0x30, -R12 ;  /* 0x0000003003037824 */ /* 0x000fe200078e0a0c */
[----:B------:R-:W-:Y:S02]  /*2b20*/  IADD3 R28, R154, 0x28, RZ ;  /* 0x000000289a1c7810 */ /* 0x000fe40007ffe0ff */
[----:B------:R-:W-:-:S02]  /*2b30*/  IMNMX R2, R7, R2, PT ;  /* 0x0000000207027217 */ /* 0x000fc40003800200 */
[----:B------:R-:W-:-:S03]  /*2b40*/  IMNMX R3, RZ, R3, !PT ;  /* 0x00000003ff037217 */ /* 0x000fc60007800200 */
[----:B------:R-:W-:Y:S02]  /*2b50*/  IMAD R2, R2, 0x30, -R12 ;  /* 0x0000003002027824 */ /* 0x000fe400078e0a0c */
[----:B------:R-:W-:-:S03]  /*2b60*/  IMAD.WIDE.U32 R4, R3, -0x55555555, RZ ;  /* 0xaaaaaaab03047825 */ /* 0x000fc600078e00ff */
        /* <DEDUP_REMOVED lines=10> */
[----:B-1----:R-:W2:Y:S04]  /*2c10*/  LDL.64 R18, [R1+0x38] ;  /* 0x0000380001127983 */ /* 0x002ea80000100a00 */
[----:B------:R-:W1:Y:S04]  /*2c20*/  S2R R8, SR_TID.X ;  /* 0x0000000000087919 */ /* 0x000e680000002100 */
[----:B------:R-:W3:Y:S04]  /*2c30*/  LDL R21, [R1+0x24] ;  /* 0x0000240001157983 */ /* 0x000ee80000100800 */
[----:B------:R-:W4:Y:S01]  /*2c40*/  LDL R20, [R1+0x40] ;  /* 0x0000400001147983 */ /* 0x000f220000100800 */
[----:B-1----:R-:W-:-:S04]  /*2c50*/  SHF.R.S32.HI R23, RZ, 0x1f, R8 ;  /* 0x0000001fff177819 */ /* 0x002fc80000011408 */
[----:B------:R-:W-:Y:S02]  /*2c60*/  LEA.HI R23, R23, R8, RZ, 0x2 ;  /* 0x0000000817177211 */ /* 0x000fe400078f10ff */
[----:B------:R-:W3:Y:S02]  /*2c70*/  LDL R8, [R1+0x1c] ;  /* 0x00001c0001087983 */ /* 0x000ee40000100800 */
[----:B------:R-:W-:Y:S02]  /*2c80*/  SHF.R.S32.HI R23, RZ, 0x2, R23 ;  /* 0x00000002ff177819 */ /* 0x000fe40000011417 */
[----:B------:R-:W-:Y:S02]  /*2c90*/  SHF.R.S32.HI R3, RZ, 0x1f, R14 ;  /* 0x0000001fff037819 */ /* 0x000fe4000001140e */
[----:B------:R-:W-:-:S04]  /*2ca0*/  IADD3 R125, P0, R23, R14, RZ ;  /* 0x0000000e177d7210 */ /* 0x000fc80007f1e0ff */
[----:B------:R-:W-:-:S05]  /*2cb0*/  LEA.HI.X.SX32 R128, R23, R3, 0x1, P0 ;  /* 0x0000000317807211 */ /* 0x000fca00000f0eff */
[----:B------:R-:W-:Y:S01]  /*2cc0*/  IMAD R3, R128, c[0x0][0x238], RZ ;  /* 0x00008e0080037a24 */ /* 0x000fe200078e02ff */
[----:B------:R-:W-:Y:S02]  /*2cd0*/  IADD3 R31, R2, -0x1, RZ ;  /* 0xffffffff021f7810 */ /* 0x000fe40007ffe0ff */
[----:B------:R-:W-:Y:S01]  /*2ce0*/  SHF.R.S32.HI R9, RZ, 0x1f, R17 ;  /* 0x0000001fff097819 */ /* 0x000fe20000011411 */
[----:B------:R-:W-:-:S03]  /*2cf0*/  IMAD R3, R125, c[0x0][0x23c], R3 ;  /* 0x00008f007d037a24 */ /* 0x000fc600078e0203 */
[----:B------:R-:W-:Y:S01]  /*2d00*/  SEL R10, R9, RZ, !P3 ;  /* 0x000000ff090a7207 */ /* 0x000fe20005800000 */
[----:B------:R-:W-:Y:S01]  /*2d10*/  IMAD.MOV.U32 R136, RZ, RZ, 0x30 ;  /* 0x00000030ff887424 */ /* 0x000fe200078e00ff */
[----:B------:R-:W-:-:S03]  /*2d20*/  SEL R11, R17, RZ, !P3 ;  /* 0x000000ff110b7207 */ /* 0x000fc60005800000 */
[C---:B------:R-:W-:Y:S02]  /*2d30*/  IMAD R156, R136.reuse, c[0x0][0x23c], RZ ;  /* 0x00008f00889c7a24 */ /* 0x040fe400078e02ff */
[----:B------:R-:W-:-:S05]  /*2d40*/  IMAD.WIDE.U32 R142, R136, c[0x0][0x238], RZ ;  /* 0x00008e00888e7a25 */ /* 0x000fca00078e00ff */
[----:B------:R-:W-:Y:S02]  /*2d50*/  IADD3 R156, R143, R156, RZ ;  /* 0x0000009c8f9c7210 */ /* 0x000fe40007ffe0ff */
[----:B------:R-:W-:-:S04]  /*2d60*/  MOV R151, c[0x0][0x238] ;  /* 0x00008e0000977a02 */ /* 0x000fc80000000f00 */
[----:B------:R-:W-:Y:S01]  /*2d70*/  SHF.L.U32 R157, R151, 0x5, RZ ;  /* 0x00000005979d7819 */ /* 0x000fe200000006ff */
[----:B--2---:R-:W-:-:S04]  /*2d80*/  IMAD.WIDE.U32 R4, R125, c[0x0][0x238], R18 ;  /* 0x00008e007d047a25 */ /* 0x004fc800078e0012 */
[----:B------:R-:W-:Y:S02]  /*2d90*/  IMAD.IADD R3, R5, 0x1, R3 ;  /* 0x0000000105037824 */ /* 0x000fe400078e0203 */
[----:B------:R-:W-:Y:S02]  /*2da0*/  IMAD R5, R31, -0x30, R0 ;  /* 0xffffffd01f057824 */ /* 0x000fe400078e0200 */
[----:B------:R-:W-:Y:S02]  /*2db0*/  IMAD.MOV.U32 R2, RZ, RZ, R4 ;  /* 0x000000ffff027224 */ /* 0x000fe400078e0004 */
[----:B------:R-:W-:Y:S01]  /*2dc0*/  IMAD R4, R10, c[0x0][0x248], RZ ;  /* 0x000092000a047a24 */ /* 0x000fe200078e02ff */
[----:B------:R-:W-:Y:S01]  /*2dd0*/  IMNMX R6, R5, 0x30, PT ;  /* 0x0000003005067817 */ /* 0x000fe20003800200 */
[----:B------:R-:W-:-:S04]  /*2de0*/  IMAD.WIDE.U32 R2, R22, c[0x0][0x240], R2 ;  /* 0x0000900016027a25 */ /* 0x000fc800078e0002 */
[----:B------:R-:W-:Y:S02]  /*2df0*/  IMAD R5, R11, c[0x0][0x24c], R4 ;  /* 0x000093000b057a24 */ /* 0x000fe400078e0204 */
[----:B------:R-:W-:Y:S02]  /*2e00*/  IMAD.IADD R4, R6, 0x1, -R23 ;  /* 0x0000000106047824 */ /* 0x000fe400078e0a17 */
[----:B------:R-:W-:-:S03]  /*2e10*/  IMAD R3, R22, c[0x0][0x244], R3 ;  /* 0x0000910016037a24 */ /* 0x000fc600078e0203 */
[C---:B------:R-:W-:Y:S01]  /*2e20*/  ISETP.GE.AND P1, PT, R4.reuse, 0x1, PT ;  /* 0x000000010400780c */ /* 0x040fe20003f26270 */
[----:B------:R-:W-:Y:S01]  /*2e30*/  IMAD.WIDE.U32 R98, R11, c[0x0][0x248], R2 ;  /* 0x000092000b627a25 */ /* 0x000fe200078e0002 */
[----:B------:R-:W-:Y:S02]  /*2e40*/  ISETP.GT.AND P0, PT, R4, 0x20, PT ;  /* 0x000000200400780c */ /* 0x000fe40003f04270 */
[----:B------:R-:W-:Y:S01]  /*2e50*/  SHF.R.S32.HI R3, RZ, 0x1f, R31 ;  /* 0x0000001fff037819 */ /* 0x000fe2000001141f */
[----:B------:R-:W-:Y:S02]  /*2e60*/  IMAD R2, R156, R31, RZ ;  /* 0x0000001f9c027224 */ /* 0x000fe400078e02ff */
[----:B------:R-:W-:Y:S02]  /*2e70*/  IMAD.IADD R89, R99, 0x1, R5 ;  /* 0x0000000163597824 */ /* 0x000fe400078e0205 */
[----:B------:R-:W-:Y:S02]  /*2e80*/  IMAD.MOV.U32 R88, RZ, RZ, R98 ;  /* 0x000000ffff587224 */ /* 0x000fe400078e0062 */
[----:B------:R-:W-:-:S02]  /*2e90*/  IMAD R4, R3, R142, R2 ;  /* 0x0000008e03047224 */ /* 0x000fc400078e0202 */
[----:B------:R-:W-:Y:S02]  /*2ea0*/  IMAD.MOV.U32 R5, RZ, RZ, 0x5 ;  /* 0x00000005ff057424 */ /* 0x000fe400078e00ff */
[----:B------:R-:W-:-:S03]  /*2eb0*/  IMAD.WIDE.U32 R2, R31, R142, R88 ;  /* 0x0000008e1f027225 */ /* 0x000fc600078e0058 */
[----:B------:R-:W-:Y:S01]  /*2ec0*/  SHF.L.U64.HI R151, R151, R5, c[0x0][0x23c] ;  /* 0x00008f0097977619 */ /* 0x000fe20000010205 */
[----:B------:R-:W-:Y:S01]  /*2ed0*/  IMAD.IADD R3, R3, 0x1, R4 ;  /* 0x0000000103037824 */ /* 0x000fe200078e0204 */
[----:B------:R-:W-:Y:S02]  /*2ee0*/  @P1 LEA R4, P3, R2, c[0x0][0x220], 0x1 ;  /* 0x0000880002041a11 */ /* 0x000fe400078608ff */
[----:B------:R-:W-:Y:S02]  /*2ef0*/  @P0 IADD3 R6, P2, R157, R2, RZ ;  /* 0x000000029d060210 */ /* 0x000fe40007f5e0ff */
[----:B------:R-:W-:Y:S02]  /*2f00*/  ISETP.GE.AND P6, PT, R18, c[0x0][0x1d4], PT ;  /* 0x0000750012007a0c */ /* 0x000fe40003fc6270 */
[----:B------:R-:W-:Y:S01]  /*2f10*/  @P1 LEA.HI.X R5, R2, c[0x0][0x224], R3, 0x1, P3 ;  /* 0x0000890002051a11 */ /* 0x000fe200018f0c03 */
[----:B------:R-:W-:Y:S01]  /*2f20*/  @P0 IMAD.X R3, R3, 0x1, R151, P2 ;  /* 0x0000000103030824 */ /* 0x000fe200010e0697 */
[----:B---3--:R-:W-:-:S02]  /*2f30*/  ISETP.GE.AND P5, PT, R21, c[0x0][0x1d4], PT ;  /* 0x0000750015007a0c */ /* 0x008fc40003fa6270 */
[----:B----4-:R-:W-:Y:S02]  /*2f40*/  ISETP.GE.AND P4, PT, R20, c[0x0][0x1d4], PT ;  /* 0x0000750014007a0c */ /* 0x010fe40003f86270 */
[----:B------:R-:W-:-:S04]  /*2f50*/  @P0 LEA R2, P2, R6, c[0x0][0x220], 0x1 ;  /* 0x0000880006020a11 */ /* 0x000fc800078408ff */
[----:B------:R-:W-:Y:S02]  /*2f60*/  @P0 LEA.HI.X R3, R6, c[0x0][0x224], R3, 0x1, P2 ;  /* 0x0000890006030a11 */ /* 0x000fe400010f0c03 */
[----:B------:R-:W-:-:S05]  /*2f70*/  @P1 SHF.L.U32 R6, R8, 0x1, RZ ;  /* 0x0000000108061819 */ /* 0x000fca00000006ff */
[----:B------:R-:W-:Y:S01]  /*2f80*/  @!PT LDS RZ, [RZ] ;  /* 0x00000000fffff984 */ /* 0x000fe20000000800 */
[----:B------:R-:W-:Y:S01]  /*2f90*/  @!PT LDS RZ, [RZ] ;  /* 0x00000000fffff984 */ /* 0x000fe20000000800 */
[----:B------:R-:W-:Y:S01]  /*2fa0*/  @!PT LDS RZ, [RZ] ;  /* 0x00000000fffff984 */ /* 0x000fe20000000800 */
[----:B------:R1:W-:Y:S04]  /*2fb0*/  @P1 LDGSTS.E.BYPASS.LTC128B.128 [R6+0x3c80], [R4.64], !P6 ;  /* 0x03c8000004061fae */ /* 0x0003e8000f101d46 */
[----:B------:R1:W-:Y:S04]  /*2fc0*/  @P1 LDGSTS.E.BYPASS.LTC128B.128 [R6+0x4880], [R4.64+0x40], !P5 ;  /* 0x0488004004061fae */ /* 0x0003e8000e901d46 */
[----:B------:R1:W-:Y:S02]  /*2fd0*/  @P1 LDGSTS.E.BYPASS.LTC128B.128 [R6+0x5480], [R4.64+0x80], !P4 ;  /* 0x0548008004061fae */ /* 0x0003e4000e101d46 */
[----:B-1----:R-:W-:-:S05]  /*2fe0*/  @P0 IMAD.SHL.U32 R4, R8, 0x2, RZ ;  /* 0x0000000208040824 */ /* 0x002fca00078e00ff */
[----:B------:R1:W-:Y:S04]  /*2ff0*/  @P0 LDGSTS.E.BYPASS.LTC128B.128 [R4+0x4480], [R2.64], !P6 ;  /* 0x0448000002040fae */ /* 0x0003e8000f101d46 */
[----:B------:R1:W-:Y:S04]  /*3000*/  @P0 LDGSTS.E.BYPASS.LTC128B.128 [R4+0x5080], [R2.64+0x40], !P5 ;  /* 0x0508004002040fae */ /* 0x0003e8000e901d46 */
[----:B------:R1:W-:Y:S01]  /*3010*/  @P0 LDGSTS.E.BYPASS.LTC128B.128 [R4+0x5c80], [R2.64+0x80], !P4 ;  /* 0x05c8008002040fae */ /* 0x0003e2000e101d46 */
[----:B------:R-:W-:Y:S01]  /*3020*/  ISETP.NE.U32.AND P0, PT, RZ, c[0x0][0x340], PT ;  /* 0x0000d000ff007a0c */ /* 0x000fe20003f05070 */
[----:B------:R-:W-:-:S02]  /*3030*/  IMAD.IADD R6, R13, 0x1, R144 ;  /* 0x000000010d067824 */ /* 0x000fc400078e0290 */
[----:B------:R-:W2:Y:S01]  /*3040*/  S2R R20, SR_TID.X ;  /* 0x0000000000147919 */ /* 0x000ea20000002100 */
[----:B------:R-:W-:Y:S02]  /*3050*/  ISETP.NE.AND.EX P0, PT, RZ, c[0x0][0x344], PT, P0 ;  /* 0x0000d100ff007a0c */ /* 0x000fe40003f05300 */
[----:B------:R-:W-:Y:S01]  /*3060*/  ISETP.NE.AND P3, PT, R15, RZ, PT ;  /* 0x000000ff0f00720c */ /* 0x000fe20003f65270 */
[----:B------:R-:W-:Y:S01]  /*3070*/  IMAD.MOV.U32 R160, RZ, RZ, c[0x0][0x27c] ;  /* 0x00009f00ffa07624 */ /* 0x000fe200078e00ff */
[----:B------:R-:W0:Y:S09]  /*3080*/  LDGDEPBAR ;  /* 0x00000000000079af */ /* 0x000e320000000000 */
[----:B-1----:R-:W-:-:S05]  /*3090*/  @P0 IMAD.WIDE R2, R17, R16, c[0x0][0x340] ;  /* 0x0000d00011020625 */ /* 0x002fca00078e0210 */
[----:B------:R1:W3:Y:S01]  /*30a0*/  @P0 LDG.E R7, [R2.64] ;  /* 0x0000000602070981 */ /* 0x0002e2000c1e1900 */
[----:B------:R-:W-:-:S05]  /*30b0*/  SHF.R.S32.HI R8, RZ, 0x1f, R6 ;  /* 0x0000001fff087819 */ /* 0x000fca0000011406 */
[----:B------:R-:W-:-:S04]  /*30c0*/  IMAD R4, R8, c[0x0][0x1e0], RZ ;  /* 0x0000780008047a24 */ /* 0x000fc800078e02ff */
[----:B------:R-:W-:Y:S01]  /*30d0*/  IMAD R4, R6, c[0x0][0x1e4], R4 ;  /* 0x0000790006047a24 */ /* 0x000fe200078e0204 */
[----:B--2---:R-:W-:Y:S01]  /*30e0*/  LEA.HI R20, R20, R20, RZ, 0x1 ;  /* 0x0000001414147211 */ /* 0x004fe200078f08ff */
[----:B-1----:R-:W-:-:S05]  /*30f0*/  IMAD.WIDE.U32 R2, R6, c[0x0][0x1e0], RZ ;  /* 0x0000780006027a25 */ /* 0x002fca00078e00ff */
[----:B------:R-:W-:-:S05]  /*3100*/  IADD3 R3, R3, R4, RZ ;  /* 0x0000000403037210 */ /* 0x000fca0007ffe0ff */
[----:B------:R-:W-:Y:S01]  /*3110*/  IMAD.WIDE.U32 R2, R22, c[0x0][0x1e8], R2 ;  /* 0x00007a0016027a25 */ /* 0x000fe200078e0002 */
[----:B------:R-:W-:-:S03]  /*3120*/  SHF.R.S32.HI R20, RZ, 0x1, R20 ;  /* 0x00000001ff147819 */ /* 0x000fc60000011414 */
[----:B------:R-:W-:Y:S02]  /*3130*/  IMAD R5, R22, c[0x0][0x1ec], R3 ;  /* 0x00007b0016057a24 */ /* 0x000fe400078e0203 */
[----:B------:R-:W-:Y:S01]  /*3140*/  IMAD.MOV.U32 R4, RZ, RZ, R2 ;  /* 0x000000ffff047224 */ /* 0x000fe200078e0002 */
[----:B------:R-:W-:Y:S01]  /*3150*/  SHF.R.S32.HI R12, RZ, 0x1f, R20 ;  /* 0x0000001fff0c7819 */ /* 0x000fe20000011414 */
[----:B------:R-:W-:Y:S01]  /*3160*/  IMAD.WIDE.U32 R158, R20, c[0x0][0x1e0], RZ ;  /* 0x00007800149e7a25 */ /* 0x000fe200078e00ff */
[----:B------:R-:W-:Y:S01]  /*3170*/  WARPSYNC 0xffffffff ;  /* 0xffffffff00007948 */ /* 0x000fe20003800000 */
[----:B------:R-:W-:Y:S02]  /*3180*/  ISETP.GE.AND P2, PT, R110, c[0x0][0x27c], PT ;  /* 0x00009f006e007a0c */ /* 0x000fe40003f46270 */
[----:B------:R-:W-:Y:S02]  /*3190*/  SHF.R.S32.HI R155, RZ, 0x1f, R154 ;  /* 0x0000001fff9b7819 */ /* 0x000fe4000001149a */
[----:B-----5:R-:W-:-:S02]  /*31a0*/  SHF.R.S32.HI R26, RZ, 0x1f, R134 ;  /* 0x0000001fff1a7819 */ /* 0x020fc40000011486 */
[----:B---3--:R-:W-:Y:S01]  /*31b0*/  @P0 SHF.R.S32.HI R3, RZ, 0x1f, R7 ;  /* 0x0000001fff030819 */ /* 0x008fe20000011407 */
[----:B------:R-:W-:Y:S02]  /*31c0*/  @!P0 IMAD.MOV.U32 R3, RZ, RZ, R9 ;  /* 0x000000ffff038224 */ /* 0x000fe400078e0009 */
[----:B------:R-:W-:Y:S01]  /*31d0*/  @P0 IMAD.MOV.U32 R2, RZ, RZ, R7 ;  /* 0x000000ffff020224 */ /* 0x000fe200078e0007 */
[----:B------:R-:W-:Y:S02]  /*31e0*/  @!P0 MOV R2, R17 ;  /* 0x0000001100028202 */ /* 0x000fe40000000f00 */
[----:B------:R-:W-:Y:S02]  /*31f0*/  SEL R21, R3, RZ, !P3 ;  /* 0x000000ff03157207 */ /* 0x000fe40005800000 */
[----:B------:R-:W-:Y:S01]  /*3200*/  SEL R15, R2, RZ, !P3 ;  /* 0x000000ff020f7207 */ /* 0x000fe20005800000 */
[----:B------:R-:W-:Y:S02]  /*3210*/  IMAD R2, R12, c[0x0][0x1e0], RZ ;  /* 0x000078000c027a24 */ /* 0x000fe400078e02ff */
[----:B------:R-:W-:-:S02]  /*3220*/  IMAD R7, R21, c[0x0][0x1f0], RZ ;  /* 0x00007c0015077a24 */ /* 0x000fc400078e02ff */
[----:B------:R-:W-:Y:S02]  /*3230*/  IMAD R3, R20, c[0x0][0x1e4], R2 ;  /* 0x0000790014037a24 */ /* 0x000fe400078e0202 */
[----:B------:R-:W-:-:S04]  /*3240*/  IMAD.WIDE.U32 R78, R15, c[0x0][0x1f0], R4 ;  /* 0x00007c000f4e7a25 */ /* 0x000fc800078e0004 */
[----:B------:R-:W-:Y:S01]  /*3250*/  IMAD R2, R15, c[0x0][0x1f4], R7 ;  /* 0x00007d000f027a24 */ /* 0x000fe200078e0207 */
[----:B------:R-:W-:Y:S01]  /*3260*/  SHF.L.U32 R5, R160, 0x1, RZ ;  /* 0x00000001a0057819 */ /* 0x000fe200000006ff */
[----:B------:R-:W-:-:S03]  /*3270*/  IMAD.IADD R127, R159, 0x1, R3 ;  /* 0x000000019f7f7824 */ /* 0x000fc600078e0203 */
[----:B------:R-:W-:Y:S02]  /*3280*/  IADD3 R77, R79, R2, RZ ;  /* 0x000000024f4d7210 */ /* 0x000fe40007ffe0ff */
[----:B------:R-:W2:Y:S01]  /*3290*/  LDL R35, [R1+0x68] ;  /* 0x0000680001237983 */ /* 0x000ea20000100800 */
[----:B------:R-:W-:Y:S01]  /*32a0*/  IADD3 R132, P1, P0, R78, R158, R110 ;  /* 0x0000009e4e847210 */ /* 0x000fe2000783e06e */
[----:B------:R-:W-:Y:S01]  /*32b0*/  IMAD.WIDE.U32 R2, R22, c[0x0][0x260], R18 ;  /* 0x0000980016027a25 */ /* 0x000fe200078e0012 */
[----:B------:R-:W-:Y:S01]  /*32c0*/  IADD3 R19, -R5, c[0x0][0x1d4], RZ ;  /* 0x0000750005137a10 */ /* 0x000fe20007ffe1ff */
[----:B------:R-:W3:Y:S01]  /*32d0*/  LDL R33, [R1+0x6c] ;  /* 0x00006c0001217983 */ /* 0x000ee20000100800 */
[----:B------:R-:W-:Y:S01]  /*32e0*/  IADD3.X R131, R77, R127, R111, P1, P0 ;  /* 0x0000007f4d837210 */ /* 0x000fe20000fe046f */
[----:B------:R-:W-:Y:S01]  /*32f0*/  IMAD R4, R10, c[0x0][0x268], RZ ;  /* 0x00009a000a047a24 */ /* 0x000fe200078e02ff */
[----:B------:R-:W-:Y:S01]  /*3300*/  IADD3 R130, P0, R20, R6, RZ ;  /* 0x0000000614827210 */ /* 0x000fe20007f1e0ff */
[----:B------:R-:W4:Y:S01]  /*3310*/  LDL R34, [R1+0x70] ;  /* 0x0000700001227983 */ /* 0x000f220000100800 */
[----:B------:R-:W-:Y:S01]  /*3320*/  ISETP.GE.AND P1, PT, R152, c[0x0][0x27c], PT ;  /* 0x00009f0098007a0c */ /* 0x000fe20003f26270 */
[----:B------:R-:W-:Y:S01]  /*3330*/  IMAD R3, R22, c[0x0][0x264], R3 ;  /* 0x0000990016037a24 */ /* 0x000fe200078e0203 */
[-C--:B------:R-:W-:Y:S01]  /*3340*/  SEL R18, R5, R19.reuse, !P2 ;  /* 0x0000001305127207 */ /* 0x080fe20005000000 */
[----:B------:R-:W-:Y:S01]  /*3350*/  IMAD.X R129, R8, 0x1, R12, P0 ;  /* 0x0000000108817824 */ /* 0x000fe200000e060c */
[----:B------:R-:W-:Y:S01]  /*3360*/  ISETP.GE.AND P0, PT, R109, c[0x0][0x27c], PT ;  /* 0x00009f006d007a0c */ /* 0x000fe20003f06270 */
[C---:B------:R-:W-:Y:S01]  /*3370*/  IMAD R8, R12.reuse, c[0x0][0x280], RZ ;  /* 0x0000a0000c087a24 */ /* 0x040fe200078e02ff */
[-C--:B------:R-:W-:Y:S01]  /*3380*/  SEL R17, R5, R19.reuse, !P1 ;  /* 0x0000001305117207 */ /* 0x080fe20004800000 */
[----:B------:R-:W-:Y:S01]  /*3390*/  IMAD R32, R11, c[0x0][0x26c], R4 ;  /* 0x00009b000b207a24 */ /* 0x000fe200078e0204 */
[----:B------:R-:W-:Y:S01]  /*33a0*/  SEL R19, R5, R19, !P0 ;  /* 0x0000001305137207 */ /* 0x000fe20004000000 */
[----:B------:R-:W-:Y:S01]  /*33b0*/  IMAD R9, R12, c[0x0][0x290], RZ ;  /* 0x0000a4000c097a24 */ /* 0x000fe200078e02ff */
[----:B------:R-:W-:Y:S01]  /*33c0*/  SEL R16, RZ, c[0x0][0x27c], !P2 ;  /* 0x00009f00ff107a07 */ /* 0x000fe20005000000 */
[----:B------:R-:W-:Y:S01]  /*33d0*/  IMAD.WIDE.U32 R4, R20, c[0x0][0x280], R154 ;  /* 0x0000a00014047a25 */ /* 0x000fe200078e009a */
[----:B------:R-:W-:Y:S01]  /*33e0*/  SEL R25, RZ, c[0x0][0x27c], !P1 ;  /* 0x00009f00ff197a07 */ /* 0x000fe20004800000 */
[----:B------:R-:W-:Y:S01]  /*33f0*/  ULDC.U8 UR4, c[0x0][0x298] ;  /* 0x0000a60000047ab9 */ /* 0x000fe20000000000 */
[----:B------:R-:W-:Y:S01]  /*3400*/  ISETP.GE.AND P1, PT, R160, 0x1, PT ;  /* 0x00000001a000780c */ /* 0x000fe20003f26270 */
[----:B------:R-:W-:-:S02]  /*3410*/  IMAD R8, R20, c[0x0][0x284], R8 ;  /* 0x0000a10014087a24 */ /* 0x000fc400078e0208 */
[----:B------:R-:W-:-:S04]  /*3420*/  IMAD.WIDE.U32 R12, R20, c[0x0][0x280], R110 ;  /* 0x0000a000140c7a25 */ /* 0x000fc800078e006e */
[----:B------:R-:W-:-:S04]  /*3430*/  IMAD.WIDE.U32 R82, R11, c[0x0][0x268], R2 ;  /* 0x00009a000b527a25 */ /* 0x000fc800078e0002 */
[----:B------:R-:W-:Y:S02]  /*3440*/  IMAD R14, R20, c[0x0][0x294], R9 ;  /* 0x0000a500140e7a24 */ /* 0x000fe400078e0209 */
[----:B------:R-:W-:-:S04]  /*3450*/  IMAD.WIDE.U32 R2, R22, c[0x0][0x210], R110 ;  /* 0x0000840016027a25 */ /* 0x000fc800078e006e */
[----:B------:R-:W-:Y:S02]  /*3460*/  IMAD.IADD R9, R5, 0x1, R8 ;  /* 0x0000000105097824 */ /* 0x000fe400078e0208 */
[----:B------:R-:W-:Y:S02]  /*3470*/  IMAD.IADD R5, R8, 0x1, R13 ;  /* 0x0000000108057824 */ /* 0x000fe400078e020d */
[----:B------:R-:W-:Y:S02]  /*3480*/  IMAD.IADD R13, R110, 0x1, R16 ;  /* 0x000000016e0d7824 */ /* 0x000fe400078e0210 */
[----:B------:R-:W-:Y:S02]  /*3490*/  IMAD R11, R22, c[0x0][0x214], R3 ;  /* 0x00008500160b7a24 */ /* 0x000fe400078e0203 */
[----:B------:R-:W-:Y:S02]  /*34a0*/  IMAD.MOV.U32 R10, RZ, RZ, R2 ;  /* 0x000000ffff0a7224 */ /* 0x000fe400078e0002 */
[----:B------:R-:W-:-:S04]  /*34b0*/  IMAD.WIDE.U32 R6, R20, c[0x0][0x290], R154 ;  /* 0x0000a40014067a25 */ /* 0x000fc800078e009a */
[----:B------:R-:W-:-:S04]  /*34c0*/  IMAD.WIDE.U32 R2, R20, c[0x0][0x290], R110 ;  /* 0x0000a40014027a25 */ /* 0x000fc800078e006e */
[----:B------:R-:W-:Y:S02]  /*34d0*/  IMAD.MOV.U32 R8, RZ, RZ, R4 ;  /* 0x000000ffff087224 */ /* 0x000fe400078e0004 */
[----:B------:R-:W-:Y:S01]  /*34e0*/  IMAD.MOV.U32 R4, RZ, RZ, R12 ;  /* 0x000000ffff047224 */ /* 0x000fe200078e000c */
[----:B------:R-:W-:Y:S01]  /*34f0*/  SHF.R.S32.HI R12, RZ, 0x1f, R13 ;  /* 0x0000001fff0c7819 */ /* 0x000fe2000001140d */
[----:B------:R-:W-:Y:S02]  /*3500*/  IMAD.IADD R7, R7, 0x1, R14 ;  /* 0x0000000107077824 */ /* 0x000fe400078e020e */
[----:B------:R-:W-:Y:S01]  /*3510*/  IMAD.IADD R3, R14, 0x1, R3 ;  /* 0x000000010e037824 */ /* 0x000fe200078e0203 */
[----:B------:R-:W-:Y:S02]  /*3520*/  SHF.R.S32.HI R14, RZ, 0x1f, R17 ;  /* 0x0000001fff0e7819 */ /* 0x000fe40000011411 */
[CC--:B------:R-:W-:Y:S02]  /*3530*/  LEA.HI R16, R12.reuse, R13.reuse, RZ, 0x3 ;  /* 0x0000000d0c107211 */ /* 0x0c0fe400078f18ff */
[----:B------:R-:W-:Y:S01]  /*3540*/  LEA.HI R22, R12, R13, RZ, 0x5 ;  /* 0x0000000d0c167211 */ /* 0x000fe200078f28ff */
[----:B------:R-:W-:Y:S01]  /*3550*/  IMAD.IADD R12, R152, 0x1, R25 ;  /* 0x00000001980c7824 */ /* 0x000fe200078e0219 */
[----:B------:R-:W-:-:S02]  /*3560*/  SHF.R.S32.HI R13, RZ, 0x1f, R19 ;  /* 0x0000001fff0d7819 */ /* 0x000fc40000011413 */
[----:B------:R-:W-:Y:S01]  /*3570*/  LEA.HI R23, R14, R17, RZ, 0x4 ;  /* 0x000000110e177211 */ /* 0x000fe200078f20ff */
[----:B------:R-:W-:Y:S01]  /*3580*/  IMAD R14, R21, c[0x0][0x218], RZ ;  /* 0x00008600150e7a24 */ /* 0x000fe200078e02ff */
[----:B------:R-:W-:Y:S02]  /*3590*/  LEA.HI R21, R13, R19, RZ, 0x4 ;  /* 0x000000130d157211 */ /* 0x000fe400078f20ff */
[----:B------:R-:W-:Y:S01]  /*35a0*/  SHF.R.S32.HI R13, RZ, 0x1f, R12 ;  /* 0x0000001fff0d7819 */ /* 0x000fe2000001140c */
[C---:B------:R-:W-:Y:S01]  /*35b0*/  IMAD.WIDE.U32 R100, R15.reuse, c[0x0][0x218], R10 ;  /* 0x000086000f647a25 */ /* 0x040fe200078e000a */
[----:B------:R-:W-:Y:S02]  /*35c0*/  SHF.R.S32.HI R20, RZ, 0x1f, R18 ;  /* 0x0000001fff147819 */ /* 0x000fe40000011412 */
[----:B------:R-:W-:Y:S01]  /*35d0*/  SEL R17, RZ, c[0x0][0x27c], !P0 ;  /* 0x00009f00ff117a07 */ /* 0x000fe20004000000 */
[----:B------:R-:W-:Y:S01]  /*35e0*/  IMAD R27, R15, c[0x0][0x21c], R14 ;  /* 0x000087000f1b7a24 */ /* 0x000fe200078e020e */
[----:B------:R-:W-:-:S02]  /*35f0*/  LEA.HI R11, R13, R12, RZ, 0x5 ;  /* 0x0000000c0d0b7211 */ /* 0x000fc400078f28ff */
[----:B------:R-:W-:Y:S01]  /*3600*/  LEA.HI R15, R13, R12, RZ, 0x3 ;  /* 0x0000000c0d0f7211 */ /* 0x000fe200078f18ff */
[----:B------:R-:W-:Y:S01]  /*3610*/  IMAD.IADD R14, R109, 0x1, R17 ;  /* 0x000000016d0e7824 */ /* 0x000fe200078e0211 */
[----:B------:R-:W-:Y:S02]  /*3620*/  LEA.HI R24, R20, R18, RZ, 0x4 ;  /* 0x0000001214187211 */ /* 0x000fe400078f20ff */
[----:B------:R-:W-:Y:S02]  /*3630*/  SHF.R.S32.HI R11, RZ, 0x5, R11 ;  /* 0x00000005ff0b7819 */ /* 0x000fe4000001140b */
[----:B------:R-:W-:Y:S02]  /*3640*/  SHF.R.S32.HI R17, RZ, 0x5, R22 ;  /* 0x00000005ff117819 */ /* 0x000fe40000011416 */
[----:B------:R-:W-:-:S04]  /*3650*/  SHF.R.S32.HI R10, RZ, 0x1f, R14 ;  /* 0x0000001fff0a7819 */ /* 0x000fc8000001140e */
[----:B------:R-:W-:Y:S01]  /*3660*/  LEA.HI R13, R10, R14, RZ, 0x3 ;  /* 0x0000000e0a0d7211 */ /* 0x000fe200078f18ff */
[C---:B------:R-:W-:Y:S01]  /*3670*/  IMAD R146, R136.reuse, c[0x0][0x1e4], RZ ;  /* 0x0000790088927a24 */ /* 0x040fe200078e02ff */
[----:B------:R-:W-:Y:S01]  /*3680*/  ISETP.NE.AND P0, PT, RZ, UR4, PT ;  /* 0x00000004ff007c0c */ /* 0x000fe2000bf05270 */
[----:B------:R-:W-:Y:S01]  /*3690*/  IMAD R147, R136, c[0x0][0x284], RZ ;  /* 0x0000a10088937a24 */ /* 0x000fe200078e02ff */
[----:B------:R-:W-:Y:S01]  /*36a0*/  LOP3.LUT R103, R16, 0xfffffff8, RZ, 0xc0, !PT ;  /* 0xfffffff810677812 */ /* 0x000fe200078ec0ff */
[C---:B------:R-:W-:Y:S01]  /*36b0*/  IMAD R148, R136.reuse, c[0x0][0x294], RZ ;  /* 0x0000a50088947a24 */ /* 0x040fe200078e02ff */
[----:B------:R-:W-:Y:S01]  /*36c0*/  LOP3.LUT R102, R15, 0xfffffff8, RZ, 0xc0, !PT ;  /* 0xfffffff80f667812 */ /* 0x000fe200078ec0ff */
[----:B------:R-:W-:Y:S01]  /*36d0*/  IMAD.WIDE.U32 R140, R136, c[0x0][0x1e0], RZ ;  /* 0x00007800888c7a25 */ /* 0x000fe200078e00ff */
[----:B------:R-:W-:-:S03]  /*36e0*/  LOP3.LUT R87, R13, 0xfffffff8, RZ, 0xc0, !PT ;  /* 0xfffffff80d577812 */ /* 0x000fc600078ec0ff */
[----:B------:R-:W-:-:S04]  /*36f0*/  IMAD.WIDE.U32 R138, R136, c[0x0][0x280], RZ ;  /* 0x0000a000888a7a25 */ /* 0x000fc800078e00ff */
[----:B------:R-:W-:-:S04]  /*3700*/  IMAD.WIDE.U32 R90, R134, c[0x0][0x290], R2 ;  /* 0x0000a400865a7a25 */ /* 0x000fc800078e0002 */
[----:B------:R-:W-:-:S04]  /*3710*/  IMAD.WIDE.U32 R136, R136, c[0x0][0x290], RZ ;  /* 0x0000a40088887a25 */ /* 0x000fc800078e00ff */
[----:B------:R-:W-:-:S04]  /*3720*/  IMAD.WIDE.U32 R96, R134, c[0x0][0x280], R8 ;  /* 0x0000a00086607a25 */ /* 0x000fc800078e0008 */
[----:B------:R-:W-:-:S04]  /*3730*/  IMAD.WIDE.U32 R94, R134, c[0x0][0x290], R6 ;  /* 0x0000a400865e7a25 */ /* 0x000fc800078e0006 */
[----:B------:R-:W-:Y:S01]  /*3740*/  IMAD.WIDE.U32 R92, R134, c[0x0][0x280], R4 ;  /* 0x0000a000865c7a25 */ /* 0x000fe200078e0004 */
[----:B------:R-:W-:Y:S02]  /*3750*/  P2R R124, PR, RZ, 0x1 ;  /* 0x00000001ff7c7803 */ /* 0x000fe40000000000 */
[----:B------:R-:W-:Y:S01]  /*3760*/  IADD3 R146, R141, R146, RZ ;  /* 0x000000928d927210 */ /* 0x000fe20007ffe0ff */
[----:B------:R-:W-:Y:S01]  /*3770*/  IMAD.IADD R147, R139, 0x1, R147 ;  /* 0x000000018b937824 */ /* 0x000fe200078e0293 */
[----:B------:R-:W-:Y:S01]  /*3780*/  SHF.R.S32.HI R117, RZ, 0x1f, R103 ;  /* 0x0000001fff757819 */ /* 0x000fe20000011467 */
[----:B------:R-:W-:Y:S01]  /*3790*/  IMAD.IADD R148, R137, 0x1, R148 ;  /* 0x0000000189947824 */ /* 0x000fe200078e0294 */
[----:B------:R-:W-:Y:S01]  /*37a0*/  SHF.R.S32.HI R116, RZ, 0x1f, R102 ;  /* 0x0000001fff747819 */ /* 0x000fe20000011466 */
[----:B------:R-:W-:Y:S01]  /*37b0*/  IMAD.IADD R86, R83, 0x1, R32 ;  /* 0x0000000153567824 */ /* 0x000fe200078e0220 */
[----:B------:R-:W-:Y:S01]  /*37c0*/  SHF.R.S32.HI R115, RZ, 0x1f, R87 ;  /* 0x0000001fff737819 */ /* 0x000fe20000011457 */
[----:B------:R-:W-:Y:S01]  /*37d0*/  IMAD.IADD R123, R101, 0x1, R27 ;  /* 0x00000001657b7824 */ /* 0x000fe200078e021b */
[----:B--2---:R-:W-:-:S02]  /*37e0*/  LOP3.LUT R18, R35, 0x18, R16, 0xf8, !PT ;  /* 0x0000001823127812 */ /* 0x004fc400078ef810 */
[----:B------:R-:W-:Y:S02]  /*37f0*/  LOP3.LUT R12, R35, 0x18, R15, 0xf8, !PT ;  /* 0x00000018230c7812 */ /* 0x000fe400078ef80f */
[-C--:B---3--:R-:W-:Y:S01]  /*3800*/  LOP3.LUT R19, R18, R33.reuse, RZ, 0x3c, !PT ;  /* 0x0000002112137212 */ /* 0x088fe200078e3cff */
[--C-:B----4-:R-:W-:Y:S01]  /*3810*/  IMAD R18, R11, 0x600, R34.reuse ;  /* 0x000006000b127824 */ /* 0x110fe200078e0222 */
[----:B------:R-:W-:Y:S01]  /*3820*/  LOP3.LUT R11, R12, R33, RZ, 0x3c, !PT ;  /* 0x000000210c0b7212 */ /* 0x000fe200078e3cff */
[----:B------:R-:W-:Y:S01]  /*3830*/  IMAD R20, R17, 0x600, R34 ;  /* 0x0000060011147824 */ /* 0x000fe200078e0222 */
[----:B------:R-:W-:Y:S02]  /*3840*/  LEA.HI R17, R10, R14, RZ, 0x5 ;  /* 0x0000000e0a117211 */ /* 0x000fe400078f28ff */
[----:B------:R-:W-:Y:S01]  /*3850*/  SHF.R.S32.HI R10, RZ, 0x4, R24 ;  /* 0x00000004ff0a7819 */ /* 0x000fe20000011418 */
[----:B------:R-:W-:Y:S01]  /*3860*/  IMAD.IADD R24, R18, 0x1, R11 ;  /* 0x0000000112187824 */ /* 0x000fe200078e020b */
[----:B------:R-:W-:-:S02]  /*3870*/  SHF.R.S32.HI R11, RZ, 0x4, R23 ;  /* 0x00000004ff0b7819 */ /* 0x000fc40000011417 */
[----:B------:R-:W-:Y:S02]  /*3880*/  SHF.R.S32.HI R14, RZ, 0x4, R21 ;  /* 0x00000004ff0e7819 */ /* 0x000fe40000011415 */
[----:B------:R-:W-:Y:S02]  /*3890*/  SHF.R.S32.HI R17, RZ, 0x5, R17 ;  /* 0x00000005ff117819 */ /* 0x000fe40000011411 */
[----:B------:R-:W-:Y:S02]  /*38a0*/  LEA.HI.SX32 R12, R16, R10, 0x1d ;  /* 0x0000000a100c7211 */ /* 0x000fe400078feaff */
[----:B------:R-:W-:Y:S02]  /*38b0*/  LEA.HI.SX32 R11, R15, R11, 0x1d ;  /* 0x0000000b0f0b7211 */ /* 0x000fe400078feaff */
[----:B------:R-:W-:Y:S01]  /*38c0*/  LEA.HI.SX32 R10, R13, R14, 0x1d ;  /* 0x0000000e0d0a7211 */ /* 0x000fe200078feaff */
[----:B------:R-:W-:Y:S01]  /*38d0*/  IMAD R22, R17, 0x600, R34 ;  /* 0x0000060011167824 */ /* 0x000fe200078e0222 */
[----:B------:R-:W-:-:S02]  /*38e0*/  SHF.R.S32.HI R17, RZ, 0x1f, R11 ;  /* 0x0000001fff117819 */ /* 0x000fc4000001140b */
[----:B------:R-:W-:Y:S01]  /*38f0*/  SHF.R.S32.HI R18, RZ, 0x1f, R10 ;  /* 0x0000001fff127819 */ /* 0x000fe2000001140a */
[----:B------:R-:W-:Y:S01]  /*3900*/  IMAD.SHL.U32 R81, R11, 0x8, RZ ;  /* 0x000000080b517824 */ /* 0x000fe200078e00ff */
[----:B------:R-:W-:Y:S01]  /*3910*/  LEA.HI R17, R17, R11, RZ, 0x2 ;  /* 0x0000000b11117211 */ /* 0x000fe200078f10ff */
[----:B------:R-:W-:Y:S01]  /*3920*/  IMAD.SHL.U32 R84, R12, 0x8, RZ ;  /* 0x000000080c547824 */ /* 0x000fe200078e00ff */
[----:B------:R-:W-:Y:S01]  /*3930*/  IADD3 R25, R20, R19, RZ ;  /* 0x0000001314197210 */ /* 0x000fe20007ffe0ff */
[----:B------:R-:W-:Y:S01]  /*3940*/  IMAD.SHL.U32 R85, R10, 0x8, RZ ;  /* 0x000000080a557824 */ /* 0x000fe200078e00ff */
[----:B------:R-:W-:Y:S02]  /*3950*/  SHF.R.S32.HI R14, RZ, 0x1f, R12 ;  /* 0x0000001fff0e7819 */ /* 0x000fe4000001140c */
[----:B------:R-:W-:Y:S02]  /*3960*/  LEA.HI R11, R18, R10, RZ, 0x2 ;  /* 0x0000000a120b7211 */ /* 0x000fe400078f10ff */
[----:B------:R-:W-:-:S02]  /*3970*/  LOP3.LUT R20, R35, 0x18, R13, 0xf8, !PT ;  /* 0x0000001823147812 */ /* 0x000fc400078ef80d */
[----:B------:R-:W-:Y:S02]  /*3980*/  LEA.HI R19, R14, R12, RZ, 0x2 ;  /* 0x0000000c0e137211 */ /* 0x000fe400078f10ff */
[----:B------:R-:W-:Y:S02]  /*3990*/  SHF.R.S32.HI R10, RZ, 0x2, R11 ;  /* 0x00000002ff0a7819 */ /* 0x000fe4000001140b */
[----:B------:R-:W-:Y:S02]  /*39a0*/  LOP3.LUT R21, R20, R33, RZ, 0x3c, !PT ;  /* 0x0000002114157212 */ /* 0x000fe400078e3cff */
[C---:B------:R-:W-:Y:S02]  /*39b0*/  LOP3.LUT R14, R35.reuse, 0x18, R84, 0xf8, !PT ;  /* 0x00000018230e7812 */ /* 0x040fe400078ef854 */
[----:B------:R-:W-:Y:S02]  /*39c0*/  LOP3.LUT R12, R35, 0x18, R81, 0xf8, !PT ;  /* 0x00000018230c7812 */ /* 0x000fe400078ef851 */
[----:B------:R-:W-:-:S02]  /*39d0*/  SHF.R.S32.HI R17, RZ, 0x2, R17 ;  /* 0x00000002ff117819 */ /* 0x000fc40000011411 */
[----:B------:R-:W-:Y:S01]  /*39e0*/  LOP3.LUT R20, R35, 0x18, R85, 0xf8, !PT ;  /* 0x0000001823147812 */ /* 0x000fe200078ef855 */
[--C-:B------:R-:W-:Y:S01]  /*39f0*/  IMAD R11, R10, 0x600, R34.reuse ;  /* 0x000006000a0b7824 */ /* 0x100fe200078e0222 */
[----:B------:R-:W-:Y:S02]  /*3a00*/  SHF.R.S32.HI R18, RZ, 0x2, R19 ;  /* 0x00000002ff127819 */ /* 0x000fe40000011413 */
[-C--:B------:R-:W-:Y:S01]  /*3a10*/  LOP3.LUT R19, R14, R33.reuse, RZ, 0x3c, !PT ;  /* 0x000000210e137212 */ /* 0x080fe200078e3cff */
[----:B------:R-:W-:Y:S01]  /*3a20*/  IMAD R14, R17, 0x600, R34 ;  /* 0x00000600110e7824 */ /* 0x000fe200078e0222 */
[-C--:B------:R-:W-:Y:S02]  /*3a30*/  LOP3.LUT R12, R12, R33.reuse, RZ, 0x3c, !PT ;  /* 0x000000210c0c7212 */ /* 0x080fe400078e3cff */
[----:B------:R-:W-:-:S03]  /*3a40*/  LOP3.LUT R10, R20, R33, RZ, 0x3c, !PT ;  /* 0x00000021140a7212 */ /* 0x000fc600078e3cff */
[----:B------:R-:W-:Y:S02]  /*3a50*/  IMAD.IADD R14, R14, 0x1, R12 ;  /* 0x000000010e0e7824 */ /* 0x000fe400078e020c */
[----:B------:R-:W-:Y:S02]  /*3a60*/  IMAD.IADD R12, R11, 0x1, R10 ;  /* 0x000000010b0c7824 */ /* 0x000fe400078e020a */
[----:B------:R-:W-:Y:S02]  /*3a70*/  IMAD R10, R26, c[0x0][0x290], RZ ;  /* 0x0000a4001a0a7a24 */ /* 0x000fe400078e02ff */
[----:B------:R-:W-:Y:S02]  /*3a80*/  IMAD R18, R18, 0x600, R34 ;  /* 0x0000060012127824 */ /* 0x000fe400078e0222 */
[----:B------:R-:W-:Y:S02]  /*3a90*/  IMAD R11, R26, c[0x0][0x280], RZ ;  /* 0x0000a0001a0b7a24 */ /* 0x000fe400078e02ff */
[----:B------:R-:W-:-:S02]  /*3aa0*/  IMAD R10, R134, c[0x0][0x294], R10 ;  /* 0x0000a500860a7a24 */ /* 0x000fc400078e020a */
[----:B------:R-:W-:Y:S02]  /*3ab0*/  IMAD.IADD R17, R22, 0x1, R21 ;  /* 0x0000000116117824 */ /* 0x000fe400078e0215 */
[----:B------:R-:W-:Y:S02]  /*3ac0*/  IMAD.IADD R18, R18, 0x1, R19 ;  /* 0x0000000112127824 */ /* 0x000fe400078e0213 */
[----:B------:R-:W-:Y:S01]  /*3ad0*/  IMAD R11, R134, c[0x0][0x284], R11 ;  /* 0x0000a100860b7a24 */ /* 0x000fe200078e020b */
[----:B------:R-:W-:Y:S01]  /*3ae0*/  IADD3 R108, R10, R91, RZ ;  /* 0x0000005b0a6c7210 */ /* 0x000fe20007ffe0ff */
[----:B------:R-:W-:Y:S01]  /*3af0*/  IMAD.IADD R121, R95, 0x1, R10 ;  /* 0x000000015f797824 */ /* 0x000fe200078e020a */
[----:B------:R-:W-:Y:S01]  /*3b00*/  SHF.R.S32.HI R114, RZ, 0x1f, R84 ;  /* 0x0000001fff727819 */ /* 0x000fe20000011454 */
[----:B------:R-:W-:Y:S01]  /*3b10*/  IMAD.IADD R122, R97, 0x1, R11 ;  /* 0x00000001617a7824 */ /* 0x000fe200078e020b */
[----:B------:R-:W-:Y:S01]  /*3b20*/  SHF.R.S32.HI R113, RZ, 0x1f, R81 ;  /* 0x0000001fff717819 */ /* 0x000fe20000011451 */
[----:B------:R-:W-:Y:S01]  /*3b30*/  IMAD.IADD R120, R11, 0x1, R93 ;  /* 0x000000010b787824 */ /* 0x000fe200078e025d */
[----:B------:R-:W-:Y:S01]  /*3b40*/  SHF.R.S32.HI R112, RZ, 0x1f, R85 ;  /* 0x0000001fff707819 */ /* 0x000fe20000011455 */
[----:B------:R-:W-:-:S02]  /*3b50*/  IMAD.SHL.U32 R119, R25, 0x2, RZ ;  /* 0x0000000219777824 */ /* 0x000fc400078e00ff */
[----:B------:R-:W-:Y:S02]  /*3b60*/  IMAD.SHL.U32 R118, R24, 0x2, RZ ;  /* 0x0000000218767824 */ /* 0x000fe400078e00ff */
[----:B------:R-:W-:Y:S02]  /*3b70*/  IMAD.SHL.U32 R107, R17, 0x2, RZ ;  /* 0x00000002116b7824 */ /* 0x000fe400078e00ff */
[----:B------:R-:W-:Y:S02]  /*3b80*/  IMAD.SHL.U32 R106, R18, 0x2, RZ ;  /* 0x00000002126a7824 */ /* 0x000fe400078e00ff */
[----:B------:R-:W-:Y:S02]  /*3b90*/  IMAD.SHL.U32 R105, R14, 0x2, RZ ;  /* 0x000000020e697824 */ /* 0x000fe400078e00ff */
[----:B------:R-:W-:Y:S01]  /*3ba0*/  IMAD.SHL.U32 R104, R12, 0x2, RZ ;  /* 0x000000020c687824 */ /* 0x000fe200078e00ff */
[----:B------:R-:W-:Y:S06]  /*3bb0*/  BAR.SYNC.DEFER_BLOCKING 0x0 ;  /* 0x0000000000007b1d */ /* 0x000fec0000010000 */
.L_x_739:
[----:B-1----:R-:W1:Y:S01]  /*3bc0*/  S2R R162, SR_TID.X ;  /* 0x0000000000a27919 */ /* 0x002e620000002100 */
[----:B------:R-:W-:Y:S01]  /*3bd0*/  SHF.R.S32.HI R80, RZ, 0x1f, R31 ;  /* 0x0000001fff507819 */ /* 0x000fe2000001141f */
[----:B------:R-:W-:Y:S04]  /*3be0*/  DEPBAR.LE SB0, 0x0 ;  /* 0x000080000000791a */ /* 0x000fe80000000000 */
[----:B------:R-:W-:Y:S01]  /*3bf0*/  ISETP.GE.AND P1, PT, R160, 0x1, PT ;  /* 0x00000001a000780c */ /* 0x000fe20003f26270 */
[-C--:B------:R-:W-:Y:S01]  /*3c00*/  IMAD R2, R146, R31.reuse, RZ ;  /* 0x0000001f92027224 */ /* 0x080fe200078e02ff */
[----:B------:R-:W-:Y:S01]  /*3c10*/  WARPSYNC 0xffffffff ;  /* 0xffffffff00007948 */ /* 0x000fe20003800000 */
[----:B------:R-:W-:Y:S01]  /*3c20*/  BAR.SYNC.DEFER_BLOCKING 0x0 ;  /* 0x0000000000007b1d */ /* 0x000fe20000010000 */
[----:B------:R-:W-:Y:S04]  /*3c30*/  IMAD.WIDE.U32 R10, R140, R31, RZ ;  /* 0x0000001f8c0a7225 */ /* 0x000fe800078e00ff */
[----:B------:R-:W-:Y:S04]  /*3c40*/  IMAD R2, R80, R140, R2 ;  /* 0x0000008c50027224 */ /* 0x000fe800078e0202 */
[----:B------:R-:W-:Y:S01]  /*3c50*/  IMAD.IADD R12, R11, 0x1, R2 ;  /* 0x000000010b0c7824 */ /* 0x000fe200078e0202 */
[----:B------:R-:W-:Y:S02]  /*3c60*/  IADD3 R2, P0, R132, R10, RZ ;  /* 0x0000000a84027210 */ /* 0x000fe40007f1e0ff */
[----:B-1----:R-:W-:Y:S03]  /*3c70*/  LEA.HI R161, R162, R162, RZ, 0x1 ;  /* 0x000000a2a2a17211 */ /* 0x002fe600078f08ff */
[----:B------:R-:W-:Y:S01]  /*3c80*/  IMAD.X R3, R12, 0x1, R131, P0 ;  /* 0x000000010c037824 */ /* 0x000fe200000e0683 */
[C---:B------:R-:W-:Y:S02]  /*3c90*/  LEA R52, P0, R2.reuse, c[0x0][0x1c8], 0x1 ;  /* 0x0000720002347a11 */ /* 0x040fe400078008ff */
[----:B------:R-:W-:Y:S02]  /*3ca0*/  SHF.R.S32.HI R161, RZ, 0x1, R161 ;  /* 0x00000001ffa17819 */ /* 0x000fe400000114a1 */
        /* <DEDUP_REMOVED lines=74> */
.L_x_717:
[----:B------:R-:W-:Y:S05]  /*4150*/  BSYNC B0 ;  /* 0x0000000000007941 */ /* 0x000fea0003800000 */
.L_x_716:
        /* <DEDUP_REMOVED lines=35> */
[----:B------:R-:W2:Y:S01]  /*4390*/  LDL R10, [R1+0x10] ;  /* 0x00001000010a7983 */ /* 0x000ea20000100800 */
        /* <DEDUP_REMOVED lines=13> */
[C---:B------:R-:W-:Y:S02]  /*4470*/  @!P0 SHF.L.U32 R4, R5.reuse, 0x10, RZ ;  /* 0x0000001005048819 */ /* 0x040fe400000006ff */
[----:B------:R-:W-:Y:S02]  /*4480*/  @!P0 LOP3.LUT R32, R32, 0xffff0000, RZ, 0xc0, !PT ;  /* 0xffff000020208812 */ /* 0x000fe400078ec0ff */
[----:B------:R-:W-:Y:S01]  /*4490*/  @!P0 LOP3.LUT R5, R5, 0xffff0000, RZ, 0xc0, !PT ;  /* 0xffff000005058812 */ /* 0x000fe200078ec0ff */
[----:B--2---:R-:W1:Y:S02]  /*44a0*/  LDS.128 R8, [R10+0x2400] ;  /* 0x002400000a087984 */ /* 0x004e640000000c00 */
[C---:B-1----:R-:W-:Y:S01]  /*44b0*/  @!P0 IMAD.U32 R27, R8.reuse, 0x10000, RZ ;  /* 0x00010000081b8824 */ /* 0x042fe200078e00ff */
[----:B------:R-:W-:Y:S02]  /*44c0*/  @!P0 LOP3.LUT R2, R8, 0xffff0000, RZ, 0xc0, !PT ;  /* 0xffff000008028812 */ /* 0x000fe400078ec0ff */
[C---:B------:R-:W-:Y:S02]  /*44d0*/  @!P0 LOP3.LUT R3, R9.reuse, 0xffff0000, RZ, 0xc0, !PT ;  /* 0xffff000009038812 */ /* 0x040fe400078ec0ff */
[----:B------:R-:W-:Y:S01]  /*44e0*/  @!P0 SHF.L.U32 R33, R9, 0x10, RZ ;  /* 0x0000001009218819 */ /* 0x000fe200000006ff */
[C---:B------:R-:W-:Y:S02]  /*44f0*/  @!P0 FMUL.FTZ R34, R2.reuse, R14 ;  /* 0x0000000e02228220 */ /* 0x040fe40000410000 */
[----:B------:R-:W-:Y:S02]  /*4500*/  @!P0 FMUL.FTZ R2, R2, R4 ;  /* 0x0000000402028220 */ /* 0x000fe40000410000 */
        /* <DEDUP_REMOVED lines=31> */
.L_x_720:
[----:B------:R-:W-:Y:S05]  /*4700*/  BSYNC B0 ;  /* 0x0000000000007941 */ /* 0x000fea0003800000 */
.L_x_719:
[----:B------:R-:W-:Y:S01]  /*4710*/  ISETP.GE.AND P0, PT, R152, c[0x0][0x1d4], PT ;  /* 0x0000750098007a0c */ /* 0x000fe20003f06270 */
[----:B------:R-:W-:Y:S01]  /*4720*/  @!UPT UIADD3 URZ, URZ, URZ, URZ ;  /* 0x0000003f3f3ff290 */ /* 0x000fe2000fffe03f */
[----:B------:R-:W-:Y:S11]  /*4730*/  BSSY B0, `(.L_x_721) ;  /* 0x0000037000007945 */ /* 0x000ff60003800000 */
[----:B------:R-:W-:-:S05]  /*4740*/  @P0 BRA `(.L_x_722) ;  /* 0x0000035000000947 */ /* 0x000fca0003800000 */
[----:B------:R-:W-:Y:S01]  /*4750*/  ISETP.GE.AND P0, PT, R30, c[0x0][0x27c], PT ;  /* 0x00009f001e007a0c */ /* 0x000fe20003f06270 */
[----:B------:R-:W2:Y:S11]  /*4760*/  LDL R2, [R1+0x14] ;  /* 0x0000140001027983 */ /* 0x000eb60000100800 */
[----:B------:R-:W-:Y:S01]  /*4770*/  @!UPT UIADD3 URZ, URZ, URZ, URZ ;  /* 0x0000003f3f3ff290 */ /* 0x000fe2000fffe03f */
[----:B------:R-:W-:Y:S02]  /*4780*/  @!P0 SHF.R.U64 R5, R38, 0x10, R39 ;  /* 0x0000001026058819 */ /* 0x000fe40000001227 */
[----:B------:R-:W-:Y:S02]  /*4790*/  @!P0 SHF.R.U32.HI R3, RZ, 0x10, R7 ;  /* 0x00000010ff038819 */ /* 0x000fe40000011607 */
[----:B------:R-:W-:Y:S02]  /*47a0*/  @!P0 PRMT R5, R37, 0x5410, R5 ;  /* 0x0000541025058816 */ /* 0x000fe40000000005 */
[----:B------:R-:W-:Y:S03]  /*47b0*/  @!P0 SHF.R.U32.HI R4, RZ, 0x10, R39 ;  /* 0x00000010ff048819 */ /* 0x000fe60000011627 */
[----:B------:R-:W-:Y:S01]  /*47c0*/  @!P0 IMAD.U32 R14, R5, 0x10000, RZ ;  /* 0x00010000050e8824 */ /* 0x000fe200078e00ff */
[----:B------:R-:W-:Y:S01]  /*47d0*/  @!P0 PRMT R32, R37, 0x5432, R4 ;  /* 0x0000543225208816 */ /* 0x000fe20000000004 */
[----:B-12---:R1:W2:Y:S02]  /*47e0*/  LDS.128 R8, [R2+0x2400] ;  /* 0x0024000002087984 */ /* 0x0062a40000000c00 */
[----:B-1----:R-:W-:Y:S02]  /*47f0*/  @!P0 SHF.R.U64 R2, R6, 0x10, R7 ;  /* 0x0000001006028819 */ /* 0x002fe40000001207 */
[C---:B------:R-:W-:Y:S02]  /*4800*/  @!P0 PRMT R6, R22.reuse, 0x5410, R3 ;  /* 0x0000541016068816 */ /* 0x040fe40000000003 */
[----:B------:R-:W-:Y:S02]  /*4810*/  @!P0 PRMT R2, R22, 0x5432, R2 ;  /* 0x0000543216028816 */ /* 0x000fe40000000002 */
[----:B------:R-:W-:Y:S02]  /*4820*/  @!P0 LOP3.LUT R22, R5, 0xffff0000, RZ, 0xc0, !PT ;  /* 0xffff000005168812 */ /* 0x000fe400078ec0ff */
[C---:B------:R-:W-:Y:S01]  /*4830*/  @!P0 LOP3.LUT R5, R2.reuse, 0xffff0000, RZ, 0xc0, !PT ;  /* 0xffff000002058812 */ /* 0x040fe200078ec0ff */
[----:B------:R-:W-:Y:S02]  /*4840*/  @!P0 IMAD.U32 R7, R2, 0x10000, RZ ;  /* 0x0001000002078824 */ /* 0x000fe400078e00ff */
[C---:B--2---:R-:W-:Y:S01]  /*4850*/  @!P0 IMAD.U32 R27, R9.reuse, 0x10000, RZ ;  /* 0x00010000091b8824 */ /* 0x044fe200078e00ff */
        /* <DEDUP_REMOVED lines=36> */
.L_x_722:
[----:B------:R-:W-:Y:S05]  /*4aa0*/  BSYNC B0 ;  /* 0x0000000000007941 */ /* 0x000fea0003800000 */
.L_x_721:
        /* <DEDUP_REMOVED lines=9> */
[C---:B------:R-:W-:Y:S02]  /*4b40*/  @!P0 PRMT R5, R48.reuse, 0x5410, R5 ;  /* 0x0000541030058816 */ /* 0x040fe40000000005 */
[----:B------:R-:W-:Y:S02]  /*4b50*/  @!P0 SHF.R.U32.HI R4, RZ, 0x10, R41 ;  /* 0x00000010ff048819 */ /* 0x000fe40000011629 */
[----:B------:R-:W-:Y:S02]  /*4b60*/  @!P0 PRMT R6, R23, 0x5410, R3 ;  /* 0x0000541017068816 */ /* 0x000fe40000000003 */
[----:B------:R-:W-:Y:S02]  /*4b70*/  @!P0 PRMT R22, R48, 0x5432, R4 ;  /* 0x0000543230168816 */ /* 0x000fe40000000004 */
[C---:B------:R-:W-:Y:S01]  /*4b80*/  @!P0 LOP3.LUT R14, R5.reuse, 0xffff0000, RZ, 0xc0, !PT ;  /* 0xffff0000050e8812 */ /* 0x040fe200078ec0ff */
[----:B-12---:R1:W2:Y:S02]  /*4b90*/  LDS.128 R8, [R2+0x3000] ;  /* 0x0030000002087984 */ /* 0x0062a40000000c00 */
[----:B-1----:R-:W-:Y:S01]  /*4ba0*/  @!P0 SHF.R.U64 R2, R12, 0x10, R13 ;  /* 0x000000100c028819 */ /* 0x002fe2000000120d */
[----:B------:R-:W-:Y:S03]  /*4bb0*/  @!P0 IMAD.U32 R12, R5, 0x10000, RZ ;  /* 0x00010000050c8824 */ /* 0x000fe600078e00ff */
[----:B------:R-:W-:Y:S04]  /*4bc0*/  @!P0 PRMT R2, R23, 0x5432, R2 ;  /* 0x0000543217028816 */ /* 0x000fe80000000002 */
        /* <DEDUP_REMOVED lines=39> */
.L_x_724:
[----:B------:R-:W-:Y:S05]  /*4e40*/  BSYNC B0 ;  /* 0x0000000000007941 */ /* 0x000fea0003800000 */
.L_x_723:
[----:B------:R-:W-:Y:S01]  /*4e50*/  IADD3 R2, R110, 0x30, RZ ;  /* 0x000000306e027810 */ /* 0x000fe20007ffe0ff */
[----:B------:R-:W-:Y:S03]  /*4e60*/  BSSY B0, `(.L_x_725) ;  /* 0x0000039000007945 */ /* 0x000fe60003800000 */
[----:B------:R-:W-:Y:S11]  /*4e70*/  ISETP.GE.AND P0, PT, R2, c[0x0][0x1d4], PT ;  /* 0x0000750002007a0c */ /* 0x000ff60003f06270 */
[----:B------:R-:W-:Y:S02]  /*4e80*/  @!UPT UIADD3 URZ, URZ, URZ, URZ ;  /* 0x0000003f3f3ff290 */ /* 0x000fe4000fffe03f */
[----:B------:R-:W-:-:S05]  /*4e90*/  @P0 BRA `(.L_x_726) ;  /* 0x0000035000000947 */ /* 0x000fca0003800000 */
[----:B------:R-:W-:Y:S01]  /*4ea0*/  ISETP.GE.AND P0, PT, R29, c[0x0][0x27c], PT ;  /* 0x00009f001d007a0c */ /* 0x000fe20003f06270 */
[----:B------:R-:W2:Y:S11]  /*4eb0*/  LDL R3, [R1+0x14] ;  /* 0x0000140001037983 */ /* 0x000eb60000100800 */
[----:B------:R-:W-:Y:S01]  /*4ec0*/  @!UPT UIADD3 URZ, URZ, URZ, URZ ;  /* 0x0000003f3f3ff290 */ /* 0x000fe2000fffe03f */
[----:B------:R-:W-:Y:S02]  /*4ed0*/  @!P0 SHF.R.U64 R5, R42, 0x10, R43 ;  /* 0x000000102a058819 */ /* 0x000fe4000000122b */
[----:B------:R-:W-:Y:S02]  /*4ee0*/  @!P0 SHF.R.U64 R2, R16, 0x10, R17 ;  /* 0x0000001010028819 */ /* 0x000fe40000001211 */
[----:B------:R-:W-:Y:S02]  /*4ef0*/  @!P0 PRMT R5, R49, 0x5410, R5 ;  /* 0x0000541031058816 */ /* 0x000fe40000000005 */
[----:B------:R-:W-:Y:S02]  /*4f00*/  @!P0 PRMT R2, R24, 0x5432, R2 ;  /* 0x0000543218028816 */ /* 0x000fe40000000002 */
[----:B------:R-:W-:Y:S01]  /*4f10*/  @!P0 SHF.R.U32.HI R4, RZ, 0x10, R43 ;  /* 0x00000010ff048819 */ /* 0x000fe2000001162b */
[C---:B------:R-:W-:Y:S01]  /*4f20*/  @!P0 IMAD.U32 R12, R5.reuse, 0x10000, RZ ;  /* 0x00010000050c8824 */ /* 0x040fe200078e00ff */
[----:B------:R-:W-:Y:S01]  /*4f30*/  @!P0 LOP3.LUT R14, R5, 0xffff0000, RZ, 0xc0, !PT ;  /* 0xffff0000050e8812 */ /* 0x000fe200078ec0ff */
[C---:B------:R-:W-:Y:S01]  /*4f40*/  @!P0 IMAD.U32 R7, R2.reuse, 0x10000, RZ ;  /* 0x0001000002078824 */ /* 0x040fe200078e00ff */
[----:B------:R-:W-:Y:S02]  /*4f50*/  @!P0 PRMT R16, R49, 0x5432, R4 ;  /* 0x0000543231108816 */ /* 0x000fe40000000004 */
[----:B------:R-:W-:Y:S01]  /*4f60*/  @!P0 LOP3.LUT R5, R2, 0xffff0000, RZ, 0xc0, !PT ;  /* 0xffff000002058812 */ /* 0x000fe200078ec0ff */
[----:B-12---:R1:W2:Y:S02]  /*4f70*/  LDS.128 R8, [R3+0x3000] ;  /* 0x0030000003087984 */ /* 0x0062a40000000c00 */
[----:B-1----:R-:W-:Y:S04]  /*4f80*/  @!P0 SHF.R.U32.HI R3, RZ, 0x10, R17 ;  /* 0x00000010ff038819 */ /* 0x002fe80000011611 */
[----:B------:R-:W-:Y:S01]  /*4f90*/  @!P0 PRMT R6, R24, 0x5410, R3 ;  /* 0x0000541018068816 */ /* 0x000fe20000000003 */
        /* <DEDUP_REMOVED lines=37> */
.L_x_726:
[----:B------:R-:W-:Y:S05]  /*51f0*/  BSYNC B0 ;  /* 0x0000000000007941 */ /* 0x000fea0003800000 */
.L_x_725:
        /* <DEDUP_REMOVED lines=15> */
[----:B------:R-:W-:Y:S01]  /*52f0*/  @!P0 IMAD.U32 R7, R2, 0x10000, RZ ;  /* 0x0001000002078824 */ /* 0x000fe200078e00ff */
        /* <DEDUP_REMOVED lines=42> */
.L_x_728:
[----:B------:R-:W-:Y:S05]  /*55a0*/  BSYNC B0 ;  /* 0x0000000000007941 */ /* 0x000fea0003800000 */
.L_x_727:
[----:B------:R-:W-:Y:S04]  /*55b0*/  IADD3 R2, R110, 0x50, RZ ;  /* 0x000000506e027810 */ /* 0x000fe80007ffe0ff */
        /* <DEDUP_REMOVED lines=57> */
.L_x_715:
        /* <DEDUP_REMOVED lines=47> */
.L_x_730:
[----:B------:R-:W-:Y:S05]  /*5c40*/  BSYNC B0 ;  /* 0x0000000000007941 */ /* 0x000fea0003800000 */
.L_x_729:
        /* <DEDUP_REMOVED lines=32> */
[CC--:B------:R-:W-:Y:S01]  /*5e50*/  IADD3 R2, P1, P0, R78.reuse, R70.reuse, R103 ;  /* 0x000000464e027210 */ /* 0x0c0fe2000783e067 */
[----:B------:R-:W-:Y:S02]  /*5e60*/  IMAD.MOV.U32 R36, RZ, RZ, R35 ;  /* 0x000000ffff247224 */ /* 0x000fe400078e0023 */
[----:B------:R-:W-:Y:S01]  /*5e70*/  IMAD.MOV.U32 R38, RZ, RZ, R32 ;  /* 0x000000ffff267224 */ /* 0x000fe200078e0020 */
[CC--:B------:R-:W-:Y:S01]  /*5e80*/  IADD3.X R8, R77.reuse, R69.reuse, R117, P1, P0 ;  /* 0x000000454d087210 */ /* 0x0c0fe20000fe0475 */
[----:B------:R-:W-:Y:S02]  /*5e90*/  IMAD.MOV.U32 R40, RZ, RZ, R33 ;  /* 0x000000ffff287224 */ /* 0x000fe400078e0021 */
        /* <DEDUP_REMOVED lines=12> */
[----:B------:R-:W-:Y:S02]  /*5f60*/  @!P0 SHF.R.U32.HI R37, RZ, 0x10, R33 ;  /* 0x00000010ff258819 */ /* 0x000fe40000011621 */
[----:B------:R-:W-:Y:S02]  /*5f70*/  @!P0 SHF.R.U32.HI R11, RZ, 0x10, R35 ;  /* 0x00000010ff0b8819 */ /* 0x000fe40000011623 */
[----:B------:R-:W-:Y:S02]  /*5f80*/  @!P0 SHF.R.U32.HI R2, RZ, 0x10, R7 ;  /* 0x00000010ff028819 */ /* 0x000fe40000011607 */
[----:B-1----:R-:W-:Y:S02]  /*5f90*/  @!P0 LOP3.LUT R41, R50, 0xffff0000, RZ, 0xc0, !PT ;  /* 0xffff000032298812 */ /* 0x002fe400078ec0ff */
[C---:B------:R-:W-:Y:S02]  /*5fa0*/  @!P0 SHF.L.U32 R43, R51.reuse, 0x10, RZ ;  /* 0x00000010332b8819 */ /* 0x040fe400000006ff */
[----:B------:R-:W-:Y:S02]  /*5fb0*/  @!P0 LOP3.LUT R45, R51, 0xffff0000, RZ, 0xc0, !PT ;  /* 0xffff0000332d8812 */ /* 0x000fe400078ec0ff */
[----:B------:R-:W-:Y:S02]  /*5fc0*/  @!P0 SHF.R.U64 R39, R32, 0x10, R33 ;  /* 0x0000001020278819 */ /* 0x000fe40000001221 */
[----:B------:R-:W-:Y:S01]  /*5fd0*/  @!P0 SHF.R.U64 R33, R34, 0x10, R35 ;  /* 0x0000001022218819 */ /* 0x000fe20000001223 */
[C---:B------:R-:W-:Y:S01]  /*5fe0*/  @!P0 IMAD.U32 R35, R49.reuse, 0x10000, RZ ;  /* 0x0001000031238824 */ /* 0x040fe200078e00ff */
[----:B------:R-:W-:Y:S02]  /*5ff0*/  @!P0 PRMT R39, R38, 0x5410, R39 ;  /* 0x0000541026278816 */ /* 0x000fe40000000027 */
[----:B------:R-:W-:Y:S02]  /*6000*/  @!P0 PRMT R38, R40, 0x5410, R37 ;  /* 0x0000541028268816 */ /* 0x000fe40000000025 */
[----:B------:R-:W-:Y:S02]  /*6010*/  @!P0 LOP3.LUT R37, R49, 0xffff0000, RZ, 0xc0, !PT ;  /* 0xffff000031258812 */ /* 0x000fe400078ec0ff */
[----:B------:R-:W-:Y:S01]  /*6020*/  MOV R32, R34 ;  /* 0x0000002200207202 */ /* 0x000fe20000000f00 */
[----:B------:R-:W-:Y:S01]  /*6030*/  @!P0 IMAD.U32 R34, R38, 0x10000, RZ ;  /* 0x0001000026228824 */ /* 0x000fe200078e00ff */
[----:B------:R-:W-:Y:S02]  /*6040*/  @!P0 PRMT R44, R36, 0x5410, R11 ;  /* 0x00005410242c8816 */ /* 0x000fe4000000000b */
        /* <DEDUP_REMOVED lines=29> */
[----:B------:R-:W-:Y:S01]  /*6220*/  @!P0 SHF.L.U32 R39, R50, 0x10, RZ ;  /* 0x0000001032278819 */ /* 0x000fe200000006ff */
[-C--:B------:R-:W-:Y:S01]  /*6230*/  @!P0 FMUL.FTZ R5, R3, R7.reuse ;  /* 0x0000000703058220 */ /* 0x080fe20000410000 */
[----:B------:R-:W-:Y:S01]  /*6240*/  @!P0 LOP3.LUT R8, R9, 0xffff0000, RZ, 0xc0, !PT ;  /* 0xffff000009088812 */ /* 0x000fe200078ec0ff */
[----:B------:R-:W-:Y:S04]  /*6250*/  @!P0 FMUL.FTZ R9, R3, R36 ;  /* 0x0000002403098220 */ /* 0x000fe80000410000 */
        /* <DEDUP_REMOVED lines=23> */
[----:B------:R-:W-:Y:S01]  /*63d0*/  @!P0 FMUL.FTZ R62, R8, R42 ;  /* 0x0000002a083e8220 */ /* 0x000fe20000410000 */
[----:B------:R-:W-:Y:S01]  /*63e0*/  @!P0 F2FP.BF16.PACK_AB R33, R72, R75 ;  /* 0x0000004b4821823e */ /* 0x000fe200000010ff */
[----:B------:R-:W-:Y:S02]  /*63f0*/  @!P0 FMUL.FTZ R63, R9, R44 ;  /* 0x0000002c093f8220 */ /* 0x000fe40000410000 */
[----:B------:R-:W-:Y:S01]  /*6400*/  @!P0 FFMA.FTZ R4, R34, R35, R4 ;  /* 0x0000002322048223 */ /* 0x000fe20000010004 */
[----:B------:R-:W-:Y:S01]  /*6410*/  @!P0 MOV R48, R33 ;  /* 0x0000002100308202 */ /* 0x000fe20000000f00 */
[----:B------:R-:W-:Y:S02]  /*6420*/  @!P0 FFMA.FTZ R5, R36, R37, R5 ;  /* 0x0000002524058223 */ /* 0x000fe40000010005 */
[-C--:B------:R-:W-:Y:S02]  /*6430*/  @!P0 FMUL.FTZ R8, R8, R10.reuse ;  /* 0x0000000a08088220 */ /* 0x080fe40000410000 */
[----:B------:R-:W-:Y:S01]  /*6440*/  @!P0 FFMA.FTZ R10, R43, R10, -R62 ;  /* 0x0000000a2b0a8223 */ /* 0x000fe2000001083e */
[----:B------:R-:W-:Y:S01]  /*6450*/  @!P0 F2FP.BF16.PACK_AB R62, R73, R74 ;  /* 0x0000004a493e823e */ /* 0x000fe200000010ff */
[----:B------:R-:W-:Y:S01]  /*6460*/  @!P0 FFMA.FTZ R63, R45, R11, -R63 ;  /* 0x0000000b2d3f8223 */ /* 0x000fe2000001083f */
[----:B------:R-:W-:Y:S01]  /*6470*/  @!P0 F2FP.BF16.PACK_AB R4, R5, R4 ;  /* 0x000000040504823e */ /* 0x000fe200000010ff */
[----:B------:R-:W-:Y:S02]  /*6480*/  @!P0 FFMA.FTZ R6, R38, R39, R6 ;  /* 0x0000002726068223 */ /* 0x000fe40000010006 */
[----:B------:R-:W-:Y:S01]  /*6490*/  @!P0 FMUL.FTZ R9, R9, R11 ;  /* 0x0000000b09098220 */ /* 0x000fe20000410000 */
[----:B------:R-:W-:Y:S01]  /*64a0*/  @!P0 F2FP.BF16.PACK_AB R11, R63, R10 ;  /* 0x0000000a3f0b823e */ /* 0x000fe200000010ff */
[----:B------:R-:W-:Y:S01]  /*64b0*/  @!P0 FFMA.FTZ R7, R40, R41, R7 ;  /* 0x0000002928078223 */ /* 0x000fe20000010007 */
[----:B------:R-:W-:Y:S01]  /*64c0*/  @!P0 F2FP.BF16.PACK_AB R10, R3, R2 ;  /* 0x00000002030a823e */ /* 0x000fe200000010ff */
[----:B------:R-:W-:Y:S01]  /*64d0*/  @!P0 FFMA.FTZ R8, R42, R43, R8 ;  /* 0x0000002b2a088223 */ /* 0x000fe20000010008 */
[----:B------:R-:W-:Y:S01]  /*64e0*/  @!P0 MOV R51, R11 ;  /* 0x0000000b00338202 */ /* 0x000fe20000000f00 */
[----:B------:R-:W-:Y:S01]  /*64f0*/  @!P0 FFMA.FTZ R9, R44, R45, R9 ;  /* 0x0000002d2c098223 */ /* 0x000fe20000010009 */
[----:B------:R-:W-:Y:S01]  /*6500*/  @!P0 F2FP.BF16.PACK_AB R3, R7, R6 ;  /* 0x000000060703823e */ /* 0x000fe200000010ff */
[----:B------:R-:W-:Y:S02]  /*6510*/  @!P0 IMAD.MOV.U32 R49, RZ, RZ, R62 ;  /* 0x000000ffff318224 */ /* 0x000fe400078e003e */
        /* <DEDUP_REMOVED lines=8> */
.L_x_732:
[----:B------:R-:W-:Y:S05]  /*65a0*/  BSYNC B0 ;  /* 0x0000000000007941 */ /* 0x000fea0003800000 */
.L_x_731:
[----:B------:R-:W-:Y:S01]  /*65b0*/  ISETP.GE.AND P0, PT, R152, c[0x0][0x1d4], PT ;  /* 0x0000750098007a0c */ /* 0x000fe20003f06270 */
[----:B------:R-:W-:Y:S01]  /*65c0*/  @!UPT UIADD3 URZ, URZ, URZ, URZ ;  /* 0x0000003f3f3ff290 */ /* 0x000fe2000fffe03f */
[----:B------:R-:W-:Y:S11]  /*65d0*/  BSSY B0, `(.L_x_733) ;  /* 0x0000071000007945 */ /* 0x000ff60003800000 */
[----:B------:R-:W-:-:S05]  /*65e0*/  @P0 BRA `(.L_x_734) ;  /* 0x000006f000000947 */ /* 0x000fca0003800000 */
[----:B------:R-:W-:Y:S01]  /*65f0*/  ISETP.GE.AND P2, PT, R81, c[0x0][0x1d4], PT ;  /* 0x0000750051007a0c */ /* 0x000fe20003f46270 */
[----:B-1----:R-:W-:Y:S01]  /*6600*/  LDS.128 R12, [R105+0x3c80] ;  /* 0x003c8000690c7984 */ /* 0x002fe20000000c00 */
[CC--:B------:R-:W-:Y:S04]  /*6610*/  IADD3 R2, P1, P0, R78.reuse, R70.reuse, R102 ;  /* 0x000000464e027210 */ /* 0x0c0fe8000783e066 */
[CC--:B------:R-:W-:Y:S03]  /*6620*/  IADD3.X R4, R77.reuse, R69.reuse, R116, P1, P0 ;  /* 0x000000454d047210 */ /* 0x0c0fe60000fe0474 */
        /* <DEDUP_REMOVED lines=35> */
[----:B------:R-:W-:Y:S02]  /*6860*/  @!P0 LOP3.LUT R5, R2, 0xffff0000, RZ, 0xc0, !PT ;  /* 0xffff000002058812 */ /* 0x000fe400078ec0ff */
[----:B------:R-:W-:Y:S01]  /*6870*/  @!P0 PRMT R32, R46, 0x5432, R7 ;  /* 0x000054322e208816 */ /* 0x000fe20000000007 */
[----:B------:R-:W-:Y:S01]  /*6880*/  @!P0 IMAD.U32 R7, R2, 0x10000, RZ ;  /* 0x0001000002078824 */ /* 0x000fe200078e00ff */
[----:B------:R-:W-:Y:S01]  /*6890*/  @!P0 PRMT R6, R24, 0x5410, R6 ;  /* 0x0000541018068816 */ /* 0x000fe20000000006 */
[C---:B------:R-:W-:Y:S01]  /*68a0*/  @!P0 FMUL.FTZ R18, R3.reuse, R9 ;  /* 0x0000000903128220 */ /* 0x040fe20000410000 */
        /* <DEDUP_REMOVED lines=24> */
[----:B------:R-:W-:Y:S01]  /*6a30*/  @!P0 FFMA.FTZ R3, R16, R17, R3 ;  /* 0x0000001110038223 */ /* 0x000fe20000010003 */
[----:B------:R-:W-:Y:S01]  /*6a40*/  @!P0 F2FP.BF16.PACK_AB R17, R54, R55 ;  /* 0x000000373611823e */ /* 0x000fe200000010ff */
[----:B------:R-:W-:Y:S02]  /*6a50*/  @!P0 FMUL.FTZ R33, R7, R38 ;  /* 0x0000002607218220 */ /* 0x000fe40000410000 */
[----:B------:R-:W-:Y:S01]  /*6a60*/  @!P0 FMUL.FTZ R8, R6, R9 ;  /* 0x0000000906088220 */ /* 0x000fe20000410000 */
[----:B------:R-:W-:Y:S01]  /*6a70*/  @!P0 MOV R40, R17 ;  /* 0x0000001100288202 */ /* 0x000fe20000000f00 */
[----:B------:R-:W-:Y:S02]  /*6a80*/  @!P0 FFMA.FTZ R47, R37, R9, -R32 ;  /* 0x00000009252f8223 */ /* 0x000fe40000010820 */
[-C--:B------:R-:W-:Y:S01]  /*6a90*/  @!P0 FMUL.FTZ R9, R7, R11.reuse ;  /* 0x0000000b07098220 */ /* 0x080fe20000410000 */
[----:B------:R-:W-:Y:S01]  /*6aa0*/  @!P0 LOP3.LUT R7, R14, 0xffff0000, RZ, 0xc0, !PT ;  /* 0xffff00000e078812 */ /* 0x000fe200078ec0ff */
        /* <DEDUP_REMOVED lines=9> */
[----:B------:R-:W-:Y:S02]  /*6b40*/  @!P0 FMUL.FTZ R45, R7, R34 ;  /* 0x00000022072d8220 */ /* 0x000fe40000410000 */
        /* <DEDUP_REMOVED lines=9> */
[----:B------:R-:W-:Y:S01]  /*6be0*/  @!P0 F2FP.BF16.PACK_AB R11, R45, R11 ;  /* 0x0000000b2d0b823e */ /* 0x000fe200000010ff */
[----:B------:R-:W-:Y:S01]  /*6bf0*/  @!P0 FFMA.FTZ R7, R34, R35, R7 ;  /* 0x0000002322078223 */ /* 0x000fe20000010007 */
[----:B------:R-:W-:Y:S01]  /*6c00*/  @!P0 F2FP.BF16.PACK_AB R4, R5, R4 ;  /* 0x000000040504823e */ /* 0x000fe200000010ff */
[----:B------:R-:W-:Y:S02]  /*6c10*/  @!P0 FFMA.FTZ R8, R36, R37, R8 ;  /* 0x0000002524088223 */ /* 0x000fe40000010008 */
[----:B------:R-:W-:Y:S01]  /*6c20*/  @!P0 FFMA.FTZ R9, R38, R39, R9 ;  /* 0x0000002726098223 */ /* 0x000fe20000010009 */
[----:B------:R-:W-:Y:S01]  /*6c30*/  @!P0 F2FP.BF16.PACK_AB R3, R7, R6 ;  /* 0x000000060703823e */ /* 0x000fe200000010ff */
[----:B------:R-:W-:Y:S01]  /*6c40*/  @!P0 IMAD.MOV.U32 R41, RZ, RZ, R44 ;  /* 0x000000ffff298224 */ /* 0x000fe200078e002c */
[----:B------:R-:W-:Y:S01]  /*6c50*/  @!P0 MOV R13, R4 ;  /* 0x00000004000d8202 */ /* 0x000fe20000000f00 */
[----:B------:R-:W-:Y:S01]  /*6c60*/  @!P0 IMAD.MOV.U32 R42, RZ, RZ, R11 ;  /* 0x000000ffff2a8224 */ /* 0x000fe200078e000b */
[----:B------:R-:W-:Y:S01]  /*6c70*/  @!P0 F2FP.BF16.PACK_AB R2, R9, R8 ;  /* 0x000000080902823e */ /* 0x000fe200000010ff */
[----:B------:R-:W-:Y:S02]  /*6c80*/  @!P0 IMAD.MOV.U32 R43, RZ, RZ, R16 ;  /* 0x000000ffff2b8224 */ /* 0x000fe400078e0010 */
[----:B------:R-:W-:Y:S02]  /*6c90*/  @!P0 IMAD.MOV.U32 R12, RZ, RZ, R10 ;  /* 0x000000ffff0c8224 */ /* 0x000fe400078e000a */
[----:B------:R-:W-:Y:S01]  /*6ca0*/  @!P0 IMAD.MOV.U32 R14, RZ, RZ, R3 ;  /* 0x000000ffff0e8224 */ /* 0x000fe200078e0003 */
[----:B------:R1:W-:Y:S01]  /*6cb0*/  STG.E.128 [R50.64], R40 ;  /* 0x0000002832007986 */ /* 0x0003e2000c101d06 */
[----:B------:R-:W-:Y:S07]  /*6cc0*/  @!P0 IMAD.MOV.U32 R15, RZ, RZ, R2 ;  /* 0x000000ffff0f8224 */ /* 0x000fee00078e0002 */
[----:B------:R1:W-:Y:S02]  /*6cd0*/  @!P2 STG.E.128 [R48.64], R12 ;  /* 0x0000000c3000a986 */ /* 0x0003e4000c101d06 */
.L_x_734:
[----:B------:R-:W-:Y:S05]  /*6ce0*/  BSYNC B0 ;  /* 0x0000000000007941 */ /* 0x000fea0003800000 */
.L_x_733:
[----:B------:R-:W-:Y:S11]  /*6cf0*/  ISETP.GE.AND P0, PT, R109, c[0x0][0x1d4], PT ;  /* 0x000075006d007a0c */ /* 0x000ff60003f06270 */
[----:B------:R-:W-:Y:S02]  /*6d00*/  @!UPT UIADD3 URZ, URZ, URZ, URZ ;  /* 0x0000003f3f3ff290 */ /* 0x000fe4000fffe03f */
[----:B------:R-:W-:-:S05]  /*6d10*/  @P0 BRA `(.L_x_718) ;  /* 0x0000091000000947 */ /* 0x000fca0003800000 */
[----:B------:R-:W-:Y:S01]  /*6d20*/  IADD3 R2, P1, P0, R78, R70, R87 ;  /* 0x000000464e027210 */ /* 0x000fe2000783e057 */
[----:B-1----:R-:W-:Y:S03]  /*6d30*/  LDS.128 R12, [R104+0x3c80] ;  /* 0x003c8000680c7984 */ /* 0x002fe60000000c00 */
[----:B------:R-:W-:Y:S02]  /*6d40*/  IADD3.X R3, R77, R69, R115, P1, P0 ;  /* 0x000000454d037210 */ /* 0x000fe40000fe0473 */
[C---:B------:R-:W-:Y:S03]  /*6d50*/  LEA R44, P0, R2.reuse, c[0x0][0x1c8], 0x1 ;  /* 0x00007200022c7a11 */ /* 0x040fe600078008ff */
[----:B------:R-:W1:Y:S01]  /*6d60*/  LDS.128 R36, [R107+0x3c80] ;  /* 0x003c80006b247984 */ /* 0x000e620000000c00 */
[----:B------:R-:W-:Y:S02]  /*6d70*/  LEA.HI.X R45, R2, c[0x0][0x1cc], R3, 0x1, P0 ;  /* 0x00007300022d7a11 */ /* 0x000fe400000f0c03 */
[----:B------:R-:W-:Y:S11]  /*6d80*/  ISETP.GE.AND P0, PT, R109, c[0x0][0x27c], PT ;  /* 0x00009f006d007a0c */ /* 0x000ff60003f06270 */
[----:B------:R-:W-:Y:S02]  /*6d90*/  @!UPT UIADD3 URZ, URZ, URZ, URZ ;  /* 0x0000003f3f3ff290 */ /* 0x000fe4000fffe03f */
[--C-:B------:R-:W-:Y:S02]  /*6da0*/  @!P0 SHF.R.U64 R5, R56, 0x10, R57.reuse ;  /* 0x0000001038058819 */ /* 0x100fe40000001239 */
[----:B------:R-:W-:Y:S02]  /*6db0*/  @!P0 SHF.R.U32.HI R8, RZ, 0x10, R57 ;  /* 0x00000010ff088819 */ /* 0x000fe40000011639 */
[----:B------:R-:W-:Y:S02]  /*6dc0*/  @!P0 PRMT R17, R60, 0x5410, R5 ;  /* 0x000054103c118816 */ /* 0x000fe40000000005 */
[--C-:B------:R-:W-:Y:S02]  /*6dd0*/  @!P0 SHF.R.U64 R2, R20, 0x10, R21.reuse ;  /* 0x0000001014028819 */ /* 0x100fe40000001215 */
[----:B------:R-:W-:Y:S02]  /*6de0*/  @!P0 SHF.R.U32.HI R3, RZ, 0x10, R21 ;  /* 0x00000010ff038819 */ /* 0x000fe40000011615 */
[----:B------:R-:W-:Y:S02]  /*6df0*/  @!P0 PRMT R16, R60, 0x5432, R8 ;  /* 0x000054323c108816 */ /* 0x000fe40000000008 */
[--C-:B------:R-:W-:Y:S02]  /*6e00*/  @!P0 SHF.R.U32.HI R9, RZ, 0x10, R59.reuse ;  /* 0x00000010ff098819 */ /* 0x100fe4000001163b */
[----:B------:R-:W-:Y:S01]  /*6e10*/  @!P0 SHF.R.U64 R10, R58, 0x10, R59 ;  /* 0x000000103a0a8819 */ /* 0x000fe2000000123b */
[----:B------:R-:W-:Y:S01]  /*6e20*/  @!P0 IMAD.U32 R18, R16, 0x10000, RZ ;  /* 0x0001000010128824 */ /* 0x000fe200078e00ff */
[--C-:B------:R-:W-:Y:S02]  /*6e30*/  @!P0 SHF.R.U64 R4, R22, 0x10, R23.reuse ;  /* 0x0000001016048819 */ /* 0x100fe40000001217 */
[----:B------:R-:W-:Y:S02]  /*6e40*/  @!P0 SHF.R.U32.HI R6, RZ, 0x10, R23 ;  /* 0x00000010ff068819 */ /* 0x000fe40000011617 */
[----:B------:R-:W-:Y:S01]  /*6e50*/  @!P0 PRMT R22, R61, 0x5410, R9 ;  /* 0x000054103d168816 */ /* 0x000fe20000000009 */
[----:B------:R-:W-:Y:S01]  /*6e60*/  @!P0 IMAD.U32 R9, R17, 0x10000, RZ ;  /* 0x0001000011098824 */ /* 0x000fe200078e00ff */
[----:B------:R-:W-:Y:S01]  /*6e70*/  @!P0 PRMT R8, R27, 0x5410, R6 ;  /* 0x000054101b088816 */ /* 0x000fe20000000006 */
[----:B-1----:R-:W-:Y:S01]  /*6e80*/  @!P0 IMAD.U32 R11, R36, 0x10000, RZ ;  /* 0x00010000240b8824 */ /* 0x002fe200078e00ff */
[----:B------:R-:W-:Y:S01]  /*6e90*/  @!P0 LOP3.LUT R33, R39, 0xffff0000, RZ, 0xc0, !PT ;  /* 0xffff000027218812 */ /* 0x000fe200078ec0ff */
[----:B------:R-:W-:Y:S01]  /*6ea0*/  @!P0 IMAD.U32 R19, R37, 0x10000, RZ ;  /* 0x0001000025138824 */ /* 0x000fe200078e00ff */
[----:B------:R-:W-:Y:S02]  /*6eb0*/  @!P0 LOP3.LUT R25, R38, 0xffff0000, RZ, 0xc0, !PT ;  /* 0xffff000026198812 */ /* 0x000fe400078ec0ff */
[----:B------:R-:W-:Y:S02]  /*6ec0*/  @!P0 PRMT R24, R61, 0x5432, R10 ;  /* 0x000054323d188816 */ /* 0x000fe4000000000a */
[----:B------:R-:W-:Y:S02]  /*6ed0*/  @!P0 PRMT R10, R27, 0x5432, R4 ;  /* 0x000054321b0a8816 */ /* 0x000fe40000000004 */
[----:B------:R-:W-:Y:S02]  /*6ee0*/  @!P0 SHF.L.U32 R27, R39, 0x10, RZ ;  /* 0x00000010271b8819 */ /* 0x000fe400000006ff */
[----:B------:R-:W-:Y:S02]  /*6ef0*/  @!P0 LOP3.LUT R32, R22, 0xffff0000, RZ, 0xc0, !PT ;  /* 0xffff000016208812 */ /* 0x000fe400078ec0ff */
[----:B------:R-:W-:Y:S01]  /*6f00*/  @!P0 PRMT R7, R26, 0x5432, R2 ;  /* 0x000054321a078816 */ /* 0x000fe20000000002 */
[----:B------:R-:W-:Y:S01]  /*6f10*/  @!P0 IMAD.U32 R2, R12, 0x10000, RZ ;  /* 0x000100000c028824 */ /* 0x000fe200078e00ff */
[----:B------:R-:W-:Y:S01]  /*6f20*/  @!P0 PRMT R5, R26, 0x5410, R3 ;  /* 0x000054101a058816 */ /* 0x000fe20000000003 */
[----:B------:R-:W-:Y:S01]  /*6f30*/  @!P0 IMAD.U32 R26, R22, 0x10000, RZ ;  /* 0x00010000161a8824 */ /* 0x000fe200078e00ff */
[----:B------:R-:W-:Y:S01]  /*6f40*/  @!P0 SHF.L.U32 R3, R13, 0x10, RZ ;  /* 0x000000100d038819 */ /* 0x000fe200000006ff */
[C---:B------:R-:W-:Y:S01]  /*6f50*/  @!P0 IMAD.U32 R4, R7.reuse, 0x10000, RZ ;  /* 0x0001000007048824 */ /* 0x040fe200078e00ff */
[----:B------:R-:W-:Y:S01]  /*6f60*/  @!P0 LOP3.LUT R7, R7, 0xffff0000, RZ, 0xc0, !PT ;  /* 0xffff000007078812 */ /* 0x000fe200078ec0ff */
[----:B------:R-:W-:Y:S02]  /*6f70*/  @!P0 IMAD.U32 R6, R5, 0x10000, RZ ;  /* 0x0001000005068824 */ /* 0x000fe400078e00ff */
[C---:B------:R-:W-:Y:S02]  /*6f80*/  @!P0 FMUL.FTZ R20, R2.reuse, R9 ;  /* 0x0000000902148220 */ /* 0x040fe40000410000 */
[----:B------:R-:W-:Y:S02]  /*6f90*/  @!P0 FMUL.FTZ R21, R3, R18 ;  /* 0x0000001203158220 */ /* 0x000fe40000410000 */
[-C--:B------:R-:W-:Y:S02]  /*6fa0*/  @!P0 FMUL.FTZ R2, R2, R4.reuse ;  /* 0x0000000402028220 */ /* 0x080fe40000410000 */
[----:B------:R-:W-:Y:S01]  /*6fb0*/  @!P0 FFMA.FTZ R47, R11, R4, -R20 ;  /* 0x000000040b2f8223 */ /* 0x000fe20000010814 */
[----:B------:R-:W-:Y:S01]  /*6fc0*/  @!P0 LOP3.LUT R20, R16, 0xffff0000, RZ, 0xc0, !PT ;  /* 0xffff000010148812 */ /* 0x000fe200078ec0ff */
[-C--:B------:R-:W-:Y:S01]  /*6fd0*/  @!P0 FMUL.FTZ R4, R3, R6.reuse ;  /* 0x0000000603048220 */ /* 0x080fe20000410000 */
[----:B------:R-:W-:Y:S01]  /*6fe0*/  @!P0 LOP3.LUT R16, R17, 0xffff0000, RZ, 0xc0, !PT ;  /* 0xffff000011108812 */ /* 0x000fe200078ec0ff */
[----:B------:R-:W-:Y:S01]  /*6ff0*/  @!P0 FFMA.FTZ R46, R19, R6, -R21 ;  /* 0x00000006132e8223 */ /* 0x000fe20000010815 */
[----:B------:R-:W-:Y:S01]  /*7000*/  @!P0 LOP3.LUT R21, R37, 0xffff0000, RZ, 0xc0, !PT ;  /* 0xffff000025158812 */ /* 0x000fe200078ec0ff */
[----:B------:R-:W-:Y:S01]  /*7010*/  @!P0 FFMA.FTZ R2, R9, R11, R2 ;  /* 0x0000000b09028223 */ /* 0x000fe20000010002 */
[----:B------:R-:W-:Y:S02]  /*7020*/  @!P0 LOP3.LUT R17, R36, 0xffff0000, RZ, 0xc0, !PT ;  /* 0xffff000024118812 */ /* 0x000fe400078ec0ff */
[----:B------:R-:W-:Y:S02]  /*7030*/  @!P0 LOP3.LUT R6, R12, 0xffff0000, RZ, 0xc0, !PT ;  /* 0xffff00000c068812 */ /* 0x000fe400078ec0ff */
[----:B------:R-:W-:Y:S02]  /*7040*/  @!P0 LOP3.LUT R9, R5, 0xffff0000, RZ, 0xc0, !PT ;  /* 0xffff000005098812 */ /* 0x000fe400078ec0ff */
[----:B------:R-:W-:Y:S01]  /*7050*/  @!P0 LOP3.LUT R3, R13, 0xffff0000, RZ, 0xc0, !PT ;  /* 0xffff00000d038812 */ /* 0x000fe200078ec0ff */
[C---:B------:R-:W-:Y:S04]  /*7060*/  @!P0 FMUL.FTZ R23, R6.reuse, R16 ;  /* 0x0000001006178220 */ /* 0x040fe80000410000 */
[C---:B------:R-:W-:Y:S02]  /*7070*/  @!P0 FMUL.FTZ R11, R3.reuse, R20 ;  /* 0x00000014030b8220 */ /* 0x040fe40000410000 */
[----:B------:R-:W-:Y:S02]  /*7080*/  @!P0 FMUL.FTZ R5, R3, R9 ;  /* 0x0000000903058220 */ /* 0x000fe40000410000 */
[----:B------:R-:W-:Y:S02]  /*7090*/  @!P0 FMUL.FTZ R3, R6, R7 ;  /* 0x0000000706038220 */ /* 0x000fe40000410000 */
[----:B------:R-:W-:Y:S02]  /*70a0*/  @!P0 IMAD.U32 R6, R15, 0x10000, RZ ;  /* 0x000100000f068824 */ /* 0x000fe400078e00ff */
[----:B------:R-:W-:Y:S01]  /*70b0*/  @!P0 FFMA.FTZ R43, R21, R9, -R11 ;  /* 0x00000009152b8223 */ /* 0x000fe2000001080b */
[C---:B------:R-:W-:Y:S01]  /*70c0*/  @!P0 LOP3.LUT R11, R8.reuse, 0xffff0000, RZ, 0xc0, !PT ;  /* 0xffff0000080b8812 */ /* 0x040fe200078ec0ff */
[----:B------:R-:W-:Y:S01]  /*70d0*/  @!P0 FFMA.FTZ R42, R17, R7, -R23 ;  /* 0x00000007112a8223 */ /* 0x000fe20000010817 */
[----:B------:R-:W-:Y:S01]  /*70e0*/  @!P0 LOP3.LUT R7, R15, 0xffff0000, RZ, 0xc0, !PT ;  /* 0xffff00000f078812 */ /* 0x000fe200078ec0ff */
[----:B------:R-:W-:Y:S02]  /*70f0*/  @!P0 IMAD.U32 R9, R8, 0x10000, RZ ;  /* 0x0001000008098824 */ /* 0x000fe400078e00ff */
[C---:B------:R-:W-:Y:S02]  /*7100*/  @!P0 FMUL.FTZ R22, R6.reuse, R26 ;  /* 0x0000001a06168220 */ /* 0x040fe40000410000 */
[----:B------:R-:W-:Y:S02]  /*7110*/  @!P0 FMUL.FTZ R23, R7, R32 ;  /* 0x0000002007178220 */ /* 0x000fe40000410000 */
[-C--:B------:R-:W-:Y:S02]  /*7120*/  @!P0 FMUL.FTZ R8, R6, R9.reuse ;  /* 0x0000000906088220 */ /* 0x080fe40000410000 */
[----:B------:R-:W-:Y:S02]  /*7130*/  @!P0 FFMA.FTZ R41, R27, R9, -R22 ;  /* 0x000000091b298223 */ /* 0x000fe40000010816 */
[-C--:B------:R-:W-:Y:S01]  /*7140*/  @!P0 FMUL.FTZ R9, R7, R11.reuse ;  /* 0x0000000b07098220 */ /* 0x080fe20000410000 */
[----:B------:R-:W-:Y:S01]  /*7150*/  @!P0 LOP3.LUT R7, R14, 0xffff0000, RZ, 0xc0, !PT ;  /* 0xffff00000e078812 */ /* 0x000fe200078ec0ff */
[C---:B------:R-:W-:Y:S01]  /*7160*/  @!P0 IMAD.U32 R22, R24.reuse, 0x10000, RZ ;  /* 0x0001000018168824 */ /* 0x040fe200078e00ff */
[----:B------:R-:W-:Y:S01]  /*7170*/  @!P0 LOP3.LUT R24, R24, 0xffff0000, RZ, 0xc0, !PT ;  /* 0xffff000018188812 */ /* 0x000fe200078ec0ff */
[----:B------:R-:W-:Y:S02]  /*7180*/  @!P0 IMAD.U32 R6, R14, 0x10000, RZ ;  /* 0x000100000e068824 */ /* 0x000fe400078e00ff */
[----:B------:R-:W-:Y:S01]  /*7190*/  @!P0 FFMA.FTZ R40, R33, R11, -R23 ;  /* 0x0000000b21288223 */ /* 0x000fe20000010817 */
[----:B------:R-:W-:Y:S01]  /*71a0*/  @!P0 SHF.L.U32 R23, R38, 0x10, RZ ;  /* 0x0000001026178819 */ /* 0x000fe200000006ff */
[C---:B------:R-:W-:Y:S01]  /*71b0*/  @!P0 IMAD.U32 R11, R10.reuse, 0x10000, RZ ;  /* 0x000100000a0b8824 */ /* 0x040fe200078e00ff */
[----:B------:R-:W-:Y:S01]  /*71c0*/  @!P0 LOP3.LUT R10, R10, 0xffff0000, RZ, 0xc0, !PT ;  /* 0xffff00000a0a8812 */ /* 0x000fe200078ec0ff */
[----:B------:R-:W-:Y:S02]  /*71d0*/  @!P0 FMUL.FTZ R34, R6, R22 ;  /* 0x0000001606228220 */ /* 0x000fe40000410000 */
[----:B------:R-:W-:Y:S02]  /*71e0*/  @!P0 FMUL.FTZ R35, R7, R24 ;  /* 0x0000001807238220 */ /* 0x000fe40000410000 */
[----:B------:R-:W-:Y:S01]  /*71f0*/  @!P0 FFMA.FTZ R3, R16, R17, R3 ;  /* 0x0000001110038223 */ /* 0x000fe20000010003 */
[----:B------:R-:W-:Y:S01]  /*7200*/  @!P0 F2FP.BF16.PACK_AB R17, R42, R47 ;  /* 0x0000002f2a11823e */ /* 0x000fe200000010ff */
[----:B------:R-:W-:Y:S01]  /*7210*/  @!P0 FMUL.FTZ R6, R6, R11 ;  /* 0x0000000b06068220 */ /* 0x000fe20000410000 */
[----:B------:R-:W-:Y:S01]  /*7220*/  @!P0 F2FP.BF16.PACK_AB R16, R40, R41 ;  /* 0x000000292810823e */ /* 0x000fe200000010ff */
[----:B------:R-:W-:Y:S01]  /*7230*/  @!P0 FFMA.FTZ R11, R23, R11, -R34 ;  /* 0x0000000b170b8223 */ /* 0x000fe20000010822 */
[----:B------:R-:W-:Y:S01]  /*7240*/  @!P0 MOV R36, R17 ;  /* 0x0000001100248202 */ /* 0x000fe20000000f00 */
[----:B------:R-:W-:Y:S01]  /*7250*/  @!P0 FFMA.FTZ R35, R25, R10, -R35 ;  /* 0x0000000a19238223 */ /* 0x000fe20000010823 */
[----:B------:R-:W-:Y:S01]  /*7260*/  @!P0 MOV R39, R16 ;  /* 0x0000001000278202 */ /* 0x000fe20000000f00 */
[----:B------:R-:W-:Y:S01]  /*7270*/  @!P0 FFMA.FTZ R4, R18, R19, R4 ;  /* 0x0000001312048223 */ /* 0x000fe20000010004 */
[----:B------:R-:W-:Y:S01]  /*7280*/  @!P0 F2FP.BF16.PACK_AB R34, R43, R46 ;  /* 0x0000002e2b22823e */ /* 0x000fe200000010ff */
[----:B------:R-:W-:Y:S01]  /*7290*/  @!P0 FMUL.FTZ R7, R7, R10 ;  /* 0x0000000a07078220 */ /* 0x000fe20000410000 */
[----:B------:R-:W-:Y:S01]  /*72a0*/  @!P0 F2FP.BF16.PACK_AB R11, R35, R11 ;  /* 0x0000000b230b823e */ /* 0x000fe200000010ff */
[----:B------:R-:W-:Y:S01]  /*72b0*/  @!P0 FFMA.FTZ R5, R20, R21, R5 ;  /* 0x0000001514058223 */ /* 0x000fe20000010005 */
[----:B------:R-:W-:Y:S01]  /*72c0*/  @!P0 F2FP.BF16.PACK_AB R10, R3, R2 ;  /* 0x00000002030a823e */ /* 0x000fe200000010ff */
[----:B------:R-:W-:Y:S02]  /*72d0*/  @!P0 FFMA.FTZ R6, R22, R23, R6 ;  /* 0x0000001716068223 */ /* 0x000fe40000010006 */
[----:B------:R-:W-:Y:S01]  /*72e0*/  @!P0 FFMA.FTZ R7, R24, R25, R7 ;  /* 0x0000001918078223 */ /* 0x000fe20000010007 */
[----:B------:R-:W-:Y:S01]  /*72f0*/  @!P0 F2FP.BF16.PACK_AB R4, R5, R4 ;  /* 0x000000040504823e */ /* 0x000fe200000010ff */
[----:B------:R-:W-:Y:S02]  /*7300*/  @!P0 FFMA.FTZ R8, R26, R27, R8 ;  /* 0x0000001b1a088223 */ /* 0x000fe40000010008 */
        /* <DEDUP_REMOVED lines=9> */
[----:B------:R-:W-:Y:S01]  /*73a0*/  @!P0 IMAD.MOV.U32 R15, RZ, RZ, R2 ;  /* 0x000000ffff0f8224 */ /* 0x000fe200078e0002 */
[----:B------:R-:W-:Y:S11]  /*73b0*/  ISETP.GE.AND P0, PT, R85, c[0x0][0x1d4], PT ;  /* 0x0000750055007a0c */ /* 0x000ff60003f06270 */
[----:B------:R-:W-:Y:S02]  /*73c0*/  @!UPT UIADD3 URZ, URZ, URZ, URZ ;  /* 0x0000003f3f3ff290 */ /* 0x000fe4000fffe03f */
[----:B------:R-:W-:-:S05]  /*73d0*/  @P0 BRA `(.L_x_718) ;  /* 0x0000025000000947 */ /* 0x000fca0003800000 */
[----:B------:R-:W-:Y:S04]  /*73e0*/  IADD3 R3, P1, P0, R78, R70, R85 ;  /* 0x000000464e037210 */ /* 0x000fe8000783e055 */
[----:B------:R-:W-:Y:S02]  /*73f0*/  IADD3.X R4, R77, R69, R112, P1, P0 ;  /* 0x000000454d047210 */ /* 0x000fe40000fe0470 */
[C---:B------:R-:W-:Y:S04]  /*7400*/  LEA R2, P0, R3.reuse, c[0x0][0x1c8], 0x1 ;  /* 0x0000720003027a11 */ /* 0x040fe800078008ff */
[----:B------:R-:W-:Y:S05]  /*7410*/  LEA.HI.X R3, R3, c[0x0][0x1cc], R4, 0x1, P0 ;  /* 0x0000730003037a11 */ /* 0x000fea00000f0c04 */
[----:B------:R2:W-:Y:S01]  /*7420*/  STG.E.128 [R2.64], R12 ;  /* 0x0000000c02007986 */ /* 0x0005e2000c101d06 */
[----:B------:R-:W-:-:S05]  /*7430*/  BRA `(.L_x_718) ;  /* 0x000001f000007947 */ /* 0x000fca0003800000 */
.L_x_714:
[----:B------:R-:W-:Y:S05]  /*7440*/  IMAD R2, R31, -0x30, R0 ;  /* 0xffffffd01f027824 */ /* 0x000fea00078e0200 */
[----:B------:R-:W-:Y:S04]  /*7450*/  IMNMX R76, R2, 0x30, PT ;  /* 0x00000030024c7817 */ /* 0x000fe80003800200 */
[----:B------:R-:W-:Y:S11]  /*7460*/  ISETP.GE.AND P0, PT, R161, R76, PT ;  /* 0x0000004ca100720c */ /* 0x000ff60003f06270 */
[----:B------:R-:W-:Y:S02]  /*7470*/  @!UPT UIADD3 URZ, URZ, URZ, URZ ;  /* 0x0000003f3f3ff290 */ /* 0x000fe4000fffe03f */
[----:B------:R-:W-:-:S05]  /*7480*/  @P0 BRA `(.L_x_718) ;  /* 0x000001a000000947 */ /* 0x000fca0003800000 */
[----:B------:R-:W2:Y:S01]  /*7490*/  LDL R12, [R1+0x10] ;  /* 0x00001000010c7983 */ /* 0x000ea20000100800 */
[C---:B------:R-:W-:Y:S02]  /*74a0*/  ISETP.GE.AND P0, PT, R110.reuse, c[0x0][0x1d4], PT ;  /* 0x000075006e007a0c */ /* 0x040fe40003f06270 */
[----:B------:R-:W-:Y:S01]  /*74b0*/  IADD3 R2, R110, 0x30, RZ ;  /* 0x000000306e027810 */ /* 0x000fe20007ffe0ff */
[----:B------:R-:W3:Y:S10]  /*74c0*/  LDL R3, [R1+0x14] ;  /* 0x0000140001037983 */ /* 0x000ef40000100800 */
[----:B--2---:R-:W1:Y:S04]  /*74d0*/  @!P0 LDS.128 R4, [R12+0x2400] ;  /* 0x002400000c048984 */ /* 0x004e680000000c00 */
[----:B-1----:R-:W-:Y:S01]  /*74e0*/  @!P0 STG.E.128 [R52.64], R4 ;  /* 0x0000000434008986 */ /* 0x002fe2000c101d06 */
[----:B------:R-:W-:Y:S11]  /*74f0*/  ISETP.GE.AND P0, PT, R152, c[0x0][0x1d4], PT ;  /* 0x0000750098007a0c */ /* 0x000ff60003f06270 */
[----:B------:R-:W-:Y:S02]  /*7500*/  @!UPT UIADD3 URZ, URZ, URZ, URZ ;  /* 0x0000003f3f3ff290 */ /* 0x000fe4000fffe03f */
[----:B---3--:R-:W1:Y:S04]  /*7510*/  @!P0 LDS.128 R8, [R3+0x2400] ;  /* 0x0024000003088984 */ /* 0x008e680000000c00 */
[----:B-1----:R-:W-:Y:S01]  /*7520*/  @!P0 STG.E.128 [R52.64+0x20], R8 ;  /* 0x0000200834008986 */ /* 0x002fe2000c101d06 */
[----:B------:R-:W-:Y:S11]  /*7530*/  ISETP.GE.AND P0, PT, R109, c[0x0][0x1d4], PT ;  /* 0x000075006d007a0c */ /* 0x000ff60003f06270 */
[----:B------:R-:W-:Y:S02]  /*7540*/  @!UPT UIADD3 URZ, URZ, URZ, URZ ;  /* 0x0000003f3f3ff290 */ /* 0x000fe4000fffe03f */
[----:B------:R-:W1:Y:S04]  /*7550*/  @!P0 LDS.128 R4, [R12+0x3000] ;  /* 0x003000000c048984 */ /* 0x000e680000000c00 */
[----:B-1----:R-:W-:Y:S01]  /*7560*/  @!P0 STG.E.128 [R52.64+0x40], R4 ;  /* 0x0000400434008986 */ /* 0x002fe2000c101d06 */
[----:B------:R-:W-:Y:S02]  /*7570*/  ISETP.GE.AND P0, PT, R2, c[0x0][0x1d4], PT ;  /* 0x0000750002007a0c */ /* 0x000fe40003f06270 */
[----:B------:R-:W-:Y:S11]  /*7580*/  IADD3 R2, R110, 0x40, RZ ;  /* 0x000000406e027810 */ /* 0x000ff60007ffe0ff */
[----:B------:R-:W1:Y:S04]  /*7590*/  @!P0 LDS.128 R4, [R3+0x3000] ;  /* 0x0030000003048984 */ /* 0x000e680000000c00 */
[----:B-1----:R-:W-:Y:S01]  /*75a0*/  @!P0 STG.E.128 [R52.64+0x60], R4 ;  /* 0x0000600434008986 */ /* 0x002fe2000c101d06 */
[----:B------:R-:W-:Y:S02]  /*75b0*/  ISETP.GE.AND P0, PT, R2, c[0x0][0x1d4], PT ;  /* 0x0000750002007a0c */ /* 0x000fe40003f06270 */
[----:B------:R-:W-:Y:S11]  /*75c0*/  IADD3 R2, R110, 0x50, RZ ;  /* 0x000000506e027810 */ /* 0x000ff60007ffe0ff */
[----:B------:R-:W1:Y:S04]  /*75d0*/  @!P0 LDS.128 R4, [R12+0x3c00] ;  /* 0x003c00000c048984 */ /* 0x000e680000000c00 */
[----:B-1----:R-:W-:Y:S01]  /*75e0*/  @!P0 STG.E.128 [R52.64+0x80], R4 ;  /* 0x0000800434008986 */ /* 0x002fe2000c101d06 */
[----:B------:R-:W-:Y:S11]  /*75f0*/  ISETP.GE.AND P0, PT, R2, c[0x0][0x1d4], PT ;  /* 0x0000750002007a0c */ /* 0x000ff60003f06270 */
[----:B------:R-:W-:Y:S02]  /*7600*/  @!UPT UIADD3 URZ, URZ, URZ, URZ ;  /* 0x0000003f3f3ff290 */ /* 0x000fe4000fffe03f */
[----:B------:R-:W1:Y:S04]  /*7610*/  @!P0 LDS.128 R4, [R3+0x3c00] ;  /* 0x003c000003048984 */ /* 0x000e680000000c00 */
[----:B-1----:R1:W-:Y:S02]  /*7620*/  @!P0 STG.E.128 [R52.64+0xa0], R4 ;  /* 0x0000a00434008986 */ /* 0x0023e4000c101d06 */
.L_x_718:
[----:B------:R-:W-:Y:S05]  /*7630*/  BSYNC B1 ;  /* 0x0000000000017941 */ /* 0x000fea0003800000 */
.L_x_713:
[----:B-1----:R-:W-:Y:S01]  /*7640*/  IMAD.WIDE.U32 R10, R31, 0x30, RZ ;  /* 0x000000301f0a7825 */ /* 0x002fe200078e00ff */
[----:B-----5:R-:W3:Y:S01]  /*7650*/  LDL R16, [R1+0x1c] ;  /* 0x00001c0001107983 */ /* 0x020ee20000100800 */
[----:B------:R-:W-:Y:S01]  /*7660*/  SHF.R.S32.HI R17, RZ, 0x1f, R162 ;  /* 0x0000001fff117819 */ /* 0x000fe200000114a2 */
[----:B------:R-:W-:Y:S01]  /*7670*/  BSSY B0, `(.L_x_735) ;  /* 0x0000054000007945 */ /* 0x000fe20003800000 */
[----:B--2---:R-:W-:Y:S01]  /*7680*/  IMAD R2, R80, 0x30, RZ ;  /* 0x0000003050027824 */ /* 0x004fe200078e02ff */
[----:B------:R-:W-:Y:S02]  /*7690*/  IADD3 R4, P0, R125, R10, RZ ;  /* 0x0000000a7d047210 */ /* 0x000fe40007f1e0ff */
[----:B------:R-:W-:Y:S01]  /*76a0*/  LEA.HI R17, R17, R162, RZ, 0x2 ;  /* 0x000000a211117211 */ /* 0x000fe200078f10ff */
[----:B------:R-:W-:Y:S03]  /*76b0*/  IMAD.IADD R9, R11, 0x1, R2 ;  /* 0x000000010b097824 */ /* 0x000fe600078e0202 */
[----:B------:R-:W-:Y:S01]  /*76c0*/  SHF.R.S32.HI R17, RZ, 0x2, R17 ;  /* 0x00000002ff117819 */ /* 0x000fe20000011411 */
[----:B------:R-:W-:Y:S03]  /*76d0*/  IMAD.X R2, R9, 0x1, R128, P0 ;  /* 0x0000000109027824 */ /* 0x000fe600000e0680 */
[----:B------:R-:W-:Y:S04]  /*76e0*/  IADD3 R3, -R17, R76, RZ ;  /* 0x0000004c11037210 */ /* 0x000fe80007ffe1ff */
[C---:B------:R-:W-:Y:S11]  /*76f0*/  ISETP.GE.AND P0, PT, R3.reuse, 0x21, PT ;  /* 0x000000210300780c */ /* 0x040ff60003f06270 */
[----:B------:R-:W-:Y:S02]  /*7700*/  @!UPT UIADD3 URZ, URZ, URZ, URZ ;  /* 0x0000003f3f3ff290 */ /* 0x000fe4000fffe03f */
[----:B------:R-:W-:Y:S01]  /*7710*/  @P0 IADD3 R8, P1, R4, 0x20, RZ ;  /* 0x0000002004080810 */ /* 0x000fe20007f3e0ff */
[----:B------:R-:W-:Y:S04]  /*7720*/  @P0 IMAD.MOV.U32 R7, RZ, RZ, R86 ;  /* 0x000000ffff070224 */ /* 0x000fe800078e0056 */
[----:B------:R-:W-:Y:S01]  /*7730*/  @P0 IMAD.X R6, RZ, RZ, R2, P1 ;  /* 0x000000ffff060224 */ /* 0x000fe200008e0602 */
[----:B------:R-:W-:Y:S11]  /*7740*/  ISETP.GE.AND P1, PT, R3, 0x1, PT ;  /* 0x000000010300780c */ /* 0x000ff60003f26270 */
[----:B------:R-:W-:Y:S02]  /*7750*/  @!UPT UIADD3 URZ, URZ, URZ, URZ ;  /* 0x0000003f3f3ff290 */ /* 0x000fe4000fffe03f */
[----:B------:R-:W-:Y:S01]  /*7760*/  @P1 MOV R3, R86 ;  /* 0x0000005600031202 */ /* 0x000fe20000000f00 */
[----:B------:R-:W-:Y:S02]  /*7770*/  @P1 IMAD R5, R2, c[0x0][0x258], RZ ;  /* 0x0000960002051a24 */ /* 0x000fe400078e02ff */
[----:B------:R-:W-:Y:S04]  /*7780*/  @P1 IMAD.MOV.U32 R2, RZ, RZ, R82 ;  /* 0x000000ffff021224 */ /* 0x000fe800078e0052 */
[C---:B------:R-:W-:Y:S04]  /*7790*/  @P1 IMAD.WIDE.U32 R2, R4.reuse, c[0x0][0x258], R2 ;  /* 0x0000960004021a25 */ /* 0x040fe800078e0002 */
[----:B------:R-:W-:Y:S04]  /*77a0*/  @P1 IMAD R4, R4, c[0x0][0x25c], R5 ;  /* 0x0000970004041a24 */ /* 0x000fe800078e0205 */
[----:B------:R-:W-:Y:S01]  /*77b0*/  @P1 IMAD.IADD R3, R3, 0x1, R4 ;  /* 0x0000000103031824 */ /* 0x000fe200078e0204 */
[C---:B------:R-:W-:Y:S04]  /*77c0*/  @P1 LEA R4, P2, R2.reuse, c[0x0][0x250], 0x1 ;  /* 0x0000940002041a11 */ /* 0x040fe800078408ff */
[----:B------:R-:W-:Y:S01]  /*77d0*/  @P1 LEA.HI.X R5, R2, c[0x0][0x254], R3, 0x1, P2 ;  /* 0x0000950002051a11 */ /* 0x000fe200010f0c03 */
[----:B------:R-:W-:Y:S01]  /*77e0*/  @P0 IMAD R2, R6, c[0x0][0x258], RZ ;  /* 0x0000960006020a24 */ /* 0x000fe200078e02ff */
[----:B------:R-:W-:Y:S03]  /*77f0*/  @P0 MOV R6, R82 ;  /* 0x0000005200060202 */ /* 0x000fe60000000f00 */
[C---:B------:R-:W-:Y:S02]  /*7800*/  @P0 IMAD R2, R8.reuse, c[0x0][0x25c], R2 ;  /* 0x0000970008020a24 */ /* 0x040fe400078e0202 */
[----:B------:R-:W-:Y:S05]  /*7810*/  @P0 IMAD.WIDE.U32 R6, R8, c[0x0][0x258], R6 ;  /* 0x0000960008060a25 */ /* 0x000fea00078e0006 */
[----:B------:R-:W-:Y:S02]  /*7820*/  @P0 IADD3 R3, R7, R2, RZ ;  /* 0x0000000207030210 */ /* 0x000fe40007ffe0ff */
[C---:B------:R-:W-:Y:S04]  /*7830*/  @P0 LEA R2, P2, R6.reuse, c[0x0][0x250], 0x1 ;  /* 0x0000940006020a11 */ /* 0x040fe800078408ff */
[----:B------:R-:W-:Y:S01]  /*7840*/  @P0 LEA.HI.X R3, R6, c[0x0][0x254], R3, 0x1, P2 ;  /* 0x0000950006030a11 */ /* 0x000fe200010f0c03 */
[C---:B---3--:R-:W-:Y:S05]  /*7850*/  @P1 IMAD.SHL.U32 R6, R16.reuse, 0x2, RZ ;  /* 0x0000000210061824 */ /* 0x048fea00078e00ff */
[----:B------:R-:W-:Y:S01]  /*7860*/  @!PT LDS RZ, [RZ] ;  /* 0x00000000fffff984 */ /* 0x000fe20000000800 */
[----:B------:R-:W-:Y:S01]  /*7870*/  @!PT LDS RZ, [RZ] ;  /* 0x00000000fffff984 */ /* 0x000fe20000000800 */
[----:B------:R-:W-:Y:S01]  /*7880*/  @!PT LDS RZ, [RZ] ;  /* 0x00000000fffff984 */ /* 0x000fe20000000800 */
[----:B------:R1:W-:Y:S04]  /*7890*/  @P1 LDGSTS.E.BYPASS.LTC128B.128 [R6+0x1880], [R4.64], !P6 ;  /* 0x0188000004061fae */ /* 0x0003e8000f101d46 */
[----:B------:R1:W-:Y:S04]  /*78a0*/  @P1 LDGSTS.E.BYPASS.LTC128B.128 [R6+0x2480], [R4.64+0x40], !P5 ;  /* 0x0248004004061fae */ /* 0x0003e8000e901d46 */
[----:B------:R1:W-:Y:S02]  /*78b0*/  @P1 LDGSTS.E.BYPASS.LTC128B.128 [R6+0x3080], [R4.64+0x80], !P4 ;  /* 0x0308008004061fae */ /* 0x0003e4000e101d46 */
[----:B-1----:R-:W-:Y:S05]  /*78c0*/  @P0 SHF.L.U32 R4, R16, 0x1, RZ ;  /* 0x0000000110040819 */ /* 0x002fea00000006ff */
        /* <DEDUP_REMOVED lines=8> */
[----:B-1----:R-:W2:Y:S01]  /*7950*/  LDL R19, [R1+0x10] ;  /* 0x0000100001137983 */ /* 0x002ea20000100800 */
[----:B------:R-:W-:Y:S01]  /*7960*/  IADD3 R2, P0, R130, R10, RZ ;  /* 0x0000000a82027210 */ /* 0x000fe20007f1e0ff */
[----:B------:R-:W-:Y:S02]  /*7970*/  IMAD.MOV.U32 R4, RZ, RZ, R100 ;  /* 0x000000ffff047224 */ /* 0x000fe400078e0064 */
[----:B------:R-:W3:Y:S01]  /*7980*/  LDL R18, [R1+0x14] ;  /* 0x0000140001127983 */ /* 0x000ee20000100800 */
[----:B------:R-:W-:Y:S02]  /*7990*/  IMAD.MOV.U32 R5, RZ, RZ, R123 ;  /* 0x000000ffff057224 */ /* 0x000fe400078e007b */
[----:B------:R-:W-:Y:S02]  /*79a0*/  IMAD.X R3, R9, 0x1, R129, P0 ;  /* 0x0000000109037824 */ /* 0x000fe400000e0681 */
[C---:B------:R-:W-:Y:S04]  /*79b0*/  IMAD.WIDE.U32 R4, R2.reuse, c[0x0][0x208], R4 ;  /* 0x0000820002047a25 */ /* 0x040fe800078e0004 */
[----:B------:R-:W-:Y:S04]  /*79c0*/  IMAD R3, R3, c[0x0][0x208], RZ ;  /* 0x0000820003037a24 */ /* 0x000fe800078e02ff */
[----:B------:R-:W-:Y:S04]  /*79d0*/  IMAD R2, R2, c[0x0][0x20c], R3 ;  /* 0x0000830002027a24 */ /* 0x000fe800078e0203 */
[----:B------:R-:W-:Y:S01]  /*79e0*/  IMAD.IADD R3, R5, 0x1, R2 ;  /* 0x0000000105037824 */ /* 0x000fe200078e0202 */
[C---:B------:R-:W-:Y:S04]  /*79f0*/  LEA R2, P0, R4.reuse, c[0x0][0x1f8], 0x1 ;  /* 0x00007e0004027a11 */ /* 0x040fe800078008ff */
[----:B------:R-:W-:Y:S02]  /*7a00*/  LEA.HI.X R3, R4, c[0x0][0x1fc], R3, 0x1, P0 ;  /* 0x00007f0004037a11 */ /* 0x000fe400000f0c03 */
[----:B------:R-:W-:Y:S11]  /*7a10*/  ISETP.GE.AND P0, PT, R110, c[0x0][0x1d4], PT ;  /* 0x000075006e007a0c */ /* 0x000ff60003f06270 */
[----:B------:R-:W-:Y:S02]  /*7a20*/  @!UPT UIADD3 URZ, URZ, URZ, URZ ;  /* 0x0000003f3f3ff290 */ /* 0x000fe4000fffe03f */
[----:B--2---:R-:W1:Y:S04]  /*7a30*/  @!P0 LDS.128 R12, [R19] ;  /* 0x00000000130c8984 */ /* 0x004e680000000c00 */
[----:B-1----:R-:W-:Y:S01]  /*7a40*/  @!P0 STG.E.128 [R2.64], R12 ;  /* 0x0000000c02008986 */ /* 0x002fe2000c101d06 */
[----:B------:R-:W-:Y:S11]  /*7a50*/  ISETP.GE.AND P0, PT, R152, c[0x0][0x1d4], PT ;  /* 0x0000750098007a0c */ /* 0x000ff60003f06270 */
[----:B------:R-:W-:Y:S02]  /*7a60*/  @!UPT UIADD3 URZ, URZ, URZ, URZ ;  /* 0x0000003f3f3ff290 */ /* 0x000fe4000fffe03f */
[----:B---3--:R-:W1:Y:S04]  /*7a70*/  @!P0 LDS.128 R4, [R18] ;  /* 0x0000000012048984 */ /* 0x008e680000000c00 */
[----:B-1----:R-:W-:Y:S01]  /*7a80*/  @!P0 STG.E.128 [R2.64+0x20], R4 ;  /* 0x0000200402008986 */ /* 0x002fe2000c101d06 */
[----:B------:R-:W-:Y:S11]  /*7a90*/  ISETP.GE.AND P0, PT, R109, c[0x0][0x1d4], PT ;  /* 0x000075006d007a0c */ /* 0x000ff60003f06270 */
[----:B------:R-:W-:Y:S02]  /*7aa0*/  @!UPT UIADD3 URZ, URZ, URZ, URZ ;  /* 0x0000003f3f3ff290 */ /* 0x000fe4000fffe03f */
[----:B------:R-:W1:Y:S04]  /*7ab0*/  @!P0 LDS.128 R4, [R19+0xc00] ;  /* 0x000c000013048984 */ /* 0x000e680000000c00 */
[----:B-1----:R1:W-:Y:S02]  /*7ac0*/  @!P0 STG.E.128 [R2.64+0x40], R4 ;  /* 0x0000400402008986 */ /* 0x0023e4000c101d06 */
[----:B-1----:R-:W-:Y:S04]  /*7ad0*/  IADD3 R4, R110, 0x30, RZ ;  /* 0x000000306e047810 */ /* 0x002fe80007ffe0ff */
        /* <DEDUP_REMOVED lines=8> */
[----:B-1----:R-:W-:Y:S04]  /*7b60*/  IADD3 R4, R110, 0x50, RZ ;  /* 0x000000506e047810 */ /* 0x002fe80007ffe0ff */
[----:B------:R-:W-:Y:S11]  /*7b70*/  ISETP.GE.AND P0, PT, R4, c[0x0][0x1d4], PT ;  /* 0x0000750004007a0c */ /* 0x000ff60003f06270 */
[----:B------:R-:W-:Y:S02]  /*7b80*/  @!UPT UIADD3 URZ, URZ, URZ, URZ ;  /* 0x0000003f3f3ff290 */ /* 0x000fe4000fffe03f */
[----:B------:R-:W1:Y:S04]  /*7b90*/  @!P0 LDS.128 R4, [R18+0x1800] ;  /* 0x0018000012048984 */ /* 0x000e680000000c00 */
[----:B-1----:R1:W-:Y:S02]  /*7ba0*/  @!P0 STG.E.128 [R2.64+0xa0], R4 ;  /* 0x0000a00402008986 */ /* 0x0023e4000c101d06 */
.L_x_736:
[----:B-1----:R-:W-:Y:S05]  /*7bb0*/  BSYNC B0 ;  /* 0x0000000000007941 */ /* 0x002fea0003800000 */
.L_x_735:
[----:B------:R-:W-:Y:S01]  /*7bc0*/  ISETP.GT.AND P3, PT, R31, R126, PT ;  /* 0x0000007e1f00720c */ /* 0x000fe20003f64270 */
[----:B------:R-:W-:Y:S01]  /*7bd0*/  @!UPT UIADD3 URZ, URZ, URZ, URZ ;  /* 0x0000003f3f3ff290 */ /* 0x000fe2000fffe03f */
[----:B------:R-:W-:Y:S11]  /*7be0*/  BSSY B0, `(.L_x_737) ;  /* 0x0000020000007945 */ /* 0x000ff60003800000 */
[----:B------:R-:W-:-:S05]  /*7bf0*/  @!P3 BRA `(.L_x_738) ;  /* 0x000001e00000b947 */ /* 0x000fca0003800000 */
[----:B------:R-:W-:Y:S01]  /*7c00*/  IADD3 R4, R31, -0x1, RZ ;  /* 0xffffffff1f047810 */ /* 0x000fe20007ffe0ff */
[----:B------:R-:W-:Y:S02]  /*7c10*/  IMAD.MOV.U32 R2, RZ, RZ, R98 ;  /* 0x000000ffff027224 */ /* 0x000fe400078e0062 */
[----:B------:R-:W-:Y:S01]  /*7c20*/  IMAD.MOV.U32 R3, RZ, RZ, R89 ;  /* 0x000000ffff037224 */ /* 0x000fe200078e0059 */
[----:B------:R-:W-:Y:S01]  /*7c30*/  SHF.R.S32.HI R6, RZ, 0x1f, R4 ;  /* 0x0000001fff067819 */ /* 0x000fe20000011404 */
[----:B------:R-:W-:Y:S02]  /*7c40*/  IMAD R5, R156, R4, RZ ;  /* 0x000000049c057224 */ /* 0x000fe400078e02ff */
[-C--:B------:R-:W-:Y:S04]  /*7c50*/  IMAD.WIDE.U32 R2, R4, R142.reuse, R2 ;  /* 0x0000008e04027225 */ /* 0x080fe800078e0002 */
[----:B------:R-:W-:Y:S01]  /*7c60*/  IMAD R4, R6, R142, R5 ;  /* 0x0000008e06047224 */ /* 0x000fe200078e0205 */
[----:B------:R-:W-:Y:S03]  /*7c70*/  IADD3 R6, -R17, 0x30, RZ ;  /* 0x0000003011067810 */ /* 0x000fe60007ffe1ff */
[----:B------:R-:W-:Y:S01]  /*7c80*/  IMAD.IADD R3, R3, 0x1, R4 ;  /* 0x0000000103037824 */ /* 0x000fe200078e0204 */
[----:B------:R-:W-:Y:S11]  /*7c90*/  ISETP.GE.AND P1, PT, R6, 0x1, PT ;  /* 0x000000010600780c */ /* 0x000ff60003f26270 */
[----:B------:R-:W-:Y:S02]  /*7ca0*/  @!UPT UIADD3 URZ, URZ, URZ, URZ ;  /* 0x0000003f3f3ff290 */ /* 0x000fe4000fffe03f */
        /* <DEDUP_REMOVED lines=19> */
.L_x_738:
[----:B------:R-:W-:Y:S05]  /*7de0*/  BSYNC B0 ;  /* 0x0000000000007941 */ /* 0x000fea0003800000 */
.L_x_737:
[----:B------:R-:W0:Y:S01]  /*7df0*/  LDGDEPBAR ;  /* 0x00000000000079af */ /* 0x000e220000000000 */
[----:B------:R-:W-:Y:S01]  /*7e00*/  IADD3 R31, R31, -0x1, RZ ;  /* 0xffffffff1f1f7810 */ /* 0x000fe20007ffe0ff */
[----:B------:R-:W-:-:S05]  /*7e10*/  @P3 BRA `(.L_x_739) ;  /* 0xffffbda000003947 */ /* 0x000fca000383ffff */
[----:B------:R-:W-:Y:S01]  /*7e20*/  WARPSYNC 0xffffffff ;  /* 0xffffffff00007948 */ /* 0x000fe20003800000 */
[----:B------:R-:W-:Y:S06]  /*7e30*/  BAR.SYNC.DEFER_BLOCKING 0x0 ;  /* 0x0000000000007b1d */ /* 0x000fec0000010000 */
.L_x_712:
[----:B------:R-:W2:Y:S01]  /*7e40*/  LDL R24, [R1+0x20] ;  /* 0x0000200001187983 */ /* 0x000ea20000100800 */
[----:B------:R-:W-:-:S05]  /*7e50*/  IMAD.MOV.U32 R0, RZ, RZ, c[0x0][0x2c4] ;  /* 0x0000b100ff007624 */ /* 0x000fca00078e00ff */
[----:B------:R-:W-:Y:S01]  /*7e60*/  ISETP.NE.AND P3, PT, R0, 0x1, PT ;  /* 0x000000010000780c */ /* 0x000fe20003f65270 */
[----:B-1----:R-:W-:-:S05]  /*7e70*/  IMAD.MOV.U32 R3, RZ, RZ, c[0x0][0x32c] ;  /* 0x0000cb00ff037624 */ /* 0x002fca00078e00ff */
[----:B------:R-:W-:Y:S01]  /*7e80*/  ISETP.GE.AND P1, PT, R3, 0x1, PT ;  /* 0x000000010300780c */ /* 0x000fe20003f26270 */
[----:B------:R-:W-:Y:S01]  /*7e90*/  IMAD.IADD R11, R144, 0x1, R145 ;  /* 0x00000001900b7824 */ /* 0x000fe200078e0291 */
[----:B--2---:R-:W-:-:S05]  /*7ea0*/  IADD3 R0, R24, 0x7f, RZ ;  /* 0x0000007f18007810 */ /* 0x004fca0007ffe0ff */
[----:B------:R-:W-:-:S05]  /*7eb0*/  @P3 IMAD.HI.U32 R2, R0, c[0x0][0x2c8], RZ ;  /* 0x0000b20000023a27 */ /* 0x000fca00078e00ff */
[----:B------:R-:W-:-:S05]  /*7ec0*/  @P3 SHF.R.U32.HI R0, RZ, c[0x0][0x2cc], R2 ;  /* 0x0000b300ff003a19 */ /* 0x000fca0000011602 */
[----:B------:R-:W-:-:S05]  /*7ed0*/  IMAD.IADD R0, R149, 0x1, R0 ;  /* 0x0000000195007824 */ /* 0x000fca00078e0200 */
[----:B------:R-:W-:Y:S01]  /*7ee0*/  IADD3 R3, R0, c[0x0][0x328], RZ ;  /* 0x0000ca0000037a10 */ /* 0x000fe20007ffe0ff */
[----:B------:R-:W-:Y:S05]  /*7ef0*/  @!P1 BRA `(.L_x_740) ;  /* 0x0000011000009947 */ /* 0x000fea0003800000 */
[C---:B------:R-:W-:Y:S01]  /*7f00*/  ISETP.GT.AND P0, PT, R0.reuse, RZ, PT ;  /* 0x000000ff0000720c */ /* 0x040fe20003f04270 */
[----:B------:R-:W-:Y:S01]  /*7f10*/  BSSY B0, `(.L_x_741) ;  /* 0x000000d000007945 */ /* 0x000fe20003800000 */
[----:B------:R-:W-:Y:S01]  /*7f20*/  IADD3 R2, R0, -0x1, RZ ;  /* 0xffffffff00027810 */ /* 0x000fe20007ffe0ff */
        /* <DEDUP_REMOVED lines=8> */
.L_x_742:
[----:B------:R-:W-:-:S13]  /*7fb0*/  ISETP.NE.AND P0, PT, R4, 0x1, PT ;  /* 0x000000010400780c */ /* 0x000fda0003f05270 */
[----:B------:R-:W-:-:S05]  /*7fc0*/  @P0 IMAD.HI.U32 R0, R2, c[0x0][0x330], RZ ;  /* 0x0000cc0002000a27 */ /* 0x000fca00078e00ff */
[----:B------:R-:W-:Y:S02]  /*7fd0*/  @P0 SHF.R.U32.HI R2, RZ, c[0x0][0x334], R0 ;  /* 0x0000cd00ff020a19 */ /* 0x000fe40000011600 */
.L_x_743:
[----:B------:R-:W-:Y:S05]  /*7fe0*/  BSYNC B0 ;  /* 0x0000000000007941 */ /* 0x000fea0003800000 */
.L_x_741:
[----:B------:R-:W-:-:S05]  /*7ff0*/  IMAD R2, R2, R4, c[0x0][0x32c] ;  /* 0x0000cb0002027624 */ /* 0x000fca00078e0204 */
[----:B------:R-:W-:-:S04]  /*8000*/  IMNMX R3, R3, R2, PT ;  /* 0x0000000203037217 */ /* 0x000fc80003800200 */
.L_x_740:
[----:B------:R-:W-:Y:S01]  /*8010*/  IADD3 R3, R3, 0x2f, RZ ;  /* 0x0000002f03037810 */ /* 0x000fe20007ffe0ff */
[----:B------:R-:W-:-:S04]  /*8020*/  @P3 IMAD.HI.U32 R2, R24, c[0x0][0x2c8], RZ ;  /* 0x0000b20018023a27 */ /* 0x000fc800078e00ff */
[----:B------:R-:W-:-:S04]  /*8030*/  IMAD.HI R3, R3, 0x2aaaaaab, RZ ;  /* 0x2aaaaaab03037827 */ /* 0x000fc800078e02ff */
[----:B------:R-:W-:Y:S01]  /*8040*/  IMAD.MOV.U32 R0, RZ, RZ, R24 ;  /* 0x000000ffff007224 */ /* 0x000fe200078e0018 */
[----:B------:R-:W-:Y:S02]  /*8050*/  @P3 SHF.R.U32.HI R0, RZ, c[0x0][0x2cc], R2 ;  /* 0x0000b300ff003a19 */ /* 0x000fe40000011602 */
        /* <DEDUP_REMOVED lines=16> */
.L_x_746:
[----:B------:R-:W-:-:S04]  /*8160*/  MOV R3, c[0x0][0x32c] ;  /* 0x0000cb0000037a02 */ /* 0x000fc80000000f00 */
[----:B------:R-:W-:-:S13]  /*8170*/  ISETP.NE.AND P0, PT, R3, 0x1, PT ;  /* 0x000000010300780c */ /* 0x000fda0003f05270 */
[----:B------:R-:W-:-:S05]  /*8180*/  @P0 IMAD.HI.U32 R3, R0, c[0x0][0x330], RZ ;  /* 0x0000cc0000030a27 */ /* 0x000fca00078e00ff */
[----:B------:R-:W-:Y:S02]  /*8190*/  @P0 SHF.R.U32.HI R0, RZ, c[0x0][0x334], R3 ;  /* 0x0000cd00ff000a19 */ /* 0x000fe40000011603 */
.L_x_747:
[----:B------:R-:W-:Y:S05]  /*81a0*/  BSYNC B0 ;  /* 0x0000000000007941 */ /* 0x000fea0003800000 */
.L_x_745:
[----:B------:R-:W-:-:S05]  /*81b0*/  IMAD R0, R0, c[0x0][0x32c], RZ ;  /* 0x0000cb0000007a24 */ /* 0x000fca00078e02ff */
[----:B------:R-:W-:-:S05]  /*81c0*/  IMNMX R2, R2, R0, !PT ;  /* 0x0000000002027217 */ /* 0x000fca0007800200 */
.L_x_744:
[----:B------:R-:W-:Y:S01]  /*81d0*/  IMAD.HI R2, R2, 0x2aaaaaab, RZ ;  /* 0x2aaaaaab02027827 */ /* 0x000fe200078e02ff */
[----:B------:R-:W-:Y:S04]  /*81e0*/  BSSY B0, `(.L_x_748) ;  /* 0x0000024000007945 */ /* 0x000fe80003800000 */
[----:B------:R-:W-:-:S04]  /*81f0*/  SHF.R.U32.HI R0, RZ, 0x1f, R2 ;  /* 0x0000001fff007819 */ /* 0x000fc80000011602 */
[----:B------:R-:W-:Y:S01]  /*8200*/  LEA.HI.SX32 R2, R2, R0, 0x1d ;  /* 0x0000000002027211 */ /* 0x000fe200078feaff */
[----:B------:R-:W-:-:S03]  /*8210*/  IMAD.MOV.U32 R0, RZ, RZ, RZ ;  /* 0x000000ffff007224 */ /* 0x000fc600078e00ff */
[----:B------:R-:W-:-:S04]  /*8220*/  IMNMX R6, RZ, R2, !PT ;  /* 0x00000002ff067217 */ /* 0x000fc80007800200 */
[----:B------:R-:W-:-:S13]  /*8230*/  ISETP.GT.AND P0, PT, R7, R6, PT ;  /* 0x000000060700720c */ /* 0x000fda0003f04270 */
[----:B------:R-:W-:Y:S05]  /*8240*/  @!P0 BRA `(.L_x_749) ;  /* 0x000001d000008947 */ /* 0x000fea0003800000 */
[----:B------:R-:W-:Y:S02]  /*8250*/  IABS R2, R133 ;  /* 0x0000008500027213 */ /* 0x000fe40000000000 */
[----:B------:R-:W-:Y:S02]  /*8260*/  IADD3 R3, R133, -0x1, R7 ;  /* 0xffffffff85037810 */ /* 0x000fe40007ffe007 */
[----:B------:R-:W1:Y:S03]  /*8270*/  I2F.RP R0, R2 ;  /* 0x0000000200007306 */ /* 0x000e660000209400 */
[----:B------:R-:W-:-:S05]  /*8280*/  IMAD.IADD R8, R3, 0x1, -R6 ;  /* 0x0000000103087824 */ /* 0x000fca00078e0a06 */
[----:B------:R-:W-:Y:S01]  /*8290*/  IABS R10, R8 ;  /* 0x00000008000a7213 */ /* 0x000fe20000000000 */
[----:B-1----:R-:W1:Y:S02]  /*82a0*/  MUFU.RCP R0, R0 ;  /* 0x0000000000007308 */ /* 0x002e640000001000 */
[----:B-1----:R-:W-:-:S06]  /*82b0*/  IADD3 R0, R0, 0xffffffe, RZ ;  /* 0x0ffffffe00007810 */ /* 0x002fcc0007ffe0ff */
[----:B------:R-:W1:Y:S02]  /*82c0*/  F2I.FTZ.U32.TRUNC.NTZ R5, R0 ;  /* 0x0000000000057305 */ /* 0x000e64000021f000 */
        /* <DEDUP_REMOVED lines=21> */
.L_x_749:
[----:B------:R-:W-:Y:S05]  /*8420*/  BSYNC B0 ;  /* 0x0000000000007941 */ /* 0x000fea0003800000 */
.L_x_748:
[----:B------:R-:W2:Y:S01]  /*8430*/  LDL R2, [R1+0x30] ;  /* 0x0000300001027983 */ /* 0x000ea20000100800 */
        /* <DEDUP_REMOVED lines=50> */
[----:B--2---:R-:W-:-:S04]  /*8760*/  IMAD R3, R2, R0, R6 ;  /* 0x0000000002037224 */ /* 0x004fc800078e0206 */
[--C-:B------:R-:W-:Y:S01]  /*8770*/  IMAD.IADD R2, R3, 0x1, R0.reuse ;  /* 0x0000000103027824 */ /* 0x100fe200078e0200 */
[----:B------:R1:W-:Y:S01]  /*8780*/  STL [R1+0x18], R3 ;  /* 0x0000180301007387 */ /* 0x0003e20000100800 */
[----:B------:R-:W-:-:S03]  /*8790*/  PRMT R0, RZ, 0x7610, R0 ;  /* 0x00007610ff007816 */ /* 0x000fc60000000000 */
[----:B------:R-:W-:-:S04]  /*87a0*/  IMNMX R235, R7, R2, PT ;  /* 0x0000000207eb7217 */ /* 0x000fc80003800200 */
[----:B------:R-:W-:-:S13]  /*87b0*/  ISETP.GT.AND P0, PT, R235, R3, PT ;  /* 0x00000003eb00720c */ /* 0x000fda0003f04270 */
[----:B------:R-:W-:Y:S05]  /*87c0*/  @!P0 BRA `(.L_x_750) ;  /* 0x00017d2000008947 */ /* 0x000fea0003800000 */
[----:B------:R-:W2:Y:S04]  /*87d0*/  LDL R31, [R1+0x34] ;  /* 0x00003400011f7983 */ /* 0x000ea80000100800 */
[----:B------:R-:W3:Y:S01]  /*87e0*/  LDL R25, [R1+0x48] ;  /* 0x0000480001197983 */ /* 0x000ee20000100800 */
[----:B------:R-:W-:-:S03]  /*87f0*/  ISETP.NE.U32.AND P0, PT, RZ, c[0x0][0x340], PT ;  /* 0x0000d000ff007a0c */ /* 0x000fc60003f05070 */
[----:B------:R-:W4:Y:S01]  /*8800*/  LDL.64 R26, [R1+0x38] ;  /* 0x00003800011a7983 */ /* 0x000f220000100a00 */
[----:B------:R-:W-:-:S03]  /*8810*/  ISETP.NE.AND.EX P0, PT, RZ, c[0x0][0x344], PT, P0 ;  /* 0x0000d100ff007a0c */ /* 0x000fc60003f05300 */
[----:B------:R-:W3:Y:S04]  /*8820*/  LDL R20, [R1+0x24] ;  /* 0x0000240001147983 */ /* 0x000ee80000100800 */
[----:B------:R-:W3:Y:S06]  /*8830*/  LDL R18, [R1+0x40] ;  /* 0x0000400001127983 */ /* 0x000eec0000100800 */
[----:B------:R-:W-:Y:S01]  /*8840*/  @P0 IMAD.MOV.U32 R2, RZ, RZ, 0x4 ;  /* 0x00000004ff020424 */ /* 0x000fe200078e00ff */
[----:B------:R-:W1:Y:S01]  /*8850*/  S2R R5, SR_TID.X ;  /* 0x0000000000057919 */ /* 0x000e620000002100 */
[----:B------:R-:W-:-:S05]  /*8860*/  SHF.R.S32.HI R0, RZ, 0x1f, R135 ;  /* 0x0000001fff007819 */ /* 0x000fca0000011487 */
[----:B------:R-:W-:Y:S01]  /*8870*/  IMAD R0, R0, c[0x0][0x178], RZ ;  /* 0x00005e0000007a24 */ /* 0x000fe200078e02ff */
[----:B------:R-:W-:-:S03]  /*8880*/  ISETP.NE.U32.AND P2, PT, RZ, c[0x0][0x348], PT ;  /* 0x0000d200ff007a0c */ /* 0x000fc60003f45070 */
[----:B------:R-:W-:Y:S01]  /*8890*/  IMAD R0, R135, c[0x0][0x17c], R0 ;  /* 0x00005f0087007a24 */ /* 0x000fe200078e0200 */
[----:B-1----:R-:W-:Y:S01]  /*88a0*/  SHF.R.S32.HI R4, RZ, 0x1f, R5 ;  /* 0x0000001fff047819 */ /* 0x002fe20000011405 */
[----:B--2---:R-:W-:-:S05]  /*88b0*/  @P0 IMAD.WIDE R2, R31, R2, c[0x0][0x340] ;  /* 0x0000d0001f020625 */ /* 0x004fca00078e0202 */
[----:B------:R1:W2:Y:S01]  /*88c0*/  @P0 LDG.E R16, [R2.64] ;  /* 0x0000000602100981 */ /* 0x0002a2000c1e1900 */
[-C--:B------:R-:W-:Y:S02]  /*88d0*/  LEA.HI R4, R4, R5.reuse, RZ, 0x2 ;  /* 0x0000000504047211 */ /* 0x080fe400078f10ff */
[----:B------:R-:W-:Y:S02]  /*88e0*/  SHF.R.S32.HI R19, RZ, 0x1f, R5 ;  /* 0x0000001fff137819 */ /* 0x000fe40000011405 */
[----:B------:R-:W-:Y:S02]  /*88f0*/  LOP3.LUT R4, R4, 0xfffffffc, RZ, 0xc0, !PT ;  /* 0xfffffffc04047812 */ /* 0x000fe400078ec0ff */
[----:B------:R-:W-:-:S03]  /*8900*/  LEA.HI R19, R19, R5, RZ, 0x2 ;  /* 0x0000000513137211 */ /* 0x000fc600078f10ff */
[----:B------:R-:W-:Y:S01]  /*8910*/  IMAD.IADD R4, R5, 0x1, -R4 ;  /* 0x0000000105047824 */ /* 0x000fe200078e0a04 */
[----:B------:R-:W-:Y:S02]  /*8920*/  SHF.R.S32.HI R19, RZ, 0x2, R19 ;  /* 0x00000002ff137819 */ /* 0x000fe40000011413 */
[----:B------:R-:W-:Y:S02]  /*8930*/  SHF.R.S32.HI R14, RZ, 0x1f, R31 ;  /* 0x0000001fff0e7819 */ /* 0x000fe4000001141f */
[----:B------:R-:W-:Y:S01]  /*8940*/  ISETP.NE.AND.EX P2, PT, RZ, c[0x0][0x34c], PT, P2 ;  /* 0x0000d300ff007a0c */ /* 0x000fe20003f45320 */
[----:B-1----:R-:W-:-:S04]  /*8950*/  IMAD.WIDE.U32 R2, R135, c[0x0][0x178], RZ ;  /* 0x00005e0087027a25 */ /* 0x002fc800078e00ff */
[----:B------:R-:W-:Y:S01]  /*8960*/  IMAD.IADD R3, R3, 0x1, R0 ;  /* 0x0000000103037824 */ /* 0x000fe200078e0200 */
[----:B------:R-:W-:Y:S02]  /*8970*/  LEA R0, R4, R19, 0x5 ;  /* 0x0000001304007211 */ /* 0x000fe400078e28ff */
[----:B------:R-:W-:Y:S01]  /*8980*/  SEL R6, R14, RZ, !P2 ;  /* 0x000000ff0e067207 */ /* 0x000fe20005000000 */
[----:B---3--:R-:W-:-:S04]  /*8990*/  IMAD.WIDE.U32 R4, R25, c[0x0][0x1b8], R2 ;  /* 0x00006e0019047a25 */ /* 0x008fc800078e0002 */
[----:B------:R-:W-:Y:S01]  /*89a0*/  IMAD.IADD R10, R24, 0x1, R0 ;  /* 0x00000001180a7824 */ /* 0x000fe200078e0200 */
[----:B------:R-:W-:Y:S01]  /*89b0*/  SHF.R.S32.HI R8, RZ, 0x1f, R11 ;  /* 0x0000001fff087819 */ /* 0x000fe2000001140b */
[----:B------:R-:W-:Y:S01]  /*89c0*/  IMAD R6, R6, c[0x0][0x1c0], RZ ;  /* 0x0000700006067a24 */ /* 0x000fe200078e02ff */
[----:B------:R-:W-:Y:S01]  /*89d0*/  IADD3 R2, P1, R19, R11, RZ ;  /* 0x0000000b13027210 */ /* 0x000fe20007f3e0ff */
[----:B------:R-:W-:Y:S01]  /*89e0*/  @P3 IMAD.HI.U32 R7, R10, c[0x0][0x2c8], RZ ;  /* 0x0000b2000a073a27 */ /* 0x000fe200078e00ff */
[----:B------:R-:W-:-:S03]  /*89f0*/  SEL R3, R31, RZ, !P2 ;  /* 0x000000ff1f037207 */ /* 0x000fc60005000000 */
[----:B------:R-:W-:Y:S01]  /*8a00*/  IMAD R5, R25, c[0x0][0x1bc], R5 ;  /* 0x00006f0019057a24 */ /* 0x000fe200078e0205 */
[----:B------:R-:W-:Y:S01]  /*8a10*/  LEA.HI.X.SX32 R11, R19, R8, 0x1, P1 ;  /* 0x00000008130b7211 */ /* 0x000fe200008f0eff */
[----:B------:R-:W-:Y:S01]  /*8a20*/  IMAD.MOV.U32 R0, RZ, RZ, R10 ;  /* 0x000000ffff007224 */ /* 0x000fe200078e000a */
[----:B------:R-:W-:Y:S01]  /*8a30*/  @P3 SHF.R.U32.HI R0, RZ, c[0x0][0x2cc], R7 ;  /* 0x0000b300ff003a19 */ /* 0x000fe20000011607 */
[C---:B------:R-:W-:Y:S02]  /*8a40*/  IMAD R13, R3.reuse, c[0x0][0x1c4], R6 ;  /* 0x00007100030d7a24 */ /* 0x040fe400078e0206 */
[----:B------:R-:W-:Y:S01]  /*8a50*/  IMAD.WIDE.U32 R6, R3, c[0x0][0x1c0], R4 ;  /* 0x0000700003067a25 */ /* 0x000fe200078e0004 */
[----:B----4-:R-:W-:Y:S02]  /*8a60*/  MOV R4, R26 ;  /* 0x0000001a00047202 */ /* 0x010fe40000000f00 */
[----:B------:R-:W-:Y:S01]  /*8a70*/  ISETP.GE.AND P3, PT, R20, c[0x0][0x1d4], PT ;  /* 0x0000750014007a0c */ /* 0x000fe20003f66270 */
[----:B------:R-:W-:-:S02]  /*8a80*/  IMAD.MOV.U32 R5, RZ, RZ, R27 ;  /* 0x000000ffff057224 */ /* 0x000fc400078e001b */
[C---:B------:R-:W-:Y:S02]  /*8a90*/  IMAD R3, R11.reuse, c[0x0][0x1e0], RZ ;  /* 0x000078000b037a24 */ /* 0x040fe400078e02ff */
[----:B------:R-:W-:Y:S01]  /*8aa0*/  IMAD R15, R11, c[0x0][0x208], RZ ;  /* 0x000082000b0f7a24 */ /* 0x000fe200078e02ff */
[----:B------:R-:W-:Y:S01]  /*8ab0*/  SHF.R.S32.HI R12, RZ, 0x1f, R0 ;  /* 0x0000001fff0c7819 */ /* 0x000fe20000011400 */
[----:B------:R-:W-:-:S04]  /*8ac0*/  IMAD.WIDE.U32 R8, R2, c[0x0][0x1e0], R4 ;  /* 0x0000780002087a25 */ /* 0x000fc800078e0004 */
[----:B------:R-:W-:-:S04]  /*8ad0*/  IMAD.WIDE.U32 R4, R2, c[0x0][0x208], R4 ;  /* 0x0000820002047a25 */ /* 0x000fc800078e0004 */
[----:B------:R-:W-:Y:S02]  /*8ae0*/  IMAD.MOV R11, RZ, RZ, -R0 ;  /* 0x000000ffff0b7224 */ /* 0x000fe400078e0a00 */
[C---:B------:R-:W-:Y:S02]  /*8af0*/  IMAD R17, R2.reuse, c[0x0][0x1e4], R3 ;  /* 0x0000790002117a24 */ /* 0x040fe400078e0203 */
[----:B------:R-:W-:Y:S01]  /*8b00*/  IMAD R15, R2, c[0x0][0x20c], R15 ;  /* 0x00008300020f7a24 */ /* 0x000fe200078e020f */
[----:B------:R-:W-:Y:S01]  /*8b10*/  IADD3 R3, R7, R13, RZ ;  /* 0x0000000d07037210 */ /* 0x000fe20007ffe0ff */
[----:B------:R-:W-:Y:S01]  /*8b20*/  IMAD.MOV.U32 R2, RZ, RZ, R6 ;  /* 0x000000ffff027224 */ /* 0x000fe200078e0006 */
[----:B------:R-:W-:Y:S01]  /*8b30*/  SEL R6, RZ, 0xffffffff, P3 ;  /* 0xffffffffff067807 */ /* 0x000fe20001800000 */
[----:B------:R-:W-:Y:S01]  /*8b40*/  IMAD R7, R12, c[0x0][0x1b0], RZ ;  /* 0x00006c000c077a24 */ /* 0x000fe200078e02ff */
[----:B------:R-:W-:Y:S01]  /*8b50*/  ISETP.GE.AND P2, PT, R26, c[0x0][0x1d4], PT ;  /* 0x000075001a007a0c */ /* 0x000fe20003f46270 */
[----:B------:R-:W-:Y:S01]  /*8b60*/  IMAD R10, R11, c[0x0][0x2c4], R10 ;  /* 0x0000b1000b0a7a24 */ /* 0x000fe200078e020a */
[----:B------:R-:W-:Y:S01]  /*8b70*/  LOP3.LUT R203, R203, 0xffffff7f, RZ, 0xc0, !PT ;  /* 0xffffff7fcbcb7812 */ /* 0x000fe200078ec0ff */
[----:B------:R-:W-:-:S02]  /*8b80*/  IMAD R12, R0, c[0x0][0x1b4], R7 ;  /* 0x00006d00000c7a24 */ /* 0x000fc400078e0207 */
[----:B------:R-:W-:Y:S01]  /*8b90*/  IMAD.WIDE.U32 R2, R0, c[0x0][0x1b0], R2 ;  /* 0x00006c0000027a25 */ /* 0x000fe200078e0002 */
[----:B------:R-:W-:-:S03]  /*8ba0*/  SEL R0, RZ, 0x1, P2 ;  /* 0x00000001ff007807 */ /* 0x000fc60001000000 */
[----:B------:R-:W-:Y:S01]  /*8bb0*/  IMAD.SHL.U32 R6, R6, 0x2, RZ ;  /* 0x0000000206067824 */ /* 0x000fe200078e00ff */
[----:B------:R-:W-:Y:S02]  /*8bc0*/  @P3 LOP3.LUT R203, R203, 0x80, RZ, 0xfc, !PT ;  /* 0x00000080cbcb3812 */ /* 0x000fe400078efcff */
[----:B------:R-:W-:Y:S01]  /*8bd0*/  SHF.R.S32.HI R11, RZ, 0x1f, R10 ;  /* 0x0000001fff0b7819 */ /* 0x000fe2000001140a */
[----:B------:R-:W-:Y:S01]  /*8be0*/  IMAD.IADD R7, R5, 0x1, R15 ;  /* 0x0000000105077824 */ /* 0x000fe200078e020f */
[----:B------:R-:W-:Y:S01]  /*8bf0*/  LOP3.LUT R13, R6, 0x2, R0, 0xe2, !PT ;  /* 0x00000002060d7812 */ /* 0x000fe200078ee200 */
[----:B------:R-:W-:Y:S01]  /*8c00*/  IMAD.IADD R5, R3, 0x1, R12 ;  /* 0x0000000103057824 */ /* 0x000fe200078e020c */
[----:B------:R-:W-:Y:S01]  /*8c10*/  LOP3.LUT R203, R203, 0xfffffeff, RZ, 0xc0, !PT ;  /* 0xfffffeffcbcb7812 */ /* 0x000fe200078ec0ff */
[----:B------:R-:W-:Y:S01]  /*8c20*/  IMAD R0, R11, c[0x0][0x1a8], RZ ;  /* 0x00006a000b007a24 */ /* 0x000fe200078e02ff */
[----:B------:R-:W-:Y:S01]  /*8c30*/  MOV R6, R4 ;  /* 0x0000000400067202 */ /* 0x000fe20000000f00 */
[----:B------:R-:W-:Y:S01]  /*8c40*/  IMAD.MOV.U32 R4, RZ, RZ, R2 ;  /* 0x000000ffff047224 */ /* 0x000fe200078e0002 */
[----:B------:R-:W-:-:S02]  /*8c50*/  ISETP.NE.U32.AND P1, PT, RZ, c[0x0][0x350], PT ;  /* 0x0000d400ff007a0c */ /* 0x000fc40003f25070 */
[----:B------:R-:W-:Y:S01]  /*8c60*/  IADD3 R9, R9, R17, RZ ;  /* 0x0000001109097210 */ /* 0x000fe20007ffe0ff */
[C---:B------:R-:W-:Y:S01]  /*8c70*/  IMAD R12, R10.reuse, c[0x0][0x1ac], R0 ;  /* 0x00006b000a0c7a24 */ /* 0x040fe200078e0200 */
[----:B------:R-:W-:Y:S01]  /*8c80*/  @P2 LOP3.LUT R203, R203, 0x100, RZ, 0xfc, !PT ;  /* 0x00000100cbcb2812 */ /* 0x000fe200078efcff */
[----:B------:R-:W-:Y:S01]  /*8c90*/  IMAD.WIDE.U32 R10, R10, c[0x0][0x1a8], R4 ;  /* 0x00006a000a0a7a25 */ /* 0x000fe200078e0004 */
[----:B------:R-:W-:-:S03]  /*8ca0*/  ISETP.GE.AND P2, PT, R18, c[0x0][0x1d4], PT ;  /* 0x0000750012007a0c */ /* 0x000fc60003f46270 */
[----:B------:R-:W-:-:S04]  /*8cb0*/  IMAD.WIDE.U32 R4, R25, c[0x0][0x1e8], R8 ;  /* 0x00007a0019047a25 */ /* 0x000fc800078e0008 */
[----:B------:R-:W-:-:S04]  /*8cc0*/  IMAD.WIDE.U32 R6, R25, c[0x0][0x210], R6 ;  /* 0x0000840019067a25 */ /* 0x000fc800078e0006 */
[----:B------:R-:W-:Y:S01]  /*8cd0*/  IMAD R5, R25, c[0x0][0x1ec], R5 ;  /* 0x00007b0019057a24 */ /* 0x000fe200078e0205 */
[----:B------:R-:W-:Y:S01]  /*8ce0*/  LOP3.LUT R203, R203, 0xffffffbf, RZ, 0xc0, !PT ;  /* 0xffffffbfcbcb7812 */ /* 0x000fe200078ec0ff */
[----:B------:R-:W-:Y:S01]  /*8cf0*/  IMAD.IADD R9, R19, 0x1, R24 ;  /* 0x0000000113097824 */ /* 0x000fe200078e0218 */
[----:B------:R-:W-:Y:S02]  /*8d00*/  ISETP.GE.AND P4, PT, R26, c[0x0][0x198], PT ;  /* 0x000066001a007a0c */ /* 0x000fe40003f86270 */
[----:B------:R-:W-:Y:S02]  /*8d10*/  @P2 LOP3.LUT R203, R203, 0x40, RZ, 0xfc, !PT ;  /* 0x00000040cbcb2812 */ /* 0x000fe400078efcff */
[----:B------:R-:W-:Y:S02]  /*8d20*/  ISETP.GE.AND P3, PT, R20, c[0x0][0x198], PT ;  /* 0x0000660014007a0c */ /* 0x000fe40003f66270 */
[----:B------:R-:W-:Y:S02]  /*8d30*/  IADD3 R132, R235, -0x1, RZ ;  /* 0xffffffffeb847810 */ /* 0x000fe40007ffe0ff */
[--C-:B--2---:R-:W-:Y:S01]  /*8d40*/  @P0 SHF.R.S32.HI R3, RZ, 0x1f, R16.reuse ;  /* 0x0000001fff030819 */ /* 0x104fe20000011410 */
[----:B------:R-:W-:Y:S01]  /*8d50*/  @P0 IMAD.MOV.U32 R2, RZ, RZ, R16 ;  /* 0x000000ffff020224 */ /* 0x000fe200078e0010 */
[----:B------:R-:W-:Y:S01]  /*8d60*/  @!P0 MOV R2, R31 ;  /* 0x0000001f00028202 */ /* 0x000fe20000000f00 */
[----:B------:R-:W-:Y:S01]  /*8d70*/  @!P0 IMAD.MOV.U32 R3, RZ, RZ, R14 ;  /* 0x000000ffff038224 */ /* 0x000fe200078e000e */
[----:B------:R-:W-:-:S04]  /*8d80*/  ISETP.NE.AND.EX P0, PT, RZ, c[0x0][0x354], PT, P1 ;  /* 0x0000d500ff007a0c */ /* 0x000fc80003f05310 */
[----:B------:R-:W-:Y:S02]  /*8d90*/  SEL R8, R2, RZ, !P0 ;  /* 0x000000ff02087207 */ /* 0x000fe40004000000 */
[----:B------:R-:W-:Y:S02]  /*8da0*/  SEL R2, RZ, 0x4, P2 ;  /* 0x00000004ff027807 */ /* 0x000fe40001000000 */
[----:B------:R-:W-:Y:S02]  /*8db0*/  SEL R0, R3, RZ, !P0 ;  /* 0x000000ff03007207 */ /* 0x000fe40004000000 */
[----:B------:R-:W-:Y:S01]  /*8dc0*/  LOP3.LUT R94, R13, R2, RZ, 0xfc, !PT ;  /* 0x000000020d5e7212 */ /* 0x000fe200078efcff */
[----:B------:R-:W-:Y:S01]  /*8dd0*/  IMAD R3, R25, c[0x0][0x214], R7 ;  /* 0x0000850019037a24 */ /* 0x000fe200078e0207 */
[----:B------:R-:W-:Y:S01]  /*8de0*/  MOV R2, R6 ;  /* 0x0000000600027202 */ /* 0x000fe20000000f00 */
[----:B------:R-:W-:Y:S02]  /*8df0*/  IMAD R6, R0, c[0x0][0x1f0], RZ ;  /* 0x00007c0000067a24 */ /* 0x000fe400078e02ff */
[----:B------:R-:W-:-:S04]  /*8e00*/  IMAD.WIDE.U32 R14, R8, c[0x0][0x1f0], R4 ;  /* 0x00007c00080e7a25 */ /* 0x000fc800078e0004 */
[----:B------:R-:W-:-:S04]  /*8e10*/  IMAD.WIDE.U32 R246, R8, c[0x0][0x218], R2 ;  /* 0x0000860008f67a25 */ /* 0x000fc800078e0002 */
[----:B------:R-:W-:-:S04]  /*8e20*/  IMAD R2, R8, c[0x0][0x1f4], R6 ;  /* 0x00007d0008027a24 */ /* 0x000fc800078e0206 */
[----:B------:R-:W-:Y:S01]  /*8e30*/  IMAD.IADD R2, R15, 0x1, R2 ;  /* 0x000000010f027824 */ /* 0x000fe200078e0202 */
[----:B------:R1:W-:Y:S04]  /*8e40*/  STL.64 [R1+0x8], R14 ;  /* 0x0000080e01007387 */ /* 0x0003e80000100a00 */
[----:B------:R1:W-:Y:S01]  /*8e50*/  STL [R1+0x4], R2 ;  /* 0x0000040201007387 */ /* 0x0003e20000100800 */
[----:B------:R-:W-:Y:S02]  /*8e60*/  IMAD R0, R0, c[0x0][0x218], RZ ;  /* 0x0000860000007a24 */ /* 0x000fe400078e02ff */
[----:B------:R-:W-:Y:S01]  /*8e70*/  IMAD.IADD R7, R11, 0x1, R12 ;  /* 0x000000010b077824 */ /* 0x000fe200078e020c */
[----:B------:R-:W-:Y:S01]  /*8e80*/  LEA R11, P0, R10, c[0x0][0x160], 0x1 ;  /* 0x000058000a0b7a11 */ /* 0x000fe200078008ff */
[----:B------:R-:W-:Y:S01]  /*8e90*/  IMAD R0, R8, c[0x0][0x21c], R0 ;  /* 0x0000870008007a24 */ /* 0x000fe200078e0200 */
[----:B------:R-:W-:-:S02]  /*8ea0*/  ISETP.GE.AND P2, PT, R18, c[0x0][0x198], PT ;  /* 0x0000660012007a0c */ /* 0x000fc40003f46270 */
[----:B------:R-:W-:Y:S02]  /*8eb0*/  LEA.HI.X R10, R10, c[0x0][0x164], R7, 0x1, P0 ;  /* 0x000059000a0a7a11 */ /* 0x000fe400000f0c07 */
[----:B------:R-:W-:Y:S01]  /*8ec0*/  IADD3 R248, R247, R0, RZ ;  /* 0x00000000f7f87210 */ /* 0x000fe20007ffe0ff */
[----:B------:R-:W-:Y:S06]  /*8ed0*/  BRA.DIV ~URZ, `(.L_x_751) ;  /* 0x0001c3327f007947 */ /* 0x000fec000b800000 */
[----:B------:R2:W3:Y:S02]  /*8ee0*/  SHFL.IDX PT, R8, R10, RZ, 0x1c1f ;  /* 0x001c1fff0a087589 */ /* 0x0004e400000e0000 */
.L_x_955:
[----:B------:R-:W-:Y:S05]  /*8ef0*/  BRA.DIV ~URZ, `(.L_x_752) ;  /* 0x0001c3827f007947 */ /* 0x000fea000b800000 */
[----:B------:R4:W1:Y:S02]  /*8f00*/  SHFL.IDX PT, R0, R11, RZ, 0x1c1f ;  /* 0x001c1fff0b007589 */ /* 0x00086400000e0000 */
.L_x_956:
[----:B------:R-:W-:Y:S01]  /*8f10*/  IMAD R31, R251, c[0x0][0x2c4], RZ ;  /* 0x0000b100fb1f7a24 */ /* 0x000fe200078e02ff */
[----:B------:R-:W-:Y:S04]  /*8f20*/  BSSY B0, `(.L_x_753) ;  /* 0x0000016000007945 */ /* 0x000fe80003800000 */
[----:B------:R-:W-:-:S13]  /*8f30*/  ISETP.GE.AND P0, PT, R9, R31, PT ;  /* 0x0000001f0900720c */ /* 0x000fda0003f06270 */
[----:B------:R-:W-:Y:S05]  /*8f40*/  @P0 BRA `(.L_x_754) ;  /* 0x0000013000000947 */ /* 0x000fea0003800000 */
[----:B--2---:R-:W2:Y:S04]  /*8f50*/  LDL.64 R4, [R1+0x38] ;  /* 0x0000380001047983 */ /* 0x004ea80000100a00 */
[----:B-1--4-:R-:W4:Y:S04]  /*8f60*/  LDL R2, [R1+0x24] ;  /* 0x0000240001027983 */ /* 0x012f280000100800 */
[----:B---3--:R-:W3:Y:S04]  /*8f70*/  LDL R3, [R1+0x64] ;  /* 0x0000640001037983 */ /* 0x008ee80000100800 */
[----:B------:R-:W3:Y:S04]  /*8f80*/  LDL R13, [R1+0x40] ;  /* 0x00004000010d7983 */ /* 0x000ee80000100800 */
[----:B------:R-:W3:Y:S04]  /*8f90*/  LDL R12, [R1+0x1c] ;  /* 0x00001c00010c7983 */ /* 0x000ee80000100800 */
[----:B------:R-:W3:Y:S01]  /*8fa0*/  LDL R14, [R1+0x60] ;  /* 0x00006000010e7983 */ /* 0x000ee20000100800 */
[----:B--2---:R-:W-:-:S04]  /*8fb0*/  LEA R6, P0, R4, R0, 0x1 ;  /* 0x0000000004067211 */ /* 0x004fc800078008ff */
[----:B------:R-:W-:Y:S02]  /*8fc0*/  LEA.HI.X R7, R4, R8, R5, 0x1, P0 ;  /* 0x0000000804077211 */ /* 0x000fe400000f0c05 */
[----:B----4-:R-:W-:-:S04]  /*8fd0*/  LEA R4, P0, R2, R0, 0x1 ;  /* 0x0000000002047211 */ /* 0x010fc800078008ff */
[----:B---3--:R-:W-:Y:S02]  /*8fe0*/  LEA.HI.X R5, R2, R8, R3, 0x1, P0 ;  /* 0x0000000802057211 */ /* 0x008fe400000f0c03 */
[----:B------:R-:W-:Y:S01]  /*8ff0*/  LEA R2, P0, R13, R0, 0x1 ;  /* 0x000000000d027211 */ /* 0x000fe200078008ff */
        /* <DEDUP_REMOVED lines=8> */
.L_x_754:
[----:B------:R-:W-:Y:S05]  /*9080*/  BSYNC B0 ;  /* 0x0000000000007941 */ /* 0x000fea0003800000 */
.L_x_753:
[----:B------:R-:W-:Y:S05]  /*9090*/  BRA.DIV ~URZ, `(.L_x_755) ;  /* 0x0001c2427f007947 */ /* 0x000fea000b800000 */
[----:B---3--:R3:W2:Y:S04]  /*90a0*/  SHFL.IDX PT, R8, R10, 0x1, 0x1c1f ;  /* 0x003c1f000a087f89 */ /* 0x0086a800000e0000 */
[----:B-1----:R3:W1:Y:S02]  /*90b0*/  SHFL.IDX PT, R0, R11, 0x1, 0x1c1f ;  /* 0x003c1f000b007f89 */ /* 0x00266400000e0000 */
.L_x_957:
[----:B------:R-:W-:Y:S01]  /*90c0*/  IADD3 R2, R9, 0x20, RZ ;  /* 0x0000002009027810 */ /* 0x000fe20007ffe0ff */
[----:B------:R-:W-:Y:S03]  /*90d0*/  BSSY B0, `(.L_x_756) ;  /* 0x0000016000007945 */ /* 0x000fe60003800000 */
[----:B------:R-:W-:-:S13]  /*90e0*/  ISETP.GE.AND P0, PT, R2, R31, PT ;  /* 0x0000001f0200720c */ /* 0x000fda0003f06270 */
[----:B------:R-:W-:Y:S05]  /*90f0*/  @P0 BRA `(.L_x_757) ;  /* 0x0000013000000947 */ /* 0x000fea0003800000 */
[----:B---3--:R-:W3:Y:S04]  /*9100*/  LDL.64 R4, [R1+0x38] ;  /* 0x0000380001047983 */ /* 0x008ee80000100a00 */
[----:B----4-:R-:W4:Y:S04]  /*9110*/  LDL R3, [R1+0x24] ;  /* 0x0000240001037983 */ /* 0x010f280000100800 */
[----:B--2---:R-:W2:Y:S04]  /*9120*/  LDL R15, [R1+0x64] ;  /* 0x00006400010f7983 */ /* 0x004ea80000100800 */
[----:B------:R-:W2:Y:S04]  /*9130*/  LDL R13, [R1+0x40] ;  /* 0x00004000010d7983 */ /* 0x000ea80000100800 */
[----:B------:R-:W2:Y:S04]  /*9140*/  LDL R12, [R1+0x1c] ;  /* 0x00001c00010c7983 */ /* 0x000ea80000100800 */
[----:B------:R-:W2:Y:S01]  /*9150*/  LDL R14, [R1+0x60] ;  /* 0x00006000010e7983 */ /* 0x000ea20000100800 */
[----:B-1-3--:R-:W-:-:S04]  /*9160*/  LEA R6, P0, R4, R0, 0x1 ;  /* 0x0000000004067211 */ /* 0x00afc800078008ff */
[----:B------:R-:W-:Y:S02]  /*9170*/  LEA.HI.X R7, R4, R8, R5, 0x1, P0 ;  /* 0x0000000804077211 */ /* 0x000fe400000f0c05 */
[----:B----4-:R-:W-:-:S04]  /*9180*/  LEA R4, P0, R3, R0, 0x1 ;  /* 0x0000000003047211 */ /* 0x010fc800078008ff */
[----:B--2---:R-:W-:Y:S02]  /*9190*/  LEA.HI.X R5, R3, R8, R15, 0x1, P0 ;  /* 0x0000000803057211 */ /* 0x004fe400000f0c0f */
        /* <DEDUP_REMOVED lines=9> */
.L_x_757:
[----:B------:R-:W-:Y:S05]  /*9230*/  BSYNC B0 ;  /* 0x0000000000007941 */ /* 0x000fea0003800000 */
.L_x_756:
[----:B------:R-:W-:Y:S05]  /*9240*/  BRA.DIV ~URZ, `(.L_x_758) ;  /* 0x0001c1527f007947 */ /* 0x000fea000b800000 */
[----:B--2---:R2:W3:Y:S02]  /*9250*/  SHFL.IDX PT, R8, R10, 0x2, 0x1c1f ;  /* 0x005c1f000a087f89 */ /* 0x0044e400000e0000 */
.L_x_958:
[----:B------:R-:W-:Y:S05]  /*9260*/  BRA.DIV ~URZ, `(.L_x_759) ;  /* 0x0001c1a27f007947 */ /* 0x000fea000b800000 */
[----:B-1----:R1:W2:Y:S02]  /*9270*/  SHFL.IDX PT, R0, R11, 0x2, 0x1c1f ;  /* 0x005c1f000b007f89 */ /* 0x0022a400000e0000 */
.L_x_959:
[----:B------:R-:W-:Y:S01]  /*9280*/  IADD3 R2, R9, 0x40, RZ ;  /* 0x0000004009027810 */ /* 0x000fe20007ffe0ff */
[----:B------:R-:W-:Y:S03]  /*9290*/  BSSY B0, `(.L_x_760) ;  /* 0x0000016000007945 */ /* 0x000fe60003800000 */
[----:B------:R-:W-:-:S13]  /*92a0*/  ISETP.GE.AND P0, PT, R2, R31, PT ;  /* 0x0000001f0200720c */ /* 0x000fda0003f06270 */
[----:B------:R-:W-:Y:S05]  /*92b0*/  @P0 BRA `(.L_x_761) ;  /* 0x0000013000000947 */ /* 0x000fea0003800000 */
[----:B----4-:R-:W4:Y:S04]  /*92c0*/  LDL.64 R4, [R1+0x38] ;  /* 0x0000380001047983 */ /* 0x010f280000100a00 */
[----:B---3--:R-:W3:Y:S04]  /*92d0*/  LDL R3, [R1+0x24] ;  /* 0x0000240001037983 */ /* 0x008ee80000100800 */
[----:B--2---:R-:W2:Y:S04]  /*92e0*/  LDL R15, [R1+0x64] ;  /* 0x00006400010f7983 */ /* 0x004ea80000100800 */
[----:B------:R-:W2:Y:S04]  /*92f0*/  LDL R13, [R1+0x40] ;  /* 0x00004000010d7983 */ /* 0x000ea80000100800 */
[----:B------:R-:W2:Y:S04]  /*9300*/  LDL R12, [R1+0x1c] ;  /* 0x00001c00010c7983 */ /* 0x000ea80000100800 */
[----:B------:R-:W2:Y:S01]  /*9310*/  LDL R14, [R1+0x60] ;  /* 0x00006000010e7983 */ /* 0x000ea20000100800 */
[----:B----4-:R-:W-:-:S04]  /*9320*/  LEA R6, P0, R4, R0, 0x1 ;  /* 0x0000000004067211 */ /* 0x010fc800078008ff */
[----:B------:R-:W-:Y:S02]  /*9330*/  LEA.HI.X R7, R4, R8, R5, 0x1, P0 ;  /* 0x0000000804077211 */ /* 0x000fe400000f0c05 */
[----:B---3--:R-:W-:-:S04]  /*9340*/  LEA R4, P0, R3, R0, 0x1 ;  /* 0x0000000003047211 */ /* 0x008fc800078008ff */
        /* <DEDUP_REMOVED lines=10> */
.L_x_761:
[----:B------:R-:W-:Y:S05]  /*93f0*/  BSYNC B0 ;  /* 0x0000000000007941 */ /* 0x000fea0003800000 */
.L_x_760:
[----:B------:R-:W-:Y:S05]  /*9400*/  BRA.DIV ~URZ, `(.L_x_762) ;  /* 0x0001c0627f007947 */ /* 0x000fea000b800000 */
[----:B---3--:R3:W1:Y:S04]  /*9410*/  SHFL.IDX PT, R8, R10, 0x3, 0x1c1f ;  /* 0x007c1f000a087f89 */ /* 0x00866800000e0000 */
[----:B--2---:R3:W2:Y:S02]  /*9420*/  SHFL.IDX PT, R0, R11, 0x3, 0x1c1f ;  /* 0x007c1f000b007f89 */ /* 0x0046a400000e0000 */
.L_x_960:
[----:B---3--:R-:W3:Y:S04]  /*9430*/  LDL.64 R12, [R1+0x38] ;  /* 0x00003800010c7983 */ /* 0x008ee80000100a00 */
[----:B----4-:R-:W4:Y:S04]  /*9440*/  LDL R4, [R1+0x24] ;  /* 0x0000240001047983 */ /* 0x010f280000100800 */
[----:B--2---:R-:W2:Y:S04]  /*9450*/  LDL R5, [R1+0x64] ;  /* 0x0000640001057983 */ /* 0x004ea80000100800 */
[----:B------:R-:W2:Y:S04]  /*9460*/  LDL R10, [R1+0x40] ;  /* 0x00004000010a7983 */ /* 0x000ea80000100800 */
[----:B------:R-:W2:Y:S04]  /*9470*/  LDL R96, [R1+0x1c] ;  /* 0x00001c0001607983 */ /* 0x000ea80000100800 */
[----:B-1----:R-:W2:Y:S04]  /*9480*/  LDL R11, [R1+0x60] ;  /* 0x00006000010b7983 */ /* 0x002ea80000100800 */
[----:B------:R-:W2:Y:S04]  /*9490*/  LDL.64 R138, [R1+0x8] ;  /* 0x00000800018a7983 */ /* 0x000ea80000100a00 */
[----:B------:R-:W2:Y:S04]  /*94a0*/  LDL R135, [R1+0x4] ;  /* 0x0000040001877983 */ /* 0x000ea80000100800 */
[----:B------:R1:W5:Y:S01]  /*94b0*/  LDL R239, [R1+0x20] ;  /* 0x0000200001ef7983 */ /* 0x0003620000100800 */
[----:B------:R-:W-:-:S03]  /*94c0*/  IADD3 R2, R9, 0x60, RZ ;  /* 0x0000006009027810 */ /* 0x000fc60007ffe0ff */
[----:B------:R-:W1:Y:S01]  /*94d0*/  S2R R98, SR_TID.X ;  /* 0x0000000000627919 */ /* 0x000e620000002100 */
[----:B------:R-:W-:Y:S01]  /*94e0*/  ISETP.GE.AND P0, PT, R2, R31, PT ;  /* 0x0000001f0200720c */ /* 0x000fe20003f06270 */
[----:B------:R-:W-:-:S04]  /*94f0*/  IMAD.MOV.U32 R108, RZ, RZ, 0x30 ;  /* 0x00000030ff6c7424 */ /* 0x000fc800078e00ff */
[----:B------:R-:W-:-:S04]  /*9500*/  IMAD R108, R235, -0x30, R108 ;  /* 0xffffffd0eb6c7824 */ /* 0x000fc800078e026c */
[----:B------:R-:W-:Y:S01]  /*9510*/  IMAD.IADD R133, R252, 0x1, R108 ;  /* 0x00000001fc857824 */ /* 0x000fe200078e026c */
[----:B------:R-:W-:Y:S02]  /*9520*/  SHF.R.S32.HI R95, RZ, 0x1f, R132 ;  /* 0x0000001fff5f7819 */ /* 0x000fe40000011484 */
[----:B-1----:R-:W-:-:S04]  /*9530*/  SHF.R.S32.HI R140, RZ, 0x1f, R98 ;  /* 0x0000001fff8c7819 */ /* 0x002fc80000011462 */
[----:B------:R-:W-:-:S04]  /*9540*/  LEA.HI R140, R140, R98, RZ, 0x2 ;  /* 0x000000628c8c7211 */ /* 0x000fc800078f10ff */
[----:B------:R-:W-:Y:S02]  /*9550*/  SHF.R.S32.HI R140, RZ, 0x2, R140 ;  /* 0x00000002ff8c7819 */ /* 0x000fe4000001148c */
[C---:B------:R-:W-:Y:S02]  /*9560*/  LOP3.LUT P5, RZ, R203.reuse, 0x100, RZ, 0xc0, !PT ;  /* 0x00000100cbff7812 */ /* 0x040fe400078ac0ff */
[----:B------:R-:W-:Y:S01]  /*9570*/  LOP3.LUT P6, RZ, R203, 0x40, RZ, 0xc0, !PT ;  /* 0x00000040cbff7812 */ /* 0x000fe200078cc0ff */
[----:B------:R-:W-:Y:S01]  /*9580*/  IMAD.MOV.U32 R240, RZ, RZ, c[0x0][0x2c4] ;  /* 0x0000b100fff07624 */ /* 0x000fe200078e00ff */
[----:B---3--:R-:W-:-:S04]  /*9590*/  @!P0 LEA R6, P1, R12, R0, 0x1 ;  /* 0x000000000c068211 */ /* 0x008fc800078208ff */
[----:B------:R-:W-:Y:S02]  /*95a0*/  @!P0 LEA.HI.X R7, R12, R8, R13, 0x1, P1 ;  /* 0x000000080c078211 */ /* 0x000fe400008f0c0d */
[----:B----4-:R-:W-:-:S04]  /*95b0*/  @!P0 LEA R2, P1, R4, R0, 0x1 ;  /* 0x0000000004028211 */ /* 0x010fc800078208ff */
[----:B--2---:R-:W-:Y:S02]  /*95c0*/  @!P0 LEA.HI.X R3, R4, R8, R5, 0x1, P1 ;  /* 0x0000000804038211 */ /* 0x004fe400008f0c05 */
[----:B------:R-:W-:Y:S01]  /*95d0*/  @!P0 LEA R4, P1, R10, R0, 0x1 ;  /* 0x000000000a048211 */ /* 0x000fe200078208ff */
[----:B------:R-:W-:-:S05]  /*95e0*/  @!P0 IMAD.SHL.U32 R0, R96, 0x2, RZ ;  /* 0x0000000260008824 */ /* 0x000fca00078e00ff */
[----:B------:R-:W-:Y:S01]  /*95f0*/  @!PT LDS RZ, [RZ] ;  /* 0x00000000fffff984 */ /* 0x000fe20000000800 */
[----:B------:R-:W-:Y:S01]  /*9600*/  @!PT LDS RZ, [RZ] ;  /* 0x00000000fffff984 */ /* 0x000fe20000000800 */
[----:B------:R-:W-:Y:S01]  /*9610*/  @!PT LDS RZ, [RZ] ;  /* 0x00000000fffff984 */ /* 0x000fe20000000800 */
[----:B------:R1:W-:Y:S01]  /*9620*/  @!P0 LDGSTS.E.BYPASS.LTC128B.128 [R0+0x7880], [R6.64], !P4 ;  /* 0x0788000006008fae */ /* 0x0003e2000e101d46 */
[----:B------:R-:W-:-:S03]  /*9630*/  @!P0 LEA.HI.X R5, R10, R8, R11, 0x1, P1 ;  /* 0x000000080a058211 */ /* 0x000fc600008f0c0b */
[----:B------:R2:W-:Y:S04]  /*9640*/  @!P0 LDGSTS.E.BYPASS.LTC128B.128 [R0+0x9880], [R2.64], !P3 ;  /* 0x0988000002008fae */ /* 0x0005e8000d901d46 */
[----:B------:R3:W-:Y:S01]  /*9650*/  @!P0 LDGSTS.E.BYPASS.LTC128B.128 [R0+0xb880], [R4.64], !P2 ;  /* 0x0b88000004008fae */ /* 0x0007e2000d101d46 */
[----:B------:R-:W-:Y:S02]  /*9660*/  IMAD.MOV.U32 R136, RZ, RZ, R138 ;  /* 0x000000ffff887224 */ /* 0x000fe400078e008a */
[----:B------:R-:W-:Y:S01]  /*9670*/  IMAD.MOV.U32 R137, RZ, RZ, R135 ;  /* 0x000000ffff897224 */ /* 0x000fe200078e0087 */
[----:B------:R-:W0:Y:S01]  /*9680*/  LDGDEPBAR ;  /* 0x00000000000079af */ /* 0x000e220000000000 */
[----:B-1----:R-:W-:Y:S01]  /*9690*/  IMNMX R6, R133, 0x30, PT ;  /* 0x0000003085067817 */ /* 0x002fe20003800200 */
[----:B------:R-:W-:-:S04]  /*96a0*/  IMAD R7, R95, c[0x0][0x1e0], RZ ;  /* 0x000078005f077a24 */ /* 0x000fc800078e02ff */
[----:B------:R-:W-:Y:S02]  /*96b0*/  IMAD.IADD R6, R6, 0x1, -R140 ;  /* 0x0000000106067824 */ /* 0x000fe400078e0a8c */
[----:B--2---:R-:W-:-:S03]  /*96c0*/  IMAD.WIDE.U32 R2, R132, c[0x0][0x1e0], RZ ;  /* 0x0000780084027a25 */ /* 0x004fc600078e00ff */
[----:B------:R-:W-:Y:S01]  /*96d0*/  ISETP.GE.AND P0, PT, R6, 0x21, PT ;  /* 0x000000210600780c */ /* 0x000fe20003f06270 */
[----:B------:R-:W-:-:S04]  /*96e0*/  IMAD R7, R132, c[0x0][0x1e4], R7 ;  /* 0x0000790084077a24 */ /* 0x000fc800078e0207 */
[----:B---3--:R-:W-:Y:S02]  /*96f0*/  IMAD.IADD R0, R3, 0x1, R7 ;  /* 0x0000000103007824 */ /* 0x008fe400078e0207 */
[----:B------:R-:W-:Y:S02]  /*9700*/  IMAD.MOV.U32 R7, RZ, RZ, 0x20 ;  /* 0x00000020ff077424 */ /* 0x000fe400078e00ff */
[----:B------:R-:W-:-:S04]  /*9710*/  IMAD.WIDE.U32 R2, R2, 0x30, R136 ;  /* 0x0000003002027825 */ /* 0x000fc800078e0088 */
[----:B------:R-:W-:Y:S02]  /*9720*/  IMAD R0, R0, 0x30, RZ ;  /* 0x0000003000007824 */ /* 0x000fe400078e02ff */
[----:B------:R-:W-:-:S04]  /*9730*/  IMAD.WIDE.U32 R4, R7, c[0x0][0x1e0], RZ ;  /* 0x0000780007047a25 */ /* 0x000fc800078e00ff */
[----:B------:R-:W-:Y:S02]  /*9740*/  IMAD R7, R7, c[0x0][0x1e4], RZ ;  /* 0x0000790007077a24 */ /* 0x000fe400078e02ff */
[----:B------:R-:W-:Y:S01]  /*9750*/  IMAD.IADD R0, R3, 0x1, R0 ;  /* 0x0000000103007824 */ /* 0x000fe200078e0200 */
[----:B------:R-:W-:Y:S01]  /*9760*/  @P0 IADD3 R3, P1, R2, R4, RZ ;  /* 0x0000000402030210 */ /* 0x000fe20007f3e0ff */
[----:B------:R-:W-:Y:S03]  /*9770*/  WARPSYNC 0xffffffff ;  /* 0xffffffff00007948 */ /* 0x000fe60003800000 */
[----:B------:R-:W-:Y:S01]  /*9780*/  @P0 IADD3.X R7, R0, R5, R7, P1, !PT ;  /* 0x0000000500070210 */ /* 0x000fe20000ffe407 */
[----:B------:R-:W-:Y:S01]  /*9790*/  BAR.SYNC.DEFER_BLOCKING 0x0 ;  /* 0x0000000000007b1d */ /* 0x000fe20000010000 */
[----:B------:R-:W-:Y:S02]  /*97a0*/  ISETP.GE.AND P1, PT, R6, 0x1, PT ;  /* 0x000000010600780c */ /* 0x000fe40003f26270 */
[----:B------:R-:W-:-:S11]  /*97b0*/  LOP3.LUT P4, RZ, R203, 0x80, RZ, 0xc0, !PT ;  /* 0x00000080cbff7812 */ /* 0x000fd6000788c0ff */
[----:B------:R-:W-:Y:S01]  /*97c0*/  @P1 LEA R4, P2, R2, c[0x0][0x1c8], 0x1 ;  /* 0x0000720002041a11 */ /* 0x000fe200078408ff */
[----:B------:R-:W-:-:S03]  /*97d0*/  @P1 IMAD.SHL.U32 R6, R96, 0x2, RZ ;  /* 0x0000000260061824 */ /* 0x000fc600078e00ff */
[----:B------:R-:W-:Y:S02]  /*97e0*/  @P1 LEA.HI.X R5, R2, c[0x0][0x1cc], R0, 0x1, P2 ;  /* 0x0000730002051a11 */ /* 0x000fe400010f0c00 */
[----:B------:R-:W-:Y:S01]  /*97f0*/  @P0 LEA R2, P2, R3, c[0x0][0x1c8], 0x1 ;  /* 0x0000720003020a11 */ /* 0x000fe200078408ff */
[----:B------:R-:W-:-:S03]  /*9800*/  @P0 IMAD.SHL.U32 R0, R96, 0x2, RZ ;  /* 0x0000000260000824 */ /* 0x000fc600078e00ff */
[----:B------:R-:W-:Y:S01]  /*9810*/  @P0 LEA.HI.X R3, R3, c[0x0][0x1cc], R7, 0x1, P2 ;  /* 0x0000730003030a11 */ /* 0x000fe200010f0c07 */
        /* <DEDUP_REMOVED lines=8> */
[----:B------:R1:W-:Y:S01]  /*98a0*/  @P0 LDGSTS.E.BYPASS.LTC128B.128 [R0+0x5c80], [R2.64+0x80], !P6 ;  /* 0x05c8008002000fae */ /* 0x0003e2000f101d46 */
[----:B------:R-:W-:-:S03]  /*98b0*/  ISETP.LT.AND P0, PT, RZ, c[0x0][0x27c], PT ;  /* 0x00009f00ff007a0c */ /* 0x000fc60003f01270 */
[----:B------:R-:W0:Y:S01]  /*98c0*/  LDGDEPBAR ;  /* 0x00000000000079af */ /* 0x000e220000000000 */
[----:B------:R-:W-:-:S09]  /*98d0*/  ISETP.NE.AND P5, PT, R240, 0x1, PT ;  /* 0x00000001f000780c */ /* 0x000fd20003fa5270 */
[----:B------:R-:W-:Y:S05]  /*98e0*/  @P0 BRA `(.L_x_763) ;  /* 0x0000002000000947 */ /* 0x000fea0003800000 */
[----:B------:R-:W-:-:S04]  /*98f0*/  DEPBAR.LE SB0, 0x1 ;  /* 0x000080400000791a */ /* 0x000fc80000000000 */
[----:B------:R-:W-:Y:S05]  /*9900*/  BRA `(.L_x_764) ;  /* 0x00006f3000007947 */ /* 0x000fea0003800000 */
.L_x_763:
[----:B------:R-:W2:Y:S01]  /*9910*/  S2R R89, SR_TID.X ;  /* 0x0000000000597919 */ /* 0x000ea20000002100 */
[----:B------:R-:W-:Y:S01]  /*9920*/  ULDC.U8 UR4, c[0x0][0x298] ;  /* 0x0000a60000047ab9 */ /* 0x000fe20000000000 */
[----:B-1---5:R-:W-:Y:S01]  /*9930*/  SHF.R.S32.HI R0, RZ, 0x1f, R134 ;  /* 0x0000001fff007819 */ /* 0x022fe20000011486 */
[----:B------:R-:W-:Y:S01]  /*9940*/  IMAD.WIDE.U32 R4, R134, c[0x0][0x280], RZ ;  /* 0x0000a00086047a25 */ /* 0x000fe200078e00ff */
[----:B------:R-:W-:Y:S01]  /*9950*/  ISETP.NE.AND P0, PT, RZ, UR4, PT ;  /* 0x00000004ff007c0c */ /* 0x000fe2000bf05270 */
[----:B------:R-:W-:Y:S01]  /*9960*/  BSSY B2, `(.L_x_764) ;  /* 0x00006ed000027945 */ /* 0x000fe20003800000 */
[----:B------:R-:W-:Y:S01]  /*9970*/  LEA.HI R97, R98, R98, RZ, 0x1 ;  /* 0x0000006262617211 */ /* 0x000fe200078f08ff */
[C---:B------:R-:W-:Y:S02]  /*9980*/  IMAD R2, R0.reuse, c[0x0][0x280], RZ ;  /* 0x0000a00000027a24 */ /* 0x040fe400078e02ff */
[----:B------:R-:W-:Y:S01]  /*9990*/  IMAD R0, R0, c[0x0][0x290], RZ ;  /* 0x0000a40000007a24 */ /* 0x000fe200078e02ff */
[----:B------:R-:W-:Y:S01]  /*99a0*/  LOP3.LUT R97, R97, 0xfffffffe, RZ, 0xc0, !PT ;  /* 0xfffffffe61617812 */ /* 0x000fe200078ec0ff */
[----:B------:R-:W-:-:S02]  /*99b0*/  IMAD R7, R134, c[0x0][0x284], R2 ;  /* 0x0000a10086077a24 */ /* 0x000fc400078e0202 */
[C---:B------:R-:W-:Y:S01]  /*99c0*/  IMAD R6, R134.reuse, c[0x0][0x294], R0 ;  /* 0x0000a50086067a24 */ /* 0x040fe200078e0200 */
[----:B------:R-:W-:Y:S01]  /*99d0*/  IADD3 R97, -R97, R98, RZ ;  /* 0x0000006261617210 */ /* 0x000fe20007ffe1ff */
[----:B------:R-:W-:Y:S01]  /*99e0*/  IMAD.WIDE.U32 R2, R134, c[0x0][0x290], RZ ;  /* 0x0000a40086027a25 */ /* 0x000fe200078e00ff */
[----:B------:R-:W-:-:S03]  /*99f0*/  IADD3 R7, R7, R5, RZ ;  /* 0x0000000507077210 */ /* 0x000fc60007ffe0ff */
[----:B------:R-:W-:Y:S01]  /*9a00*/  IMAD.IADD R6, R6, 0x1, R3 ;  /* 0x0000000106067824 */ /* 0x000fe200078e0203 */
[----:B--2---:R-:W-:-:S04]  /*9a10*/  LEA.HI R99, R89, R89, RZ, 0x1 ;  /* 0x0000005959637211 */ /* 0x004fc800078f08ff */
[----:B------:R-:W-:-:S04]  /*9a20*/  SHF.R.S32.HI R99, RZ, 0x1, R99 ;  /* 0x00000001ff637819 */ /* 0x000fc80000011463 */
[----:B------:R-:W-:-:S05]  /*9a30*/  IADD3 R20, R99, R239, RZ ;  /* 0x000000ef63147210 */ /* 0x000fca0007ffe0ff */
[----:B------:R-:W-:Y:S01]  /*9a40*/  IMAD R0, R97, 0x40, R20 ;  /* 0x0000004061007824 */ /* 0x000fe200078e0214 */
[----:B------:R-:W-:Y:S05]  /*9a50*/  @!P0 BRA `(.L_x_765) ;  /* 0x0000376000008947 */ /* 0x000fea0003800000 */
[----:B------:R-:W-:Y:S01]  /*9a60*/  @P5 IMAD.HI.U32 R3, R0, c[0x0][0x2c8], RZ ;  /* 0x0000b20000035a27 */ /* 0x000fe200078e00ff */
[----:B------:R-:W-:Y:S01]  /*9a70*/  BSSY B0, `(.L_x_766) ;  /* 0x0000068000007945 */ /* 0x000fe20003800000 */
[----:B------:R-:W-:Y:S01]  /*9a80*/  SHF.R.S32.HI R47, RZ, 0x1f, R29 ;  /* 0x0000001fff2f7819 */ /* 0x000fe2000001141d */
[----:B------:R-:W-:Y:S01]  /*9a90*/  CS2R R70, SRZ ;  /* 0x0000000000467805 */ /* 0x000fe2000001ff00 */
[----:B------:R-:W-:Y:S01]  /*9aa0*/  IMAD.MOV.U32 R5, RZ, RZ, R7 ;  /* 0x000000ffff057224 */ /* 0x000fe200078e0007 */
[----:B------:R-:W-:Y:S01]  /*9ab0*/  @P5 SHF.R.U32.HI R0, RZ, c[0x0][0x2cc], R3 ;  /* 0x0000b300ff005a19 */ /* 0x000fe20000011603 */
[----:B------:R-:W-:Y:S01]  /*9ac0*/  IMAD.MOV.U32 R7, RZ, RZ, R6 ;  /* 0x000000ffff077224 */ /* 0x000fe200078e0006 */
[----:B------:R-:W-:Y:S01]  /*9ad0*/  SHF.R.S32.HI R21, RZ, 0x1f, R30 ;  /* 0x0000001fff157819 */ /* 0x000fe2000001141e */
[----:B------:R-:W-:Y:S01]  /*9ae0*/  IMAD.MOV.U32 R6, RZ, RZ, R2 ;  /* 0x000000ffff067224 */ /* 0x000fe200078e0002 */
[----:B------:R-:W-:Y:S01]  /*9af0*/  SHF.R.S32.HI R3, RZ, 0x1f, R0 ;  /* 0x0000001fff037819 */ /* 0x000fe20000011400 */
[----:B------:R-:W-:Y:S01]  /*9b00*/  IMAD.WIDE.U32 R4, R0, c[0x0][0x280], R4 ;  /* 0x0000a00000047a25 */ /* 0x000fe200078e0004 */
[----:B------:R-:W-:Y:S01]  /*9b10*/  SHF.R.S32.HI R48, RZ, 0x1f, R153 ;  /* 0x0000001fff307819 */ /* 0x000fe20000011499 */
[----:B------:R-:W-:Y:S01]  /*9b20*/  CS2R R42, SRZ ;  /* 0x00000000002a7805 */ /* 0x000fe2000001ff00 */
[----:B------:R-:W-:Y:S01]  /*9b30*/  SHF.R.S32.HI R49, RZ, 0x1f, R28 ;  /* 0x0000001fff317819 */ /* 0x000fe2000001141c */
[C---:B------:R-:W-:Y:S01]  /*9b40*/  IMAD R8, R3.reuse, c[0x0][0x280], RZ ;  /* 0x0000a00003087a24 */ /* 0x040fe200078e02ff */
[----:B------:R-:W-:Y:S01]  /*9b50*/  LEA R38, P0, R4, c[0x0][0x270], 0x1 ;  /* 0x00009c0004267a11 */ /* 0x000fe200078008ff */
[----:B------:R-:W-:Y:S01]  /*9b60*/  IMAD R9, R3, c[0x0][0x290], RZ ;  /* 0x0000a40003097a24 */ /* 0x000fe200078e02ff */
[----:B------:R-:W-:Y:S01]  /*9b70*/  SHF.R.S32.HI R46, RZ, 0x1f, R164 ;  /* 0x0000001fff2e7819 */ /* 0x000fe200000114a4 */
[C---:B------:R-:W-:Y:S01]  /*9b80*/  IMAD R8, R0.reuse, c[0x0][0x284], R8 ;  /* 0x0000a10000087a24 */ /* 0x040fe200078e0208 */
[----:B------:R-:W-:Y:S01]  /*9b90*/  CS2R R34, SRZ ;  /* 0x0000000000227805 */ /* 0x000fe2000001ff00 */
[----:B------:R-:W-:Y:S01]  /*9ba0*/  IMAD.WIDE.U32 R2, R0, c[0x0][0x290], R6 ;  /* 0x0000a40000027a25 */ /* 0x000fe200078e0006 */
[----:B------:R-:W-:Y:S01]  /*9bb0*/  CS2R R26, SRZ ;  /* 0x00000000001a7805 */ /* 0x000fe2000001ff00 */
[----:B------:R-:W-:Y:S01]  /*9bc0*/  CS2R R22, SRZ ;  /* 0x0000000000167805 */ /* 0x000fe2000001ff00 */
[----:B------:R-:W-:Y:S01]  /*9bd0*/  CS2R R16, SRZ ;  /* 0x0000000000107805 */ /* 0x000fe2000001ff00 */
[----:B------:R-:W-:Y:S01]  /*9be0*/  IMAD.IADD R5, R5, 0x1, R8 ;  /* 0x0000000105057824 */ /* 0x000fe200078e0208 */
[----:B------:R-:W-:Y:S01]  /*9bf0*/  LEA R39, P1, R2, c[0x0][0x288], 0x1 ;  /* 0x0000a20002277a11 */ /* 0x000fe200078208ff */
[----:B------:R-:W-:Y:S01]  /*9c00*/  IMAD R0, R0, c[0x0][0x294], R9 ;  /* 0x0000a50000007a24 */ /* 0x000fe200078e0209 */
[----:B------:R-:W-:Y:S01]  /*9c10*/  CS2R R44, SRZ ;  /* 0x00000000002c7805 */ /* 0x000fe2000001ff00 */
[----:B------:R-:W-:Y:S01]  /*9c20*/  CS2R R8, SRZ ;  /* 0x0000000000087805 */ /* 0x000fe2000001ff00 */
[----:B------:R-:W-:Y:S01]  /*9c30*/  LEA.HI.X R15, R4, c[0x0][0x274], R5, 0x1, P0 ;  /* 0x00009d00040f7a11 */ /* 0x000fe200000f0c05 */
[----:B------:R-:W-:Y:S01]  /*9c40*/  IMAD.IADD R0, R3, 0x1, R0 ;  /* 0x0000000103007824 */ /* 0x000fe200078e0200 */
[----:B------:R-:W-:Y:S01]  /*9c50*/  ISETP.GE.AND P0, PT, R20, R31, PT ;  /* 0x0000001f1400720c */ /* 0x000fe20003f06270 */
[----:B------:R1:W2:Y:S01]  /*9c60*/  SHFL.IDX PT, R4, R38, RZ, 0x1e1f ;  /* 0x001e1fff26047589 */ /* 0x0002a200000e0000 */
[----:B------:R-:W-:Y:S01]  /*9c70*/  CS2R R36, SRZ ;  /* 0x0000000000247805 */ /* 0x000fe2000001ff00 */
[----:B------:R-:W-:Y:S01]  /*9c80*/  CS2R R32, SRZ ;  /* 0x0000000000207805 */ /* 0x000fe2000001ff00 */
[----:B------:R-:W-:Y:S01]  /*9c90*/  LEA.HI.X R14, R2, c[0x0][0x28c], R0, 0x1, P1 ;  /* 0x0000a300020e7a11 */ /* 0x000fe200008f0c00 */
[----:B------:R1:W3:Y:S01]  /*9ca0*/  SHFL.IDX PT, R5, R15, RZ, 0x1e1f ;  /* 0x001e1fff0f057589 */ /* 0x0002e200000e0000 */
[----:B------:R-:W-:Y:S01]  /*9cb0*/  CS2R R24, SRZ ;  /* 0x0000000000187805 */ /* 0x000fe2000001ff00 */
[----:B------:R-:W-:Y:S01]  /*9cc0*/  CS2R R18, SRZ ;  /* 0x0000000000127805 */ /* 0x000fe2000001ff00 */
[----:B------:R-:W-:Y:S01]  /*9cd0*/  CS2R R6, SRZ ;  /* 0x0000000000067805 */ /* 0x000fe2000001ff00 */
[----:B------:R1:W4:Y:S04]  /*9ce0*/  SHFL.IDX PT, R2, R39, RZ, 0x1e1f ;  /* 0x001e1fff27027589 */ /* 0x00032800000e0000 */
[----:B------:R1:W1:Y:S01]  /*9cf0*/  SHFL.IDX PT, R3, R14, RZ, 0x1e1f ;  /* 0x001e1fff0e037589 */ /* 0x00026200000e0000 */
[----:B------:R-:W-:Y:S05]  /*9d00*/  @P0 BRA `(.L_x_767) ;  /* 0x000003e000000947 */ /* 0x000fea0003800000 */
[----:B------:R-:W-:Y:S01]  /*9d10*/  ISETP.GE.AND P0, PT, R30, c[0x0][0x27c], PT ;  /* 0x00009f001e007a0c */ /* 0x000fe20003f06270 */
[----:B------:R-:W-:Y:S01]  /*9d20*/  CS2R R16, SRZ ;  /* 0x0000000000107805 */ /* 0x000fe2000001ff00 */
[----:B------:R-:W-:-:S11]  /*9d30*/  CS2R R18, SRZ ;  /* 0x0000000000127805 */ /* 0x000fd6000001ff00 */
[C---:B------:R-:W-:Y:S01]  /*9d40*/  @!P0 IMAD.SHL.U32 R0, R30.reuse, 0x2, RZ ;  /* 0x000000021e008824 */ /* 0x040fe200078e00ff */
[----:B------:R-:W-:-:S04]  /*9d50*/  @!P0 SHF.L.U64.HI R7, R30, 0x1, R21 ;  /* 0x000000011e078819 */ /* 0x000fc80000010215 */
[----:B--2---:R-:W-:-:S05]  /*9d60*/  @!P0 IADD3 R8, P1, R4, R0, RZ ;  /* 0x0000000004088210 */ /* 0x004fca0007f3e0ff */
[----:B---3--:R-:W-:Y:S01]  /*9d70*/  @!P0 IMAD.X R9, R5, 0x1, R7, P1 ;  /* 0x0000000105098824 */ /* 0x008fe200008e0607 */
[----:B----4-:R-:W-:-:S04]  /*9d80*/  @!P0 IADD3 R6, P1, R2, R0, RZ ;  /* 0x0000000002068210 */ /* 0x010fc80007f3e0ff */
[----:B------:R2:W5:Y:S01]  /*9d90*/  @!P0 LD.E.64 R16, [R8.64] ;  /* 0x0000000608108980 */ /* 0x000562000c101b00 */
[----:B-1----:R-:W-:Y:S01]  /*9da0*/  @!P0 IMAD.X R7, R3, 0x1, R7, P1 ;  /* 0x0000000103078824 */ /* 0x002fe200008e0607 */
[----:B------:R-:W-:-:S04]  /*9db0*/  ISETP.GE.AND P1, PT, R164, c[0x0][0x27c], PT ;  /* 0x00009f00a4007a0c */ /* 0x000fc80003f26270 */
[----:B------:R1:W5:Y:S09]  /*9dc0*/  @!P0 LD.E.64 R18, [R6.64] ;  /* 0x0000000606128980 */ /* 0x000372000c101b00 */
[C---:B------:R-:W-:Y:S01]  /*9dd0*/  @!P1 IMAD.SHL.U32 R10, R164.reuse, 0x2, RZ ;  /* 0x00000002a40a9824 */ /* 0x040fe200078e00ff */
[----:B------:R-:W-:-:S04]  /*9de0*/  @!P1 SHF.L.U64.HI R0, R164, 0x1, R46 ;  /* 0x00000001a4009819 */ /* 0x000fc8000001022e */
[----:B--2---:R-:W-:-:S05]  /*9df0*/  @!P1 IADD3 R8, P0, R4, R10, RZ ;  /* 0x0000000a04089210 */ /* 0x004fca0007f1e0ff */
[----:B------:R-:W-:Y:S01]  /*9e00*/  @!P1 IMAD.X R9, R5, 0x1, R0, P0 ;  /* 0x0000000105099824 */ /* 0x000fe200000e0600 */
[----:B-1----:R-:W-:-:S05]  /*9e10*/  @!P1 IADD3 R6, P0, R2, R10, RZ ;  /* 0x0000000a02069210 */ /* 0x002fca0007f1e0ff */
[----:B------:R-:W-:Y:S01]  /*9e20*/  @!P1 IMAD.X R7, R3, 0x1, R0, P0 ;  /* 0x0000000103079824 */ /* 0x000fe200000e0600 */
[----:B------:R-:W-:Y:S01]  /*9e30*/  ISETP.GE.AND P0, PT, R29, c[0x0][0x27c], PT ;  /* 0x00009f001d007a0c */ /* 0x000fe20003f06270 */
[----:B------:R-:W-:Y:S01]  /*9e40*/  CS2R R22, SRZ ;  /* 0x0000000000167805 */ /* 0x000fe2000001ff00 */
[----:B------:R-:W-:Y:S01]  /*9e50*/  CS2R R24, SRZ ;  /* 0x0000000000187805 */ /* 0x000fe2000001ff00 */
[----:B------:R-:W-:-:S04]  /*9e60*/  ISETP.GE.AND P2, PT, R153, c[0x0][0x27c], PT ;  /* 0x00009f0099007a0c */ /* 0x000fc80003f46270 */
[----:B------:R1:W5:Y:S04]  /*9e70*/  @!P1 LD.E.64 R22, [R8.64] ;  /* 0x0000000608169980 */ /* 0x000368000c101b00 */
[----:B------:R2:W5:Y:S02]  /*9e80*/  @!P1 LD.E.64 R24, [R6.64] ;  /* 0x0000000606189980 */ /* 0x000564000c101b00 */
[C---:B------:R-:W-:Y:S01]  /*9e90*/  @!P0 IMAD.SHL.U32 R10, R29.reuse, 0x2, RZ ;  /* 0x000000021d0a8824 */ /* 0x040fe200078e00ff */
[----:B------:R-:W-:Y:S01]  /*9ea0*/  @!P0 SHF.L.U64.HI R0, R29, 0x1, R47 ;  /* 0x000000011d008819 */ /* 0x000fe2000001022f */
[----:B------:R-:W-:Y:S01]  /*9eb0*/  CS2R R26, SRZ ;  /* 0x00000000001a7805 */ /* 0x000fe2000001ff00 */
[----:B------:R-:W-:Y:S02]  /*9ec0*/  CS2R R32, SRZ ;  /* 0x0000000000207805 */ /* 0x000fe4000001ff00 */
[----:B-1----:R-:W-:-:S05]  /*9ed0*/  @!P0 IADD3 R8, P1, R4, R10, RZ ;  /* 0x0000000a04088210 */ /* 0x002fca0007f3e0ff */
[----:B------:R-:W-:Y:S01]  /*9ee0*/  @!P0 IMAD.X R9, R5, 0x1, R0, P1 ;  /* 0x0000000105098824 */ /* 0x000fe200008e0600 */
[----:B--2---:R-:W-:Y:S01]  /*9ef0*/  @!P0 IADD3 R6, P1, R2, R10, RZ ;  /* 0x0000000a02068210 */ /* 0x004fe20007f3e0ff */
[----:B------:R-:W-:-:S03]  /*9f00*/  @!P2 IMAD.SHL.U32 R10, R153, 0x2, RZ ;  /* 0x00000002990aa824 */ /* 0x000fc600078e00ff */
[----:B------:R1:W5:Y:S01]  /*9f10*/  @!P0 LD.E.64 R26, [R8.64] ;  /* 0x00000006081a8980 */ /* 0x000362000c101b00 */
[----:B------:R-:W-:Y:S01]  /*9f20*/  @!P0 IMAD.X R7, R3, 0x1, R0, P1 ;  /* 0x0000000103078824 */ /* 0x000fe200008e0600 */
[----:B------:R-:W-:-:S04]  /*9f30*/  @!P2 SHF.L.U64.HI R0, R153, 0x1, R48 ;  /* 0x000000019900a819 */ /* 0x000fc80000010230 */
[----:B------:R2:W5:Y:S01]  /*9f40*/  @!P0 LD.E.64 R32, [R6.64] ;  /* 0x0000000606208980 */ /* 0x000562000c101b00 */
[----:B------:R-:W-:Y:S01]  /*9f50*/  ISETP.GE.AND P1, PT, R154, c[0x0][0x27c], PT ;  /* 0x00009f009a007a0c */ /* 0x000fe20003f26270 */
[----:B------:R-:W-:Y:S01]  /*9f60*/  CS2R R34, SRZ ;  /* 0x0000000000227805 */ /* 0x000fe2000001ff00 */
[----:B------:R-:W-:Y:S01]  /*9f70*/  CS2R R36, SRZ ;  /* 0x0000000000247805 */ /* 0x000fe2000001ff00 */
[----:B-1----:R-:W-:-:S05]  /*9f80*/  @!P2 IADD3 R8, P0, R4, R10, RZ ;  /* 0x0000000a0408a210 */ /* 0x002fca0007f1e0ff */
[----:B------:R-:W-:Y:S01]  /*9f90*/  @!P2 IMAD.X R9, R5, 0x1, R0, P0 ;  /* 0x000000010509a824 */ /* 0x000fe200000e0600 */
[----:B--2---:R-:W-:-:S04]  /*9fa0*/  @!P2 IADD3 R6, P0, R2, R10, RZ ;  /* 0x0000000a0206a210 */ /* 0x004fc80007f1e0ff */
[----:B------:R-:W-:Y:S01]  /*9fb0*/  @!P1 IMAD.WIDE R12, R154, 0x2, R4 ;  /* 0x000000029a0c9825 */ /* 0x000fe200078e0204 */
[----:B------:R1:W5:Y:S03]  /*9fc0*/  @!P2 LD.E.64 R34, [R8.64] ;  /* 0x000000060822a980 */ /* 0x000366000c101b00 */
[----:B------:R-:W-:Y:S01]  /*9fd0*/  @!P2 IMAD.X R7, R3, 0x1, R0, P0 ;  /* 0x000000010307a824 */ /* 0x000fe200000e0600 */
[----:B------:R-:W-:Y:S01]  /*9fe0*/  ISETP.GE.AND P0, PT, R28, c[0x0][0x27c], PT ;  /* 0x00009f001c007a0c */ /* 0x000fe20003f06270 */
[----:B------:R-:W-:-:S03]  /*9ff0*/  @!P1 IMAD.WIDE R10, R154, 0x2, R2 ;  /* 0x000000029a0a9825 */ /* 0x000fc600078e0202 */
[----:B------:R2:W5:Y:S09]  /*a000*/  @!P2 LD.E.64 R36, [R6.64] ;  /* 0x000000060624a980 */ /* 0x000572000c101b00 */
[----:B------:R-:W-:Y:S01]  /*a010*/  @!P0 IMAD.SHL.U32 R0, R28, 0x2, RZ ;  /* 0x000000021c008824 */ /* 0x000fe200078e00ff */
[----:B-1----:R-:W-:Y:S01]  /*a020*/  CS2R R8, SRZ ;  /* 0x0000000000087805 */ /* 0x002fe2000001ff00 */
[----:B--2---:R-:W-:-:S05]  /*a030*/  CS2R R6, SRZ ;  /* 0x0000000000067805 */ /* 0x004fca000001ff00 */
[----:B------:R1:W5:Y:S04]  /*a040*/  @!P1 LD.E.64 R8, [R12.64] ;  /* 0x000000060c089980 */ /* 0x000368000c101b00 */
[----:B------:R2:W5:Y:S01]  /*a050*/  @!P1 LD.E.64 R6, [R10.64] ;  /* 0x000000060a069980 */ /* 0x000562000c101b00 */
[----:B------:R-:W-:Y:S01]  /*a060*/  @!P0 IADD3 R4, P1, R4, R0, RZ ;  /* 0x0000000004048210 */ /* 0x000fe20007f3e0ff */
[----:B------:R-:W-:Y:S01]  /*a070*/  CS2R R42, SRZ ;  /* 0x00000000002a7805 */ /* 0x000fe2000001ff00 */
[----:B------:R-:W-:Y:S01]  /*a080*/  CS2R R44, SRZ ;  /* 0x00000000002c7805 */ /* 0x000fe2000001ff00 */
[----:B--2---:R-:W-:-:S05]  /*a090*/  @!P0 SHF.L.U64.HI R10, R28, 0x1, R49 ;  /* 0x000000011c0a8819 */ /* 0x004fca0000010231 */
[----:B------:R-:W-:Y:S01]  /*a0a0*/  @!P0 IMAD.X R5, R5, 0x1, R10, P1 ;  /* 0x0000000105058824 */ /* 0x000fe200008e060a */
[----:B------:R-:W-:-:S04]  /*a0b0*/  @!P0 IADD3 R2, P1, R2, R0, RZ ;  /* 0x0000000002028210 */ /* 0x000fc80007f3e0ff */
[----:B------:R1:W5:Y:S01]  /*a0c0*/  @!P0 LD.E.64 R42, [R4.64] ;  /* 0x00000006042a8980 */ /* 0x000362000c101b00 */
[----:B------:R-:W-:-:S05]  /*a0d0*/  @!P0 IMAD.X R3, R3, 0x1, R10, P1 ;  /* 0x0000000103038824 */ /* 0x000fca00008e060a */
[----:B------:R1:W5:Y:S03]  /*a0e0*/  @!P0 LD.E.64 R44, [R2.64] ;  /* 0x00000006022c8980 */ /* 0x000366000c101b00 */
.L_x_767:
[----:B------:R-:W-:Y:S05]  /*a0f0*/  BSYNC B0 ;  /* 0x0000000000007941 */ /* 0x000fea0003800000 */
.L_x_766:
[----:B------:R-:W-:Y:S01]  /*a100*/  IADD3 R0, R20, 0x40, RZ ;  /* 0x0000004014007810 */ /* 0x000fe20007ffe0ff */
[----:B-1--45:R-:W-:Y:S01]  /*a110*/  IMAD.MOV.U32 R2, RZ, RZ, R34 ;  /* 0x000000ffff027224 */ /* 0x032fe200078e0022 */
[----:B------:R-:W-:Y:S01]  /*a120*/  MOV R10, R6 ;  /* 0x00000006000a7202 */ /* 0x000fe20000000f00 */
[----:B--2---:R-:W-:Y:S01]  /*a130*/  IMAD.MOV.U32 R4, RZ, RZ, R42 ;  /* 0x000000ffff047224 */ /* 0x004fe200078e002a */
[----:B------:R-:W-:Y:S01]  /*a140*/  ISETP.GE.AND P0, PT, R0, R31, PT ;  /* 0x0000001f0000720c */ /* 0x000fe20003f06270 */
[----:B------:R-:W-:Y:S01]  /*a150*/  IMAD.MOV.U32 R0, RZ, RZ, R35 ;  /* 0x000000ffff007224 */ /* 0x000fe200078e0023 */
[----:B---3--:R-:W1:Y:S01]  /*a160*/  SHFL.IDX PT, R5, R15, 0x1, 0x1e1f ;  /* 0x003e1f000f057f89 */ /* 0x008e6200000e0000 */
[----:B------:R-:W-:Y:S01]  /*a170*/  IMAD.MOV.U32 R3, RZ, RZ, R43 ;  /* 0x000000ffff037224 */ /* 0x000fe200078e002b */
[----:B------:R-:W-:Y:S01]  /*a180*/  BSSY B0, `(.L_x_768) ;  /* 0x000006d000007945 */ /* 0x000fe20003800000 */
[----:B------:R-:W-:Y:S01]  /*a190*/  IMAD.MOV.U32 R12, RZ, RZ, R18 ;  /* 0x000000ffff0c7224 */ /* 0x000fe200078e0012 */
[----:B------:R-:W-:Y:S01]  /*a1a0*/  PRMT R78, R0, 0x5410, R2 ;  /* 0x00005410004e7816 */ /* 0x000fe20000000002 */
[----:B------:R-:W-:Y:S01]  /*a1b0*/  IMAD.MOV.U32 R2, RZ, RZ, R22 ;  /* 0x000000ffff027224 */ /* 0x000fe200078e0016 */
[----:B------:R-:W-:Y:S01]  /*a1c0*/  PRMT R80, R3, 0x5410, R4 ;  /* 0x0000541003507816 */ /* 0x000fe20000000004 */
[----:B------:R-:W-:Y:S01]  /*a1d0*/  IMAD.MOV.U32 R0, RZ, RZ, R23 ;  /* 0x000000ffff007224 */ /* 0x000fe200078e0017 */
[----:B------:R-:W-:Y:S01]  /*a1e0*/  MOV R4, R26 ;  /* 0x0000001a00047202 */ /* 0x000fe20000000f00 */
[----:B------:R-:W-:Y:S01]  /*a1f0*/  IMAD.MOV.U32 R3, RZ, RZ, R27 ;  /* 0x000000ffff037224 */ /* 0x000fe200078e001b */
[----:B------:R-:W-:Y:S01]  /*a200*/  CS2R R62, SRZ ;  /* 0x00000000003e7805 */ /* 0x000fe2000001ff00 */
[----:B------:R-:W-:Y:S01]  /*a210*/  IMAD.MOV.U32 R11, RZ, RZ, R19 ;  /* 0x000000ffff0b7224 */ /* 0x000fe200078e0013 */
[----:B------:R-:W-:Y:S01]  /*a220*/  PRMT R74, R0, 0x5410, R2 ;  /* 0x00005410004a7816 */ /* 0x000fe20000000002 */
[----:B------:R-:W-:Y:S01]  /*a230*/  IMAD.MOV.U32 R2, RZ, RZ, R8 ;  /* 0x000000ffff027224 */ /* 0x000fe200078e0008 */
[----:B------:R-:W-:Y:S01]  /*a240*/  PRMT R76, R3, 0x5410, R4 ;  /* 0x00005410034c7816 */ /* 0x000fe20000000004 */
[----:B------:R-:W-:Y:S01]  /*a250*/  IMAD.MOV.U32 R0, RZ, RZ, R9 ;  /* 0x000000ffff007224 */ /* 0x000fe200078e0009 */
[----:B------:R-:W-:Y:S01]  /*a260*/  MOV R4, R16 ;  /* 0x0000001000047202 */ /* 0x000fe20000000f00 */
[----:B------:R-:W-:Y:S01]  /*a270*/  IMAD.MOV.U32 R3, RZ, RZ, R17 ;  /* 0x000000ffff037224 */ /* 0x000fe200078e0011 */
[----:B------:R-:W-:Y:S01]  /*a280*/  PRMT R69, R11, 0x5410, R12 ;  /* 0x000054100b457816 */ /* 0x000fe2000000000c */
[----:B------:R-:W-:Y:S01]  /*a290*/  CS2R R58, SRZ ;  /* 0x00000000003a7805 */ /* 0x000fe2000001ff00 */
[----:B------:R-:W-:Y:S01]  /*a2a0*/  PRMT R68, R0, 0x5410, R2 ;  /* 0x0000541000447816 */ /* 0x000fe20000000002 */
[----:B------:R-:W-:Y:S01]  /*a2b0*/  IMAD.MOV.U32 R2, RZ, RZ, R36 ;  /* 0x000000ffff027224 */ /* 0x000fe200078e0024 */
[----:B------:R-:W-:Y:S01]  /*a2c0*/  PRMT R72, R3, 0x5410, R4 ;  /* 0x0000541003487816 */ /* 0x000fe20000000004 */
[----:B------:R-:W-:Y:S01]  /*a2d0*/  IMAD.MOV.U32 R0, RZ, RZ, R37 ;  /* 0x000000ffff007224 */ /* 0x000fe200078e0025 */
[----:B------:R-:W-:Y:S01]  /*a2e0*/  MOV R4, R44 ;  /* 0x0000002c00047202 */ /* 0x000fe20000000f00 */
[----:B------:R-:W-:Y:S01]  /*a2f0*/  IMAD.MOV.U32 R3, RZ, RZ, R45 ;  /* 0x000000ffff037224 */ /* 0x000fe200078e002d */
[----:B------:R-:W-:Y:S01]  /*a300*/  CS2R R54, SRZ ;  /* 0x0000000000367805 */ /* 0x000fe2000001ff00 */
[----:B------:R-:W-:Y:S01]  /*a310*/  CS2R R50, SRZ ;  /* 0x0000000000327805 */ /* 0x000fe2000001ff00 */
[----:B------:R-:W-:Y:S01]  /*a320*/  PRMT R77, R0, 0x5410, R2 ;  /* 0x00005410004d7816 */ /* 0x000fe20000000002 */
[----:B------:R-:W-:Y:S01]  /*a330*/  IMAD.MOV.U32 R2, RZ, RZ, R24 ;  /* 0x000000ffff027224 */ /* 0x000fe200078e0018 */
[----:B------:R-:W-:Y:S01]  /*a340*/  PRMT R79, R3, 0x5410, R4 ;  /* 0x00005410034f7816 */ /* 0x000fe20000000004 */
[----:B------:R-:W-:Y:S01]  /*a350*/  IMAD.MOV.U32 R3, RZ, RZ, R33 ;  /* 0x000000ffff037224 */ /* 0x000fe200078e0021 */
[----:B------:R-:W-:Y:S01]  /*a360*/  MOV R0, R25 ;  /* 0x0000001900007202 */ /* 0x000fe20000000f00 */
[----:B------:R-:W-:Y:S01]  /*a370*/  CS2R R66, SRZ ;  /* 0x0000000000427805 */ /* 0x000fe2000001ff00 */
[----:B------:R-:W-:Y:S01]  /*a380*/  MOV R4, R32 ;  /* 0x0000002000047202 */ /* 0x000fe20000000f00 */
[----:B------:R-:W-:Y:S01]  /*a390*/  CS2R R64, SRZ ;  /* 0x0000000000407805 */ /* 0x000fe2000001ff00 */
[----:B------:R-:W-:Y:S01]  /*a3a0*/  PRMT R73, R0, 0x5410, R2 ;  /* 0x0000541000497816 */ /* 0x000fe20000000002 */
[----:B------:R-:W-:Y:S01]  /*a3b0*/  IMAD.MOV.U32 R0, RZ, RZ, R7 ;  /* 0x000000ffff007224 */ /* 0x000fe200078e0007 */
[----:B------:R-:W-:Y:S01]  /*a3c0*/  PRMT R75, R3, 0x5410, R4 ;  /* 0x00005410034b7816 */ /* 0x000fe20000000004 */
[----:B------:R-:W2:Y:S01]  /*a3d0*/  SHFL.IDX PT, R2, R39, 0x1, 0x1e1f ;  /* 0x003e1f0027027f89 */ /* 0x000ea200000e0000 */
[----:B------:R-:W-:Y:S01]  /*a3e0*/  CS2R R60, SRZ ;  /* 0x00000000003c7805 */ /* 0x000fe2000001ff00 */
[----:B------:R-:W-:Y:S01]  /*a3f0*/  CS2R R56, SRZ ;  /* 0x0000000000387805 */ /* 0x000fe2000001ff00 */
[----:B------:R-:W-:Y:S01]  /*a400*/  PRMT R20, R0, 0x5410, R10 ;  /* 0x0000541000147816 */ /* 0x000fe2000000000a */
[----:B------:R3:W4:Y:S01]  /*a410*/  SHFL.IDX PT, R4, R38, 0x1, 0x1e1f ;  /* 0x003e1f0026047f89 */ /* 0x00072200000e0000 */
[----:B------:R-:W-:Y:S01]  /*a420*/  CS2R R52, SRZ ;  /* 0x0000000000347805 */ /* 0x000fe2000001ff00 */
[----:B------:R-:W-:-:S02]  /*a430*/  CS2R R40, SRZ ;  /* 0x0000000000287805 */ /* 0x000fc4000001ff00 */
[----:B------:R1:W1:Y:S01]  /*a440*/  SHFL.IDX PT, R3, R14, 0x1, 0x1e1f ;  /* 0x003e1f000e037f89 */ /* 0x00026200000e0000 */
[----:B---3--:R-:W-:Y:S01]  /*a450*/  CS2R R38, SRZ ;  /* 0x0000000000267805 */ /* 0x008fe2000001ff00 */
[----:B------:R-:W-:Y:S05]  /*a460*/  @P0 BRA `(.L_x_769) ;  /* 0x000003e000000947 */ /* 0x000fea0003800000 */
[----:B--2-4-:R-:W-:Y:S01]  /*a470*/  ISETP.GE.AND P0, PT, R30, c[0x0][0x27c], PT ;  /* 0x00009f001e007a0c */ /* 0x014fe20003f06270 */
[----:B------:R-:W-:Y:S01]  /*a480*/  CS2R R50, SRZ ;  /* 0x0000000000327805 */ /* 0x000fe2000001ff00 */
[----:B------:R-:W-:-:S11]  /*a490*/  CS2R R52, SRZ ;  /* 0x0000000000347805 */ /* 0x000fd6000001ff00 */
[C---:B------:R-:W-:Y:S01]  /*a4a0*/  @!P0 IMAD.SHL.U32 R0, R30.reuse, 0x2, RZ ;  /* 0x000000021e008824 */ /* 0x040fe200078e00ff */
[----:B------:R-:W-:-:S04]  /*a4b0*/  @!P0 SHF.L.U64.HI R11, R30, 0x1, R21 ;  /* 0x000000011e0b8819 */ /* 0x000fc80000010215 */
[----:B------:R-:W-:-:S05]  /*a4c0*/  @!P0 IADD3 R12, P1, R4, R0, RZ ;  /* 0x00000000040c8210 */ /* 0x000fca0007f3e0ff */
[----:B-1----:R-:W-:Y:S01]  /*a4d0*/  @!P0 IMAD.X R13, R5, 0x1, R11, P1 ;  /* 0x00000001050d8824 */ /* 0x002fe200008e060b */
[----:B------:R-:W-:-:S04]  /*a4e0*/  @!P0 IADD3 R10, P1, R2, R0, RZ ;  /* 0x00000000020a8210 */ /* 0x000fc80007f3e0ff */
[----:B------:R1:W5:Y:S01]  /*a4f0*/  @!P0 LD.E.64 R50, [R12.64] ;  /* 0x000000060c328980 */ /* 0x000362000c101b00 */
[----:B------:R-:W-:Y:S01]  /*a500*/  @!P0 IMAD.X R11, R3, 0x1, R11, P1 ;  /* 0x00000001030b8824 */ /* 0x000fe200008e060b */
[----:B------:R-:W-:-:S04]  /*a510*/  ISETP.GE.AND P1, PT, R164, c[0x0][0x27c], PT ;  /* 0x00009f00a4007a0c */ /* 0x000fc80003f26270 */
[----:B------:R2:W5:Y:S09]  /*a520*/  @!P0 LD.E.64 R52, [R10.64] ;  /* 0x000000060a348980 */ /* 0x000572000c101b00 */
[----:B------:R-:W-:-:S05]  /*a530*/  @!P1 IMAD.SHL.U32 R0, R164, 0x2, RZ ;  /* 0x00000002a4009824 */ /* 0x000fca00078e00ff */
[----:B-1----:R-:W-:Y:S02]  /*a540*/  @!P1 IADD3 R12, P0, R4, R0, RZ ;  /* 0x00000000040c9210 */ /* 0x002fe40007f1e0ff */
[----:B--2---:R-:W-:-:S05]  /*a550*/  @!P1 SHF.L.U64.HI R11, R164, 0x1, R46 ;  /* 0x00000001a40b9819 */ /* 0x004fca000001022e */
[----:B------:R-:W-:Y:S01]  /*a560*/  @!P1 IMAD.X R13, R5, 0x1, R11, P0 ;  /* 0x00000001050d9824 */ /* 0x000fe200000e060b */
[----:B------:R-:W-:-:S05]  /*a570*/  @!P1 IADD3 R10, P0, R2, R0, RZ ;  /* 0x00000000020a9210 */ /* 0x000fca0007f1e0ff */
[----:B------:R-:W-:Y:S01]  /*a580*/  @!P1 IMAD.X R11, R3, 0x1, R11, P0 ;  /* 0x00000001030b9824 */ /* 0x000fe200000e060b */
[----:B------:R-:W-:Y:S01]  /*a590*/  ISETP.GE.AND P0, PT, R29, c[0x0][0x27c], PT ;  /* 0x00009f001d007a0c */ /* 0x000fe20003f06270 */
[----:B------:R-:W-:Y:S01]  /*a5a0*/  CS2R R54, SRZ ;  /* 0x0000000000367805 */ /* 0x000fe2000001ff00 */
[----:B------:R-:W-:Y:S01]  /*a5b0*/  CS2R R56, SRZ ;  /* 0x0000000000387805 */ /* 0x000fe2000001ff00 */
[----:B------:R-:W-:-:S04]  /*a5c0*/  ISETP.GE.AND P2, PT, R153, c[0x0][0x27c], PT ;  /* 0x00009f0099007a0c */ /* 0x000fc80003f46270 */
[----:B------:R1:W5:Y:S04]  /*a5d0*/  @!P1 LD.E.64 R54, [R12.64] ;  /* 0x000000060c369980 */ /* 0x000368000c101b00 */
[----:B------:R2:W5:Y:S02]  /*a5e0*/  @!P1 LD.E.64 R56, [R10.64] ;  /* 0x000000060a389980 */ /* 0x000564000c101b00 */
[----:B------:R-:W-:Y:S01]  /*a5f0*/  @!P0 IMAD.SHL.U32 R0, R29, 0x2, RZ ;  /* 0x000000021d008824 */ /* 0x000fe200078e00ff */
[----:B------:R-:W-:Y:S01]  /*a600*/  CS2R R58, SRZ ;  /* 0x00000000003a7805 */ /* 0x000fe2000001ff00 */
[----:B------:R-:W-:-:S03]  /*a610*/  CS2R R60, SRZ ;  /* 0x00000000003c7805 */ /* 0x000fc6000001ff00 */
[----:B-1----:R-:W-:Y:S02]  /*a620*/  @!P0 IADD3 R12, P1, R4, R0, RZ ;  /* 0x00000000040c8210 */ /* 0x002fe40007f3e0ff */
[----:B--2---:R-:W-:-:S05]  /*a630*/  @!P0 SHF.L.U64.HI R11, R29, 0x1, R47 ;  /* 0x000000011d0b8819 */ /* 0x004fca000001022f */
[----:B------:R-:W-:Y:S01]  /*a640*/  @!P0 IMAD.X R13, R5, 0x1, R11, P1 ;  /* 0x00000001050d8824 */ /* 0x000fe200008e060b */
[----:B------:R-:W-:Y:S01]  /*a650*/  @!P0 IADD3 R10, P1, R2, R0, RZ ;  /* 0x00000000020a8210 */ /* 0x000fe20007f3e0ff */
[----:B------:R-:W-:-:S03]  /*a660*/  @!P2 IMAD.SHL.U32 R0, R153, 0x2, RZ ;  /* 0x000000029900a824 */ /* 0x000fc600078e00ff */
[----:B------:R1:W5:Y:S01]  /*a670*/  @!P0 LD.E.64 R58, [R12.64] ;  /* 0x000000060c3a8980 */ /* 0x000362000c101b00 */
[----:B------:R-:W-:-:S05]  /*a680*/  @!P0 IMAD.X R11, R3, 0x1, R11, P1 ;  /* 0x00000001030b8824 */ /* 0x000fca00008e060b */
[----:B------:R2:W5:Y:S01]  /*a690*/  @!P0 LD.E.64 R60, [R10.64] ;  /* 0x000000060a3c8980 */ /* 0x000562000c101b00 */
[----:B------:R-:W-:Y:S01]  /*a6a0*/  ISETP.GE.AND P1, PT, R154, c[0x0][0x27c], PT ;  /* 0x00009f009a007a0c */ /* 0x000fe20003f26270 */
[----:B------:R-:W-:Y:S01]  /*a6b0*/  CS2R R62, SRZ ;  /* 0x00000000003e7805 */ /* 0x000fe2000001ff00 */
[----:B-1----:R-:W-:Y:S02]  /*a6c0*/  @!P2 IADD3 R12, P0, R4, R0, RZ ;  /* 0x00000000040ca210 */ /* 0x002fe40007f1e0ff */
[----:B--2---:R-:W-:-:S05]  /*a6d0*/  @!P2 SHF.L.U64.HI R11, R153, 0x1, R48 ;  /* 0x00000001990ba819 */ /* 0x004fca0000010230 */
[--C-:B------:R-:W-:Y:S01]  /*a6e0*/  @!P2 IMAD.X R13, R5, 0x1, R11.reuse, P0 ;  /* 0x00000001050da824 */ /* 0x100fe200000e060b */
[----:B------:R-:W-:Y:S01]  /*a6f0*/  @!P2 IADD3 R10, P0, R2, R0, RZ ;  /* 0x00000000020aa210 */ /* 0x000fe20007f1e0ff */
[----:B------:R-:W-:Y:S01]  /*a700*/  CS2R R64, SRZ ;  /* 0x0000000000407805 */ /* 0x000fe2000001ff00 */
[----:B------:R-:W-:Y:S01]  /*a710*/  CS2R R38, SRZ ;  /* 0x0000000000267805 */ /* 0x000fe2000001ff00 */
[----:B------:R-:W-:Y:S01]  /*a720*/  CS2R R40, SRZ ;  /* 0x0000000000287805 */ /* 0x000fe2000001ff00 */
[----:B------:R1:W5:Y:S01]  /*a730*/  @!P2 LD.E.64 R62, [R12.64] ;  /* 0x000000060c3ea980 */ /* 0x000362000c101b00 */
[----:B------:R-:W-:Y:S01]  /*a740*/  @!P2 IMAD.X R11, R3, 0x1, R11, P0 ;  /* 0x00000001030ba824 */ /* 0x000fe200000e060b */
[----:B------:R-:W-:-:S04]  /*a750*/  ISETP.GE.AND P0, PT, R28, c[0x0][0x27c], PT ;  /* 0x00009f001c007a0c */ /* 0x000fc80003f06270 */
[----:B------:R2:W5:Y:S09]  /*a760*/  @!P2 LD.E.64 R64, [R10.64] ;  /* 0x000000060a40a980 */ /* 0x000572000c101b00 */
[----:B------:R-:W-:Y:S02]  /*a770*/  @!P0 IMAD.SHL.U32 R0, R28, 0x2, RZ ;  /* 0x000000021c008824 */ /* 0x000fe400078e00ff */
[----:B-1----:R-:W-:-:S05]  /*a780*/  @!P1 IMAD.WIDE R12, R154, 0x2, R4 ;  /* 0x000000029a0c9825 */ /* 0x002fca00078e0204 */
[----:B------:R1:W5:Y:S01]  /*a790*/  @!P1 LD.E.64 R38, [R12.64] ;  /* 0x000000060c269980 */ /* 0x000362000c101b00 */
[----:B--2---:R-:W-:-:S05]  /*a7a0*/  @!P1 IMAD.WIDE R10, R154, 0x2, R2 ;  /* 0x000000029a0a9825 */ /* 0x004fca00078e0202 */
        /* <DEDUP_REMOVED lines=10> */
.L_x_769:
[----:B--2-4-:R-:W-:Y:S05]  /*a850*/  BSYNC B0 ;  /* 0x0000000000007941 */ /* 0x014fea0003800000 */
.L_x_768:
[----:B-----5:R-:W-:Y:S01]  /*a860*/  IMAD.MOV.U32 R0, RZ, RZ, R70 ;  /* 0x000000ffff007224 */ /* 0x020fe200078e0046 */
[----:B------:R-:W-:-:S04]  /*a870*/  DEPBAR.LE SB0, 0x1 ;  /* 0x000080400000791a */ /* 0x000fc80000000000 */
[----:B-1----:R-:W-:Y:S01]  /*a880*/  IMAD.MOV.U32 R4, RZ, RZ, R71 ;  /* 0x000000ffff047224 */ /* 0x002fe200078e0047 */
[----:B------:R-:W-:Y:S01]  /*a890*/  BSSY B1, `(.L_x_770) ;  /* 0x000015c000017945 */ /* 0x000fe20003800000 */
[----:B------:R-:W-:Y:S02]  /*a8a0*/  IMAD.MOV.U32 R3, RZ, RZ, R62 ;  /* 0x000000ffff037224 */ /* 0x000fe400078e003e */
[----:B------:R-:W-:Y:S01]  /*a8b0*/  IMAD.MOV.U32 R2, RZ, RZ, R63 ;  /* 0x000000ffff027224 */ /* 0x000fe200078e003f */
[----:B------:R-:W-:Y:S01]  /*a8c0*/  PRMT R88, R4, 0x5410, R0 ;  /* 0x0000541004587816 */ /* 0x000fe20000000000 */
[----:B------:R-:W-:Y:S01]  /*a8d0*/  IMAD.MOV.U32 R0, RZ, RZ, R58 ;  /* 0x000000ffff007224 */ /* 0x000fe200078e003a */
[----:B------:R-:W-:Y:S02]  /*a8e0*/  MOV R4, R59 ;  /* 0x0000003b00047202 */ /* 0x000fe40000000f00 */
[----:B------:R-:W-:Y:S01]  /*a8f0*/  PRMT R86, R2, 0x5410, R3 ;  /* 0x0000541002567816 */ /* 0x000fe20000000003 */
[----:B------:R-:W-:Y:S01]  /*a900*/  IMAD.MOV.U32 R3, RZ, RZ, R54 ;  /* 0x000000ffff037224 */ /* 0x000fe200078e0036 */
[----:B------:R-:W-:Y:S01]  /*a910*/  PRMT R84, R84, 0x5410, R0 ;  /* 0x0000541054547816 */ /* 0x000fe20000000000 */
[----:B------:R-:W-:-:S02]  /*a920*/  IMAD.MOV.U32 R0, RZ, RZ, R50 ;  /* 0x000000ffff007224 */ /* 0x000fc400078e0032 */
[----:B------:R-:W-:Y:S01]  /*a930*/  IMAD.MOV.U32 R2, RZ, RZ, R55 ;  /* 0x000000ffff027224 */ /* 0x000fe200078e0037 */
[----:B------:R-:W-:Y:S01]  /*a940*/  PRMT R84, R4, 0x7610, R84 ;  /* 0x0000761004547816 */ /* 0x000fe20000000054 */
        /* <DEDUP_REMOVED lines=9> */
[----:B------:R-:W-:-:S02]  /*a9e0*/  MOV R3, R38 ;  /* 0x0000002600037202 */ /* 0x000fc40000000f00 */
[----:B------:R-:W-:Y:S01]  /*a9f0*/  PRMT R87, R4, 0x7610, R87 ;  /* 0x0000761004577816 */ /* 0x000fe20000000057 */
[----:B------:R-:W-:Y:S01]  /*aa00*/  IMAD.IADD R4, R31, 0x1, -R239 ;  /* 0x000000011f047824 */ /* 0x000fe200078e0aef */
[----:B------:R-:W-:Y:S01]  /*aa10*/  PRMT R47, R2, 0x5410, R3 ;  /* 0x00005410022f7816 */ /* 0x000fe20000000003 */
[----:B------:R-:W-:Y:S01]  /*aa20*/  IMAD.MOV.U32 R2, RZ, RZ, R65 ;  /* 0x000000ffff027224 */ /* 0x000fe200078e0041 */
[----:B------:R-:W-:Y:S02]  /*aa30*/  MOV R3, R64 ;  /* 0x0000004000037202 */ /* 0x000fe40000000f00 */
[----:B------:R-:W-:Y:S01]  /*aa40*/  IMNMX R31, R4, 0x80, PT ;  /* 0x00000080041f7817 */ /* 0x000fe20003800200 */
[----:B------:R-:W-:Y:S01]  /*aa50*/  IMAD.MOV.U32 R4, RZ, RZ, R52 ;  /* 0x000000ffff047224 */ /* 0x000fe200078e0034 */
[----:B------:R-:W-:Y:S01]  /*aa60*/  PRMT R83, R83, 0x5410, R0 ;  /* 0x0000541053537816 */ /* 0x000fe20000000000 */
[----:B------:R-:W-:Y:S01]  /*aa70*/  IMAD.MOV.U32 R0, RZ, RZ, R57 ;  /* 0x000000ffff007224 */ /* 0x000fe200078e0039 */
[----:B------:R-:W-:Y:S01]  /*aa80*/  BAR.SYNC.DEFER_BLOCKING 0x0 ;  /* 0x0000000000007b1d */ /* 0x000fe20000010000 */
[----:B------:R-:W-:-:S02]  /*aa90*/  ISETP.GE.AND P0, PT, R99, R31, PT ;  /* 0x0000001f6300720c */ /* 0x000fc40003f06270 */
[----:B------:R-:W-:Y:S01]  /*aaa0*/  PRMT R85, R2, 0x5410, R3 ;  /* 0x0000541002557816 */ /* 0x000fe20000000003 */
[----:B------:R-:W-:Y:S01]  /*aab0*/  IMAD.MOV.U32 R3, RZ, RZ, R61 ;  /* 0x000000ffff037224 */ /* 0x000fe200078e003d */
[----:B------:R-:W-:-:S04]  /*aac0*/  MOV R2, R56 ;  /* 0x0000003800027202 */ /* 0x000fc80000000f00 */
[----:B------:R-:W-:Y:S01]  /*aad0*/  PRMT R81, R0, 0x5410, R2 ;  /* 0x0000541000517816 */ /* 0x000fe20000000002 */
[----:B------:R-:W-:Y:S01]  /*aae0*/  IMAD.MOV.U32 R2, RZ, RZ, R40 ;  /* 0x000000ffff027224 */ /* 0x000fe200078e0028 */
[----:B------:R-:W-:Y:S01]  /*aaf0*/  PRMT R83, R3, 0x7610, R83 ;  /* 0x0000761003537816 */ /* 0x000fe20000000053 */
[----:B------:R-:W-:Y:S01]  /*ab00*/  IMAD.MOV.U32 R0, RZ, RZ, R41 ;  /* 0x000000ffff007224 */ /* 0x000fe200078e0029 */
[----:B------:R-:W-:-:S04]  /*ab10*/  MOV R3, R53 ;  /* 0x0000003500037202 */ /* 0x000fc80000000f00 */
[----:B------:R-:W-:Y:S02]  /*ab20*/  PRMT R48, R3, 0x5410, R4 ;  /* 0x0000541003307816 */ /* 0x000fe40000000004 */
[----:B------:R-:W-:Y:S01]  /*ab30*/  PRMT R46, R0, 0x5410, R2 ;  /* 0x00005410002e7816 */ /* 0x000fe20000000002 */
[----:B------:R-:W-:Y:S05]  /*ab40*/  @P0 BRA `(.L_x_771) ;  /* 0x0000130000000947 */ /* 0x000fea0003800000 */
[----:B------:R-:W-:Y:S01]  /*ab50*/  ISETP.GE.AND P0, PT, R154, c[0x0][0x27c], PT ;  /* 0x00009f009a007a0c */ /* 0x000fe20003f06270 */
[----:B------:R-:W-:-:S12]  /*ab60*/  BSSY B0, `(.L_x_772) ;  /* 0x0000031000007945 */ /* 0x000fd80003800000 */
[----:B------:R-:W-:Y:S05]  /*ab70*/  @P0 BRA `(.L_x_773) ;  /* 0x000002f000000947 */ /* 0x000fea0003800000 */
[----:B------:R-:W2:Y:S01]  /*ab80*/  LDL R90, [R1+0x10] ;  /* 0x00001000015a7983 */ /* 0x000ea20000100800 */
[----:B------:R-:W-:Y:S02]  /*ab90*/  SHF.R.U32.HI R0, RZ, 0x10, R9 ;  /* 0x00000010ff007819 */ /* 0x000fe40000011609 */
[--C-:B------:R-:W-:Y:S02]  /*aba0*/  SHF.R.U32.HI R2, RZ, 0x10, R7.reuse ;  /* 0x00000010ff027819 */ /* 0x100fe40000011607 */
[----:B------:R-:W-:Y:S02]  /*abb0*/  SHF.R.U64 R4, R6, 0x10, R7 ;  /* 0x0000001006047819 */ /* 0x000fe40000001207 */
[----:B------:R-:W-:Y:S02]  /*abc0*/  PRMT R6, R68, 0x5410, R0 ;  /* 0x0000541044067816 */ /* 0x000fe40000000000 */
[----:B------:R-:W-:Y:S02]  /*abd0*/  PRMT R0, R20, 0x5410, R2 ;  /* 0x0000541014007816 */ /* 0x000fe40000000002 */
[----:B------:R-:W-:-:S02]  /*abe0*/  SHF.R.U64 R3, R8, 0x10, R9 ;  /* 0x0000001008037819 */ /* 0x000fc40000001209 */
[----:B------:R-:W-:Y:S02]  /*abf0*/  LOP3.LUT R21, R0, 0xffff0000, RZ, 0xc0, !PT ;  /* 0xffff000000157812 */ /* 0x000fe400078ec0ff */
[----:B------:R-:W-:Y:S02]  /*ac00*/  PRMT R8, R20, 0x5432, R4 ;  /* 0x0000543214087816 */ /* 0x000fe40000000004 */
[----:B------:R-:W-:Y:S02]  /*ac10*/  LOP3.LUT R20, R6, 0xffff0000, RZ, 0xc0, !PT ;  /* 0xffff000006147812 */ /* 0x000fe400078ec0ff */
[----:B------:R-:W-:Y:S01]  /*ac20*/  PRMT R9, R68, 0x5432, R3 ;  /* 0x0000543244097816 */ /* 0x000fe20000000003 */
[----:B--2---:R-:W1:Y:S02]  /*ac30*/  LDS.128 R12, [R90+0x4800] ;  /* 0x004800005a0c7984 */ /* 0x004e640000000c00 */
[C---:B-1----:R-:W-:Y:S01]  /*ac40*/  LOP3.LUT R7, R14.reuse, 0xffff0000, RZ, 0xc0, !PT ;  /* 0xffff00000e077812 */ /* 0x042fe200078ec0ff */
[C---:B------:R-:W-:Y:S01]  /*ac50*/  IMAD.U32 R10, R15.reuse, 0x10000, RZ ;  /* 0x000100000f0a7824 */ /* 0x040fe200078e00ff */
[----:B------:R-:W-:Y:S01]  /*ac60*/  LOP3.LUT R2, R15, 0xffff0000, RZ, 0xc0, !PT ;  /* 0xffff00000f027812 */ /* 0x000fe200078ec0ff */
[----:B------:R-:W-:Y:S01]  /*ac70*/  IMAD.U32 R11, R14, 0x10000, RZ ;  /* 0x000100000e0b7824 */ /* 0x000fe200078e00ff */
[----:B------:R-:W-:Y:S01]  /*ac80*/  SHF.L.U32 R5, R12, 0x10, RZ ;  /* 0x000000100c057819 */ /* 0x000fe200000006ff */
[----:B------:R-:W-:Y:S01]  /*ac90*/  IMAD.U32 R15, R0, 0x10000, RZ ;  /* 0x00010000000f7824 */ /* 0x000fe200078e00ff */
[----:B------:R-:W-:Y:S01]  /*aca0*/  LOP3.LUT R4, R12, 0xffff0000, RZ, 0xc0, !PT ;  /* 0xffff00000c047812 */ /* 0x000fe200078ec0ff */
[----:B------:R-:W-:Y:S01]  /*acb0*/  IMAD.U32 R14, R6, 0x10000, RZ ;  /* 0x00010000060e7824 */ /* 0x000fe200078e00ff */
[----:B------:R-:W-:Y:S01]  /*acc0*/  SHF.L.U32 R3, R13, 0x10, RZ ;  /* 0x000000100d037819 */ /* 0x000fe200000006ff */
[----:B------:R-:W-:Y:S01]  /*acd0*/  FMUL.FTZ R12, R7, R15 ;  /* 0x0000000f070c7220 */ /* 0x000fe20000410000 */
[----:B------:R-:W-:Y:S01]  /*ace0*/  LOP3.LUT R0, R13, 0xffff0000, RZ, 0xc0, !PT ;  /* 0xffff00000d007812 */ /* 0x000fe200078ec0ff */
[----:B------:R-:W-:-:S02]  /*acf0*/  FMUL.FTZ R7, R7, R14 ;  /* 0x0000000e07077220 */ /* 0x000fc40000410000 */
[C---:B------:R-:W-:Y:S02]  /*ad00*/  FMUL.FTZ R6, R2.reuse, R21 ;  /* 0x0000001502067220 */ /* 0x040fe40000410000 */
[----:B------:R-:W-:Y:S01]  /*ad10*/  FFMA.FTZ R13, R11, R14, -R12 ;  /* 0x0000000e0b0d7223 */ /* 0x000fe2000001080c */
[----:B------:R-:W-:Y:S01]  /*ad20*/  SHF.L.U32 R14, R9, 0x10, RZ ;  /* 0x00000010090e7819 */ /* 0x000fe200000006ff */
[----:B------:R-:W-:Y:S01]  /*ad30*/  FFMA.FTZ R12, R11, R15, R7 ;  /* 0x0000000f0b0c7223 */ /* 0x000fe20000010007 */
[----:B------:R-:W-:Y:S01]  /*ad40*/  LOP3.LUT R9, R9, 0xffff0000, RZ, 0xc0, !PT ;  /* 0xffff000009097812 */ /* 0x000fe200078ec0ff */
[-C--:B------:R-:W-:Y:S02]  /*ad50*/  FMUL.FTZ R2, R2, R20.reuse ;  /* 0x0000001402027220 */ /* 0x080fe40000410000 */
[----:B------:R-:W-:Y:S01]  /*ad60*/  FFMA.FTZ R11, R10, R20, -R6 ;  /* 0x000000140a0b7223 */ /* 0x000fe20000010806 */
[C---:B------:R-:W-:Y:S01]  /*ad70*/  LOP3.LUT R20, R8.reuse, 0xffff0000, RZ, 0xc0, !PT ;  /* 0xffff000008147812 */ /* 0x040fe200078ec0ff */
[----:B------:R-:W-:-:S02]  /*ad80*/  IMAD.U32 R15, R8, 0x10000, RZ ;  /* 0x00010000080f7824 */ /* 0x000fc400078e00ff */
[----:B------:R-:W-:Y:S02]  /*ad90*/  FFMA.FTZ R7, R10, R21, R2 ;  /* 0x000000150a077223 */ /* 0x000fe40000010002 */
[----:B------:R-:W-:Y:S02]  /*ada0*/  FMUL.FTZ R6, R4, R15 ;  /* 0x0000000f04067220 */ /* 0x000fe40000410000 */
[----:B------:R-:W-:Y:S01]  /*adb0*/  FMUL.FTZ R2, R0, R20 ;  /* 0x0000001400027220 */ /* 0x000fe20000410000 */
[----:B------:R-:W-:Y:S01]  /*adc0*/  F2FP.BF16.PACK_AB R7, R7, R11 ;  /* 0x0000000b0707723e */ /* 0x000fe200000010ff */
[-C--:B------:R-:W-:Y:S02]  /*add0*/  FMUL.FTZ R4, R4, R14.reuse ;  /* 0x0000000e04047220 */ /* 0x080fe40000410000 */
[----:B------:R-:W-:Y:S02]  /*ade0*/  FMUL.FTZ R0, R0, R9 ;  /* 0x0000000900007220 */ /* 0x000fe40000410000 */
[C---:B------:R-:W-:Y:S01]  /*adf0*/  FFMA.FTZ R8, R5.reuse, R14, -R6 ;  /* 0x0000000e05087223 */ /* 0x040fe20000010806 */
[----:B------:R-:W-:Y:S01]  /*ae00*/  F2FP.BF16.PACK_AB R6, R12, R13 ;  /* 0x0000000d0c06723e */ /* 0x000fe200000010ff */
[----:B------:R-:W-:-:S02]  /*ae10*/  FFMA.FTZ R4, R5, R15, R4 ;  /* 0x0000000f05047223 */ /* 0x000fc40000010004 */
[C---:B------:R-:W-:Y:S02]  /*ae20*/  FFMA.FTZ R2, R3.reuse, R9, -R2 ;  /* 0x0000000903027223 */ /* 0x040fe40000010802 */
[----:B------:R-:W-:Y:S01]  /*ae30*/  FFMA.FTZ R0, R3, R20, R0 ;  /* 0x0000001403007223 */ /* 0x000fe20000010000 */
[----:B------:R-:W-:-:S04]  /*ae40*/  F2FP.BF16.PACK_AB R4, R4, R8 ;  /* 0x000000080404723e */ /* 0x000fc800000010ff */
[----:B------:R-:W-:-:S05]  /*ae50*/  F2FP.BF16.PACK_AB R5, R0, R2 ;  /* 0x000000020005723e */ /* 0x000fca00000010ff */
[----:B------:R1:W-:Y:S02]  /*ae60*/  STS.128 [R90+0x4800], R4 ;  /* 0x004800045a007388 */ /* 0x0003e40000000c00 */
.L_x_773:
[----:B------:R-:W-:Y:S05]  /*ae70*/  BSYNC B0 ;  /* 0x0000000000007941 */ /* 0x000fea0003800000 */
.L_x_772:
[----:B------:R-:W-:Y:S01]  /*ae80*/  ISETP.GE.AND P0, PT, R30, c[0x0][0x27c], PT ;  /* 0x00009f001e007a0c */ /* 0x000fe20003f06270 */
[----:B------:R-:W-:-:S12]  /*ae90*/  BSSY B0, `(.L_x_774) ;  /* 0x0000031000007945 */ /* 0x000fd80003800000 */
[----:B------:R-:W-:Y:S05]  /*aea0*/  @P0 BRA `(.L_x_775) ;  /* 0x000002f000000947 */ /* 0x000fea0003800000 */
[----:B------:R-:W2:Y:S01]  /*aeb0*/  LDL R20, [R1+0x14] ;  /* 0x0000140001147983 */ /* 0x000ea20000100800 */
[--C-:B------:R-:W-:Y:S02]  /*aec0*/  SHF.R.U64 R0, R16, 0x10, R17.reuse ;  /* 0x0000001010007819 */ /* 0x100fe40000001211 */
[----:B------:R-:W-:Y:S02]  /*aed0*/  SHF.R.U32.HI R2, RZ, 0x10, R17 ;  /* 0x00000010ff027819 */ /* 0x000fe40000011611 */
[----:B------:R-:W-:Y:S02]  /*aee0*/  SHF.R.U32.HI R9, RZ, 0x10, R19 ;  /* 0x00000010ff097819 */ /* 0x000fe40000011613 */
[C---:B------:R-:W-:Y:S02]  /*aef0*/  PRMT R11, R72.reuse, 0x5432, R0 ;  /* 0x00005432480b7816 */ /* 0x040fe40000000000 */
[----:B------:R-:W-:Y:S02]  /*af00*/  PRMT R8, R72, 0x5410, R2 ;  /* 0x0000541048087816 */ /* 0x000fe40000000002 */
[----:B------:R-:W-:-:S02]  /*af10*/  PRMT R0, R69, 0x5410, R9 ;  /* 0x0000541045007816 */ /* 0x000fc40000000009 */
[----:B------:R-:W-:Y:S01]  /*af20*/  SHF.R.U64 R3, R18, 0x10, R19 ;  /* 0x0000001012037819 */ /* 0x000fe20000001213 */
[----:B------:R-:W-:Y:S01]  /*af30*/  IMAD.U32 R14, R8, 0x10000, RZ ;  /* 0x00010000080e7824 */ /* 0x000fe200078e00ff */
[C---:B------:R-:W-:Y:S01]  /*af40*/  LOP3.LUT R17, R0.reuse, 0xffff0000, RZ, 0xc0, !PT ;  /* 0xffff000000117812 */ /* 0x040fe200078ec0ff */
[----:B------:R-:W-:Y:S01]  /*af50*/  IMAD.U32 R15, R0, 0x10000, RZ ;  /* 0x00010000000f7824 */ /* 0x000fe200078e00ff */
[----:B------:R-:W-:Y:S02]  /*af60*/  PRMT R10, R69, 0x5432, R3 ;  /* 0x00005432450a7816 */ /* 0x000fe40000000003 */
[----:B------:R-:W-:Y:S01]  /*af70*/  LOP3.LUT R16, R8, 0xffff0000, RZ, 0xc0, !PT ;  /* 0xffff000008107812 */ /* 0x000fe200078ec0ff */
[----:B-12---:R-:W1:Y:S02]  /*af80*/  LDS.128 R4, [R20+0x4800] ;  /* 0x0048000014047984 */ /* 0x006e640000000c00 */
[C---:B-1----:R-:W-:Y:S01]  /*af90*/  LOP3.LUT R9, R6.reuse, 0xffff0000, RZ, 0xc0, !PT ;  /* 0xffff000006097812 */ /* 0x042fe200078ec0ff */
[C---:B------:R-:W-:Y:S01]  /*afa0*/  IMAD.U32 R12, R7.reuse, 0x10000, RZ ;  /* 0x00010000070c7824 */ /* 0x040fe200078e00ff */
[----:B------:R-:W-:Y:S01]  /*afb0*/  LOP3.LUT R2, R7, 0xffff0000, RZ, 0xc0, !PT ;  /* 0xffff000007027812 */ /* 0x000fe200078ec0ff */
[----:B------:R-:W-:Y:S01]  /*afc0*/  IMAD.U32 R13, R6, 0x10000, RZ ;  /* 0x00010000060d7824 */ /* 0x000fe200078e00ff */
[C---:B------:R-:W-:Y:S01]  /*afd0*/  SHF.L.U32 R6, R4.reuse, 0x10, RZ ;  /* 0x0000001004067819 */ /* 0x040fe200000006ff */
[----:B------:R-:W-:Y:S01]  /*afe0*/  FMUL.FTZ R7, R9, R14 ;  /* 0x0000000e09077220 */ /* 0x000fe20000410000 */
[----:B------:R-:W-:Y:S01]  /*aff0*/  SHF.L.U32 R3, R5, 0x10, RZ ;  /* 0x0000001005037819 */ /* 0x000fe200000006ff */
[-C--:B------:R-:W-:Y:S01]  /*b000*/  FMUL.FTZ R8, R9, R15.reuse ;  /* 0x0000000f09087220 */ /* 0x080fe20000410000 */
[----:B------:R-:W-:Y:S01]  /*b010*/  LOP3.LUT R0, R5, 0xffff0000, RZ, 0xc0, !PT ;  /* 0xffff000005007812 */ /* 0x000fe200078ec0ff */
[----:B------:R-:W-:Y:S01]  /*b020*/  FFMA.FTZ R9, R13, R15, R7 ;  /* 0x0000000f0d097223 */ /* 0x000fe20000010007 */
[----:B------:R-:W-:Y:S01]  /*b030*/  LOP3.LUT R4, R4, 0xffff0000, RZ, 0xc0, !PT ;  /* 0xffff000004047812 */ /* 0x000fe200078ec0ff */
[----:B------:R-:W-:-:S02]  /*b040*/  FMUL.FTZ R5, R2, R17 ;  /* 0x0000001102057220 */ /* 0x000fc40000410000 */
[----:B------:R-:W-:Y:S01]  /*b050*/  FFMA.FTZ R14, R13, R14, -R8 ;  /* 0x0000000e0d0e7223 */ /* 0x000fe20000010808 */
[C---:B------:R-:W-:Y:S01]  /*b060*/  SHF.L.U32 R13, R11.reuse, 0x10, RZ ;  /* 0x000000100b0d7819 */ /* 0x040fe200000006ff */
[C---:B------:R-:W-:Y:S01]  /*b070*/  IMAD.U32 R15, R10.reuse, 0x10000, RZ ;  /* 0x000100000a0f7824 */ /* 0x040fe200078e00ff */
[----:B------:R-:W-:Y:S01]  /*b080*/  LOP3.LUT R10, R10, 0xffff0000, RZ, 0xc0, !PT ;  /* 0xffff00000a0a7812 */ /* 0x000fe200078ec0ff */
[-C--:B------:R-:W-:Y:S01]  /*b090*/  FMUL.FTZ R2, R2, R16.reuse ;  /* 0x0000001002027220 */ /* 0x080fe20000410000 */
[----:B------:R-:W-:Y:S01]  /*b0a0*/  LOP3.LUT R11, R11, 0xffff0000, RZ, 0xc0, !PT ;  /* 0xffff00000b0b7812 */ /* 0x000fe200078ec0ff */
[C---:B------:R-:W-:Y:S02]  /*b0b0*/  FFMA.FTZ R8, R12.reuse, R16, -R5 ;  /* 0x000000100c087223 */ /* 0x040fe40000010805 */
[----:B------:R-:W-:Y:S02]  /*b0c0*/  FFMA.FTZ R7, R12, R17, R2 ;  /* 0x000000110c077223 */ /* 0x000fe40000010002 */
[----:B------:R-:W-:-:S02]  /*b0d0*/  FMUL.FTZ R5, R4, R15 ;  /* 0x0000000f04057220 */ /* 0x000fc40000410000 */
[----:B------:R-:W-:Y:S01]  /*b0e0*/  FMUL.FTZ R4, R4, R13 ;  /* 0x0000000d04047220 */ /* 0x000fe20000410000 */
[----:B------:R-:W-:Y:S01]  /*b0f0*/  F2FP.BF16.PACK_AB R7, R7, R8 ;  /* 0x000000080707723e */ /* 0x000fe200000010ff */
[C---:B------:R-:W-:Y:S02]  /*b100*/  FMUL.FTZ R2, R0.reuse, R10 ;  /* 0x0000000a00027220 */ /* 0x040fe40000410000 */
[----:B------:R-:W-:Y:S02]  /*b110*/  FMUL.FTZ R0, R0, R11 ;  /* 0x0000000b00007220 */ /* 0x000fe40000410000 */
[C---:B------:R-:W-:Y:S02]  /*b120*/  FFMA.FTZ R5, R6.reuse, R13, -R5 ;  /* 0x0000000d06057223 */ /* 0x040fe40000010805 */
[----:B------:R-:W-:Y:S01]  /*b130*/  FFMA.FTZ R4, R6, R15, R4 ;  /* 0x0000000f06047223 */ /* 0x000fe20000010004 */
[----:B------:R-:W-:Y:S01]  /*b140*/  F2FP.BF16.PACK_AB R6, R9, R14 ;  /* 0x0000000e0906723e */ /* 0x000fe200000010ff */
[----:B------:R-:W-:-:S02]  /*b150*/  FFMA.FTZ R2, R3, R11, -R2 ;  /* 0x0000000b03027223 */ /* 0x000fc40000010802 */
[----:B------:R-:W-:Y:S01]  /*b160*/  FFMA.FTZ R0, R3, R10, R0 ;  /* 0x0000000a03007223 */ /* 0x000fe20000010000 */
[----:B------:R-:W-:-:S04]  /*b170*/  F2FP.BF16.PACK_AB R4, R4, R5 ;  /* 0x000000050404723e */ /* 0x000fc800000010ff */
[----:B------:R-:W-:-:S05]  /*b180*/  F2FP.BF16.PACK_AB R5, R0, R2 ;  /* 0x000000020005723e */ /* 0x000fca00000010ff */
[----:B------:R1:W-:Y:S02]  /*b190*/  STS.128 [R20+0x4800], R4 ;  /* 0x0048000414007388 */ /* 0x0003e40000000c00 */
.L_x_775:
[----:B------:R-:W-:Y:S05]  /*b1a0*/  BSYNC B0 ;  /* 0x0000000000007941 */ /* 0x000fea0003800000 */
.L_x_774:
        /* <DEDUP_REMOVED lines=50> */
.L_x_777:
[----:B------:R-:W-:Y:S05]  /*b4d0*/  BSYNC B0 ;  /* 0x0000000000007941 */ /* 0x000fea0003800000 */
.L_x_776:
[----:B------:R-:W-:Y:S01]  /*b4e0*/  ISETP.GE.AND P0, PT, R29, c[0x0][0x27c], PT ;  /* 0x00009f001d007a0c */ /* 0x000fe20003f06270 */
[----:B------:R-:W-:-:S12]  /*b4f0*/  BSSY B0, `(.L_x_778) ;  /* 0x0000031000007945 */ /* 0x000fd80003800000 */
[----:B------:R-:W-:Y:S05]  /*b500*/  @P0 BRA `(.L_x_779) ;  /* 0x000002f000000947 */ /* 0x000fea0003800000 */
[----:B-1----:R-:W2:Y:S01]  /*b510*/  LDL R18, [R1+0x14] ;  /* 0x0000140001127983 */ /* 0x002ea20000100800 */
        /* <DEDUP_REMOVED lines=12> */
[----:B--2---:R-:W1:Y:S02]  /*b5e0*/  LDS.128 R4, [R18+0x6800] ;  /* 0x0068000012047984 */ /* 0x004e640000000c00 */
        /* <DEDUP_REMOVED lines=33> */
.L_x_779:
[----:B------:R-:W-:Y:S05]  /*b800*/  BSYNC B0 ;  /* 0x0000000000007941 */ /* 0x000fea0003800000 */
.L_x_778:
        /* <DEDUP_REMOVED lines=50> */
.L_x_781:
[----:B------:R-:W-:Y:S05]  /*bb30*/  BSYNC B0 ;  /* 0x0000000000007941 */ /* 0x000fea0003800000 */
.L_x_780:
[----:B------:R-:W-:-:S13]  /*bb40*/  ISETP.GE.AND P0, PT, R28, c[0x0][0x27c], PT ;  /* 0x00009f001c007a0c */ /* 0x000fda0003f06270 */
        /* <DEDUP_REMOVED lines=48> */
.L_x_771:
[----:B------:R-:W-:Y:S05]  /*be50*/  BSYNC B1 ;  /* 0x0000000000017941 */ /* 0x000fea0003800000 */
.L_x_770:
[----:B------:R-:W-:-:S04]  /*be60*/  LEA.HI R0, R89, R89, RZ, 0x1 ;  /* 0x0000005959007211 */ /* 0x000fc800078f08ff */
[----:B------:R-:W-:-:S04]  /*be70*/  SHF.R.S32.HI R0, RZ, 0x1, R0 ;  /* 0x00000001ff007819 */ /* 0x000fc80000011400 */
[----:B------:R-:W-:-:S04]  /*be80*/  IADD3 R0, R0, 0x40, RZ ;  /* 0x0000004000007810 */ /* 0x000fc80007ffe0ff */
[----:B------:R-:W-:-:S13]  /*be90*/  ISETP.GE.AND P0, PT, R0, R31, PT ;  /* 0x0000001f0000720c */ /* 0x000fda0003f06270 */
[----:B------:R-:W-:Y:S05]  /*bea0*/  @P0 BRA `(.L_x_782) ;  /* 0x0000498000000947 */ /* 0x000fea0003800000 */
        /* <DEDUP_REMOVED lines=50> */
.L_x_784:
[----:B------:R-:W-:Y:S05]  /*c1d0*/  BSYNC B0 ;  /* 0x0000000000007941 */ /* 0x000fea0003800000 */
.L_x_783:
        /* <DEDUP_REMOVED lines=50> */
.L_x_786:
[----:B------:R-:W-:Y:S05]  /*c500*/  BSYNC B0 ;  /* 0x0000000000007941 */ /* 0x000fea0003800000 */
.L_x_785:
        /* <DEDUP_REMOVED lines=50> */
.L_x_788:
[----:B------:R-:W-:Y:S05]  /*c830*/  BSYNC B0 ;  /* 0x0000000000007941 */ /* 0x000fea0003800000 */
.L_x_787:
        /* <DEDUP_REMOVED lines=50> */
.L_x_790:
[----:B------:R-:W-:Y:S05]  /*cb60*/  BSYNC B0 ;  /* 0x0000000000007941 */ /* 0x000fea0003800000 */
.L_x_789:
        /* <DEDUP_REMOVED lines=50> */
.L_x_792:
[----:B------:R-:W-:Y:S05]  /*ce90*/  BSYNC B0 ;  /* 0x0000000000007941 */ /* 0x000fea0003800000 */
.L_x_791:
        /* <DEDUP_REMOVED lines=50> */
.L_x_765:
[----:B------:R1:W5:Y:S04]  /*d1c0*/  LDL R28, [R1+0x78] ;  /* 0x00007800011c7983 */ /* 0x0003680000100800 */
[----:B------:R1:W5:Y:S01]  /*d1d0*/  LDL R26, [R1+0x74] ;  /* 0x00007400011a7983 */ /* 0x0003620000100800 */
[----:B------:R-:W-:Y:S01]  /*d1e0*/  @P5 IMAD.HI.U32 R3, R0, c[0x0][0x2c8], RZ ;  /* 0x0000b20000035a27 */ /* 0x000fe200078e00ff */
[----:B------:R-:W-:Y:S01]  /*d1f0*/  MOV R5, R7 ;  /* 0x0000000700057202 */ /* 0x000fe20000000f00 */
[----:B------:R-:W-:Y:S01]  /*d200*/  BSSY B0, `(.L_x_793) ;  /* 0x0000045000007945 */ /* 0x000fe20003800000 */
[----:B------:R-:W-:Y:S01]  /*d210*/  MOV R7, R6 ;  /* 0x0000000600077202 */ /* 0x000fe20000000f00 */
[----:B------:R-:W-:Y:S01]  /*d220*/  IMAD.MOV.U32 R6, RZ, RZ, R2 ;  /* 0x000000ffff067224 */ /* 0x000fe200078e0002 */
[----:B------:R-:W-:Y:S01]  /*d230*/  @P5 SHF.R.U32.HI R0, RZ, c[0x0][0x2cc], R3 ;  /* 0x0000b300ff005a19 */ /* 0x000fe20000011603 */
[----:B------:R-:W-:Y:S01]  /*d240*/  CS2R R70, SRZ ;  /* 0x0000000000467805 */ /* 0x000fe2000001ff00 */
[----:B------:R-:W-:Y:S01]  /*d250*/  CS2R R42, SRZ ;  /* 0x00000000002a7805 */ /* 0x000fe2000001ff00 */
[----:B------:R-:W-:Y:S01]  /*d260*/  CS2R R40, SRZ ;  /* 0x0000000000287805 */ /* 0x000fe2000001ff00 */
[----:B------:R-:W-:Y:S01]  /*d270*/  SHF.R.S32.HI R3, RZ, 0x1f, R0 ;  /* 0x0000001fff037819 */ /* 0x000fe20000011400 */
[----:B------:R-:W-:Y:S01]  /*d280*/  IMAD.WIDE.U32 R4, R0, c[0x0][0x280], R4 ;  /* 0x0000a00000047a25 */ /* 0x000fe200078e0004 */
[----:B------:R-:W-:Y:S01]  /*d290*/  CS2R R34, SRZ ;  /* 0x0000000000227805 */ /* 0x000fe2000001ff00 */
[----:B------:R-:W-:Y:S01]  /*d2a0*/  CS2R R32, SRZ ;  /* 0x0000000000207805 */ /* 0x000fe2000001ff00 */
[----:B------:R-:W-:Y:S01]  /*d2b0*/  CS2R R10, SRZ ;  /* 0x00000000000a7805 */ /* 0x000fe2000001ff00 */
[C---:B------:R-:W-:Y:S01]  /*d2c0*/  IMAD R9, R3.reuse, c[0x0][0x280], RZ ;  /* 0x0000a00003097a24 */ /* 0x040fe200078e02ff */
[----:B------:R-:W-:Y:S01]  /*d2d0*/  LEA R21, P1, R4, c[0x0][0x270], 0x1 ;  /* 0x00009c0004157a11 */ /* 0x000fe200078208ff */
[----:B------:R-:W-:Y:S01]  /*d2e0*/  IMAD R8, R3, c[0x0][0x290], RZ ;  /* 0x0000a40003087a24 */ /* 0x000fe200078e02ff */
[----:B------:R-:W-:Y:S01]  /*d2f0*/  CS2R R46, SRZ ;  /* 0x00000000002e7805 */ /* 0x000fe2000001ff00 */
[C---:B------:R-:W-:Y:S01]  /*d300*/  IMAD.WIDE.U32 R2, R0.reuse, c[0x0][0x290], R6 ;  /* 0x0000a40000027a25 */ /* 0x040fe200078e0006 */
[----:B------:R-:W-:Y:S01]  /*d310*/  CS2R R44, SRZ ;  /* 0x00000000002c7805 */ /* 0x000fe2000001ff00 */
[----:B------:R1:W2:Y:S01]  /*d320*/  SHFL.IDX PT, R12, R21, RZ, 0x1e1f ;  /* 0x001e1fff150c7589 */ /* 0x0002a200000e0000 */
[----:B------:R-:W-:Y:S01]  /*d330*/  CS2R R38, SRZ ;  /* 0x0000000000267805 */ /* 0x000fe2000001ff00 */
[----:B------:R-:W-:Y:S01]  /*d340*/  IMAD R6, R0, c[0x0][0x284], R9 ;  /* 0x0000a10000067a24 */ /* 0x000fe200078e0209 */
[----:B------:R-:W-:Y:S01]  /*d350*/  LEA R22, P0, R2, c[0x0][0x288], 0x1 ;  /* 0x0000a20002167a11 */ /* 0x000fe200078008ff */
[----:B------:R-:W-:Y:S01]  /*d360*/  IMAD R0, R0, c[0x0][0x294], R8 ;  /* 0x0000a50000007a24 */ /* 0x000fe200078e0208 */
[----:B------:R-:W-:Y:S01]  /*d370*/  CS2R R36, SRZ ;  /* 0x0000000000247805 */ /* 0x000fe2000001ff00 */
[----:B------:R-:W-:Y:S01]  /*d380*/  CS2R R8, SRZ ;  /* 0x0000000000087805 */ /* 0x000fe2000001ff00 */
[----:B------:R-:W-:Y:S01]  /*d390*/  IADD3 R6, R5, R6, RZ ;  /* 0x0000000605067210 */ /* 0x000fe20007ffe0ff */
[----:B------:R-:W-:-:S03]  /*d3a0*/  IMAD.IADD R0, R3, 0x1, R0 ;  /* 0x0000000103007824 */ /* 0x000fc600078e0200 */
[----:B------:R-:W-:Y:S02]  /*d3b0*/  LEA.HI.X R19, R4, c[0x0][0x274], R6, 0x1, P1 ;  /* 0x00009d0004137a11 */ /* 0x000fe400008f0c06 */
[----:B------:R-:W-:Y:S01]  /*d3c0*/  LEA.HI.X R18, R2, c[0x0][0x28c], R0, 0x1, P0 ;  /* 0x0000a30002127a11 */ /* 0x000fe200000f0c00 */
[----:B------:R-:W-:Y:S01]  /*d3d0*/  CS2R R6, SRZ ;  /* 0x0000000000067805 */ /* 0x000fe2000001ff00 */
[----:B------:R-:W-:Y:S01]  /*d3e0*/  ISETP.GE.AND P0, PT, R20, R31, PT ;  /* 0x0000001f1400720c */ /* 0x000fe20003f06270 */
[----:B------:R1:W3:Y:S01]  /*d3f0*/  SHFL.IDX PT, R2, R22, RZ, 0x1e1f ;  /* 0x001e1fff16027589 */ /* 0x0002e200000e0000 */
[----:B------:R-:W-:-:S03]  /*d400*/  CS2R R4, SRZ ;  /* 0x0000000000047805 */ /* 0x000fc6000001ff00 */
[----:B------:R1:W4:Y:S04]  /*d410*/  SHFL.IDX PT, R13, R19, RZ, 0x1e1f ;  /* 0x001e1fff130d7589 */ /* 0x00032800000e0000 */
[----:B------:R1:W1:Y:S04]  /*d420*/  SHFL.IDX PT, R3, R18, RZ, 0x1e1f ;  /* 0x001e1fff12037589 */ /* 0x00026800000e0000 */
[----:B------:R-:W-:Y:S05]  /*d430*/  @P0 BRA `(.L_x_794) ;  /* 0x0000021000000947 */ /* 0x000fea0003800000 */
[----:B--2---:R-:W-:Y:S01]  /*d440*/  ISETP.GE.AND P1, PT, R110, c[0x0][0x27c], PT ;  /* 0x00009f006e007a0c */ /* 0x004fe20003f26270 */
[----:B------:R-:W-:Y:S01]  /*d450*/  CS2R R34, SRZ ;  /* 0x0000000000227805 */ /* 0x000fe2000001ff00 */
[----:B------:R-:W-:Y:S01]  /*d460*/  CS2R R32, SRZ ;  /* 0x0000000000207805 */ /* 0x000fe2000001ff00 */
[----:B------:R-:W-:Y:S01]  /*d470*/  CS2R R38, SRZ ;  /* 0x0000000000267805 */ /* 0x000fe2000001ff00 */
[----:B------:R-:W-:-:S09]  /*d480*/  CS2R R36, SRZ ;  /* 0x0000000000247805 */ /* 0x000fd2000001ff00 */
[C---:B------:R-:W-:Y:S01]  /*d490*/  @!P1 IMAD.SHL.U32 R0, R110.reuse, 0x2, RZ ;  /* 0x000000026e009824 */ /* 0x040fe200078e00ff */
[----:B------:R-:W-:-:S04]  /*d4a0*/  @!P1 SHF.L.U64.HI R4, R110, 0x1, R111 ;  /* 0x000000016e049819 */ /* 0x000fc8000001026f */
[----:B------:R-:W-:-:S04]  /*d4b0*/  @!P1 IADD3 R16, P0, R12, R0, RZ ;  /* 0x000000000c109210 */ /* 0x000fc80007f1e0ff */
[----:B----4-:R-:W-:Y:S02]  /*d4c0*/  @!P1 IADD3.X R17, R13, R4, RZ, P0, !PT ;  /* 0x000000040d119210 */ /* 0x010fe400007fe4ff */
[----:B---3--:R-:W-:-:S05]  /*d4d0*/  @!P1 IADD3 R14, P0, R2, R0, RZ ;  /* 0x00000000020e9210 */ /* 0x008fca0007f1e0ff */
[----:B-1----:R-:W-:Y:S01]  /*d4e0*/  @!P1 IMAD.X R15, R3, 0x1, R4, P0 ;  /* 0x00000001030f9824 */ /* 0x002fe200000e0604 */
[----:B------:R-:W-:-:S13]  /*d4f0*/  ISETP.GE.AND P0, PT, R152, c[0x0][0x27c], PT ;  /* 0x00009f0098007a0c */ /* 0x000fda0003f06270 */
[----:B-----5:R-:W-:-:S05]  /*d500*/  @!P0 SHF.L.U32 R0, R28, 0x3, RZ ;  /* 0x000000031c008819 */ /* 0x020fca00000006ff */
[----:B------:R-:W-:-:S04]  /*d510*/  @!P0 IMAD.WIDE R6, R0, 0x2, R12 ;  /* 0x0000000200068825 */ /* 0x000fc800078e020c */
[----:B------:R-:W-:Y:S01]  /*d520*/  @!P0 IMAD.WIDE R4, R0, 0x2, R2 ;  /* 0x0000000200048825 */ /* 0x000fe200078e0202 */
[----:B------:R1:W5:Y:S04]  /*d530*/  @!P0 LD.E.128 R32, [R6.64] ;  /* 0x0000000606208980 */ /* 0x000368000c101d00 */
[----:B------:R2:W5:Y:S01]  /*d540*/  @!P0 LD.E.128 R36, [R4.64] ;  /* 0x0000000604248980 */ /* 0x000562000c101d00 */
[----:B------:R-:W-:Y:S01]  /*d550*/  ISETP.GE.AND P0, PT, R109, c[0x0][0x27c], PT ;  /* 0x00009f006d007a0c */ /* 0x000fe20003f06270 */
[----:B------:R-:W-:Y:S01]  /*d560*/  CS2R R42, SRZ ;  /* 0x00000000002a7805 */ /* 0x000fe2000001ff00 */
[----:B------:R-:W-:Y:S01]  /*d570*/  CS2R R40, SRZ ;  /* 0x0000000000287805 */ /* 0x000fe2000001ff00 */
[----:B------:R-:W-:-:S10]  /*d580*/  CS2R R46, SRZ ;  /* 0x00000000002e7805 */ /* 0x000fd4000001ff00 */
[----:B------:R-:W-:Y:S01]  /*d590*/  @!P0 IMAD.SHL.U32 R0, R26, 0x8, RZ ;  /* 0x000000081a008824 */ /* 0x000fe200078e00ff */
[----:B------:R-:W-:Y:S01]  /*d5a0*/  CS2R R44, SRZ ;  /* 0x00000000002c7805 */ /* 0x000fe2000001ff00 */
[----:B------:R-:W-:Y:S01]  /*d5b0*/  CS2R R10, SRZ ;  /* 0x00000000000a7805 */ /* 0x000fe2000001ff00 */
[----:B------:R-:W-:Y:S01]  /*d5c0*/  CS2R R8, SRZ ;  /* 0x0000000000087805 */ /* 0x000fe2000001ff00 */
[----:B------:R-:W-:Y:S01]  /*d5d0*/  @!P0 IMAD.WIDE R2, R0, 0x2, R2 ;  /* 0x0000000200028825 */ /* 0x000fe200078e0202 */
[----:B-1----:R-:W-:-:S04]  /*d5e0*/  CS2R R6, SRZ ;  /* 0x0000000000067805 */ /* 0x002fc8000001ff00 */
[----:B------:R1:W5:Y:S01]  /*d5f0*/  @!P0 LD.E.128 R44, [R2.64] ;  /* 0x00000006022c8980 */ /* 0x000362000c101d00 */
[----:B--2---:R-:W-:-:S03]  /*d600*/  @!P0 IMAD.WIDE R4, R0, 0x2, R12 ;  /* 0x0000000200048825 */ /* 0x004fc600078e020c */
[----:B------:R1:W5:Y:S04]  /*d610*/  @!P1 LD.E.128 R8, [R16.64] ;  /* 0x0000000610089980 */ /* 0x000368000c101d00 */
[----:B------:R2:W5:Y:S02]  /*d620*/  @!P0 LD.E.128 R40, [R4.64] ;  /* 0x0000000604288980 */ /* 0x000564000c101d00 */
[----:B--2---:R-:W-:-:S06]  /*d630*/  CS2R R4, SRZ ;  /* 0x0000000000047805 */ /* 0x004fcc000001ff00 */
[----:B------:R1:W5:Y:S02]  /*d640*/  @!P1 LD.E.128 R4, [R14.64] ;  /* 0x000000060e049980 */ /* 0x000364000c101d00 */
.L_x_794:
[----:B--2---:R-:W-:Y:S05]  /*d650*/  BSYNC B0 ;  /* 0x0000000000007941 */ /* 0x004fea0003800000 */
.L_x_793:
[----:B------:R-:W-:Y:S01]  /*d660*/  IADD3 R0, R20, 0x40, RZ ;  /* 0x0000004014007810 */ /* 0x000fe20007ffe0ff */
[----:B-1-3-5:R-:W-:Y:S01]  /*d670*/  IMAD.MOV.U32 R2, RZ, RZ, R40 ;  /* 0x000000ffff027224 */ /* 0x02afe200078e0028 */
[----:B------:R-:W-:Y:S01]  /*d680*/  MOV R14, R4 ;  /* 0x00000004000e7202 */ /* 0x000fe20000000f00 */
[----:B------:R-:W-:Y:S01]  /*d690*/  IMAD.MOV.U32 R12, RZ, RZ, R42 ;  /* 0x000000ffff0c7224 */ /* 0x000fe200078e002a */
[----:B------:R-:W-:Y:S01]  /*d6a0*/  ISETP.GE.AND P0, PT, R0, R31, PT ;  /* 0x0000001f0000720c */ /* 0x000fe20003f06270 */
[----:B------:R-:W-:Y:S01]  /*d6b0*/  IMAD.MOV.U32 R0, RZ, RZ, R41 ;  /* 0x000000ffff007224 */ /* 0x000fe200078e0029 */
[----:B----4-:R-:W1:Y:S01]  /*d6c0*/  SHFL.IDX PT, R13, R19, 0x1, 0x1e1f ;  /* 0x003e1f00130d7f89 */ /* 0x010e6200000e0000 */
        /* <DEDUP_REMOVED lines=23> */
[----:B------:R-:W-:Y:S01]  /*d840*/  PRMT R25, R12, 0x7610, R25 ;  /* 0x000076100c197816 */ /* 0x000fe20000000019 */
[----:B------:R-:W-:Y:S01]  /*d850*/  IMAD.MOV.U32 R3, RZ, RZ, R47 ;  /* 0x000000ffff037224 */ /* 0x000fe200078e002f */
[----:B------:R-:W-:Y:S01]  /*d860*/  MOV R12, R46 ;  /* 0x0000002e000c7202 */ /* 0x000fe20000000f00 */
        /* <DEDUP_REMOVED lines=12> */
[----:B------:R2:W3:Y:S01]  /*d930*/  SHFL.IDX PT, R2, R22, 0x1, 0x1e1f ;  /* 0x003e1f0016027f89 */ /* 0x0004e200000e0000 */
[----:B------:R-:W-:Y:S01]  /*d940*/  CS2R R66, SRZ ;  /* 0x0000000000427805 */ /* 0x000fe2000001ff00 */
[----:B------:R-:W-:Y:S01]  /*d950*/  CS2R R64, SRZ ;  /* 0x0000000000407805 */ /* 0x000fe2000001ff00 */
[----:B------:R-:W-:Y:S01]  /*d960*/  CS2R R62, SRZ ;  /* 0x00000000003e7805 */ /* 0x000fe2000001ff00 */
[----:B------:R4:W1:Y:S01]  /*d970*/  SHFL.IDX PT, R12, R21, 0x1, 0x1e1f ;  /* 0x003e1f00150c7f89 */ /* 0x00086200000e0000 */
[----:B------:R-:W-:Y:S01]  /*d980*/  CS2R R60, SRZ ;  /* 0x00000000003c7805 */ /* 0x000fe2000001ff00 */
[----:B------:R-:W-:Y:S01]  /*d990*/  CS2R R54, SRZ ;  /* 0x0000000000367805 */ /* 0x000fe2000001ff00 */
[----:B------:R-:W-:Y:S01]  /*d9a0*/  CS2R R52, SRZ ;  /* 0x0000000000347805 */ /* 0x000fe2000001ff00 */
[----:B------:R4:W1:Y:S01]  /*d9b0*/  SHFL.IDX PT, R3, R18, 0x1, 0x1e1f ;  /* 0x003e1f0012037f89 */ /* 0x00086200000e0000 */
[----:B--2---:R-:W-:Y:S01]  /*d9c0*/  PRMT R22, R0, 0x5410, R14 ;  /* 0x0000541000167816 */ /* 0x004fe2000000000e */
[----:B------:R-:W-:Y:S05]  /*d9d0*/  @P0 BRA `(.L_x_796) ;  /* 0x0000021000000947 */ /* 0x000fea0003800000 */
[----:B---3--:R-:W-:Y:S01]  /*d9e0*/  ISETP.GE.AND P1, PT, R110, c[0x0][0x27c], PT ;  /* 0x00009f006e007a0c */ /* 0x008fe20003f26270 */
[----:B------:R-:W-:Y:S01]  /*d9f0*/  CS2R R58, SRZ ;  /* 0x00000000003a7805 */ /* 0x000fe2000001ff00 */
[----:B------:R-:W-:Y:S01]  /*da00*/  CS2R R56, SRZ ;  /* 0x0000000000387805 */ /* 0x000fe2000001ff00 */
[----:B------:R-:W-:Y:S01]  /*da10*/  CS2R R62, SRZ ;  /* 0x00000000003e7805 */ /* 0x000fe2000001ff00 */
[----:B------:R-:W-:-:S09]  /*da20*/  CS2R R60, SRZ ;  /* 0x00000000003c7805 */ /* 0x000fd2000001ff00 */
[C---:B------:R-:W-:Y:S01]  /*da30*/  @!P1 IMAD.SHL.U32 R0, R110.reuse, 0x2, RZ ;  /* 0x000000026e009824 */ /* 0x040fe200078e00ff */
[----:B------:R-:W-:-:S04]  /*da40*/  @!P1 SHF.L.U64.HI R15, R110, 0x1, R111 ;  /* 0x000000016e0f9819 */ /* 0x000fc8000001026f */
[----:B-1----:R-:W-:-:S04]  /*da50*/  @!P1 IADD3 R16, P0, R12, R0, RZ ;  /* 0x000000000c109210 */ /* 0x002fc80007f1e0ff */
[----:B------:R-:W-:Y:S02]  /*da60*/  @!P1 IADD3.X R17, R13, R15, RZ, P0, !PT ;  /* 0x0000000f0d119210 */ /* 0x000fe400007fe4ff */
[----:B------:R-:W-:-:S05]  /*da70*/  @!P1 IADD3 R14, P0, R2, R0, RZ ;  /* 0x00000000020e9210 */ /* 0x000fca0007f1e0ff */
[----:B------:R-:W-:Y:S01]  /*da80*/  @!P1 IMAD.X R15, R3, 0x1, R15, P0 ;  /* 0x00000001030f9824 */ /* 0x000fe200000e060f */
[----:B------:R-:W-:-:S13]  /*da90*/  ISETP.GE.AND P0, PT, R152, c[0x0][0x27c], PT ;  /* 0x00009f0098007a0c */ /* 0x000fda0003f06270 */
[----:B------:R-:W-:-:S05]  /*daa0*/  @!P0 SHF.L.U32 R0, R28, 0x3, RZ ;  /* 0x000000031c008819 */ /* 0x000fca00000006ff */
[----:B----4-:R-:W-:-:S04]  /*dab0*/  @!P0 IMAD.WIDE R20, R0, 0x2, R12 ;  /* 0x0000000200148825 */ /* 0x010fc800078e020c */
[----:B------:R-:W-:Y:S01]  /*dac0*/  @!P0 IMAD.WIDE R18, R0, 0x2, R2 ;  /* 0x0000000200128825 */ /* 0x000fe200078e0202 */
[----:B------:R1:W5:Y:S04]  /*dad0*/  @!P0 LD.E.128 R56, [R20.64] ;  /* 0x0000000614388980 */ /* 0x000368000c101d00 */
[----:B------:R1:W5:Y:S01]  /*dae0*/  @!P0 LD.E.128 R60, [R18.64] ;  /* 0x00000006123c8980 */ /* 0x000362000c101d00 */
[----:B------:R-:W-:Y:S01]  /*daf0*/  ISETP.GE.AND P0, PT, R109, c[0x0][0x27c], PT ;  /* 0x00009f006d007a0c */ /* 0x000fe20003f06270 */
[----:B------:R-:W-:Y:S01]  /*db00*/  CS2R R70, SRZ ;  /* 0x0000000000467805 */ /* 0x000fe2000001ff00 */
[----:B------:R-:W-:Y:S01]  /*db10*/  CS2R R68, SRZ ;  /* 0x0000000000447805 */ /* 0x000fe2000001ff00 */
[----:B------:R-:W-:Y:S01]  /*db20*/  CS2R R66, SRZ ;  /* 0x0000000000427805 */ /* 0x000fe2000001ff00 */
[----:B------:R-:W-:Y:S01]  /*db30*/  CS2R R64, SRZ ;  /* 0x0000000000407805 */ /* 0x000fe2000001ff00 */
[----:B------:R-:W-:Y:S01]  /*db40*/  CS2R R50, SRZ ;  /* 0x0000000000327805 */ /* 0x000fe2000001ff00 */
[----:B------:R-:W-:Y:S01]  /*db50*/  CS2R R48, SRZ ;  /* 0x0000000000307805 */ /* 0x000fe2000001ff00 */
[----:B------:R-:W-:Y:S01]  /*db60*/  CS2R R54, SRZ ;  /* 0x0000000000367805 */ /* 0x000fe2000001ff00 */
[----:B------:R-:W-:-:S04]  /*db70*/  CS2R R52, SRZ ;  /* 0x0000000000347805 */ /* 0x000fc8000001ff00 */
[----:B------:R1:W5:Y:S01]  /*db80*/  @!P1 LD.E.128 R48, [R16.64] ;  /* 0x0000000610309980 */ /* 0x000362000c101d00 */
[----:B------:R-:W-:-:S03]  /*db90*/  @!P0 IMAD.SHL.U32 R0, R26, 0x8, RZ ;  /* 0x000000081a008824 */ /* 0x000fc600078e00ff */
[----:B------:R1:W5:Y:S01]  /*dba0*/  @!P1 LD.E.128 R52, [R14.64] ;  /* 0x000000060e349980 */ /* 0x000362000c101d00 */
[----:B------:R-:W-:-:S04]  /*dbb0*/  @!P0 IMAD.WIDE R12, R0, 0x2, R12 ;  /* 0x00000002000c8825 */ /* 0x000fc800078e020c */
[----:B------:R-:W-:Y:S01]  /*dbc0*/  @!P0 IMAD.WIDE R2, R0, 0x2, R2 ;  /* 0x0000000200028825 */ /* 0x000fe200078e0202 */
[----:B------:R1:W5:Y:S04]  /*dbd0*/  @!P0 LD.E.128 R68, [R12.64] ;  /* 0x000000060c448980 */ /* 0x000368000c101d00 */
[----:B------:R1:W5:Y:S02]  /*dbe0*/  @!P0 LD.E.128 R64, [R2.64] ;  /* 0x0000000602408980 */ /* 0x000364000c101d00 */
.L_x_796:
[----:B---3--:R-:W-:Y:S05]  /*dbf0*/  BSYNC B0 ;  /* 0x0000000000007941 */ /* 0x008fea0003800000 */
.L_x_795:
        /* <DEDUP_REMOVED lines=47> */
[----:B------:R1:W5:Y:S04]  /*def0*/  LDL R101, [R1+0x68] ;  /* 0x0000680001657983 */ /* 0x0003680000100800 */
[----:B------:R1:W5:Y:S04]  /*df00*/  LDL R100, [R1+0x6c] ;  /* 0x00006c0001647983 */ /* 0x0003680000100800 */
[----:B------:R1:W5:Y:S01]  /*df10*/  LDL R99, [R1+0x70] ;  /* 0x0000700001637983 */ /* 0x0003620000100800 */
[----:B------:R-:W-:Y:S01]  /*df20*/  ISETP.GE.AND P0, PT, R110, c[0x0][0x27c], PT ;  /* 0x00009f006e007a0c */ /* 0x000fe20003f06270 */
[----:B------:R-:W-:-:S12]  /*df30*/  BSSY B0, `(.L_x_799) ;  /* 0x000006a000007945 */ /* 0x000fd80003800000 */
[----:B------:R-:W-:Y:S05]  /*df40*/  @P0 BRA `(.L_x_800) ;  /* 0x0000068000000947 */ /* 0x000fea0003800000 */
[----:B------:R-:W2:Y:S01]  /*df50*/  LDL R102, [R1+0x8c] ;  /* 0x00008c0001667983 */ /* 0x000ea20000100800 */
[----:B------:R-:W-:Y:S01]  /*df60*/  IMAD.MOV.U32 R0, RZ, RZ, c[0x0][0x27c] ;  /* 0x00009f00ff007624 */ /* 0x000fe200078e00ff */
[--C-:B----4-:R-:W-:Y:S02]  /*df70*/  SHF.R.U64 R21, R8, 0x10, R9.reuse ;  /* 0x0000001008157819 */ /* 0x110fe40000001209 */
[----:B------:R-:W-:Y:S02]  /*df80*/  SHF.R.U32.HI R8, RZ, 0x10, R9 ;  /* 0x00000010ff087819 */ /* 0x000fe40000011609 */
[----:B------:R-:W-:Y:S02]  /*df90*/  LEA.HI R0, R0, R97, RZ, 0x1d ;  /* 0x0000006100007211 */ /* 0x000fe400078fe8ff */
[----:B------:R-:W-:Y:S02]  /*dfa0*/  SHF.R.U64 R9, R10, 0x10, R11 ;  /* 0x000000100a097819 */ /* 0x000fe4000000120b */
[----:B------:R-:W-:Y:S01]  /*dfb0*/  SHF.R.S32.HI R3, RZ, 0x1f, R0 ;  /* 0x0000001fff037819 */ /* 0x000fe20000011400 */
[----:B------:R-:W-:Y:S01]  /*dfc0*/  IMAD.SHL.U32 R2, R0, 0x8, RZ ;  /* 0x0000000800027824 */ /* 0x000fe200078e00ff */
[----:B------:R-:W-:-:S02]  /*dfd0*/  SHF.R.U64 R4, R4, 0x10, R5 ;  /* 0x0000001004047819 */ /* 0x000fc40000001205 */
[----:B------:R-:W-:Y:S02]  /*dfe0*/  LEA.HI R0, R3, R0, RZ, 0x2 ;  /* 0x0000000003007211 */ /* 0x000fe400078f10ff */
[----:B-----5:R-:W-:Y:S02]  /*dff0*/  LOP3.LUT R2, R101, 0x18, R2, 0xf8, !PT ;  /* 0x0000001865027812 */ /* 0x020fe400078ef802 */
[----:B------:R-:W-:Y:S01]  /*e000*/  SHF.R.U32.HI R3, RZ, 0x10, R11 ;  /* 0x00000010ff037819 */ /* 0x000fe2000001160b */
[----:B------:R-:W-:Y:S01]  /*e010*/  IMAD.SHL.U32 R0, R0, 0x400, RZ ;  /* 0x0000040000007824 */ /* 0x000fe200078e00ff */
[----:B------:R-:W-:Y:S02]  /*e020*/  LOP3.LUT R2, R2, R100, RZ, 0x3c, !PT ;  /* 0x0000006402027212 */ /* 0x000fe400078e3cff */
[----:B------:R-:W-:Y:S02]  /*e030*/  PRMT R28, R25, 0x5410, R9 ;  /* 0x00005410191c7816 */ /* 0x000fe40000000009 */
[----:B------:R-:W-:-:S02]  /*e040*/  LOP3.LUT R0, R0, 0x7ffff000, RZ, 0xc0, !PT ;  /* 0x7ffff00000007812 */ /* 0x000fc400078ec0ff */
[----:B------:R-:W-:Y:S02]  /*e050*/  PRMT R21, R24, 0x5432, R21 ;  /* 0x0000543218157816 */ /* 0x000fe40000000015 */
[----:B------:R-:W-:Y:S02]  /*e060*/  IADD3 R0, R2, R0, R99 ;  /* 0x0000000002007210 */ /* 0x000fe40007ffe063 */
[----:B------:R-:W-:Y:S02]  /*e070*/  SHF.R.U32.HI R2, RZ, 0x10, R5 ;  /* 0x00000010ff027819 */ /* 0x000fe40000011605 */
[--C-:B------:R-:W-:Y:S01]  /*e080*/  SHF.R.U64 R5, R6, 0x10, R7.reuse ;  /* 0x0000001006057819 */ /* 0x100fe20000001207 */
[----:B------:R-:W-:Y:S01]  /*e090*/  IMAD.SHL.U32 R30, R0, 0x2, RZ ;  /* 0x00000002001e7824 */ /* 0x000fe200078e00ff */
[----:B------:R-:W-:Y:S02]  /*e0a0*/  SHF.R.U32.HI R0, RZ, 0x10, R7 ;  /* 0x00000010ff007819 */ /* 0x000fe40000011607 */
[----:B------:R-:W-:-:S02]  /*e0b0*/  PRMT R20, R24, 0x5410, R8 ;  /* 0x0000541018147816 */ /* 0x000fc40000000008 */
[----:B------:R-:W3:Y:S01]  /*e0c0*/  LDS.128 R12, [R30+0x6080] ;  /* 0x006080001e0c7984 */ /* 0x000ee20000000c00 */
[C---:B------:R-:W-:Y:S02]  /*e0d0*/  PRMT R11, R22.reuse, 0x5432, R4 ;  /* 0x00005432160b7816 */ /* 0x040fe40000000004 */
[C---:B------:R-:W-:Y:S02]  /*e0e0*/  PRMT R26, R23.reuse, 0x5432, R5 ;  /* 0x00005432171a7816 */ /* 0x040fe40000000005 */
[----:B------:R-:W-:Y:S02]  /*e0f0*/  PRMT R25, R23, 0x5410, R0 ;  /* 0x0000541017197816 */ /* 0x000fe40000000000 */
[----:B------:R-:W-:Y:S02]  /*e100*/  PRMT R10, R22, 0x5410, R2 ;  /* 0x00005410160a7816 */ /* 0x000fe40000000002 */
[----:B------:R-:W-:Y:S01]  /*e110*/  PRMT R27, R27, 0x5410, R3 ;  /* 0x000054101b1b7816 */ /* 0x000fe20000000003 */
[----:B------:R-:W-:-:S02]  /*e120*/  IMAD.U32 R72, R25, 0x10000, RZ ;  /* 0x0001000019487824 */ /* 0x000fc400078e00ff */
[C---:B---3--:R-:W-:Y:S01]  /*e130*/  IMAD.U32 R8, R12.reuse, 0x10000, RZ ;  /* 0x000100000c087824 */ /* 0x048fe200078e00ff */
[----:B------:R-:W-:Y:S01]  /*e140*/  SHF.L.U32 R6, R13, 0x10, RZ ;  /* 0x000000100d067819 */ /* 0x000fe200000006ff */
[----:B------:R-:W-:Y:S01]  /*e150*/  IMAD.U32 R2, R15, 0x10000, RZ ;  /* 0x000100000f027824 */ /* 0x000fe200078e00ff */
[----:B------:R-:W-:Y:S02]  /*e160*/  LOP3.LUT R7, R12, 0xffff0000, RZ, 0xc0, !PT ;  /* 0xffff00000c077812 */ /* 0x000fe400078ec0ff */
[----:B------:R-:W-:Y:S01]  /*e170*/  LOP3.LUT R5, R13, 0xffff0000, RZ, 0xc0, !PT ;  /* 0xffff00000d057812 */ /* 0x000fe200078ec0ff */
[----:B------:R-:W-:Y:S01]  /*e180*/  IMAD.U32 R13, R21, 0x10000, RZ ;  /* 0x00010000150d7824 */ /* 0x000fe200078e00ff */
[C---:B------:R-:W-:Y:S02]  /*e190*/  SHF.L.U32 R4, R14.reuse, 0x10, RZ ;  /* 0x000000100e047819 */ /* 0x040fe400000006ff */
[----:B------:R-:W-:Y:S01]  /*e1a0*/  LOP3.LUT R3, R14, 0xffff0000, RZ, 0xc0, !PT ;  /* 0xffff00000e037812 */ /* 0x000fe200078ec0ff */
[----:B------:R-:W-:Y:S01]  /*e1b0*/  IMAD.U32 R14, R10, 0x10000, RZ ;  /* 0x000100000a0e7824 */ /* 0x000fe200078e00ff */
[----:B------:R-:W-:-:S02]  /*e1c0*/  LOP3.LUT R0, R15, 0xffff0000, RZ, 0xc0, !PT ;  /* 0xffff00000f007812 */ /* 0x000fc400078ec0ff */
[----:B------:R-:W-:Y:S01]  /*e1d0*/  SHF.L.U32 R15, R27, 0x10, RZ ;  /* 0x000000101b0f7819 */ /* 0x000fe200000006ff */
[----:B--2---:R-:W2:Y:S02]  /*e1e0*/  LDS.128 R16, [R102] ;  /* 0x0000000066107984 */ /* 0x004ea40000000c00 */
[C---:B--2---:R-:W-:Y:S01]  /*e1f0*/  IMAD.U32 R23, R16.reuse, 0x10000, RZ ;  /* 0x0001000010177824 */ /* 0x044fe200078e00ff */
[----:B------:R-:W-:Y:S01]  /*e200*/  LOP3.LUT R24, R16, 0xffff0000, RZ, 0xc0, !PT ;  /* 0xffff000010187812 */ /* 0x000fe200078ec0ff */
[----:B------:R-:W-:Y:S01]  /*e210*/  IMAD.U32 R9, R19, 0x10000, RZ ;  /* 0x0001000013097824 */ /* 0x000fe200078e00ff */
[C---:B------:R-:W-:Y:S02]  /*e220*/  SHF.L.U32 R22, R17.reuse, 0x10, RZ ;  /* 0x0000001011167819 */ /* 0x040fe400000006ff */
[----:B------:R-:W-:Y:S01]  /*e230*/  LOP3.LUT R16, R17, 0xffff0000, RZ, 0xc0, !PT ;  /* 0xffff000011107812 */ /* 0x000fe200078ec0ff */
[C---:B------:R-:W-:Y:S01]  /*e240*/  IMAD.U32 R17, R18.reuse, 0x10000, RZ ;  /* 0x0001000012117824 */ /* 0x040fe200078e00ff */
[----:B------:R-:W-:-:S02]  /*e250*/  LOP3.LUT R29, R18, 0xffff0000, RZ, 0xc0, !PT ;  /* 0xffff0000121d7812 */ /* 0x000fc400078ec0ff */
[----:B------:R-:W-:Y:S01]  /*e260*/  LOP3.LUT R18, R19, 0xffff0000, RZ, 0xc0, !PT ;  /* 0xffff000013127812 */ /* 0x000fe200078ec0ff */
[----:B------:R-:W-:-:S04]  /*e270*/  IMAD.U32 R19, R11, 0x10000, RZ ;  /* 0x000100000b137824 */ /* 0x000fc800078e00ff */
[C---:B------:R-:W-:Y:S02]  /*e280*/  FMUL.FTZ R12, R8.reuse, R19 ;  /* 0x00000013080c7220 */ /* 0x040fe40000410000 */
[-C--:B------:R-:W-:Y:S02]  /*e290*/  FMUL.FTZ R8, R8, R13.reuse ;  /* 0x0000000d08087220 */ /* 0x080fe40000410000 */
[C---:B------:R-:W-:Y:S02]  /*e2a0*/  FFMA.FTZ R31, R23.reuse, R13, -R12 ;  /* 0x0000000d171f7223 */ /* 0x040fe4000001080c */
[----:B------:R-:W-:Y:S02]  /*e2b0*/  IMAD.U32 R13, R20, 0x10000, RZ ;  /* 0x00010000140d7824 */ /* 0x000fe400078e00ff */
[----:B------:R-:W-:Y:S02]  /*e2c0*/  FMUL.FTZ R12, R6, R14 ;  /* 0x0000000e060c7220 */ /* 0x000fe40000410000 */
[----:B------:R-:W-:-:S02]  /*e2d0*/  FFMA.FTZ R23, R23, R19, R8 ;  /* 0x0000001317177223 */ /* 0x000fc40000010008 */
[-C--:B------:R-:W-:Y:S02]  /*e2e0*/  FMUL.FTZ R8, R6, R13.reuse ;  /* 0x0000000d06087220 */ /* 0x080fe40000410000 */
[----:B------:R-:W-:Y:S01]  /*e2f0*/  FFMA.FTZ R19, R22, R13, -R12 ;  /* 0x0000000d16137223 */ /* 0x000fe2000001080c */
[----:B------:R-:W-:Y:S01]  /*e300*/  LOP3.LUT R12, R11, 0xffff0000, RZ, 0xc0, !PT ;  /* 0xffff00000b0c7812 */ /* 0x000fe200078ec0ff */
[-C--:B------:R-:W-:Y:S01]  /*e310*/  FMUL.FTZ R6, R2, R72.reuse ;  /* 0x0000004802067220 */ /* 0x080fe20000410000 */
[----:B------:R-:W-:Y:S01]  /*e320*/  LOP3.LUT R11, R10, 0xffff0000, RZ, 0xc0, !PT ;  /* 0xffff00000a0b7812 */ /* 0x000fe200078ec0ff */
[-C--:B------:R-:W-:Y:S02]  /*e330*/  FMUL.FTZ R2, R2, R15.reuse ;  /* 0x0000000f02027220 */ /* 0x080fe40000410000 */
[----:B------:R-:W-:Y:S01]  /*e340*/  FFMA.FTZ R15, R9, R15, -R6 ;  /* 0x0000000f090f7223 */ /* 0x000fe20000010806 */
[----:B------:R-:W-:Y:S01]  /*e350*/  LOP3.LUT R6, R21, 0xffff0000, RZ, 0xc0, !PT ;  /* 0xffff000015067812 */ /* 0x000fe200078ec0ff */
[----:B------:R-:W-:Y:S01]  /*e360*/  FFMA.FTZ R13, R9, R72, R2 ;  /* 0x00000048090d7223 */ /* 0x000fe20000010002 */
[----:B------:R-:W-:Y:S01]  /*e370*/  LOP3.LUT R9, R20, 0xffff0000, RZ, 0xc0, !PT ;  /* 0xffff000014097812 */ /* 0x000fe200078ec0ff */
[----:B------:R-:W-:Y:S01]  /*e380*/  FMUL.FTZ R2, R7, R12 ;  /* 0x0000000c07027220 */ /* 0x000fe20000410000 */
[----:B------:R-:W-:Y:S01]  /*e390*/  LOP3.LUT R20, R26, 0xffff0000, RZ, 0xc0, !PT ;  /* 0xffff00001a147812 */ /* 0x000fe200078ec0ff */
[----:B------:R-:W-:-:S02]  /*e3a0*/  FFMA.FTZ R14, R22, R14, R8 ;  /* 0x0000000e160e7223 */ /* 0x000fc40000010008 */
[----:B------:R-:W-:Y:S02]  /*e3b0*/  IMAD.U32 R21, R26, 0x10000, RZ ;  /* 0x000100001a157824 */ /* 0x000fe400078e00ff */
[-C--:B------:R-:W-:Y:S02]  /*e3c0*/  FFMA.FTZ R8, R24, R6.reuse, -R2 ;  /* 0x0000000618087223 */ /* 0x080fe40000010802 */
[----:B------:R-:W-:Y:S02]  /*e3d0*/  FMUL.FTZ R7, R7, R6 ;  /* 0x0000000607077220 */ /* 0x000fe40000410000 */
[C---:B------:R-:W-:Y:S01]  /*e3e0*/  FMUL.FTZ R2, R5.reuse, R9 ;  /* 0x0000000905027220 */ /* 0x040fe20000410000 */
[----:B------:R-:W-:Y:S01]  /*e3f0*/  F2FP.BF16.PACK_AB R8, R8, R31 ;  /* 0x0000001f0808723e */ /* 0x000fe200000010ff */
[----:B------:R-:W-:Y:S02]  /*e400*/  IMAD.U32 R10, R28, 0x10000, RZ ;  /* 0x000100001c0a7824 */ /* 0x000fe400078e00ff */
[----:B------:R-:W-:-:S02]  /*e410*/  FMUL.FTZ R6, R5, R11 ;  /* 0x0000000b05067220 */ /* 0x000fc40000410000 */
[----:B------:R-:W-:Y:S02]  /*e420*/  FMUL.FTZ R5, R4, R21 ;  /* 0x0000001504057220 */ /* 0x000fe40000410000 */
[C---:B------:R-:W-:Y:S02]  /*e430*/  FFMA.FTZ R11, R16.reuse, R11, R2 ;  /* 0x0000000b100b7223 */ /* 0x040fe40000010002 */
[----:B------:R-:W-:Y:S01]  /*e440*/  FFMA.FTZ R9, R16, R9, -R6 ;  /* 0x0000000910097223 */ /* 0x000fe20000010806 */
[----:B------:R-:W-:Y:S01]  /*e450*/  LOP3.LUT R6, R28, 0xffff0000, RZ, 0xc0, !PT ;  /* 0xffff00001c067812 */ /* 0x000fe200078ec0ff */
[-C--:B------:R-:W-:Y:S01]  /*e460*/  FMUL.FTZ R2, R4, R10.reuse ;  /* 0x0000000a04027220 */ /* 0x080fe20000410000 */
[----:B------:R-:W-:Y:S01]  /*e470*/  LOP3.LUT R16, R25, 0xffff0000, RZ, 0xc0, !PT ;  /* 0xffff000019107812 */ /* 0x000fe200078ec0ff */
[----:B------:R-:W-:Y:S01]  /*e480*/  FFMA.FTZ R10, R17, R10, -R5 ;  /* 0x0000000a110a7223 */ /* 0x000fe20000010805 */
[----:B------:R-:W-:Y:S01]  /*e490*/  LOP3.LUT R5, R27, 0xffff0000, RZ, 0xc0, !PT ;  /* 0xffff00001b057812 */ /* 0x000fe200078ec0ff */
[----:B------:R-:W-:Y:S01]  /*e4a0*/  FFMA.FTZ R12, R24, R12, R7 ;  /* 0x0000000c180c7223 */ /* 0x000fe20000010007 */
[----:B------:R-:W-:Y:S01]  /*e4b0*/  F2FP.BF16.PACK_AB R9, R9, R19 ;  /* 0x000000130909723e */ /* 0x000fe200000010ff */
[----:B------:R-:W-:-:S02]  /*e4c0*/  FFMA.FTZ R7, R17, R21, R2 ;  /* 0x0000001511077223 */ /* 0x000fc40000010002 */
[C---:B------:R-:W-:Y:S02]  /*e4d0*/  FMUL.FTZ R4, R3.reuse, R20 ;  /* 0x0000001403047220 */ /* 0x040fe40000410000 */
[----:B------:R-:W-:Y:S02]  /*e4e0*/  FMUL.FTZ R3, R3, R6 ;  /* 0x0000000603037220 */ /* 0x000fe40000410000 */
[C---:B------:R-:W-:Y:S02]  /*e4f0*/  FMUL.FTZ R2, R0.reuse, R16 ;  /* 0x0000001000027220 */ /* 0x040fe40000410000 */
[----:B------:R-:W-:Y:S02]  /*e500*/  FMUL.FTZ R0, R0, R5 ;  /* 0x0000000500007220 */ /* 0x000fe40000410000 */
[C---:B------:R-:W-:Y:S01]  /*e510*/  FFMA.FTZ R6, R29.reuse, R6, -R4 ;  /* 0x000000061d067223 */ /* 0x040fe20000010804 */
[----:B------:R-:W-:Y:S01]  /*e520*/  F2FP.BF16.PACK_AB R4, R12, R23 ;  /* 0x000000170c04723e */ /* 0x000fe200000010ff */
[----:B------:R-:W-:-:S02]  /*e530*/  FFMA.FTZ R3, R29, R20, R3 ;  /* 0x000000141d037223 */ /* 0x000fc40000010003 */
[C---:B------:R-:W-:Y:S01]  /*e540*/  FFMA.FTZ R2, R18.reuse, R5, -R2 ;  /* 0x0000000512027223 */ /* 0x040fe20000010802 */
[----:B------:R-:W-:Y:S01]  /*e550*/  F2FP.BF16.PACK_AB R5, R11, R14 ;  /* 0x0000000e0b05723e */ /* 0x000fe200000010ff */
[----:B------:R-:W-:Y:S01]  /*e560*/  FFMA.FTZ R0, R18, R16, R0 ;  /* 0x0000001012007223 */ /* 0x000fe20000010000 */
[----:B------:R-:W-:Y:S02]  /*e570*/  F2FP.BF16.PACK_AB R10, R6, R10 ;  /* 0x0000000a060a723e */ /* 0x000fe400000010ff */
[----:B------:R-:W-:Y:S02]  /*e580*/  F2FP.BF16.PACK_AB R6, R3, R7 ;  /* 0x000000070306723e */ /* 0x000fe400000010ff */
[----:B------:R-:W-:Y:S02]  /*e590*/  F2FP.BF16.PACK_AB R11, R2, R15 ;  /* 0x0000000f020b723e */ /* 0x000fe400000010ff */
[----:B------:R-:W-:-:S03]  /*e5a0*/  F2FP.BF16.PACK_AB R7, R0, R13 ;  /* 0x0000000d0007723e */ /* 0x000fc600000010ff */
[----:B------:R2:W-:Y:S04]  /*e5b0*/  STS.128 [R102], R8 ;  /* 0x0000000866007388 */ /* 0x0005e80000000c00 */
[----:B------:R2:W-:Y:S02]  /*e5c0*/  STS.128 [R30+0x6080], R4 ;  /* 0x006080041e007388 */ /* 0x0005e40000000c00 */
.L_x_800:
[----:B------:R-:W-:Y:S05]  /*e5d0*/  BSYNC B0 ;  /* 0x0000000000007941 */ /* 0x000fea0003800000 */
.L_x_799:
[----:B------:R-:W-:Y:S01]  /*e5e0*/  ISETP.GE.AND P0, PT, R152, c[0x0][0x27c], PT ;  /* 0x00009f0098007a0c */ /* 0x000fe20003f06270 */
[----:B------:R-:W-:-:S12]  /*e5f0*/  BSSY B0, `(.L_x_801) ;  /* 0x000006b000007945 */ /* 0x000fd80003800000 */
[----:B------:R-:W-:Y:S05]  /*e600*/  @P0 BRA `(.L_x_802) ;  /* 0x0000069000000947 */ /* 0x000fea0003800000 */
[----:B------:R-:W3:Y:S04]  /*e610*/  LDL R2, [R1+0x78] ;  /* 0x0000780001027983 */ /* 0x000ee80000100800 */
[----:B--2---:R-:W2:Y:S01]  /*e620*/  LDL R72, [R1+0x9c] ;  /* 0x00009c0001487983 */ /* 0x004ea20000100800 */
[----:B------:R-:W-:Y:S01]  /*e630*/  IMAD.MOV.U32 R0, RZ, RZ, c[0x0][0x27c] ;  /* 0x00009f00ff007624 */ /* 0x000fe200078e00ff */
[----:B------:R-:W-:Y:S02]  /*e640*/  SHF.R.U64 R14, R36, 0x10, R37 ;  /* 0x00000010240e7819 */ /* 0x000fe40000001225 */
[----:B------:R-:W-:Y:S02]  /*e650*/  SHF.R.U64 R17, R38, 0x10, R39 ;  /* 0x0000001026117819 */ /* 0x000fe40000001227 */
[----:B------:R-:W-:-:S02]  /*e660*/  PRMT R14, R74, 0x5432, R14 ;  /* 0x000054324a0e7816 */ /* 0x000fc4000000000e */
[----:B------:R-:W-:Y:S02]  /*e670*/  SHF.R.U32.HI R13, RZ, 0x10, R37 ;  /* 0x00000010ff0d7819 */ /* 0x000fe40000011625 */
[----:B----4-:R-:W-:Y:S01]  /*e680*/  SHF.R.U32.HI R18, RZ, 0x10, R39 ;  /* 0x00000010ff127819 */ /* 0x010fe20000011627 */
[----:B------:R-:W-:Y:S01]  /*e690*/  IMAD.U32 R29, R14, 0x10000, RZ ;  /* 0x000100000e1d7824 */ /* 0x000fe200078e00ff */
[C---:B------:R-:W-:Y:S02]  /*e6a0*/  PRMT R23, R75.reuse, 0x5432, R17 ;  /* 0x000054324b177816 */ /* 0x040fe40000000011 */
[----:B------:R-:W-:Y:S02]  /*e6b0*/  SHF.R.U32.HI R12, RZ, 0x10, R35 ;  /* 0x00000010ff0c7819 */ /* 0x000fe40000011623 */
[----:B------:R-:W-:Y:S02]  /*e6c0*/  PRMT R13, R74, 0x5410, R13 ;  /* 0x000054104a0d7816 */ /* 0x000fe4000000000d */
[----:B------:R-:W-:-:S02]  /*e6d0*/  PRMT R22, R75, 0x5410, R18 ;  /* 0x000054104b167816 */ /* 0x000fc40000000012 */
[----:B------:R-:W-:-:S03]  /*e6e0*/  PRMT R24, R77, 0x5410, R12 ;  /* 0x000054104d187816 */ /* 0x000fc6000000000c */
[----:B------:R-:W-:Y:S01]  /*e6f0*/  IMAD.U32 R31, R22, 0x10000, RZ ;  /* 0x00010000161f7824 */ /* 0x000fe200078e00ff */
[----:B---3--:R-:W-:-:S04]  /*e700*/  LEA.HI R0, R0, R2, RZ, 0x1d ;  /* 0x0000000200007211 */ /* 0x008fc800078fe8ff */
[----:B------:R-:W-:Y:S01]  /*e710*/  SHF.R.S32.HI R2, RZ, 0x1f, R0 ;  /* 0x0000001fff027819 */ /* 0x000fe20000011400 */
[----:B------:R-:W-:Y:S01]  /*e720*/  IMAD.SHL.U32 R3, R0, 0x8, RZ ;  /* 0x0000000800037824 */ /* 0x000fe200078e00ff */
[----:B--2---:R-:W2:Y:S02]  /*e730*/  LDS.128 R8, [R72] ;  /* 0x0000000048087984 */ /* 0x004ea40000000c00 */
[----:B------:R-:W-:Y:S02]  /*e740*/  LEA.HI R0, R2, R0, RZ, 0x2 ;  /* 0x0000000002007211 */ /* 0x000fe400078f10ff */
[----:B-----5:R-:W-:Y:S02]  /*e750*/  LOP3.LUT R2, R101, 0x18, R3, 0xf8, !PT ;  /* 0x0000001865027812 */ /* 0x020fe400078ef803 */
[----:B------:R-:W-:Y:S01]  /*e760*/  SHF.R.U64 R3, R34, 0x10, R35 ;  /* 0x0000001022037819 */ /* 0x000fe20000001223 */
[----:B------:R-:W-:Y:S01]  /*e770*/  IMAD.SHL.U32 R0, R0, 0x400, RZ ;  /* 0x0000040000007824 */ /* 0x000fe200078e00ff */
[----:B------:R-:W-:-:S02]  /*e780*/  LOP3.LUT R2, R2, R100, RZ, 0x3c, !PT ;  /* 0x0000006402027212 */ /* 0x000fc400078e3cff */
[----:B------:R-:W-:Y:S02]  /*e790*/  PRMT R26, R77, 0x5432, R3 ;  /* 0x000054324d1a7816 */ /* 0x000fe40000000003 */
[----:B------:R-:W-:-:S04]  /*e7a0*/  LOP3.LUT R0, R0, 0x7ffff000, RZ, 0xc0, !PT ;  /* 0x7ffff00000007812 */ /* 0x000fc800078ec0ff */
[----:B------:R-:W-:Y:S02]  /*e7b0*/  IADD3 R0, R2, R0, R99 ;  /* 0x0000000002007210 */ /* 0x000fe40007ffe063 */
[----:B------:R-:W-:-:S03]  /*e7c0*/  SHF.R.U32.HI R2, RZ, 0x10, R33 ;  /* 0x00000010ff027819 */ /* 0x000fc60000011621 */
[----:B------:R-:W-:Y:S01]  /*e7d0*/  IMAD.SHL.U32 R28, R0, 0x2, RZ ;  /* 0x00000002001c7824 */ /* 0x000fe200078e00ff */
[----:B------:R-:W-:Y:S01]  /*e7e0*/  SHF.R.U64 R0, R32, 0x10, R33 ;  /* 0x0000001020007819 */ /* 0x000fe20000001221 */
[----:B------:R-:W-:Y:S01]  /*e7f0*/  IMAD.U32 R32, R13, 0x10000, RZ ;  /* 0x000100000d207824 */ /* 0x000fe200078e00ff */
[C---:B------:R-:W-:Y:S02]  /*e800*/  PRMT R15, R76.reuse, 0x5410, R2 ;  /* 0x000054104c0f7816 */ /* 0x040fe40000000002 */
[----:B------:R-:W3:Y:S01]  /*e810*/  LDS.128 R4, [R28+0x6080] ;  /* 0x006080001c047984 */ /* 0x000ee20000000c00 */
[----:B------:R-:W-:Y:S02]  /*e820*/  PRMT R16, R76, 0x5432, R0 ;  /* 0x000054324c107816 */ /* 0x000fe40000000000 */
[----:B------:R-:W-:-:S03]  /*e830*/  LOP3.LUT R33, R14, 0xffff0000, RZ, 0xc0, !PT ;  /* 0xffff00000e217812 */ /* 0x000fc600078ec0ff */
[----:B------:R-:W-:Y:S02]  /*e840*/  IMAD.U32 R30, R16, 0x10000, RZ ;  /* 0x00010000101e7824 */ /* 0x000fe400078e00ff */
[C---:B--2---:R-:W-:Y:S01]  /*e850*/  IMAD.U32 R20, R10.reuse, 0x10000, RZ ;  /* 0x000100000a147824 */ /* 0x044fe200078e00ff */
[----:B------:R-:W-:Y:S01]  /*e860*/  LOP3.LUT R25, R10, 0xffff0000, RZ, 0xc0, !PT ;  /* 0xffff00000a197812 */ /* 0x000fe200078ec0ff */
[C---:B------:R-:W-:Y:S01]  /*e870*/  IMAD.U32 R18, R8.reuse, 0x10000, RZ ;  /* 0x0001000008127824 */ /* 0x040fe200078e00ff */
[----:B------:R-:W-:Y:S01]  /*e880*/  SHF.L.U32 R17, R9, 0x10, RZ ;  /* 0x0000001009117819 */ /* 0x000fe200000006ff */
[----:B------:R-:W-:Y:S01]  /*e890*/  IMAD.U32 R12, R11, 0x10000, RZ ;  /* 0x000100000b0c7824 */ /* 0x000fe200078e00ff */
[----:B------:R-:W-:Y:S02]  /*e8a0*/  LOP3.LUT R19, R9, 0xffff0000, RZ, 0xc0, !PT ;  /* 0xffff000009137812 */ /* 0x000fe400078ec0ff */
[----:B------:R-:W-:Y:S02]  /*e8b0*/  LOP3.LUT R21, R8, 0xffff0000, RZ, 0xc0, !PT ;  /* 0xffff000008157812 */ /* 0x000fe400078ec0ff */
[----:B------:R-:W-:Y:S01]  /*e8c0*/  LOP3.LUT R11, R11, 0xffff0000, RZ, 0xc0, !PT ;  /* 0xffff00000b0b7812 */ /* 0x000fe200078ec0ff */
[C---:B---3--:R-:W-:Y:S01]  /*e8d0*/  IMAD.U32 R10, R4.reuse, 0x10000, RZ ;  /* 0x00010000040a7824 */ /* 0x048fe200078e00ff */
[----:B------:R-:W-:Y:S01]  /*e8e0*/  LOP3.LUT R9, R4, 0xffff0000, RZ, 0xc0, !PT ;  /* 0xffff000004097812 */ /* 0x000fe200078ec0ff */
[----:B------:R-:W-:Y:S01]  /*e8f0*/  IMAD.U32 R2, R7, 0x10000, RZ ;  /* 0x0001000007027824 */ /* 0x000fe200078e00ff */
[----:B------:R-:W-:Y:S01]  /*e900*/  SHF.L.U32 R4, R6, 0x10, RZ ;  /* 0x0000001006047819 */ /* 0x000fe200000006ff */
[-C--:B------:R-:W-:Y:S01]  /*e910*/  FMUL.FTZ R27, R10, R29.reuse ;  /* 0x0000001d0a1b7220 */ /* 0x080fe20000410000 */
[----:B------:R-:W-:Y:S01]  /*e920*/  LOP3.LUT R3, R6, 0xffff0000, RZ, 0xc0, !PT ;  /* 0xffff000006037812 */ /* 0x000fe200078ec0ff */
[-C--:B------:R-:W-:Y:S01]  /*e930*/  FMUL.FTZ R6, R10, R30.reuse ;  /* 0x0000001e0a067220 */ /* 0x080fe20000410000 */
[----:B------:R-:W-:Y:S01]  /*e940*/  SHF.L.U32 R8, R5, 0x10, RZ ;  /* 0x0000001005087819 */ /* 0x000fe200000006ff */
[C---:B------:R-:W-:Y:S01]  /*e950*/  FFMA.FTZ R30, R18.reuse, R30, -R27 ;  /* 0x0000001e121e7223 */ /* 0x040fe2000001081b */
[----:B------:R-:W-:Y:S01]  /*e960*/  LOP3.LUT R0, R7, 0xffff0000, RZ, 0xc0, !PT ;  /* 0xffff000007007812 */ /* 0x000fe200078ec0ff */
[----:B------:R-:W-:Y:S01]  /*e970*/  FFMA.FTZ R29, R18, R29, R6 ;  /* 0x0000001d121d7223 */ /* 0x000fe20000010006 */
[----:B------:R-:W-:Y:S01]  /*e980*/  SHF.L.U32 R18, R24, 0x10, RZ ;  /* 0x0000001018127819 */ /* 0x000fe200000006ff */
[----:B------:R-:W-:Y:S01]  /*e990*/  IMAD.U32 R27, R15, 0x10000, RZ ;  /* 0x000100000f1b7824 */ /* 0x000fe200078e00ff */
[----:B------:R-:W-:Y:S01]  /*e9a0*/  LOP3.LUT R5, R5, 0xffff0000, RZ, 0xc0, !PT ;  /* 0xffff000005057812 */ /* 0x000fe200078ec0ff */
[C---:B------:R-:W-:Y:S01]  /*e9b0*/  FMUL.FTZ R10, R8.reuse, R32 ;  /* 0x00000020080a7220 */ /* 0x040fe20000410000 */
[----:B------:R-:W-:Y:S01]  /*e9c0*/  LOP3.LUT R15, R15, 0xffff0000, RZ, 0xc0, !PT ;  /* 0xffff00000f0f7812 */ /* 0x000fe200078ec0ff */
[----:B------:R-:W-:-:S02]  /*e9d0*/  FMUL.FTZ R7, R8, R27 ;  /* 0x0000001b08077220 */ /* 0x000fc40000410000 */
[C---:B------:R-:W-:Y:S02]  /*e9e0*/  FMUL.FTZ R6, R2.reuse, R31 ;  /* 0x0000001f02067220 */ /* 0x040fe40000410000 */
[----:B------:R-:W-:Y:S02]  /*e9f0*/  FMUL.FTZ R2, R2, R18 ;  /* 0x0000001202027220 */ /* 0x000fe40000410000 */
[C---:B------:R-:W-:Y:S02]  /*ea00*/  FFMA.FTZ R27, R17.reuse, R27, -R10 ;  /* 0x0000001b111b7223 */ /* 0x040fe4000001080a */
[----:B------:R-:W-:Y:S01]  /*ea10*/  FFMA.FTZ R17, R17, R32, R7 ;  /* 0x0000002011117223 */ /* 0x000fe20000010007 */
[----:B------:R-:W-:Y:S01]  /*ea20*/  LOP3.LUT R7, R16, 0xffff0000, RZ, 0xc0, !PT ;  /* 0xffff000010077812 */ /* 0x000fe200078ec0ff */
[C---:B------:R-:W-:Y:S01]  /*ea30*/  FFMA.FTZ R14, R12.reuse, R31, R2 ;  /* 0x0000001f0c0e7223 */ /* 0x040fe20000010002 */
[----:B------:R-:W-:Y:S01]  /*ea40*/  LOP3.LUT R16, R23, 0xffff0000, RZ, 0xc0, !PT ;  /* 0xffff000017107812 */ /* 0x000fe200078ec0ff */
[----:B------:R-:W-:Y:S01]  /*ea50*/  FFMA.FTZ R18, R12, R18, -R6 ;  /* 0x000000120c127223 */ /* 0x000fe20000010806 */
[----:B------:R-:W-:Y:S01]  /*ea60*/  LOP3.LUT R12, R13, 0xffff0000, RZ, 0xc0, !PT ;  /* 0xffff00000d0c7812 */ /* 0x000fe200078ec0ff */
[----:B------:R-:W-:-:S02]  /*ea70*/  FMUL.FTZ R2, R9, R33 ;  /* 0x0000002109027220 */ /* 0x000fc40000410000 */
        /* <DEDUP_REMOVED lines=8> */
[----:B------:R-:W-:Y:S02]  /*eb00*/  FFMA.FTZ R12, R19, R12, R2 ;  /* 0x0000000c130c7223 */ /* 0x000fe40000010002 */
[----:B------:R-:W-:Y:S01]  /*eb10*/  FFMA.FTZ R13, R21, R33, R6 ;  /* 0x00000021150d7223 */ /* 0x000fe20000010006 */
[----:B------:R-:W-:Y:S01]  /*eb20*/  LOP3.LUT R6, R26, 0xffff0000, RZ, 0xc0, !PT ;  /* 0xffff00001a067812 */ /* 0x000fe200078ec0ff */
[----:B------:R-:W-:Y:S01]  /*eb30*/  FFMA.FTZ R9, R19, R15, -R7 ;  /* 0x0000000f13097223 */ /* 0x000fe20000010807 */
[----:B------:R-:W-:Y:S01]  /*eb40*/  LOP3.LUT R15, R22, 0xffff0000, RZ, 0xc0, !PT ;  /* 0xffff0000160f7812 */ /* 0x000fe200078ec0ff */
[-C--:B------:R-:W-:Y:S02]  /*eb50*/  FMUL.FTZ R2, R4, R10.reuse ;  /* 0x0000000a04027220 */ /* 0x080fe40000410000 */
[----:B------:R-:W-:Y:S01]  /*eb60*/  FFMA.FTZ R10, R20, R10, -R5 ;  /* 0x0000000a140a7223 */ /* 0x000fe20000010805 */
[----:B------:R-:W-:Y:S01]  /*eb70*/  LOP3.LUT R5, R24, 0xffff0000, RZ, 0xc0, !PT ;  /* 0xffff000018057812 */ /* 0x000fe200078ec0ff */
[----:B------:R-:W-:Y:S01]  /*eb80*/  FFMA.FTZ R7, R20, R31, R2 ;  /* 0x0000001f14077223 */ /* 0x000fe20000010002 */
[----:B------:R-:W-:Y:S01]  /*eb90*/  F2FP.BF16.PACK_AB R9, R9, R27 ;  /* 0x0000001b0909723e */ /* 0x000fe200000010ff */
[----:B------:R-:W-:-:S02]  /*eba0*/  FMUL.FTZ R4, R3, R16 ;  /* 0x0000001003047220 */ /* 0x000fc40000410000 */
[-C--:B------:R-:W-:Y:S02]  /*ebb0*/  FMUL.FTZ R3, R3, R6.reuse ;  /* 0x0000000603037220 */ /* 0x080fe40000410000 */
[C---:B------:R-:W-:Y:S02]  /*ebc0*/  FMUL.FTZ R2, R0.reuse, R15 ;  /* 0x0000000f00027220 */ /* 0x040fe40000410000 */
[----:B------:R-:W-:Y:S02]  /*ebd0*/  FMUL.FTZ R0, R0, R5 ;  /* 0x0000000500007220 */ /* 0x000fe40000410000 */
[----:B------:R-:W-:Y:S01]  /*ebe0*/  FFMA.FTZ R6, R25, R6, -R4 ;  /* 0x0000000619067223 */ /* 0x000fe20000010804 */
[----:B------:R-:W-:Y:S01]  /*ebf0*/  F2FP.BF16.PACK_AB R4, R13, R29 ;  /* 0x0000001d0d04723e */ /* 0x000fe200000010ff */
[----:B------:R-:W-:Y:S02]  /*ec00*/  FFMA.FTZ R3, R25, R16, R3 ;  /* 0x0000001019037223 */ /* 0x000fe40000010003 */
[C---:B------:R-:W-:Y:S01]  /*ec10*/  FFMA.FTZ R2, R11.reuse, R5, -R2 ;  /* 0x000000050b027223 */ /* 0x040fe20000010802 */
[----:B------:R-:W-:Y:S01]  /*ec20*/  F2FP.BF16.PACK_AB R10, R6, R10 ;  /* 0x0000000a060a723e */ /* 0x000fe200000010ff */
[----:B------:R-:W-:Y:S01]  /*ec30*/  FFMA.FTZ R0, R11, R15, R0 ;  /* 0x0000000f0b007223 */ /* 0x000fe20000010000 */
[----:B------:R-:W-:-:S02]  /*ec40*/  F2FP.BF16.PACK_AB R6, R3, R7 ;  /* 0x000000070306723e */ /* 0x000fc400000010ff */
[----:B------:R-:W-:Y:S02]  /*ec50*/  F2FP.BF16.PACK_AB R11, R2, R18 ;  /* 0x00000012020b723e */ /* 0x000fe400000010ff */
[----:B------:R-:W-:Y:S02]  /*ec60*/  F2FP.BF16.PACK_AB R5, R12, R17 ;  /* 0x000000110c05723e */ /* 0x000fe400000010ff */
[----:B------:R-:W-:Y:S01]  /*ec70*/  F2FP.BF16.PACK_AB R7, R0, R14 ;  /* 0x0000000e0007723e */ /* 0x000fe200000010ff */
[----:B------:R2:W-:Y:S04]  /*ec80*/  STS.128 [R72], R8 ;  /* 0x0000000848007388 */ /* 0x0005e80000000c00 */
[----:B------:R2:W-:Y:S02]  /*ec90*/  STS.128 [R28+0x6080], R4 ;  /* 0x006080041c007388 */ /* 0x0005e40000000c00 */
.L_x_802:
[----:B------:R-:W-:Y:S05]  /*eca0*/  BSYNC B0 ;  /* 0x0000000000007941 */ /* 0x000fea0003800000 */
.L_x_801:
[----:B------:R-:W-:-:S13]  /*ecb0*/  ISETP.GE.AND P0, PT, R109, c[0x0][0x27c], PT ;  /* 0x00009f006d007a0c */ /* 0x000fda0003f06270 */
        /* <DEDUP_REMOVED lines=14> */
[----:B------:R-:W-:Y:S01]  /*eda0*/  PRMT R24, R81, 0x5410, R12 ;  /* 0x0000541051187816 */ /* 0x000fe2000000000c */
[----:B------:R-:W-:Y:S01]  /*edb0*/  IMAD.U32 R32, R13, 0x10000, RZ ;  /* 0x000100000d207824 */ /* 0x000fe200078e00ff */
[----:B------:R-:W-:Y:S01]  /*edc0*/  LOP3.LUT R33, R14, 0xffff0000, RZ, 0xc0, !PT ;  /* 0xffff00000e217812 */ /* 0x000fe200078ec0ff */
        /* <DEDUP_REMOVED lines=15> */
[----:B------:R-:W-:Y:S02]  /*eec0*/  SHF.R.U64 R0, R40, 0x10, R41 ;  /* 0x0000001028007819 */ /* 0x000fe40000001229 */
[C---:B------:R-:W-:Y:S02]  /*eed0*/  PRMT R15, R80.reuse, 0x5410, R2 ;  /* 0x00005410500f7816 */ /* 0x040fe40000000002 */
[----:B------:R-:W3:Y:S01]  /*eee0*/  LDS.128 R4, [R28+0x6080] ;  /* 0x006080001c047984 */ /* 0x000ee20000000c00 */
[----:B------:R-:W-:-:S05]  /*eef0*/  PRMT R16, R80, 0x5432, R0 ;  /* 0x0000543250107816 */ /* 0x000fca0000000000 */
        /* <DEDUP_REMOVED lines=70> */
.L_x_798:
[----:B------:R-:W-:Y:S05]  /*f360*/  BSYNC B1 ;  /* 0x0000000000017941 */ /* 0x000fea0003800000 */
.L_x_797:
[----:B------:R-:W-:-:S04]  /*f370*/  LEA.HI R0, R98, R98, RZ, 0x1 ;  /* 0x0000006262007211 */ /* 0x000fc800078f08ff */
[----:B------:R-:W-:-:S04]  /*f380*/  SHF.R.S32.HI R0, RZ, 0x1, R0 ;  /* 0x00000001ff007819 */ /* 0x000fc80000011400 */
[----:B------:R-:W-:-:S04]  /*f390*/  IADD3 R0, R0, 0x40, RZ ;  /* 0x0000004000007810 */ /* 0x000fc80007ffe0ff */
[----:B------:R-:W-:-:S13]  /*f3a0*/  ISETP.GE.AND P0, PT, R0, R73, PT ;  /* 0x000000490000720c */ /* 0x000fda0003f06270 */
[----:B------:R-:W-:Y:S05]  /*f3b0*/  @P0 BRA `(.L_x_782) ;  /* 0x0000147000000947 */ /* 0x000fea0003800000 */
[----:B------:R3:W5:Y:S04]  /*f3c0*/  LDL R37, [R1+0x80] ;  /* 0x0000800001257983 */ /* 0x0007680000100800 */
[----:B------:R3:W5:Y:S04]  /*f3d0*/  LDL R36, [R1+0x84] ;  /* 0x0000840001247983 */ /* 0x0007680000100800 */
[----:B------:R3:W5:Y:S01]  /*f3e0*/  LDL R35, [R1+0x88] ;  /* 0x0000880001237983 */ /* 0x0007620000100800 */
[----:B------:R-:W-:Y:S01]  /*f3f0*/  ISETP.GE.AND P0, PT, R110, c[0x0][0x27c], PT ;  /* 0x00009f006e007a0c */ /* 0x000fe20003f06270 */
[----:B------:R-:W-:-:S12]  /*f400*/  BSSY B0, `(.L_x_803) ;  /* 0x000006a000007945 */ /* 0x000fd80003800000 */
[----:B------:R-:W-:Y:S05]  /*f410*/  @P0 BRA `(.L_x_804) ;  /* 0x0000068000000947 */ /* 0x000fea0003800000 */
[----:B--2---:R-:W2:Y:S01]  /*f420*/  LDL R34, [R1+0xa0] ;  /* 0x0000a00001227983 */ /* 0x004ea20000100800 */
[----:B------:R-:W-:Y:S01]  /*f430*/  IMAD.MOV.U32 R0, RZ, RZ, c[0x0][0x27c] ;  /* 0x00009f00ff007624 */ /* 0x000fe200078e00ff */
[----:B------:R-:W-:Y:S02]  /*f440*/  SHF.R.U64 R14, R52, 0x10, R53 ;  /* 0x00000010340e7819 */ /* 0x000fe40000001235 */
[----:B------:R-:W-:Y:S02]  /*f450*/  SHF.R.U64 R17, R54, 0x10, R55 ;  /* 0x0000001036117819 */ /* 0x000fe40000001237 */
[----:B------:R-:W-:Y:S02]  /*f460*/  LEA.HI R0, R0, R97, RZ, 0x1d ;  /* 0x0000006100007211 */ /* 0x000fe400078fe8ff */
[----:B------:R-:W-:Y:S02]  /*f470*/  PRMT R14, R82, 0x5432, R14 ;  /* 0x00005432520e7816 */ /* 0x000fe4000000000e */
[----:B------:R-:W-:Y:S01]  /*f480*/  SHF.R.S32.HI R3, RZ, 0x1f, R0 ;  /* 0x0000001fff037819 */ /* 0x000fe20000011400 */
[----:B------:R-:W-:Y:S01]  /*f490*/  IMAD.SHL.U32 R2, R0, 0x8, RZ ;  /* 0x0000000800027824 */ /* 0x000fe200078e00ff */
[----:B------:R-:W-:Y:S01]  /*f4a0*/  SHF.R.U32.HI R13, RZ, 0x10, R53 ;  /* 0x00000010ff0d7819 */ /* 0x000fe20000011635 */
[----:B------:R-:W-:Y:S01]  /*f4b0*/  IMAD.U32 R29, R14, 0x10000, RZ ;  /* 0x000100000e1d7824 */ /* 0x000fe200078e00ff */
[----:B------:R-:W-:-:S02]  /*f4c0*/  LEA.HI R0, R3, R0, RZ, 0x2 ;  /* 0x0000000003007211 */ /* 0x000fc400078f10ff */
[----:B-----5:R-:W-:Y:S02]  /*f4d0*/  LOP3.LUT R2, R37, 0x18, R2, 0xf8, !PT ;  /* 0x0000001825027812 */ /* 0x020fe400078ef802 */
[----:B------:R-:W-:Y:S01]  /*f4e0*/  SHF.R.U64 R3, R50, 0x10, R51 ;  /* 0x0000001032037819 */ /* 0x000fe20000001233 */
[----:B------:R-:W-:Y:S01]  /*f4f0*/  IMAD.SHL.U32 R0, R0, 0x400, RZ ;  /* 0x0000040000007824 */ /* 0x000fe200078e00ff */
[----:B------:R-:W-:Y:S02]  /*f500*/  LOP3.LUT R2, R2, R36, RZ, 0x3c, !PT ;  /* 0x0000002402027212 */ /* 0x000fe400078e3cff */
[----:B----4-:R-:W-:Y:S02]  /*f510*/  SHF.R.U32.HI R18, RZ, 0x10, R55 ;  /* 0x00000010ff127819 */ /* 0x010fe40000011637 */
[----:B------:R-:W-:Y:S02]  /*f520*/  LOP3.LUT R0, R0, 0x7ffff000, RZ, 0xc0, !PT ;  /* 0x7ffff00000007812 */ /* 0x000fe400078ec0ff */
[----:B------:R-:W-:-:S02]  /*f530*/  PRMT R23, R83, 0x5432, R17 ;  /* 0x0000543253177816 */ /* 0x000fc40000000011 */
[----:B------:R-:W-:Y:S02]  /*f540*/  IADD3 R0, R2, R0, R35 ;  /* 0x0000000002007210 */ /* 0x000fe40007ffe023 */
[----:B------:R-:W-:Y:S02]  /*f550*/  SHF.R.U32.HI R2, RZ, 0x10, R49 ;  /* 0x00000010ff027819 */ /* 0x000fe40000011631 */
[----:B------:R-:W-:Y:S01]  /*f560*/  SHF.R.U32.HI R12, RZ, 0x10, R51 ;  /* 0x00000010ff0c7819 */ /* 0x000fe20000011633 */
[----:B------:R-:W-:Y:S01]  /*f570*/  IMAD.SHL.U32 R28, R0, 0x2, RZ ;  /* 0x00000002001c7824 */ /* 0x000fe200078e00ff */
[----:B------:R-:W-:Y:S02]  /*f580*/  SHF.R.U64 R0, R48, 0x10, R49 ;  /* 0x0000001030007819 */ /* 0x000fe40000001231 */
[----:B------:R-:W-:Y:S02]  /*f590*/  PRMT R26, R85, 0x5432, R3 ;  /* 0x00005432551a7816 */ /* 0x000fe40000000003 */
[----:B------:R-:W4:Y:S01]  /*f5a0*/  LDS.128 R4, [R28+0x6080] ;  /* 0x006080001c047984 */ /* 0x000f220000000c00 */
[----:B------:R-:W-:-:S02]  /*f5b0*/  PRMT R16, R84, 0x5432, R0 ;  /* 0x0000543254107816 */ /* 0x000fc40000000000 */
[----:B------:R-:W-:Y:S02]  /*f5c0*/  PRMT R13, R82, 0x5410, R13 ;  /* 0x00005410520d7816 */ /* 0x000fe4000000000d */
[----:B------:R-:W-:Y:S01]  /*f5d0*/  PRMT R22, R83, 0x5410, R18 ;  /* 0x0000541053167816 */ /* 0x000fe20000000012 */
[----:B------:R-:W-:Y:S01]  /*f5e0*/  IMAD.U32 R30, R16, 0x10000, RZ ;  /* 0x00010000101e7824 */ /* 0x000fe200078e00ff */
[----:B------:R-:W-:Y:S01]  /*f5f0*/  PRMT R15, R84, 0x5410, R2 ;  /* 0x00005410540f7816 */ /* 0x000fe20000000002 */
[----:B------:R-:W-:Y:S01]  /*f600*/  IMAD.U32 R32, R13, 0x10000, RZ ;  /* 0x000100000d207824 */ /* 0x000fe200078e00ff */
[----:B------:R-:W-:Y:S01]  /*f610*/  PRMT R24, R85, 0x5410, R12 ;  /* 0x0000541055187816 */ /* 0x000fe2000000000c */
[----:B------:R-:W-:Y:S01]  /*f620*/  IMAD.U32 R31, R22, 0x10000, RZ ;  /* 0x00010000161f7824 */ /* 0x000fe200078e00ff */
[----:B------:R-:W-:Y:S02]  /*f630*/  LOP3.LUT R33, R14, 0xffff0000, RZ, 0xc0, !PT ;  /* 0xffff00000e217812 */ /* 0x000fe400078ec0ff */
[----:B----4-:R-:W-:Y:S01]  /*f640*/  LOP3.LUT R3, R6, 0xffff0000, RZ, 0xc0, !PT ;  /* 0xffff000006037812 */ /* 0x010fe200078ec0ff */
[C---:B------:R-:W-:Y:S01]  /*f650*/  IMAD.U32 R2, R7.reuse, 0x10000, RZ ;  /* 0x0001000007027824 */ /* 0x040fe200078e00ff */
[----:B------:R-:W-:Y:S01]  /*f660*/  LOP3.LUT R0, R7, 0xffff0000, RZ, 0xc0, !PT ;  /* 0xffff000007007812 */ /* 0x000fe200078ec0ff */
[----:B--2---:R-:W2:Y:S02]  /*f670*/  LDS.128 R8, [R34] ;  /* 0x0000000022087984 */ /* 0x004ea40000000c00 */
[C---:B--2---:R-:W-:Y:S01]  /*f680*/  IMAD.U32 R20, R10.reuse, 0x10000, RZ ;  /* 0x000100000a147824 */ /* 0x044fe200078e00ff */
[----:B------:R-:W-:Y:S01]  /*f690*/  LOP3.LUT R25, R10, 0xffff0000, RZ, 0xc0, !PT ;  /* 0xffff00000a197812 */ /* 0x000fe200078ec0ff */
[----:B------:R-:W-:Y:S01]  /*f6a0*/  IMAD.U32 R10, R4, 0x10000, RZ ;  /* 0x00010000040a7824 */ /* 0x000fe200078e00ff */
[C---:B------:R-:W-:Y:S01]  /*f6b0*/  SHF.L.U32 R17, R9.reuse, 0x10, RZ ;  /* 0x0000001009117819 */ /* 0x040fe200000006ff */
[----:B------:R-:W-:Y:S01]  /*f6c0*/  IMAD.U32 R18, R8, 0x10000, RZ ;  /* 0x0001000008127824 */ /* 0x000fe200078e00ff */
[----:B------:R-:W-:Y:S01]  /*f6d0*/  LOP3.LUT R19, R9, 0xffff0000, RZ, 0xc0, !PT ;  /* 0xffff000009137812 */ /* 0x000fe200078ec0ff */
[-C--:B------:R-:W-:Y:S01]  /*f6e0*/  FMUL.FTZ R27, R10, R29.reuse ;  /* 0x0000001d0a1b7220 */ /* 0x080fe20000410000 */
[----:B------:R-:W-:Y:S01]  /*f6f0*/  LOP3.LUT R9, R4, 0xffff0000, RZ, 0xc0, !PT ;  /* 0xffff000004097812 */ /* 0x000fe200078ec0ff */
[----:B------:R-:W-:Y:S01]  /*f700*/  IMAD.U32 R12, R11, 0x10000, RZ ;  /* 0x000100000b0c7824 */ /* 0x000fe200078e00ff */
[----:B------:R-:W-:Y:S01]  /*f710*/  SHF.L.U32 R4, R6, 0x10, RZ ;  /* 0x0000001006047819 */ /* 0x000fe200000006ff */
[-C--:B------:R-:W-:Y:S01]  /*f720*/  FMUL.FTZ R6, R10, R30.reuse ;  /* 0x0000001e0a067220 */ /* 0x080fe20000410000 */
[----:B------:R-:W-:Y:S01]  /*f730*/  LOP3.LUT R21, R8, 0xffff0000, RZ, 0xc0, !PT ;  /* 0xffff000008157812 */ /* 0x000fe200078ec0ff */
[C---:B------:R-:W-:Y:S01]  /*f740*/  FFMA.FTZ R30, R18.reuse, R30, -R27 ;  /* 0x0000001e121e7223 */ /* 0x040fe2000001081b */
[----:B------:R-:W-:Y:S01]  /*f750*/  SHF.L.U32 R8, R5, 0x10, RZ ;  /* 0x0000001005087819 */ /* 0x000fe200000006ff */
[----:B------:R-:W-:Y:S01]  /*f760*/  FFMA.FTZ R29, R18, R29, R6 ;  /* 0x0000001d121d7223 */ /* 0x000fe20000010006 */
[----:B------:R-:W-:Y:S01]  /*f770*/  SHF.L.U32 R18, R24, 0x10, RZ ;  /* 0x0000001018127819 */ /* 0x000fe200000006ff */
[----:B------:R-:W-:Y:S01]  /*f780*/  IMAD.U32 R27, R15, 0x10000, RZ ;  /* 0x000100000f1b7824 */ /* 0x000fe200078e00ff */
[----:B------:R-:W-:Y:S01]  /*f790*/  LOP3.LUT R5, R5, 0xffff0000, RZ, 0xc0, !PT ;  /* 0xffff000005057812 */ /* 0x000fe200078ec0ff */
[C---:B------:R-:W-:Y:S01]  /*f7a0*/  FMUL.FTZ R10, R8.reuse, R32 ;  /* 0x00000020080a7220 */ /* 0x040fe20000410000 */
[----:B------:R-:W-:Y:S01]  /*f7b0*/  LOP3.LUT R15, R15, 0xffff0000, RZ, 0xc0, !PT ;  /* 0xffff00000f0f7812 */ /* 0x000fe200078ec0ff */
[----:B------:R-:W-:Y:S01]  /*f7c0*/  FMUL.FTZ R7, R8, R27 ;  /* 0x0000001b08077220 */ /* 0x000fe20000410000 */
[----:B------:R-:W-:Y:S01]  /*f7d0*/  LOP3.LUT R11, R11, 0xffff0000, RZ, 0xc0, !PT ;  /* 0xffff00000b0b7812 */ /* 0x000fe200078ec0ff */
[----:B------:R-:W-:-:S02]  /*f7e0*/  FMUL.FTZ R6, R2, R31 ;  /* 0x0000001f02067220 */ /* 0x000fc40000410000 */
        /* <DEDUP_REMOVED lines=43> */
.L_x_804:
[----:B------:R-:W-:Y:S05]  /*faa0*/  BSYNC B0 ;  /* 0x0000000000007941 */ /* 0x000fea0003800000 */
.L_x_803:
[----:B------:R-:W-:Y:S01]  /*fab0*/  ISETP.GE.AND P0, PT, R152, c[0x0][0x27c], PT ;  /* 0x00009f0098007a0c */ /* 0x000fe20003f06270 */
[----:B------:R-:W-:-:S12]  /*fac0*/  BSSY B0, `(.L_x_805) ;  /* 0x000006b000007945 */ /* 0x000fd80003800000 */
[----:B------:R-:W-:Y:S05]  /*fad0*/  @P0 BRA `(.L_x_806) ;  /* 0x0000069000000947 */ /* 0x000fea0003800000 */
[----:B--2---:R-:W2:Y:S04]  /*fae0*/  LDL R2, [R1+0x78] ;  /* 0x0000780001027983 */ /* 0x004ea80000100800 */
[----:B---3--:R-:W3:Y:S01]  /*faf0*/  LDL R34, [R1+0x98] ;  /* 0x0000980001227983 */ /* 0x008ee20000100800 */
        /* <DEDUP_REMOVED lines=15> */
[----:B--2---:R-:W-:-:S04]  /*fbf0*/  LEA.HI R0, R0, R2, RZ, 0x1d ;  /* 0x0000000200007211 */ /* 0x004fc800078fe8ff */
[----:B------:R-:W-:Y:S01]  /*fc00*/  SHF.R.S32.HI R2, RZ, 0x1f, R0 ;  /* 0x0000001fff027819 */ /* 0x000fe20000011400 */
[----:B------:R-:W-:Y:S01]  /*fc10*/  IMAD.SHL.U32 R3, R0, 0x8, RZ ;  /* 0x0000000800037824 */ /* 0x000fe200078e00ff */
[----:B---3--:R-:W2:Y:S02]  /*fc20*/  LDS.128 R8, [R34] ;  /* 0x0000000022087984 */ /* 0x008ea40000000c00 */
        /* <DEDUP_REMOVED lines=84> */
.L_x_806:
[----:B------:R-:W-:Y:S05]  /*10170*/  BSYNC B0 ;  /* 0x0000000000007941 */ /* 0x000fea0003800000 */
.L_x_805:
[----:B------:R-:W-:-:S13]  /*10180*/  ISETP.GE.AND P0, PT, R109, c[0x0][0x27c], PT ;  /* 0x00009f006d007a0c */ /* 0x000fda0003f06270 */
        /* <DEDUP_REMOVED lines=106> */
.L_x_782:
[----:B------:R-:W-:Y:S05]  /*10830*/  BSYNC B2 ;  /* 0x0000000000027941 */ /* 0x000fea0003800000 */
.L_x_764:
[----:B------:R-:W1:Y:S02]  /*10840*/  S2R R14, SR_TID.X ;  /* 0x00000000000e7919 */ /* 0x000e640000002100 */
[----:B-1----:R-:W-:Y:S01]  /*10850*/  IMAD R0, R95, c[0x0][0x208], RZ ;  /* 0x000082005f007a24 */ /* 0x002fe200078e02ff */
[----:B--2---:R-:W-:Y:S01]  /*10860*/  MOV R4, R246 ;  /* 0x000000f600047202 */ /* 0x004fe20000000f00 */
[----:B------:R-:W-:Y:S01]  /*10870*/  IMAD.WIDE.U32 R2, R132, c[0x0][0x208], RZ ;  /* 0x0000820084027a25 */ /* 0x000fe200078e00ff */
[----:B------:R-:W-:Y:S01]  /*10880*/  MOV R5, R248 ;  /* 0x000000f800057202 */ /* 0x000fe20000000f00 */
[----:B------:R-:W-:-:S04]  /*10890*/  DEPBAR.LE SB0, 0x0 ;  /* 0x000080000000791a */ /* 0x000fc80000000000 */
[----:B------:R-:W-:Y:S01]  /*108a0*/  IMAD R0, R132, c[0x0][0x20c], R0 ;  /* 0x0000830084007a24 */ /* 0x000fe200078e0200 */
[----:B------:R-:W-:Y:S01]  /*108b0*/  BAR.SYNC.DEFER_BLOCKING 0x0 ;  /* 0x0000000000007b1d */ /* 0x000fe20000010000 */
[----:B------:R-:W-:Y:S01]  /*108c0*/  IMAD.WIDE.U32 R4, R2, 0x30, R4 ;  /* 0x0000003002047825 */ /* 0x000fe200078e0004 */
[----:B------:R-:W-:Y:S02]  /*108d0*/  LOP3.LUT P2, RZ, R94, 0x1, RZ, 0xc0, !PT ;  /* 0x000000015eff7812 */ /* 0x000fe4000784c0ff */
[----:B------:R-:W-:Y:S02]  /*108e0*/  IADD3 R0, R3, R0, RZ ;  /* 0x0000000003007210 */ /* 0x000fe40007ffe0ff */
[----:B------:R-:W-:Y:S01]  /*108f0*/  LEA R2, P0, R4, c[0x0][0x1f8], 0x1 ;  /* 0x00007e0004027a11 */ /* 0x000fe200078008ff */
[----:B------:R-:W2:Y:S01]  /*10900*/  LDL R237, [R1+0x18] ;  /* 0x0000180001ed7983 */ /* 0x000ea20000100800 */
[----:B------:R-:W-:Y:S01]  /*10910*/  LOP3.LUT R203, R203, 0xfffffdff, RZ, 0xc0, !PT ;  /* 0xfffffdffcbcb7812 */ /* 0x000fe200078ec0ff */
[----:B------:R-:W-:Y:S01]  /*10920*/  IMAD R0, R0, 0x30, RZ ;  /* 0x0000003000007824 */ /* 0x000fe200078e02ff */
[----:B------:R-:W-:-:S02]  /*10930*/  SHF.L.U32 R204, R96, 0x1, RZ ;  /* 0x0000000160cc7819 */ /* 0x000fc400000006ff */
[----:B------:R-:W-:Y:S02]  /*10940*/  ISETP.GT.AND P1, PT, R14, 0x3f, PT ;  /* 0x0000003f0e00780c */ /* 0x000fe40003f24270 */
[----:B------:R-:W-:-:S04]  /*10950*/  IADD3 R3, R5, R0, RZ ;  /* 0x0000000005037210 */ /* 0x000fc80007ffe0ff */
[----:B------:R-:W-:Y:S01]  /*10960*/  LEA.HI.X R3, R4, c[0x0][0x1fc], R3, 0x1, P0 ;  /* 0x00007f0004037a11 */ /* 0x000fe200000f0c03 */
[----:B------:R-:W-:Y:S06]  /*10970*/  LDSM.16.M88.4 R8, [R192] ;  /* 0x00000000c008783b */ /* 0x000fec0000000200 */
[----:B------:R-:W-:Y:S01]  /*10980*/  @!P1 MOV R0, c[0x0][0x208] ;  /* 0x0000820000009a02 */ /* 0x000fe20000000f00 */
[----:B----4-:R-:W1:Y:S01]  /*10990*/  LDSM.16.M88.4 R16, [R165] ;  /* 0x00000000a510783b */ /* 0x010e620000000200 */
[----:B------:R-:W-:Y:S02]  /*109a0*/  @!P1 MOV R5, c[0x0][0x20c] ;  /* 0x0000830000059a02 */ /* 0x000fe40000000f00 */
[----:B------:R-:W-:Y:S01]  /*109b0*/  @!P1 LEA R12, P0, R0, R2, 0x6 ;  /* 0x00000002000c9211 */ /* 0x000fe200078030ff */
[----:B------:R-:W-:Y:S01]  /*109c0*/  LDSM.16.M88.4 R20, [R165+0x400] ;  /* 0x00040000a514783b */ /* 0x000fe20000000200 */
[----:B------:R-:W-:-:S02]  /*109d0*/  @P1 LOP3.LUT R203, R203, 0x200, RZ, 0xfc, !PT ;  /* 0x00000200cbcb1812 */ /* 0x000fc400078efcff */
[----:B------:R-:W-:Y:S01]  /*109e0*/  @!P1 LEA.HI.X R13, R0, R3, R5, 0x6, P0 ;  /* 0x00000003000d9211 */ /* 0x000fe200000f3405 */
[----:B------:R-:W-:Y:S01]  /*109f0*/  LDSM.16.M88.4 R44, [R165+0x800] ;  /* 0x00080000a52c783b */ /* 0x000fe20000000200 */
[----:B------:R-:W-:Y:S02]  /*10a00*/  IADD3 R0, R108, R252, -R140 ;  /* 0x000000fc6c007210 */ /* 0x000fe40007ffe88c */
[----:B------:R-:W-:Y:S01]  /*10a10*/  LOP3.LUT P1, RZ, R94, 0x2, RZ, 0xc0, !PT ;  /* 0x000000025eff7812 */ /* 0x000fe2000782c0ff */
[----:B------:R-:W4:Y:S01]  /*10a20*/  LDSM.16.M88.4 R4, [R192+0x1000] ;  /* 0x00100000c004783b */ /* 0x000f220000000200 */
[----:B------:R-:W-:-:S03]  /*10a30*/  ISETP.LT.OR P0, PT, R0, 0x1, !P2 ;  /* 0x000000010000780c */ /* 0x000fc60005701670 */
[----:B------:R-:W-:Y:S04]  /*10a40*/  LDSM.16.M88.4 R40, [R193] ;  /* 0x00000000c128783b */ /* 0x000fe80000000200 */
[----:B-----5:R-:W-:Y:S04]  /*10a50*/  LDSM.16.M88.4 R32, [R193+0x1000] ;  /* 0x00100000c120783b */ /* 0x020fe80000000200 */
[----:B------:R-:W3:Y:S04]  /*10a60*/  LDSM.16.M88.4 R48, [R194] ;  /* 0x00000000c230783b */ /* 0x000ee80000000200 */
        /* <DEDUP_REMOVED lines=9> */
[----:B------:R-:W-:-:S13]  /*10b00*/  ISETP.LT.OR P3, PT, R0, 0x1, !P0 ;  /* 0x000000010000780c */ /* 0x000fda0004761670 */
[----:B------:R2:W-:Y:S01]  /*10b10*/  LDGSTS.E.BYPASS.LTC128B.128 [R204+0x3080], [R2.64+0x80], !P3 ;  /* 0x0308008002cc7fae */ /* 0x0005e2000d901d46 */
[----:B------:R-:W-:Y:S01]  /*10b20*/  ISETP.GT.AND P3, PT, R14, 0x3f, PT ;  /* 0x0000003f0e00780c */ /* 0x000fe20003f64270 */
[----:B-1----:R-:W-:Y:S11]  /*10b30*/  HMMA.16816.F32.BF16 R24, R8, R16, RZ ;  /* 0x000000100818723c */ /* 0x002ff600000418ff */
[----:B------:R-:W-:Y:S01]  /*10b40*/  @!UPT UIADD3 URZ, URZ, URZ, URZ ;  /* 0x0000003f3f3ff290 */ /* 0x000fe2000fffe03f */
[C---:B------:R-:W-:Y:S02]  /*10b50*/  @!P3 ISETP.LT.OR P2, PT, R0.reuse, 0x21, !P2 ;  /* 0x000000210000b80c */ /* 0x040fe40005741670 */
[C---:B------:R-:W-:Y:S02]  /*10b60*/  @!P3 ISETP.LT.OR P1, PT, R0.reuse, 0x21, !P1 ;  /* 0x000000210000b80c */ /* 0x040fe40004f21670 */
[----:B------:R-:W-:-:S09]  /*10b70*/  @!P3 ISETP.LT.OR P0, PT, R0, 0x21, !P0 ;  /* 0x000000210000b80c */ /* 0x000fd20004701670 */
[----:B------:R1:W-:Y:S04]  /*10b80*/  @!P3 LDGSTS.E.BYPASS.LTC128B.128 [R204+0x2080], [R12.64], !P2 ;  /* 0x020800000cccbfae */ /* 0x0003e8000d101d46 */
[----:B------:R1:W-:Y:S04]  /*10b90*/  @!P3 LDGSTS.E.BYPASS.LTC128B.128 [R204+0x2c80], [R12.64+0x40], !P1 ;  /* 0x02c800400cccbfae */ /* 0x0003e8000c901d46 */
[----:B------:R1:W-:Y:S04]  /*10ba0*/  @!P3 LDGSTS.E.BYPASS.LTC128B.128 [R204+0x3880], [R12.64+0x80], !P0 ;  /* 0x038800800cccbfae */ /* 0x0003e8000c101d46 */
[----:B------:R-:W-:Y:S04]  /*10bb0*/  LDSM.16.M88.4 R60, [R165+0xc00] ;  /* 0x000c0000a53c783b */ /* 0x000fe80000000200 */
[----:B------:R-:W3:Y:S01]  /*10bc0*/  LDSM.16.M88.4 R36, [R192+0x2000] ;  /* 0x00200000c024783b */ /* 0x000ee20000000200 */
[C---:B----4-:R-:W-:Y:S03]  /*10bd0*/  HMMA.16816.F32.BF16 R52, R4.reuse, R16, RZ ;  /* 0x000000100434723c */ /* 0x050fe600000418ff */
[----:B------:R-:W4:Y:S04]  /*10be0*/  LDSM.16.M88.4 R28, [R192+0x3000] ;  /* 0x00300000c01c783b */ /* 0x000f280000000200 */
[----:B------:R-:W-:Y:S01]  /*10bf0*/  LDSM.16.M88.4 R56, [R200] ;  /* 0x00000000c838783b */ /* 0x000fe20000000200 */
[C---:B------:R-:W-:Y:S03]  /*10c00*/  HMMA.16816.F32.BF16 R76, R4.reuse, R20, RZ ;  /* 0x00000014044c723c */ /* 0x040fe600000418ff */
[----:B------:R-:W0:Y:S05]  /*10c10*/  LDGDEPBAR ;  /* 0x00000000000079af */ /* 0x000e2a0000000000 */
[C---:B------:R-:W-:Y:S08]  /*10c20*/  HMMA.16816.F32.BF16 R64, R4.reuse, R44, RZ ;  /* 0x0000002c0440723c */ /* 0x040ff000000418ff */
[C---:B-1----:R-:W-:Y:S08]  /*10c30*/  HMMA.16816.F32.BF16 R12, R4.reuse, R18, RZ ;  /* 0x00000012040c723c */ /* 0x042ff000000418ff */
[C---:B------:R-:W-:Y:S08]  /*10c40*/  HMMA.16816.F32.BF16 R68, R4.reuse, R22, RZ ;  /* 0x000000160444723c */ /* 0x040ff000000418ff */
[----:B------:R-:W-:Y:S08]  /*10c50*/  HMMA.16816.F32.BF16 R88, R4, R46, RZ ;  /* 0x0000002e0458723c */ /* 0x000ff000000418ff */
[----:B---3--:R-:W-:Y:S01]  /*10c60*/  HMMA.16816.F32.BF16 R4, R40, R48, R24 ;  /* 0x000000302804723c */ /* 0x008fe20000041818 */
        /* <DEDUP_REMOVED lines=28> */
[----:B------:R-:W-:Y:S08]  /*10e30*/  HMMA.16816.F32.BF16 R68, R16, R52, R64 ;  /* 0x000000341044723c */ /* 0x000ff00000041840 */
[----:B------:R-:W-:Y:S08]  /*10e40*/  HMMA.16816.F32.BF16 R92, R40, R84, R92 ;  /* 0x00000054285c723c */ /* 0x000ff0000004185c */
        /* <DEDUP_REMOVED lines=9> */
[C---:B------:R-:W-:Y:S08]  /*10ee0*/  HMMA.16816.F32.BF16 R100, R40.reuse, R80, R100 ;  /* 0x000000502864723c */ /* 0x040ff00000041864 */
        /* <DEDUP_REMOVED lines=9> */
[-C--:B------:R-:W-:Y:S01]  /*10f80*/  HMMA.16816.F32.BF16 R72, R8, R46.reuse, R56 ;  /* 0x0000002e0848723c */ /* 0x080fe20000041838 */
[----:B------:R-:W2:Y:S01]  /*10f90*/  LDSM.16.M88.4 R56, [R196] ;  /* 0x00000000c438783b */ /* 0x000ea20000000200 */
[----:B------:R3:W1:Y:S06]  /*10fa0*/  MUFU.TANH R107, R0 ;  /* 0x00000000006b7308 */ /* 0x00066c0000002400 */
[----:B------:R-:W-:Y:S01]  /*10fb0*/  HMMA.16816.F32.BF16 R84, R4, R46, R52 ;  /* 0x0000002e0454723c */ /* 0x000fe20000041834 */
[----:B------:R-:W2:Y:S01]  /*10fc0*/  LDSM.16.M88.4 R52, [R165+0x1400] ;  /* 0x00140000a534783b */ /* 0x000ea20000000200 */
[----:B---3--:R-:W-:-:S04]  /*10fd0*/  FMUL.FTZ R0, R91, c[0x0][0x320] ;  /* 0x0000c8005b007a20 */ /* 0x008fc80000410000 */
[----:B------:R3:W1:Y:S02]  /*10fe0*/  MUFU.TANH R105, R0 ;  /* 0x0000000000697308 */ /* 0x0006640000002400 */
[----:B------:R-:W-:Y:S08]  /*10ff0*/  HMMA.16816.F32.BF16 R40, R20, R60, R40 ;  /* 0x0000003c1428723c */ /* 0x000ff00000041828 */
        /* <DEDUP_REMOVED lines=127> */
[----:B------:R-:W-:Y:S02]  /*117f0*/  SHF.R.S32.HI R2, RZ, 0x1f, R0 ;  /* 0x0000001fff027819 */ /* 0x000fe40000011400 */
[----:B------:R-:W-:-:S03]  /*11800*/  LOP3.LUT P3, RZ, R203, 0x100, RZ, 0xc0, !PT ;  /* 0x00000100cbff7812 */ /* 0x000fc6000786c0ff */
        /* <DEDUP_REMOVED lines=29> */
.L_x_808:
[----:B--234-:R-:W-:Y:S05]  /*119e0*/  BSYNC B0 ;  /* 0x0000000000007941 */ /* 0x01cfea0003800000 */
.L_x_807:
[----:B-1----:R-:W2:Y:S04]  /*119f0*/  LDL R0, [R1+0x44] ;  /* 0x0000440001007983 */ /* 0x002ea80000100800 */
[----:B------:R-:W3:Y:S01]  /*11a00*/  LDL R8, [R1] ;  /* 0x0000000001087983 */ /* 0x000ee20000100800 */
[----:B------:R-:W-:Y:S01]  /*11a10*/  IMAD.MOV.U32 R238, RZ, RZ, c[0x0][0x32c] ;  /* 0x0000cb00ffee7624 */ /* 0x000fe200078e00ff */
[----:B------:R-:W-:-:S02]  /*11a20*/  ULDC UR4, c[0x0][0x324] ;  /* 0x0000c90000047ab9 */ /* 0x000fc40000000800 */
[----:B------:R-:W-:Y:S01]  /*11a30*/  ULOP3.LUT UR4, URZ, UR4, URZ, 0x33, !UPT ;  /* 0x000000043f047292 */ /* 0x000fe2000f8e333f */
[----:B------:R-:W0:Y:S01]  /*11a40*/  LDGDEPBAR ;  /* 0x00000000000079af */ /* 0x000e220000000000 */
[----:B------:R-:W-:Y:S01]  /*11a50*/  ISETP.GE.AND P0, PT, R238, 0x1, PT ;  /* 0x00000001ee00780c */ /* 0x000fe20003f06270 */
[----:B--2---:R-:W-:-:S04]  /*11a60*/  IMAD.IADD R0, R0, 0x1, R239 ;  /* 0x0000000100007824 */ /* 0x004fc800078e02ef */
[----:B------:R-:W-:-:S04]  /*11a70*/  @P5 IMAD.HI.U32 R2, R0, c[0x0][0x2c8], RZ ;  /* 0x0000b20000025a27 */ /* 0x000fc800078e00ff */
[----:B------:R-:W-:Y:S01]  /*11a80*/  IMAD.MOV.U32 R4, RZ, RZ, R0 ;  /* 0x000000ffff047224 */ /* 0x000fe200078e0000 */
[----:B------:R-:W-:Y:S01]  /*11a90*/  @P5 SHF.R.U32.HI R4, RZ, c[0x0][0x2cc], R2 ;  /* 0x0000b300ff045a19 */ /* 0x000fe20000011602 */
[--C-:B---3--:R-:W-:Y:S01]  /*11aa0*/  IMAD.IADD R6, R133, 0x1, -R8.reuse ;  /* 0x0000000185067824 */ /* 0x108fe200078e0a08 */
[----:B------:R-:W-:Y:S01]  /*11ab0*/  IADD3 R0, -R8, 0x1, R133 ;  /* 0x0000000108007810 */ /* 0x000fe20007ffe185 */
[----:B------:R-:W-:Y:S02]  /*11ac0*/  IMAD.IADD R8, R108, 0x1, -R8 ;  /* 0x000000016c087824 */ /* 0x000fe400078e0a08 */
        /* <DEDUP_REMOVED lines=19> */
.L_x_811:
[----:B------:R-:W-:-:S04]  /*11c00*/  MOV R9, c[0x0][0x32c] ;  /* 0x0000cb0000097a02 */ /* 0x000fc80000000f00 */
[----:B------:R-:W-:-:S13]  /*11c10*/  ISETP.NE.AND P0, PT, R9, 0x1, PT ;  /* 0x000000010900780c */ /* 0x000fda0003f05270 */
[----:B------:R-:W-:-:S05]  /*11c20*/  @P0 IMAD.HI.U32 R9, R3, c[0x0][0x330], RZ ;  /* 0x0000cc0003090a27 */ /* 0x000fca00078e00ff */
[----:B------:R-:W-:Y:S02]  /*11c30*/  @P0 SHF.R.U32.HI R3, RZ, c[0x0][0x334], R9 ;  /* 0x0000cd00ff030a19 */ /* 0x000fe40000011609 */
.L_x_812:
[----:B------:R-:W-:Y:S05]  /*11c40*/  BSYNC B0 ;  /* 0x0000000000007941 */ /* 0x000fea0003800000 */
.L_x_810:
[----:B------:R-:W-:-:S05]  /*11c50*/  IMAD R3, R3, c[0x0][0x32c], R8 ;  /* 0x0000cb0003037a24 */ /* 0x000fca00078e0208 */
[----:B------:R-:W-:Y:S02]  /*11c60*/  IADD3 R9, R3, c[0x0][0x32c], RZ ;  /* 0x0000cb0003097a10 */ /* 0x000fe40007ffe0ff */
[----:B------:R-:W-:Y:S02]  /*11c70*/  IMNMX R0, R0, R3, !PT ;  /* 0x0000000300007217 */ /* 0x000fe40007800200 */
[----:B------:R-:W-:Y:S02]  /*11c80*/  IMNMX R2, R2, R9, PT ;  /* 0x0000000902027217 */ /* 0x000fe40003800200 */
.L_x_809:
[C---:B------:R-:W-:Y:S01]  /*11c90*/  ISETP.GE.AND P0, PT, R108.reuse, 0x2, PT ;  /* 0x000000026c00780c */ /* 0x040fe20003f06270 */
[----:B------:R-:W1:Y:S01]  /*11ca0*/  SHFL.IDX PT, R3, R4, 0x1, 0x1c1f ;  /* 0x003c1f0004037f89 */ /* 0x000e6200000e0000 */
        /* <DEDUP_REMOVED lines=18> */
[----:B------:R-:W-:Y:S02]  /*11dd0*/  ISETP.GE.AND P4, PT, R108, 0x1a, PT ;  /* 0x0000001a6c00780c */ /* 0x000fe40003f86270 */
        /* <DEDUP_REMOVED lines=50> */
.L_x_815:
[----:B------:R-:W-:-:S04]  /*12100*/  MOV R15, c[0x0][0x32c] ;  /* 0x0000cb00000f7a02 */ /* 0x000fc80000000f00 */
[----:B------:R-:W-:-:S13]  /*12110*/  ISETP.NE.AND P0, PT, R15, 0x1, PT ;  /* 0x000000010f00780c */ /* 0x000fda0003f05270 */
[----:B------:R-:W-:-:S05]  /*12120*/  @P0 IMAD.HI.U32 R15, R3, c[0x0][0x330], RZ ;  /* 0x0000cc00030f0a27 */ /* 0x000fca00078e00ff */
[----:B------:R-:W-:Y:S02]  /*12130*/  @P0 SHF.R.U32.HI R3, RZ, c[0x0][0x334], R15 ;  /* 0x0000cd00ff030a19 */ /* 0x000fe4000001160f */
.L_x_816:
[----:B------:R-:W-:Y:S05]  /*12140*/  BSYNC B0 ;  /* 0x0000000000007941 */ /* 0x000fea0003800000 */
.L_x_814:
[----:B------:R-:W-:-:S05]  /*12150*/  IMAD R3, R3, c[0x0][0x32c], R8 ;  /* 0x0000cb0003037a24 */ /* 0x000fca00078e0208 */
[----:B------:R-:W-:Y:S02]  /*12160*/  IADD3 R15, R3, c[0x0][0x32c], RZ ;  /* 0x0000cb00030f7a10 */ /* 0x000fe40007ffe0ff */
[----:B------:R-:W-:Y:S02]  /*12170*/  IMNMX R0, R0, R3, !PT ;  /* 0x0000000300007217 */ /* 0x000fe40007800200 */
[----:B------:R-:W-:Y:S02]  /*12180*/  IMNMX R2, R2, R15, PT ;  /* 0x0000000f02027217 */ /* 0x000fe40003800200 */
.L_x_813:
        /* <DEDUP_REMOVED lines=59> */
.L_x_819:
[----:B------:R-:W-:-:S04]  /*12540*/  MOV R15, c[0x0][0x32c] ;  /* 0x0000cb00000f7a02 */ /* 0x000fc80000000f00 */
[----:B------:R-:W-:-:S13]  /*12550*/  ISETP.NE.AND P0, PT, R15, 0x1, PT ;  /* 0x000000010f00780c */ /* 0x000fda0003f05270 */
[----:B------:R-:W-:-:S05]  /*12560*/  @P0 IMAD.HI.U32 R15, R3, c[0x0][0x330], RZ ;  /* 0x0000cc00030f0a27 */ /* 0x000fca00078e00ff */
[----:B------:R-:W-:Y:S02]  /*12570*/  @P0 SHF.R.U32.HI R3, RZ, c[0x0][0x334], R15 ;  /* 0x0000cd00ff030a19 */ /* 0x000fe4000001160f */
.L_x_820:
[----:B------:R-:W-:Y:S05]  /*12580*/  BSYNC B0 ;  /* 0x0000000000007941 */ /* 0x000fea0003800000 */
.L_x_818:
[----:B------:R-:W-:-:S05]  /*12590*/  IMAD R3, R3, c[0x0][0x32c], R8 ;  /* 0x0000cb0003037a24 */ /* 0x000fca00078e0208 */
[----:B------:R-:W-:Y:S02]  /*125a0*/  IADD3 R15, R3, c[0x0][0x32c], RZ ;  /* 0x0000cb00030f7a10 */ /* 0x000fe40007ffe0ff */
[----:B------:R-:W-:Y:S02]  /*125b0*/  IMNMX R0, R0, R3, !PT ;  /* 0x0000000300007217 */ /* 0x000fe40007800200 */
[----:B------:R-:W-:Y:S02]  /*125c0*/  IMNMX R2, R2, R15, PT ;  /* 0x0000000f02027217 */ /* 0x000fe40003800200 */
.L_x_817:
        /* <DEDUP_REMOVED lines=59> */
.L_x_823:
[----:B------:R-:W-:-:S04]  /*12980*/  MOV R4, c[0x0][0x32c] ;  /* 0x0000cb0000047a02 */ /* 0x000fc80000000f00 */
[----:B------:R-:W-:-:S13]  /*12990*/  ISETP.NE.AND P0, PT, R4, 0x1, PT ;  /* 0x000000010400780c */ /* 0x000fda0003f05270 */
[----:B------:R-:W-:-:S05]  /*129a0*/  @P0 IMAD.HI.U32 R4, R3, c[0x0][0x330], RZ ;  /* 0x0000cc0003040a27 */ /* 0x000fca00078e00ff */
[----:B------:R-:W-:Y:S02]  /*129b0*/  @P0 SHF.R.U32.HI R3, RZ, c[0x0][0x334], R4 ;  /* 0x0000cd00ff030a19 */ /* 0x000fe40000011604 */
.L_x_824:
[----:B------:R-:W-:Y:S05]  /*129c0*/  BSYNC B0 ;  /* 0x0000000000007941 */ /* 0x000fea0003800000 */
.L_x_822:
[----:B------:R-:W-:-:S05]  /*129d0*/  IMAD R3, R3, c[0x0][0x32c], R8 ;  /* 0x0000cb0003037a24 */ /* 0x000fca00078e0208 */
[----:B------:R-:W-:Y:S02]  /*129e0*/  IADD3 R4, R3, c[0x0][0x32c], RZ ;  /* 0x0000cb0003047a10 */ /* 0x000fe40007ffe0ff */
[----:B------:R-:W-:Y:S02]  /*129f0*/  IMNMX R0, R0, R3, !PT ;  /* 0x0000000300007217 */ /* 0x000fe40007800200 */
[----:B------:R-:W-:Y:S02]  /*12a00*/  IMNMX R2, R2, R4, PT ;  /* 0x0000000402027217 */ /* 0x000fe40003800200 */
.L_x_821:
[----:B------:R-:W-:Y:S01]  /*12a10*/  ISETP.NE.AND P0, PT, R13, RZ, PT ;  /* 0x000000ff0d00720c */ /* 0x000fe20003f05270 */
[----:B------:R-:W-:Y:S01]  /*12a20*/  LDSM.16.MT88.4 R48, [R166] ;  /* 0x00000000a630783b */ /* 0x000fe20000004200 */
        /* <DEDUP_REMOVED lines=10> */
[----:B------:R-:W-:Y:S01]  /*12ad0*/  FMNMX.FTZ R3, R21, R3, !PT ;  /* 0x0000000315037209 */ /* 0x000fe20007810000 */
[----:B------:R-:W-:Y:S01]  /*12ae0*/  LDSM.16.MT88.4 R156, [R166+0x1400] ;  /* 0x00140000a69c783b */ /* 0x000fe20000004200 */
        /* <DEDUP_REMOVED lines=16> */
[----:B------:R-:W-:-:S03]  /*12bf0*/  ISETP.LT.OR P0, PT, R2, 0x11, P0 ;  /* 0x000000110200780c */ /* 0x000fc60000701670 */
[----:B------:R-:W1:Y:S01]  /*12c00*/  SHFL.BFLY PT, R4, R3, 0x2, 0x1f ;  /* 0x0c401f0003047f89 */ /* 0x000e6200000e0000 */
[----:B------:R-:W-:Y:S02]  /*12c10*/  FSEL R10, R73, -INF , !P0 ;  /* 0xff800000490a7808 */ /* 0x000fe40004000000 */
        /* <DEDUP_REMOVED lines=8> */
[----:B------:R-:W-:Y:S01]  /*12ca0*/  LDSM.16.MT88.4 R56, [R166+0x1800] ;  /* 0x00180000a638783b */ /* 0x000fe20000004200 */
[----:B-1----:R-:W-:Y:S02]  /*12cb0*/  FMNMX.FTZ R3, R3, R4, !PT ;  /* 0x0000000403037209 */ /* 0x002fe40007810000 */
[----:B------:R-:W-:-:S03]  /*12cc0*/  ISETP.LT.OR P0, PT, R2, 0x1a, P0 ;  /* 0x0000001a0200780c */ /* 0x000fc60000701670 */
[----:B------:R-:W1:Y:S01]  /*12cd0*/  SHFL.BFLY PT, R4, R3, 0x1, 0x1f ;  /* 0x0c201f0003047f89 */ /* 0x000e6200000e0000 */
        /* <DEDUP_REMOVED lines=8> */
[----:B------:R-:W-:Y:S02]  /*12d60*/  ISETP.GT.AND P0, PT, R0, 0x28, !P1 ;  /* 0x000000280000780c */ /* 0x000fe40004f04270 */
[----:B-1----:R-:W-:Y:S02]  /*12d70*/  FMNMX.FTZ R108, R3, R4, !PT ;  /* 0x00000004036c7209 */ /* 0x002fe40007810000 */
[----:B------:R-:W-:-:S03]  /*12d80*/  ISETP.LT.OR P0, PT, R2, 0x29, P0 ;  /* 0x000000290200780c */ /* 0x000fc60000701670 */
[----:B------:R-:W-:Y:S01]  /*12d90*/  FMUL.FTZ R3, R108, c[0x0][0x2d0] ;  /* 0x0000b4006c037a20 */ /* 0x000fe20000410000 */
[----:B------:R-:W-:Y:S02]  /*12da0*/  FSEL R102, R42, -INF , !P0 ;  /* 0xff8000002a667808 */ /* 0x000fe40004000000 */
[----:B------:R-:W-:Y:S02]  /*12db0*/  ISETP.GT.AND P0, PT, R0, RZ, !P6 ;  /* 0x000000ff0000720c */ /* 0x000fe40007704270 */
[----:B------:R-:W-:Y:S02]  /*12dc0*/  ISETP.NE.AND P6, PT, R9, RZ, PT ;  /* 0x000000ff0900720c */ /* 0x000fe40003fc5270 */
[----:B------:R-:W-:-:S04]  /*12dd0*/  ISETP.LT.OR P0, PT, R2, 0x1, P0 ;  /* 0x000000010200780c */ /* 0x000fc80000701670 */
[----:B------:R-:W-:Y:S02]  /*12de0*/  FSEL R8, R118, -INF , !P0 ;  /* 0xff80000076087808 */ /* 0x000fe40004000000 */
[----:B------:R-:W-:Y:S02]  /*12df0*/  FSETP.NEU.FTZ.AND P0, PT, R108, -INF , PT ;  /* 0xff8000006c00780b */ /* 0x000fe40003f1d000 */
[----:B------:R-:W-:Y:S02]  /*12e00*/  FMNMX.FTZ R6, R8, R13, !PT ;  /* 0x0000000d08067209 */ /* 0x000fe40007810000 */
[----:B------:R-:W-:Y:S02]  /*12e10*/  FSEL R20, R3, RZ, P0 ;  /* 0x000000ff03147208 */ /* 0x000fe40000000000 */
[----:B------:R-:W-:-:S03]  /*12e20*/  FMNMX.FTZ R3, R22, R24, !PT ;  /* 0x0000001816037209 */ /* 0x000fc60007810000 */
[----:B------:R-:W-:Y:S01]  /*12e30*/  FFMA.FTZ R5, R16, c[0x0][0x2d0], -R20 ;  /* 0x0000b40010057a23 */ /* 0x000fe20000010814 */
[----:B------:R-:W-:-:S03]  /*12e40*/  FMNMX.FTZ R3, R26, R3, !PT ;  /* 0x000000031a037209 */ /* 0x000fc60007810000 */
[----:B------:R1:W-:Y:S01]  /*12e50*/  MUFU.EX2 R205, R5 ;  /* 0x0000000500cd7308 */ /* 0x0003e20000000800 */
[----:B------:R-:W-:-:S04]  /*12e60*/  FMNMX.FTZ R3, R29, R3, !PT ;  /* 0x000000031d037209 */ /* 0x000fc80007810000 */
[----:B------:R-:W-:-:S04]  /*12e70*/  FMNMX.FTZ R3, R30, R3, !PT ;  /* 0x000000031e037209 */ /* 0x000fc80007810000 */
        /* <DEDUP_REMOVED lines=17> */
[----:B--2---:R-:W-:Y:S01]  /*12f90*/  FFMA.FTZ R5, R21, c[0x0][0x2d0], -R20 ;  /* 0x0000b40015057a23 */ /* 0x004fe20000010814 */
[----:B---3--:R-:W-:-:S03]  /*12fa0*/  F2FP.BF16.PACK_AB R18, R229, R230 ;  /* 0x000000e6e512723e */ /* 0x008fc600000010ff */
[----:B------:R2:W-:Y:S01]  /*12fb0*/  MUFU.EX2 R231, R5 ;  /* 0x0000000500e77308 */ /* 0x0005e20000000800 */
[----:B-1----:R-:W-:Y:S02]  /*12fc0*/  FMNMX.FTZ R107, R3, R4, !PT ;  /* 0x00000004036b7209 */ /* 0x002fe40007810000 */
[----:B------:R-:W-:Y:S02]  /*12fd0*/  FMNMX.FTZ R4, R15, R28, !PT ;  /* 0x0000001c0f047209 */ /* 0x000fe40007810000 */
[----:B------:R-:W-:Y:S01]  /*12fe0*/  FSETP.NEU.FTZ.AND P0, PT, R107, -INF , PT ;  /* 0xff8000006b00780b */ /* 0x000fe20003f1d000 */
[----:B--2---:R-:W-:Y:S01]  /*12ff0*/  FFMA.FTZ R5, R23, c[0x0][0x2d0], -R20 ;  /* 0x0000b40017057a23 */ /* 0x004fe20000010814 */
[----:B------:R-:W-:Y:S01]  /*13000*/  FMNMX.FTZ R4, R31, R4, !PT ;  /* 0x000000041f047209 */ /* 0x000fe20007810000 */
[----:B------:R-:W-:Y:S02]  /*13010*/  FMUL.FTZ R3, R107, c[0x0][0x2d0] ;  /* 0x0000b4006b037a20 */ /* 0x000fe40000410000 */
[----:B------:R1:W-:Y:S01]  /*13020*/  MUFU.EX2 R232, R5 ;  /* 0x0000000500e87308 */ /* 0x0003e20000000800 */
[----:B------:R-:W-:-:S02]  /*13030*/  FMNMX.FTZ R4, R32, R4, !PT ;  /* 0x0000000420047209 */ /* 0x000fc40007810000 */
[----:B------:R-:W-:Y:S02]  /*13040*/  FSEL R3, R3, RZ, P0 ;  /* 0x000000ff03037208 */ /* 0x000fe40000000000 */
[----:B------:R-:W-:Y:S02]  /*13050*/  FMNMX.FTZ R4, R34, R4, !PT ;  /* 0x0000000422047209 */ /* 0x000fe40007810000 */
[----:B------:R-:W-:Y:S01]  /*13060*/  ISETP.GT.AND P0, PT, R0, 0x29, !P6 ;  /* 0x000000290000780c */ /* 0x000fe20007704270 */
[--C-:B------:R-:W-:Y:S01]  /*13070*/  FFMA.FTZ R0, R24, c[0x0][0x2d0], -R3.reuse ;  /* 0x0000b40018007a23 */ /* 0x100fe20000010803 */
[----:B------:R-:W-:Y:S02]  /*13080*/  FMNMX.FTZ R4, R35, R4, !PT ;  /* 0x0000000423047209 */ /* 0x000fe40007810000 */
[----:B------:R-:W-:Y:S01]  /*13090*/  ISETP.LT.OR P0, PT, R2, 0x2a, P0 ;  /* 0x0000002a0200780c */ /* 0x000fe20000701670 */
[----:B------:R-:W-:Y:S01]  /*130a0*/  MUFU.EX2 R223, R0 ;  /* 0x0000000000df7308 */ /* 0x000fe20000000800 */
[----:B------:R-:W-:Y:S01]  /*130b0*/  FMNMX.FTZ R4, R37, R4, !PT ;  /* 0x0000000425047209 */ /* 0x000fe20007810000 */
[----:B------:R-:W-:Y:S01]  /*130c0*/  FFMA.FTZ R2, R26, c[0x0][0x2d0], -R3 ;  /* 0x0000b4001a027a23 */ /* 0x000fe20000010803 */
[----:B------:R-:W-:-:S02]  /*130d0*/  FSEL R21, R47, -INF , !P0 ;  /* 0xff8000002f157808 */ /* 0x000fc40004000000 */
[----:B------:R-:W-:Y:S02]  /*130e0*/  FMNMX.FTZ R4, R39, R4, !PT ;  /* 0x0000000427047209 */ /* 0x000fe40007810000 */
[----:B-1----:R-:W-:Y:S01]  /*130f0*/  FMNMX.FTZ R5, R12, R6, !PT ;  /* 0x000000060c057209 */ /* 0x002fe20007810000 */
[----:B------:R-:W-:Y:S01]  /*13100*/  FFMA.FTZ R6, R25, c[0x0][0x2d0], -R20 ;  /* 0x0000b40019067a23 */ /* 0x000fe20000010814 */
[----:B------:R-:W-:Y:S01]  /*13110*/  FMNMX.FTZ R4, R121, R4, !PT ;  /* 0x0000000479047209 */ /* 0x000fe20007810000 */
[----:B------:R1:W-:Y:S01]  /*13120*/  MUFU.EX2 R221, R2 ;  /* 0x0000000200dd7308 */ /* 0x0003e20000000800 */
[----:B------:R-:W-:Y:S02]  /*13130*/  FMNMX.FTZ R5, R11, R5, !PT ;  /* 0x000000050b057209 */ /* 0x000fe40007810000 */
[----:B------:R-:W-:Y:S02]  /*13140*/  FMNMX.FTZ R4, R120, R4, !PT ;  /* 0x0000000478047209 */ /* 0x000fe40007810000 */
[----:B------:R-:W-:-:S02]  /*13150*/  ISETP.NE.AND P6, PT, R240, 0x1, PT ;  /* 0x00000001f000780c */ /* 0x000fc40003fc5270 */
[----:B------:R-:W-:Y:S01]  /*13160*/  FMNMX.FTZ R4, R105, R4, !PT ;  /* 0x0000000469047209 */ /* 0x000fe20007810000 */
[----:B------:R2:W-:Y:S03]  /*13170*/  MUFU.EX2 R233, R6 ;  /* 0x0000000600e97308 */ /* 0x0005e60000000800 */
[----:B------:R-:W-:-:S05]  /*13180*/  FMNMX.FTZ R4, R104, R4, !PT ;  /* 0x0000000468047209 */ /* 0x000fca0007810000 */
[----:B------:R-:W3:Y:S01]  /*13190*/  SHFL.BFLY PT, R7, R4, 0x2, 0x1f ;  /* 0x0c401f0004077f89 */ /* 0x000ee200000e0000 */
[----:B-1----:R-:W-:-:S04]  /*131a0*/  FFMA.FTZ R2, R29, c[0x0][0x2d0], -R3 ;  /* 0x0000b4001d027a23 */ /* 0x002fc80000010803 */
[----:B------:R1:W4:Y:S01]  /*131b0*/  MUFU.EX2 R222, R2 ;  /* 0x0000000200de7308 */ /* 0x0003220000000800 */
[----:B--2---:R-:W-:Y:S01]  /*131c0*/  FMNMX.FTZ R6, R10, R5, !PT ;  /* 0x000000050a067209 */ /* 0x004fe20007810000 */
[----:B------:R-:W-:-:S03]  /*131d0*/  FFMA.FTZ R5, R27, c[0x0][0x2d0], -R20 ;  /* 0x0000b4001b057a23 */ /* 0x000fc60000010814 */
[----:B------:R-:W-:-:S03]  /*131e0*/  FMNMX.FTZ R6, R14, R6, !PT ;  /* 0x000000060e067209 */ /* 0x000fc60007810000 */
[----:B------:R2:W-:Y:S01]  /*131f0*/  MUFU.EX2 R234, R5 ;  /* 0x0000000500ea7308 */ /* 0x0005e20000000800 */
[----:B------:R-:W-:-:S04]  /*13200*/  FMNMX.FTZ R6, R40, R6, !PT ;  /* 0x0000000628067209 */ /* 0x000fc80007810000 */
[----:B------:R-:W-:Y:S01]  /*13210*/  FMNMX.FTZ R6, R44, R6, !PT ;  /* 0x000000062c067209 */ /* 0x000fe20007810000 */
[--C-:B-1----:R-:W-:Y:S01]  /*13220*/  FFMA.FTZ R2, R30, c[0x0][0x2d0], -R3.reuse ;  /* 0x0000b4001e027a23 */ /* 0x102fe20000010803 */
[----:B----4-:R-:W-:Y:S02]  /*13230*/  F2FP.BF16.PACK_AB R19, R222, R221 ;  /* 0x000000ddde13723e */ /* 0x010fe400000010ff */
[----:B---3--:R-:W-:Y:S01]  /*13240*/  FMNMX.FTZ R4, R4, R7, !PT ;  /* 0x0000000704047209 */ /* 0x008fe20007810000 */
[----:B------:R1:W-:Y:S01]  /*13250*/  MUFU.EX2 R225, R2 ;  /* 0x0000000200e17308 */ /* 0x0003e20000000800 */
[----:B--2---:R-:W-:-:S07]  /*13260*/  FFMA.FTZ R5, R22, c[0x0][0x2d0], -R3 ;  /* 0x0000b40016057a23 */ /* 0x004fce0000010803 */
[----:B------:R2:W3:Y:S01]  /*13270*/  MUFU.EX2 R224, R5 ;  /* 0x0000000500e07308 */ /* 0x0004e20000000800 */
[----:B-1----:R-:W-:-:S07]  /*13280*/  FFMA.FTZ R2, R33, c[0x0][0x2d0], -R3 ;  /* 0x0000b40021027a23 */ /* 0x002fce0000010803 */
[----:B------:R-:W1:Y:S01]  /*13290*/  MUFU.EX2 R226, R2 ;  /* 0x0000000200e27308 */ /* 0x000e620000000800 */
[----:B--2---:R-:W-:Y:S02]  /*132a0*/  FMNMX.FTZ R5, R100, R6, !PT ;  /* 0x0000000664057209 */ /* 0x004fe40007810000 */
[----:B------:R-:W2:Y:S01]  /*132b0*/  SHFL.BFLY PT, R6, R4, 0x1, 0x1f ;  /* 0x0c201f0004067f89 */ /* 0x000ea200000e0000 */
[----:B---3--:R-:W-:Y:S02]  /*132c0*/  F2FP.BF16.PACK_AB R17, R223, R224 ;  /* 0x000000e0df11723e */ /* 0x008fe400000010ff */
[----:B------:R-:W-:-:S04]  /*132d0*/  FMNMX.FTZ R0, R101, R5, !PT ;  /* 0x0000000565007209 */ /* 0x000fc80007810000 */
[----:B------:R-:W-:Y:S01]  /*132e0*/  FMNMX.FTZ R0, R102, R0, !PT ;  /* 0x0000000066007209 */ /* 0x000fe20007810000 */
[----:B------:R-:W-:Y:S01]  /*132f0*/  HMMA.16816.F32.BF16 R76, R16, R50, RZ ;  /* 0x00000032104c723c */ /* 0x000fe200000418ff */
[----:B-1----:R-:W-:Y:S02]  /*13300*/  F2FP.BF16.PACK_AB R9, R226, R225 ;  /* 0x000000e1e209723e */ /* 0x002fe400000010ff */
[----:B------:R-:W-:-:S05]  /*13310*/  FMNMX.FTZ R0, R21, R0, !PT ;  /* 0x0000000015007209 */ /* 0x000fca0007810000 */
[----:B------:R-:W-:Y:S01]  /*13320*/  HMMA.16816.F32.BF16 R116, R16, R64, RZ ;  /* 0x000000401074723c */ /* 0x000fe200000418ff */
[----:B------:R-:W1:Y:S01]  /*13330*/  SHFL.BFLY PT, R5, R0, 0x2, 0x1f ;  /* 0x0c401f0000057f89 */ /* 0x000e6200000e0000 */
[----:B--2---:R-:W-:Y:S01]  /*13340*/  FMNMX.FTZ R106, R4, R6, !PT ;  /* 0x00000006046a7209 */ /* 0x004fe20007810000 */
[----:B------:R-:W-:-:S05]  /*13350*/  FFMA.FTZ R4, R36, c[0x0][0x2d0], -R3 ;  /* 0x0000b40024047a23 */ /* 0x000fca0000010803 */
[C---:B------:R-:W-:Y:S01]  /*13360*/  HMMA.16816.F32.BF16 R112, R16.reuse, R60, RZ ;  /* 0x0000003c1070723c */ /* 0x040fe200000418ff */
[C---:B------:R-:W-:Y:S01]  /*13370*/  FSETP.NEU.FTZ.AND P0, PT, R106.reuse, -INF , PT ;  /* 0xff8000006a00780b */ /* 0x040fe20003f1d000 */
[----:B------:R-:W-:Y:S01]  /*13380*/  FMUL.FTZ R2, R106, c[0x0][0x2d0] ;  /* 0x0000b4006a027a20 */ /* 0x000fe20000410000 */
[----:B------:R2:W-:Y:S04]  /*13390*/  MUFU.EX2 R227, R4 ;  /* 0x0000000400e37308 */ /* 0x0005e80000000800 */
[----:B------:R-:W-:Y:S01]  /*133a0*/  FSEL R2, R2, RZ, P0 ;  /* 0x000000ff02027208 */ /* 0x000fe20000000000 */
[----:B------:R-:W-:Y:S01]  /*133b0*/  HMMA.16816.F32.BF16 R96, R16, R56, RZ ;  /* 0x000000381060723c */ /* 0x000fe200000418ff */
[----:B-1----:R-:W-:-:S07]  /*133c0*/  FMNMX.FTZ R0, R0, R5, !PT ;  /* 0x0000000500007209 */ /* 0x002fce0007810000 */
[----:B------:R-:W-:Y:S01]  /*133d0*/  HMMA.16816.F32.BF16 R92, R16, R52, RZ ;  /* 0x00000034105c723c */ /* 0x000fe200000418ff */
[----:B--2---:R-:W-:Y:S01]  /*133e0*/  FFMA.FTZ R4, R38, c[0x0][0x2d0], -R3 ;  /* 0x0000b40026047a23 */ /* 0x004fe20000010803 */
[----:B------:R-:W1:Y:S03]  /*133f0*/  SHFL.BFLY PT, R5, R0, 0x1, 0x1f ;  /* 0x0c201f0000057f89 */ /* 0x000e6600000e0000 */
[----:B------:R2:W-:Y:S02]  /*13400*/  MUFU.EX2 R228, R4 ;  /* 0x0000000400e47308 */ /* 0x0005e40000000800 */
[----:B--2---:R-:W-:-:S06]  /*13410*/  FFMA.FTZ R4, R15, c[0x0][0x2d0], -R2 ;  /* 0x0000b4000f047a23 */ /* 0x004fcc0000010802 */
[----:B------:R2:W-:Y:S01]  /*13420*/  MUFU.EX2 R215, R4 ;  /* 0x0000000400d77308 */ /* 0x0005e20000000800 */
[----:B-1----:R-:W-:Y:S01]  /*13430*/  FMNMX.FTZ R103, R0, R5, !PT ;  /* 0x0000000500677209 */ /* 0x002fe20007810000 */
[----:B------:R-:W-:-:S03]  /*13440*/  FFMA.FTZ R0, R37, c[0x0][0x2d0], -R2 ;  /* 0x0000b40025007a23 */ /* 0x000fc60000010802 */
[----:B------:R-:W-:-:S03]  /*13450*/  FSETP.NEU.FTZ.AND P0, PT, R103, -INF , PT ;  /* 0xff8000006700780b */ /* 0x000fc60003f1d000 */
[----:B------:R1:W-:Y:S01]  /*13460*/  MUFU.EX2 R218, R0 ;  /* 0x0000000000da7308 */ /* 0x0003e20000000800 */
[----:B--2---:R-:W-:-:S07]  /*13470*/  FFMA.FTZ R4, R28, c[0x0][0x2d0], -R2 ;  /* 0x0000b4001c047a23 */ /* 0x004fce0000010802 */
[----:B------:R2:W-:Y:S01]  /*13480*/  MUFU.EX2 R213, R4 ;  /* 0x0000000400d57308 */ /* 0x0005e20000000800 */
[----:B-1----:R-:W-:-:S05]  /*13490*/  FMUL.FTZ R0, R103, c[0x0][0x2d0] ;  /* 0x0000b40067007a20 */ /* 0x002fca0000410000 */
[----:B------:R-:W-:Y:S01]  /*134a0*/  FSEL R0, R0, RZ, P0 ;  /* 0x000000ff00007208 */ /* 0x000fe20000000000 */
[--C-:B--2---:R-:W-:Y:S02]  /*134b0*/  FFMA.FTZ R4, R31, c[0x0][0x2d0], -R2.reuse ;  /* 0x0000b4001f047a23 */ /* 0x104fe40000010802 */
[----:B------:R-:W1:Y:S02]  /*134c0*/  LDSM.16.MT88.4 R28, [R166+0x400] ;  /* 0x00040000a61c783b */ /* 0x000e640000004200 */
[----:B------:R2:W-:Y:S02]  /*134d0*/  MUFU.EX2 R214, R4 ;  /* 0x0000000400d67308 */ /* 0x0005e40000000800 */
[----:B--2---:R-:W-:-:S06]  /*134e0*/  FFMA.FTZ R4, R32, c[0x0][0x2d0], -R2 ;  /* 0x0000b40020047a23 */ /* 0x004fcc0000010802 */
[----:B------:R2:W-:Y:S02]  /*134f0*/  MUFU.EX2 R216, R4 ;  /* 0x0000000400d87308 */ /* 0x0005e40000000800 */
[----:B--2---:R-:W-:-:S06]  /*13500*/  FFMA.FTZ R4, R34, c[0x0][0x2d0], -R2 ;  /* 0x0000b40022047a23 */ /* 0x004fcc0000010802 */
[----:B------:R2:W-:Y:S02]  /*13510*/  MUFU.EX2 R217, R4 ;  /* 0x0000000400d97308 */ /* 0x0005e40000000800 */
[--C-:B--2---:R-:W-:Y:S02]  /*13520*/  FFMA.FTZ R4, R35, c[0x0][0x2d0], -R2.reuse ;  /* 0x0000b40023047a23 */ /* 0x104fe40000010802 */
[----:B------:R-:W-:Y:S04]  /*13530*/  HMMA.16816.F32.BF16 R32, R16, R48, RZ ;  /* 0x000000301020723c */ /* 0x000fe800000418ff */
[----:B------:R2:W-:Y:S02]  /*13540*/  MUFU.EX2 R219, R4 ;  /* 0x0000000400db7308 */ /* 0x0005e40000000800 */
[----:B--2---:R-:W-:-:S02]  /*13550*/  FFMA.FTZ R4, R39, c[0x0][0x2d0], -R2 ;  /* 0x0000b40027047a23 */ /* 0x004fc40000010802 */
[----:B------:R-:W2:Y:S04]  /*13560*/  LDSM.16.MT88.4 R36, [R167] ;  /* 0x00000000a724783b */ /* 0x000ea80000004200 */
[----:B------:R3:W4:Y:S02]  /*13570*/  MUFU.EX2 R220, R4 ;  /* 0x0000000400dc7308 */ /* 0x0007240000000800 */
[----:B---3--:R-:W-:Y:S01]  /*13580*/  FFMA.FTZ R4, R8, c[0x0][0x2d0], -R0 ;  /* 0x0000b40008047a23 */ /* 0x008fe20000010800 */
[----:B------:R-:W-:Y:S02]  /*13590*/  F2FP.BF16.PACK_AB R8, R232, R231 ;  /* 0x000000e7e808723e */ /* 0x000fe400000010ff */
[----:B----4-:R-:W-:-:S03]  /*135a0*/  F2FP.BF16.PACK_AB R6, R220, R218 ;  /* 0x000000dadc06723e */ /* 0x010fc600000010ff */
[----:B------:R3:W-:Y:S02]  /*135b0*/  MUFU.EX2 R22, R4 ;  /* 0x0000000400167308 */ /* 0x0007e40000000800 */
[----:B---3--:R-:W-:-:S06]  /*135c0*/  FFMA.FTZ R4, R13, c[0x0][0x2d0], -R0 ;  /* 0x0000b4000d047a23 */ /* 0x008fcc0000010800 */
[----:B------:R3:W4:Y:S02]  /*135d0*/  MUFU.EX2 R206, R4 ;  /* 0x0000000400ce7308 */ /* 0x0007240000000800 */
[----:B---3--:R-:W-:Y:S01]  /*135e0*/  FFMA.FTZ R4, R12, c[0x0][0x2d0], -R0 ;  /* 0x0000b4000c047a23 */ /* 0x008fe20000010800 */
[----:B------:R-:W-:Y:S02]  /*135f0*/  F2FP.BF16.PACK_AB R12, R213, R215 ;  /* 0x000000d7d50c723e */ /* 0x000fe400000010ff */
[----:B----4-:R-:W-:-:S03]  /*13600*/  F2FP.BF16.PACK_AB R13, R206, R22 ;  /* 0x00000016ce0d723e */ /* 0x010fc600000010ff */
[----:B------:R3:W-:Y:S02]  /*13610*/  MUFU.EX2 R207, R4 ;  /* 0x0000000400cf7308 */ /* 0x0007e40000000800 */
[----:B---3--:R-:W-:Y:S01]  /*13620*/  FFMA.FTZ R4, R11, c[0x0][0x2d0], -R0 ;  /* 0x0000b4000b047a23 */ /* 0x008fe20000010800 */
[----:B------:R-:W-:-:S05]  /*13630*/  F2FP.BF16.PACK_AB R11, R228, R227 ;  /* 0x000000e3e40b723e */ /* 0x000fca00000010ff */
[----:B------:R3:W4:Y:S02]  /*13640*/  MUFU.EX2 R212, R4 ;  /* 0x0000000400d47308 */ /* 0x0007240000000800 */
[----:B---3--:R-:W-:Y:S01]  /*13650*/  FFMA.FTZ R4, R10, c[0x0][0x2d0], -R0 ;  /* 0x0000b4000a047a23 */ /* 0x008fe20000010800 */
[----:B----4-:R-:W-:Y:S02]  /*13660*/  F2FP.BF16.PACK_AB R15, R212, R207 ;  /* 0x000000cfd40f723e */ /* 0x010fe400000010ff */
[----:B------:R-:W-:-:S03]  /*13670*/  F2FP.BF16.PACK_AB R10, R234, R233 ;  /* 0x000000e9ea0a723e */ /* 0x000fc600000010ff */
[----:B------:R3:W-:Y:S04]  /*13680*/  MUFU.EX2 R23, R4 ;  /* 0x0000000400177308 */ /* 0x0007e80000000800 */
[C---:B-1----:R-:W-:Y:S01]  /*13690*/  HMMA.16816.F32.BF16 R132, R8.reuse, R28, R32 ;  /* 0x0000001c0884723c */ /* 0x042fe20000041820 */
[----:B------:R-:W1:Y:S07]  /*136a0*/  LDSM.16.MT88.4 R32, [R166+0x1c00] ;  /* 0x001c0000a620783b */ /* 0x000e6e0000004200 */
[----:B------:R-:W-:Y:S01]  /*136b0*/  HMMA.16816.F32.BF16 R124, R8, R30, R76 ;  /* 0x0000001e087c723c */ /* 0x000fe2000004184c */
[----:B---3--:R-:W-:Y:S01]  /*136c0*/  FFMA.FTZ R4, R14, c[0x0][0x2d0], -R0 ;  /* 0x0000b4000e047a23 */ /* 0x008fe20000010800 */
[----:B------:R-:W-:-:S03]  /*136d0*/  F2FP.BF16.PACK_AB R14, R216, R214 ;  /* 0x000000d6d80e723e */ /* 0x000fc600000010ff */
[----:B------:R3:W4:Y:S04]  /*136e0*/  MUFU.EX2 R168, R4 ;  /* 0x0000000400a87308 */ /* 0x0007280000000800 */
[C---:B------:R-:W-:Y:S08]  /*136f0*/  HMMA.16816.F32.BF16 R24, R12.reuse, R48, RZ ;  /* 0x000000300c18723c */ /* 0x040ff000000418ff */
[----:B--2---:R-:W-:Y:S01]  /*13700*/  HMMA.16816.F32.BF16 R72, R12, R36, RZ ;  /* 0x000000240c48723c */ /* 0x004fe200000418ff */
[----:B---3--:R-:W-:Y:S01]  /*13710*/  FFMA.FTZ R4, R40, c[0x0][0x2d0], -R0 ;  /* 0x0000b40028047a23 */ /* 0x008fe20000010800 */
[----:B----4-:R-:W-:-:S03]  /*13720*/  F2FP.BF16.PACK_AB R5, R168, R23 ;  /* 0x00000017a805723e */ /* 0x010fc600000010ff */
[----:B------:R2:W-:Y:S03]  /*13730*/  MUFU.EX2 R170, R4 ;  /* 0x0000000400aa7308 */ /* 0x0005e60000000800 */
[----:B------:R-:W-:Y:S08]  /*13740*/  HMMA.16816.F32.BF16 R40, R16, R36, RZ ;  /* 0x000000241028723c */ /* 0x000ff000000418ff */
[----:B------:R-:W-:Y:S01]  /*13750*/  HMMA.16816.F32.BF16 R80, R12, R56, RZ ;  /* 0x000000380c50723c */ /* 0x000fe200000418ff */
[----:B--2---:R-:W-:-:S07]  /*13760*/  FFMA.FTZ R4, R44, c[0x0][0x2d0], -R0 ;  /* 0x0000b4002c047a23 */ /* 0x004fce0000010800 */
[----:B------:R-:W-:Y:S01]  /*13770*/  HMMA.16816.F32.BF16 R48, R12, R50, RZ ;  /* 0x000000320c30723c */ /* 0x000fe200000418ff */
[----:B------:R-:W-:Y:S01]  /*13780*/  LDSM.16.MT88.4 R44, [R166+0x1000] ;  /* 0x00100000a62c783b */ /* 0x000fe20000004200 */
[----:B------:R2:W3:Y:S06]  /*13790*/  MUFU.EX2 R169, R4 ;  /* 0x0000000400a97308 */ /* 0x0004ec0000000800 */
[----:B------:R-:W-:Y:S01]  /*137a0*/  HMMA.16816.F32.BF16 R172, R8, R68, R40 ;  /* 0x0000004408ac723c */ /* 0x000fe20000041828 */
[----:B------:R-:W-:Y:S07]  /*137b0*/  LDSM.16.MT88.4 R40, [R167+0x1000] ;  /* 0x00100000a728783b */ /* 0x000fee0000004200 */
[----:B------:R-:W-:Y:S01]  /*137c0*/  HMMA.16816.F32.BF16 R88, R12, R64, RZ ;  /* 0x000000400c58723c */ /* 0x000fe200000418ff */
[----:B--2---:R-:W-:-:S02]  /*137d0*/  F2FP.BF16.PACK_AB R4, R219, R217 ;  /* 0x000000d9db04723e */ /* 0x004fc400000010ff */
[----:B---3--:R-:W-:-:S05]  /*137e0*/  F2FP.BF16.PACK_AB R7, R169, R170 ;  /* 0x000000aaa907723e */ /* 0x008fca00000010ff */
[----:B------:R-:W-:Y:S08]  /*137f0*/  HMMA.16816.F32.BF16 R84, R12, R60, RZ ;  /* 0x0000003c0c54723c */ /* 0x000ff000000418ff */
[C---:B------:R-:W-:Y:S01]  /*13800*/  HMMA.16816.F32.BF16 R140, R4.reuse, R28, R24 ;  /* 0x0000001c048c723c */ /* 0x040fe20000041818 */
[----:B------:R-:W2:Y:S07]  /*13810*/  LDSM.16.MT88.4 R24, [R167+0x1c00] ;  /* 0x001c0000a718783b */ /* 0x000eae0000004200 */
[----:B------:R-:W-:Y:S08]  /*13820*/  HMMA.16816.F32.BF16 R160, R4, R68, R72 ;  /* 0x0000004404a0723c */ /* 0x000ff00000041848 */
[----:B------:R-:W-:Y:S08]  /*13830*/  HMMA.16816.F32.BF16 R72, R12, R52, RZ ;  /* 0x000000340c48723c */ /* 0x000ff000000418ff */
[C---:B-1----:R-:W-:Y:S08]  /*13840*/  HMMA.16816.F32.BF16 R184, R4.reuse, R32, R80 ;  /* 0x0000002004b8723c */ /* 0x042ff00000041850 */
[----:B------:R-:W-:Y:S08]  /*13850*/  HMMA.16816.F32.BF16 R80, R4, R30, R48 ;  /* 0x0000001e0450723c */ /* 0x000ff00000041830 */
[----:B------:R-:W-:Y:S08]  /*13860*/  HMMA.16816.F32.BF16 R76, R12, R38, RZ ;  /* 0x000000260c4c723c */ /* 0x000ff000000418ff */
[----:B--2---:R-:W-:Y:S08]  /*13870*/  HMMA.16816.F32.BF16 R208, R4, R24, R72 ;  /* 0x0000001804d0723c */ /* 0x004ff00000041848 */
[C---:B------:R-:W-:Y:S08]  /*13880*/  HMMA.16816.F32.BF16 R72, R12.reuse, R66, RZ ;  /* 0x000000420c48723c */ /* 0x040ff000000418ff */
[C---:B------:R-:W-:Y:S08]  /*13890*/  HMMA.16816.F32.BF16 R48, R12.reuse, R62, RZ ;  /* 0x0000003e0c30723c */ /* 0x040ff000000418ff */
[----:B------:R-:W-:Y:S08]  /*138a0*/  HMMA.16816.F32.BF16 R28, R12, R58, RZ ;  /* 0x0000003a0c1c723c */ /* 0x000ff000000418ff */
[C---:B------:R-:W-:Y:S08]  /*138b0*/  HMMA.16816.F32.BF16 R36, R16.reuse, R38, RZ ;  /* 0x000000261024723c */ /* 0x040ff000000418ff */
[C---:B------:R-:W-:Y:S08]  /*138c0*/  HMMA.16816.F32.BF16 R64, R16.reuse, R66, RZ ;  /* 0x000000421040723c */ /* 0x040ff000000418ff */
[C---:B------:R-:W-:Y:S08]  /*138d0*/  HMMA.16816.F32.BF16 R60, R16.reuse, R62, RZ ;  /* 0x0000003e103c723c */ /* 0x040ff000000418ff */
[C---:B------:R-:W-:Y:S08]  /*138e0*/  HMMA.16816.F32.BF16 R56, R16.reuse, R58, RZ ;  /* 0x0000003a1038723c */ /* 0x040ff000000418ff */
[-C--:B------:R-:W-:Y:S08]  /*138f0*/  HMMA.16816.F32.BF16 R16, R16, R54.reuse, RZ ;  /* 0x000000361010723c */ /* 0x080ff000000418ff */
[----:B------:R-:W-:Y:S08]  /*13900*/  HMMA.16816.F32.BF16 R12, R12, R54, RZ ;  /* 0x000000360c0c723c */ /* 0x000ff000000418ff */
[----:B------:R-:W-:Y:S08]  /*13910*/  HMMA.16816.F32.BF16 R188, R4, R40, R84 ;  /* 0x0000002804bc723c */ /* 0x000ff00000041854 */
[C---:B------:R-:W-:Y:S08]  /*13920*/  HMMA.16816.F32.BF16 R84, R8.reuse, R24, R92 ;  /* 0x000000180854723c */ /* 0x040ff0000004185c */
[----:B------:R-:W-:Y:S08]  /*13930*/  HMMA.16816.F32.BF16 R16, R8, R26, R16 ;  /* 0x0000001a0810723c */ /* 0x000ff00000041810 */
[C---:B------:R-:W-:Y:S08]  /*13940*/  HMMA.16816.F32.BF16 R148, R4.reuse, R44, R88 ;  /* 0x0000002c0494723c */ /* 0x040ff00000041858 */
[C---:B------:R-:W-:Y:S08]  /*13950*/  HMMA.16816.F32.BF16 R76, R4.reuse, R70, R76 ;  /* 0x00000046044c723c */ /* 0x040ff0000004184c */
[C---:B------:R-:W-:Y:S08]  /*13960*/  HMMA.16816.F32.BF16 R72, R4.reuse, R46, R72 ;  /* 0x0000002e0448723c */ /* 0x040ff00000041848 */
[C---:B------:R-:W-:Y:S08]  /*13970*/  HMMA.16816.F32.BF16 R48, R4.reuse, R42, R48 ;  /* 0x0000002a0430723c */ /* 0x040ff00000041830 */
[C---:B------:R-:W-:Y:S08]  /*13980*/  HMMA.16816.F32.BF16 R28, R4.reuse, R34, R28 ;  /* 0x00000022041c723c */ /* 0x040ff0000004181c */
[----:B------:R-:W-:Y:S07]  /*13990*/  HMMA.16816.F32.BF16 R24, R4, R26, R12 ;  /* 0x0000001a0418723c */ /* 0x000fee000004180c */
[----:B------:R-:W-:Y:S01]  /*139a0*/  FFMA.FTZ R4, R137, c[0x0][0x2d0], -R20 ;  /* 0x0000b40089047a23 */ /* 0x000fe20000010814 */
[----:B------:R-:W-:Y:S01]  /*139b0*/  HMMA.16816.F32.BF16 R56, R8, R34, R56 ;  /* 0x000000220838723c */ /* 0x000fe20000041838 */
[----:B------:R-:W-:-:S02]  /*139c0*/  FADD.FTZ R13, R224, R223 ;  /* 0x000000dfe00d7221 */ /* 0x000fc40000010000 */
[----:B------:R1:W-:Y:S01]  /*139d0*/  MUFU.EX2 R35, R4 ;  /* 0x0000000400237308 */ /* 0x0003e20000000800 */
[----:B------:R-:W-:Y:S02]  /*139e0*/  FADD.FTZ R12, R215, R213 ;  /* 0x000000d5d70c7221 */ /* 0x000fe40000010000 */
[----:B------:R-:W-:Y:S02]  /*139f0*/  FADD.FTZ R13, R221, R13 ;  /* 0x0000000ddd0d7221 */ /* 0x000fe40000010000 */
[----:B------:R-:W-:Y:S01]  /*13a00*/  HMMA.16816.F32.BF16 R180, R8, R40, R112 ;  /* 0x0000002808b4723c */ /* 0x000fe20000041870 */
[----:B------:R-:W-:Y:S02]  /*13a10*/  FADD.FTZ R12, R214, R12 ;  /* 0x0000000cd60c7221 */ /* 0x000fe40000010000 */
[----:B------:R-:W-:Y:S02]  /*13a20*/  FADD.FTZ R13, R222, R13 ;  /* 0x0000000dde0d7221 */ /* 0x000fe40000010000 */
[----:B------:R-:W-:-:S02]  /*13a30*/  FADD.FTZ R12, R216, R12 ;  /* 0x0000000cd80c7221 */ /* 0x000fc40000010000 */
[----:B------:R-:W-:Y:S01]  /*13a40*/  FADD.FTZ R13, R225, R13 ;  /* 0x0000000de10d7221 */ /* 0x000fe20000010000 */
[C---:B------:R-:W-:Y:S01]  /*13a50*/  HMMA.16816.F32.BF16 R176, R8.reuse, R32, R96 ;  /* 0x0000002008b0723c */ /* 0x040fe20000041860 */
[----:B------:R-:W-:Y:S02]  /*13a60*/  FADD.FTZ R12, R217, R12 ;  /* 0x0000000cd90c7221 */ /* 0x000fe40000010000 */
[--C-:B-1----:R-:W-:Y:S02]  /*13a70*/  FFMA.FTZ R4, R136, c[0x0][0x2d0], -R20.reuse ;  /* 0x0000b40088047a23 */ /* 0x102fe40000010814 */
[----:B------:R-:W1:Y:S02]  /*13a80*/  LDSM.16.MT88.4 R136, [R167+0x800] ;  /* 0x00080000a788783b */ /* 0x000e640000004200 */
[----:B------:R2:W3:Y:S01]  /*13a90*/  MUFU.EX2 R40, R4 ;  /* 0x0000000400287308 */ /* 0x0004e20000000800 */
[C---:B------:R-:W-:Y:S08]  /*13aa0*/  HMMA.16816.F32.BF16 R144, R8.reuse, R44, R116 ;  /* 0x0000002c0890723c */ /* 0x040ff00000041874 */
[----:B------:R-:W-:Y:S01]  /*13ab0*/  HMMA.16816.F32.BF16 R36, R8, R70, R36 ;  /* 0x000000460824723c */ /* 0x000fe20000041824 */
[----:B--2---:R-:W-:-:S07]  /*13ac0*/  FFMA.FTZ R4, R131, c[0x0][0x2d0], -R20 ;  /* 0x0000b40083047a23 */ /* 0x004fce0000010814 */
[C---:B------:R-:W-:Y:S01]  /*13ad0*/  HMMA.16816.F32.BF16 R64, R8.reuse, R46, R64 ;  /* 0x0000002e0840723c */ /* 0x040fe20000041840 */
[----:B---3--:R-:W-:Y:S01]  /*13ae0*/  F2FP.BF16.PACK_AB R96, R40, R35 ;  /* 0x000000232860723e */ /* 0x008fe200000010ff */
[----:B------:R2:W-:Y:S06]  /*13af0*/  MUFU.EX2 R41, R4 ;  /* 0x0000000400297308 */ /* 0x0005ec0000000800 */
[----:B------:R-:W-:Y:S01]  /*13b00*/  HMMA.16816.F32.BF16 R88, R8, R42, R60 ;  /* 0x0000002a0858723c */ /* 0x000fe2000004183c */
[----:B------:R-:W3:Y:S06]  /*13b10*/  LDSM.16.MT88.4 R60, [R167+0x1400] ;  /* 0x00140000a73c783b */ /* 0x000eec0000004200 */
[----:B------:R-:W-:Y:S01]  /*13b20*/  FADD.FTZ R11, R205, R171 ;  /* 0x000000abcd0b7221 */ /* 0x000fe20000010000 */
[----:B------:R-:W-:Y:S01]  /*13b30*/  IADD3 R205, R235, -0x2, RZ ;  /* 0xfffffffeebcd7810 */ /* 0x000fe20007ffe0ff */
[----:B--2---:R-:W-:-:S02]  /*13b40*/  FFMA.FTZ R4, R130, c[0x0][0x2d0], -R20 ;  /* 0x0000b40082047a23 */ /* 0x004fc40000010814 */
[----:B------:R-:W-:Y:S02]  /*13b50*/  FADD.FTZ R11, R230, R11 ;  /* 0x0000000be60b7221 */ /* 0x000fe40000010000 */
[----:B------:R2:W4:Y:S02]  /*13b60*/  MUFU.EX2 R243, R4 ;  /* 0x0000000400f37308 */ /* 0x0005240000000800 */
[----:B------:R-:W-:-:S04]  /*13b70*/  FADD.FTZ R11, R229, R11 ;  /* 0x0000000be50b7221 */ /* 0x000fc80000010000 */
[----:B------:R-:W-:-:S04]  /*13b80*/  FADD.FTZ R11, R231, R11 ;  /* 0x0000000be70b7221 */ /* 0x000fc80000010000 */
[----:B------:R-:W-:Y:S02]  /*13b90*/  FADD.FTZ R11, R232, R11 ;  /* 0x0000000be80b7221 */ /* 0x000fe40000010000 */
[----:B--2---:R-:W-:Y:S01]  /*13ba0*/  FFMA.FTZ R4, R129, c[0x0][0x2d0], -R3 ;  /* 0x0000b40081047a23 */ /* 0x004fe20000010803 */
[----:B----4-:R-:W-:-:S03]  /*13bb0*/  F2FP.BF16.PACK_AB R98, R243, R41 ;  /* 0x00000029f362723e */ /* 0x010fc600000010ff */
[----:B------:R2:W-:Y:S02]  /*13bc0*/  MUFU.EX2 R32, R4 ;  /* 0x0000000400207308 */ /* 0x0005e40000000800 */
[----:B--2---:R-:W-:-:S06]  /*13bd0*/  FFMA.FTZ R4, R128, c[0x0][0x2d0], -R3 ;  /* 0x0000b40080047a23 */ /* 0x004fcc0000010803 */
[----:B------:R2:W4:Y:S02]  /*13be0*/  MUFU.EX2 R33, R4 ;  /* 0x0000000400217308 */ /* 0x0005240000000800 */
[--C-:B--2---:R-:W-:Y:S01]  /*13bf0*/  FFMA.FTZ R4, R123, c[0x0][0x2d0], -R3.reuse ;  /* 0x0000b4007b047a23 */ /* 0x104fe20000010803 */
[----:B----4-:R-:W-:Y:S01]  /*13c00*/  F2FP.BF16.PACK_AB R97, R33, R32 ;  /* 0x000000202161723e */ /* 0x010fe200000010ff */
[----:B------:R-:W-:-:S04]  /*13c10*/  FFMA.FTZ R3, R122, c[0x0][0x2d0], -R3 ;  /* 0x0000b4007a037a23 */ /* 0x000fc80000010803 */
[----:B------:R2:W-:Y:S08]  /*13c20*/  MUFU.EX2 R34, R4 ;  /* 0x0000000400227308 */ /* 0x0005f00000000800 */
[----:B------:R4:W5:Y:S01]  /*13c30*/  MUFU.EX2 R245, R3 ;  /* 0x0000000300f57308 */ /* 0x0009620000000800 */
[----:B--2---:R-:W2:Y:S01]  /*13c40*/  LDSM.16.MT88.4 R4, [R167+0x2000] ;  /* 0x00200000a704783b */ /* 0x004ea20000004200 */
[----:B----4-:R-:W-:Y:S01]  /*13c50*/  FFMA.FTZ R3, R121, c[0x0][0x2d0], -R2 ;  /* 0x0000b40079037a23 */ /* 0x010fe20000010802 */
[----:B-----5:R-:W-:-:S05]  /*13c60*/  F2FP.BF16.PACK_AB R99, R245, R34 ;  /* 0x00000022f563723e */ /* 0x020fca00000010ff */
[----:B------:R4:W-:Y:S02]  /*13c70*/  MUFU.EX2 R14, R3 ;  /* 0x00000003000e7308 */ /* 0x0009e40000000800 */
[C---:B-1----:R-:W-:Y:S08]  /*13c80*/  HMMA.16816.F32.BF16 R128, R96.reuse, R136, R172 ;  /* 0x000000886080723c */ /* 0x042ff000000418ac */
[----:B------:R-:W-:Y:S01]  /*13c90*/  HMMA.16816.F32.BF16 R144, R96, R156, R144 ;  /* 0x0000009c6090723c */ /* 0x000fe20000041890 */
[----:B----4-:R-:W-:-:S02]  /*13ca0*/  FFMA.FTZ R3, R120, c[0x0][0x2d0], -R2 ;  /* 0x0000b40078037a23 */ /* 0x010fc40000010802 */
[----:B------:R-:W1:Y:S02]  /*13cb0*/  LDSM.16.MT88.4 R120, [R166+0x800] ;  /* 0x00080000a678783b */ /* 0x000e640000004200 */
[----:B------:R4:W5:Y:S03]  /*13cc0*/  MUFU.EX2 R15, R3 ;  /* 0x00000003000f7308 */ /* 0x0009660000000800 */
[C---:B---3--:R-:W-:Y:S08]  /*13cd0*/  HMMA.16816.F32.BF16 R52, R96.reuse, R60, R180 ;  /* 0x0000003c6034723c */ /* 0x048ff000000418b4 */
[----:B--2---:R-:W-:Y:S01]  /*13ce0*/  HMMA.16816.F32.BF16 R84, R96, R4, R84 ;  /* 0x000000046054723c */ /* 0x004fe20000041854 */
[--C-:B----4-:R-:W-:Y:S01]  /*13cf0*/  FFMA.FTZ R3, R105, c[0x0][0x2d0], -R2.reuse ;  /* 0x0000b40069037a23 */ /* 0x110fe20000010802 */
[----:B-----5:R-:W-:Y:S01]  /*13d00*/  F2FP.BF16.PACK_AB R92, R15, R14 ;  /* 0x0000000e0f5c723e */ /* 0x020fe200000010ff */
[----:B------:R-:W-:-:S02]  /*13d10*/  FFMA.FTZ R2, R104, c[0x0][0x2d0], -R2 ;  /* 0x0000b40068027a23 */ /* 0x000fc40000010802 */
[----:B------:R-:W-:Y:S08]  /*13d20*/  MUFU.EX2 R20, R3 ;  /* 0x0000000300147308 */ /* 0x000ff00000000800 */
[----:B------:R2:W3:Y:S01]  /*13d30*/  MUFU.EX2 R249, R2 ;  /* 0x0000000200f97308 */ /* 0x0004e20000000800 */
[----:B-1----:R-:W-:Y:S01]  /*13d40*/  HMMA.16816.F32.BF16 R112, R96, R120, R132 ;  /* 0x000000786070723c */ /* 0x002fe20000041884 */
[----:B--2---:R-:W-:Y:S01]  /*13d50*/  FFMA.FTZ R2, R100, c[0x0][0x2d0], -R0 ;  /* 0x0000b40064027a23 */ /* 0x004fe20000010800 */
[----:B---3--:R-:W-:-:S06]  /*13d60*/  F2FP.BF16.PACK_AB R94, R249, R20 ;  /* 0x00000014f95e723e */ /* 0x008fcc00000010ff */
[----:B------:R-:W-:Y:S01]  /*13d70*/  HMMA.16816.F32.BF16 R124, R96, R122, R124 ;  /* 0x0000007a607c723c */ /* 0x000fe2000004187c */
[----:B------:R1:W-:Y:S02]  /*13d80*/  MUFU.EX2 R10, R2 ;  /* 0x00000002000a7308 */ /* 0x0003e40000000800 */
[----:B-1----:R-:W-:-:S06]  /*13d90*/  FFMA.FTZ R2, R101, c[0x0][0x2d0], -R0 ;  /* 0x0000b40065027a23 */ /* 0x002fcc0000010800 */
[----:B------:R1:W2:Y:S02]  /*13da0*/  MUFU.EX2 R9, R2 ;  /* 0x0000000200097308 */ /* 0x0002a40000000800 */
[--C-:B-1----:R-:W-:Y:S01]  /*13db0*/  FFMA.FTZ R2, R102, c[0x0][0x2d0], -R0.reuse ;  /* 0x0000b40066027a23 */ /* 0x102fe20000010800 */
[----:B--2---:R-:W-:Y:S01]  /*13dc0*/  F2FP.BF16.PACK_AB R93, R9, R10 ;  /* 0x0000000a095d723e */ /* 0x004fe200000010ff */
[----:B------:R-:W-:-:S04]  /*13dd0*/  FFMA.FTZ R0, R21, c[0x0][0x2d0], -R0 ;  /* 0x0000b40015007a23 */ /* 0x000fc80000010800 */
[----:B------:R1:W-:Y:S08]  /*13de0*/  MUFU.EX2 R3, R2 ;  /* 0x0000000200037308 */ /* 0x0003f00000000800 */
[----:B------:R-:W2:Y:S01]  /*13df0*/  MUFU.EX2 R8, R0 ;  /* 0x0000000000087308 */ /* 0x000ea20000000800 */
[----:B-1----:R-:W-:Y:S01]  /*13e00*/  @P6 IMAD.HI.U32 R2, R239, c[0x0][0x2c8], RZ ;  /* 0x0000b200ef026a27 */ /* 0x002fe200078e00ff */
[----:B--2---:R-:W-:-:S03]  /*13e10*/  F2FP.BF16.PACK_AB R95, R8, R3 ;  /* 0x00000003085f723e */ /* 0x004fc600000010ff */
[----:B------:R-:W-:Y:S01]  /*13e20*/  IMAD.MOV.U32 R0, RZ, RZ, R239 ;  /* 0x000000ffff007224 */ /* 0x000fe200078e00ef */
[----:B------:R-:W-:Y:S02]  /*13e30*/  @P6 SHF.R.U32.HI R0, RZ, c[0x0][0x2cc], R2 ;  /* 0x0000b300ff006a19 */ /* 0x000fe40000011602 */
[----:B------:R-:W-:Y:S01]  /*13e40*/  ISETP.GE.AND P6, PT, R238, 0x1, PT ;  /* 0x00000001ee00780c */ /* 0x000fe20003fc6270 */
[----:B------:R-:W-:Y:S02]  /*13e50*/  HMMA.16816.F32.BF16 R116, R92, R120, R140 ;  /* 0x000000785c74723c */ /* 0x000fe4000004188c */
[----:B------:R-:W-:Y:S02]  /*13e60*/  IMAD.IADD R2, R236, 0x1, R0 ;  /* 0x00000001ec027824 */ /* 0x000fe400078e0200 */
[----:B------:R-:W-:-:S04]  /*13e70*/  FADD.FTZ R0, R22, R206 ;  /* 0x000000ce16007221 */ /* 0x000fc80000010000 */
[----:B------:R-:W-:Y:S01]  /*13e80*/  FADD.FTZ R0, R207, R0 ;  /* 0x00000000cf007221 */ /* 0x000fe20000010000 */
[----:B------:R-:W-:Y:S03]  /*13e90*/  HMMA.16816.F32.BF16 R132, R92, R136, R160 ;  /* 0x000000885c84723c */ /* 0x000fe600000418a0 */
[----:B------:R-:W-:-:S05]  /*13ea0*/  FADD.FTZ R0, R212, R0 ;  /* 0x00000000d4007221 */ /* 0x000fca0000010000 */
[-C--:B------:R-:W-:Y:S08]  /*13eb0*/  HMMA.16816.F32.BF16 R140, R96, R138.reuse, R36 ;  /* 0x0000008a608c723c */ /* 0x080ff00000041824 */
[----:B------:R-:W-:Y:S01]  /*13ec0*/  HMMA.16816.F32.BF16 R136, R92, R138, R76 ;  /* 0x0000008a5c88723c */ /* 0x000fe2000004184c */
[----:B------:R-:W1:Y:S07]  /*13ed0*/  LDSM.16.MT88.4 R76, [R166+0x2000] ;  /* 0x00200000a64c783b */ /* 0x000e6e0000004200 */
        /* <DEDUP_REMOVED lines=15> */
[----:B------:R-:W-:Y:S02]  /*13fd0*/  FADD.FTZ R0, R169, R0 ;  /* 0x00000000a9007221 */ /* 0x000fe40000010000 */
[----:B------:R-:W-:Y:S02]  /*13fe0*/  FADD.FTZ R5, R35, R5 ;  /* 0x0000000523057221 */ /* 0x000fe40000010000 */
[----:B------:R-:W-:Y:S02]  /*13ff0*/  FADD.FTZ R0, R10, R0 ;  /* 0x000000000a007221 */ /* 0x000fe40000010000 */
[----:B------:R-:W-:Y:S01]  /*14000*/  FADD.FTZ R5, R40, R5 ;  /* 0x0000000528057221 */ /* 0x000fe20000010000 */
[C---:B-1----:R-:W-:Y:S08]  /*14010*/  HMMA.16816.F32.BF16 R80, R96.reuse, R78, R56 ;  /* 0x0000004e6050723c */ /* 0x042ff00000041838 */
[----:B------:R-:W-:Y:S08]  /*14020*/  HMMA.16816.F32.BF16 R68, R96, R76, R176 ;  /* 0x0000004c6044723c */ /* 0x000ff000000418b0 */
        /* <DEDUP_REMOVED lines=18> */
[----:B------:R-:W-:Y:S01]  /*14150*/  IADD3 R3, R2, c[0x0][0x328], RZ ;  /* 0x0000ca0002037a10 */ /* 0x000fe20007ffe0ff */
[----:B------:R-:W-:-:S02]  /*14160*/  FADD.FTZ R243, R243, R0 ;  /* 0x00000000f3f37221 */ /* 0x000fc40000010000 */
[----:B------:R-:W-:Y:S02]  /*14170*/  FADD.FTZ R245, R245, R5 ;  /* 0x00000005f5f57221 */ /* 0x000fe40000010000 */
[----:B------:R-:W-:Y:S01]  /*14180*/  FADD.FTZ R249, R249, R6 ;  /* 0x00000006f9f97221 */ /* 0x000fe20000010000 */
        /* <DEDUP_REMOVED lines=12> */
.L_x_827:
[----:B------:R-:W-:-:S13]  /*14250*/  ISETP.NE.AND P0, PT, R4, 0x1, PT ;  /* 0x000000010400780c */ /* 0x000fda0003f05270 */
[----:B------:R-:W-:-:S05]  /*14260*/  @P0 IMAD.HI.U32 R2, R0, c[0x0][0x330], RZ ;  /* 0x0000cc0000020a27 */ /* 0x000fca00078e00ff */
[----:B------:R-:W-:Y:S02]  /*14270*/  @P0 SHF.R.U32.HI R0, RZ, c[0x0][0x334], R2 ;  /* 0x0000cd00ff000a19 */ /* 0x000fe40000011602 */
.L_x_828:
[----:B------:R-:W-:Y:S05]  /*14280*/  BSYNC B0 ;  /* 0x0000000000007941 */ /* 0x000fea0003800000 */
.L_x_826:
[----:B------:R-:W-:-:S05]  /*14290*/  IMAD R0, R0, R4, c[0x0][0x32c] ;  /* 0x0000cb0000007624 */ /* 0x000fca00078e0204 */
[----:B------:R-:W-:-:S05]  /*142a0*/  IMNMX R3, R3, R0, PT ;  /* 0x0000000003037217 */ /* 0x000fca0003800200 */
.L_x_825:
[----:B------:R-:W-:-:S05]  /*142b0*/  IMAD.HI R3, R3, 0x2aaaaaab, RZ ;  /* 0x2aaaaaab03037827 */ /* 0x000fca00078e02ff */
[----:B------:R-:W-:-:S04]  /*142c0*/  SHF.R.U32.HI R0, RZ, 0x1f, R3 ;  /* 0x0000001fff007819 */ /* 0x000fc80000011603 */
[----:B------:R-:W-:-:S04]  /*142d0*/  LEA.HI.SX32 R3, R3, R0, 0x1d ;  /* 0x0000000003037211 */ /* 0x000fc800078feaff */
[----:B------:R-:W-:-:S04]  /*142e0*/  IMNMX R244, R237, R3, !PT ;  /* 0x00000003edf47217 */ /* 0x000fc80007800200 */
[----:B------:R-:W-:-:S13]  /*142f0*/  ISETP.GE.AND P0, PT, R205, R244, PT ;  /* 0x000000f4cd00720c */ /* 0x000fda0003f06270 */
[----:B------:R-:W-:Y:S05]  /*14300*/  @!P0 BRA `(.L_x_829) ;  /* 0x000042d000008947 */ /* 0x000fea0003800000 */
[----:B------:R-:W-:Y:S01]  /*14310*/  IMAD.MOV.U32 R101, RZ, RZ, R107 ;  /* 0x000000ffff657224 */ /* 0x000fe200078e006b */
[----:B------:R-:W-:Y:S01]  /*14320*/  MOV R104, R103 ;  /* 0x0000006700687202 */ /* 0x000fe20000000f00 */
[----:B------:R-:W-:Y:S01]  /*14330*/  IMAD.MOV.U32 R100, RZ, RZ, R108 ;  /* 0x000000ffff647224 */ /* 0x000fe200078e006c */
[----:B------:R-:W-:Y:S02]  /*14340*/  MOV R102, R106 ;  /* 0x0000006a00667202 */ /* 0x000fe40000000f00 */
.L_x_850:
[----:B------:R-:W2:Y:S01]  /*14350*/  LDL R215, [R1+0x18] ;  /* 0x0000180001d77983 */ /* 0x000ea20000100800 */
[----:B------:R-:W-:Y:S04]  /*14360*/  DEPBAR.LE SB0, 0x0 ;  /* 0x000080000000791a */ /* 0x000fe80000000000 */
[----:B------:R-:W1:Y:S01]  /*14370*/  S2R R214, SR_TID.X ;  /* 0x0000000000d67919 */ /* 0x000e620000002100 */
[----:B------:R-:W-:Y:S01]  /*14380*/  WARPSYNC 0xffffffff ;  /* 0xffffffff00007948 */ /* 0x000fe20003800000 */
[----:B------:R-:W-:Y:S02]  /*14390*/  BSSY B0, `(.L_x_830) ;  /* 0x0000030000007945 */ /* 0x000fe40003800000 */
[----:B------:R-:W-:Y:S01]  /*143a0*/  BAR.SYNC.DEFER_BLOCKING 0x0 ;  /* 0x0000000000007b1d */ /* 0x000fe20000010000 */
[C---:B------:R-:W-:Y:S02]  /*143b0*/  LOP3.LUT P5, RZ, R203.reuse, 0x100, RZ, 0xc0, !PT ;  /* 0x00000100cbff7812 */ /* 0x040fe400078ac0ff */
[C---:B------:R-:W-:Y:S02]  /*143c0*/  LOP3.LUT P4, RZ, R203.reuse, 0x80, RZ, 0xc0, !PT ;  /* 0x00000080cbff7812 */ /* 0x040fe4000788c0ff */
[----:B------:R-:W-:Y:S01]  /*143d0*/  LOP3.LUT P3, RZ, R203, 0x40, RZ, 0xc0, !PT ;  /* 0x00000040cbff7812 */ /* 0x000fe2000786c0ff */
        /* <DEDUP_REMOVED lines=14> */
[C---:B------:R-:W-:Y:S01]  /*144c0*/  IMAD.WIDE.U32 R2, R205.reuse, c[0x0][0x208], RZ ;  /* 0x00008200cd027a25 */ /* 0x040fe200078e00ff */
        /* <DEDUP_REMOVED lines=28> */
.L_x_831:
[----:B-1-34-:R-:W-:Y:S05]  /*14690*/  BSYNC B0 ;  /* 0x0000000000007941 */ /* 0x01afea0003800000 */
.L_x_830:
        /* <DEDUP_REMOVED lines=196> */
[----:B--234-:R-:W-:Y:S01]  /*152e0*/  SHF.R.S32.HI R215, RZ, 0x1f, R214 ;  /* 0x0000001fffd77819 */ /* 0x01cfe200000114d6 */
[----:B------:R-:W2:Y:S01]  /*152f0*/  LDL.64 R216, [R1+0x8] ;  /* 0x0000080001d87983 */ /* 0x000ea20000100a00 */
[----:B-1----:R-:W-:Y:S02]  /*15300*/  IADD3 R0, R205, -0x1, RZ ;  /* 0xffffffffcd007810 */ /* 0x002fe40007ffe0ff */
[----:B------:R-:W-:Y:S02]  /*15310*/  LEA.HI R215, R215, R214, RZ, 0x2 ;  /* 0x000000d6d7d77211 */ /* 0x000fe400078f10ff */
[----:B------:R-:W3:Y:S01]  /*15320*/  LDL R214, [R1+0x4] ;  /* 0x0000040001d67983 */ /* 0x000ee20000100800 */
        /* <DEDUP_REMOVED lines=17> */
[----:B--2---:R-:W-:Y:S05]  /*15440*/  @P1 IADD3 R2, P2, R216, R2, RZ ;  /* 0x00000002d8021210 */ /* 0x004fea0007f5e0ff */
[----:B---3--:R-:W-:Y:S01]  /*15450*/  @P1 IMAD.X R0, R0, 0x1, R214, P2 ;  /* 0x0000000100001824 */ /* 0x008fe200010e06d6 */
        /* <DEDUP_REMOVED lines=15> */
.L_x_833:
[----:B--234-:R-:W-:Y:S05]  /*15550*/  BSYNC B0 ;  /* 0x0000000000007941 */ /* 0x01cfea0003800000 */
.L_x_832:
[----:B-1----:R-:W2:Y:S01]  /*15560*/  LDL R2, [R1+0x20] ;  /* 0x0000200001027983 */ /* 0x002ea20000100800 */
[----:B------:R-:W-:Y:S01]  /*15570*/  IMAD.MOV.U32 R3, RZ, RZ, c[0x0][0x2c4] ;  /* 0x0000b100ff037624 */ /* 0x000fe200078e00ff */
[----:B------:R-:W-:Y:S01]  /*15580*/  ULDC UR4, c[0x0][0x324] ;  /* 0x0000c90000047ab9 */ /* 0x000fe20000000800 */
[----:B------:R-:W-:Y:S01]  /*15590*/  IMAD.MOV.U32 R50, RZ, RZ, c[0x0][0x32c] ;  /* 0x0000cb00ff327624 */ /* 0x000fe200078e00ff */
[----:B------:R-:W2:Y:S01]  /*155a0*/  LDL R0, [R1+0x44] ;  /* 0x0000440001007983 */ /* 0x000ea20000100800 */
[----:B------:R-:W-:Y:S01]  /*155b0*/  ULOP3.LUT UR4, URZ, UR4, URZ, 0x33, !UPT ;  /* 0x000000043f047292 */ /* 0x000fe2000f8e333f */
[----:B------:R-:W-:Y:S02]  /*155c0*/  ISETP.NE.AND P0, PT, R3, 0x1, PT ;  /* 0x000000010300780c */ /* 0x000fe40003f05270 */
[----:B------:R-:W3:Y:S04]  /*155d0*/  LDL R49, [R1] ;  /* 0x0000000001317983 */ /* 0x000ee80000100800 */
[----:B------:R-:W0:Y:S01]  /*155e0*/  LDGDEPBAR ;  /* 0x00000000000079af */ /* 0x000e220000000000 */
[----:B--2---:R-:W-:Y:S06]  /*155f0*/  IMAD.IADD R5, R0, 0x1, R2 ;  /* 0x0000000100057824 */ /* 0x004fec00078e0202 */
[----:B------:R-:W-:Y:S05]  /*15600*/  @P0 IMAD.HI.U32 R0, R5, c[0x0][0x2c8], RZ ;  /* 0x0000b20005000a27 */ /* 0x000fea00078e00ff */
[----:B------:R-:W-:Y:S01]  /*15610*/  @P0 SHF.R.U32.HI R5, RZ, c[0x0][0x2cc], R0 ;  /* 0x0000b300ff050a19 */ /* 0x000fe20000011600 */
[----:B------:R-:W-:Y:S01]  /*15620*/  IMAD R0, R205, -0x30, RZ ;  /* 0xffffffd0cd007824 */ /* 0x000fe200078e02ff */
[----:B------:R-:W-:Y:S03]  /*15630*/  ISETP.GE.AND P0, PT, R50, 0x1, PT ;  /* 0x000000013200780c */ /* 0x000fe60003f06270 */
[----:B------:R-:W1:Y:S01]  /*15640*/  SHFL.IDX PT, R4, R5, RZ, 0x1c1f ;  /* 0x001c1fff05047589 */ /* 0x000e6200000e0000 */
[----:B---3--:R-:W-:Y:S04]  /*15650*/  IADD3 R2, -R49, 0x1, R0 ;  /* 0x0000000131027810 */ /* 0x008fe80007ffe100 */
        /* <DEDUP_REMOVED lines=19> */
.L_x_836:
[----:B------:R-:W-:Y:S04]  /*15790*/  MOV R8, c[0x0][0x32c] ;  /* 0x0000cb0000087a02 */ /* 0x000fe80000000f00 */
[----:B------:R-:W-:Y:S11]  /*157a0*/  ISETP.NE.AND P0, PT, R8, 0x1, PT ;  /* 0x000000010800780c */ /* 0x000ff60003f05270 */
[----:B------:R-:W-:Y:S02]  /*157b0*/  @!UPT UIADD3 URZ, URZ, URZ, URZ ;  /* 0x0000003f3f3ff290 */ /* 0x000fe4000fffe03f */
[----:B------:R-:W-:Y:S05]  /*157c0*/  @P0 IMAD.HI.U32 R8, R4, c[0x0][0x330], RZ ;  /* 0x0000cc0004080a27 */ /* 0x000fea00078e00ff */
[----:B------:R-:W-:Y:S02]  /*157d0*/  @P0 SHF.R.U32.HI R4, RZ, c[0x0][0x334], R8 ;  /* 0x0000cd00ff040a19 */ /* 0x000fe40000011608 */
.L_x_837:
[----:B------:R-:W-:Y:S05]  /*157e0*/  BSYNC B0 ;  /* 0x0000000000007941 */ /* 0x000fea0003800000 */
.L_x_835:
[----:B------:R-:W-:Y:S04]  /*157f0*/  IMAD.IADD R8, R0, 0x1, -R49 ;  /* 0x0000000100087824 */ /* 0x000fe800078e0a31 */
[----:B------:R-:W-:Y:S05]  /*15800*/  IMAD R4, R4, c[0x0][0x32c], R8 ;  /* 0x0000cb0004047a24 */ /* 0x000fea00078e0208 */
[----:B------:R-:W-:Y:S02]  /*15810*/  IADD3 R8, R4, c[0x0][0x32c], RZ ;  /* 0x0000cb0004087a10 */ /* 0x000fe40007ffe0ff */
[----:B------:R-:W-:Y:S02]  /*15820*/  IMNMX R2, R2, R4, !PT ;  /* 0x0000000402027217 */ /* 0x000fe40007800200 */
[----:B------:R-:W-:Y:S02]  /*15830*/  IMNMX R3, R3, R8, PT ;  /* 0x0000000803037217 */ /* 0x000fe40003800200 */
.L_x_834:
[C---:B------:R-:W-:Y:S01]  /*15840*/  ISETP.GE.AND P0, PT, R0.reuse, 0x1, PT ;  /* 0x000000010000780c */ /* 0x040fe20003f06270 */
[----:B------:R-:W1:Y:S01]  /*15850*/  SHFL.IDX PT, R4, R5, 0x1, 0x1c1f ;  /* 0x003c1f0005047f89 */ /* 0x000e6200000e0000 */
[C---:B------:R-:W-:Y:S02]  /*15860*/  ISETP.GE.AND P1, PT, R0.reuse, 0x2, PT ;  /* 0x000000020000780c */ /* 0x040fe40003f26270 */
[----:B------:R-:W-:Y:S02]  /*15870*/  LOP3.LUT R203, R203, 0xffffffef, RZ, 0xc0, !PT ;  /* 0xffffffefcbcb7812 */ /* 0x000fe400078ec0ff */
[C---:B------:R-:W-:Y:S02]  /*15880*/  ISETP.GE.AND P6, PT, R0.reuse, 0x12, PT ;  /* 0x000000120000780c */ /* 0x040fe40003fc6270 */
[C---:B------:R-:W-:Y:S02]  /*15890*/  ISETP.GE.AND P5, PT, R0.reuse, 0x19, PT ;  /* 0x000000190000780c */ /* 0x040fe40003fa6270 */
[C---:B------:R-:W-:Y:S02]  /*158a0*/  ISETP.GE.AND P4, PT, R0.reuse, 0x1a, PT ;  /* 0x0000001a0000780c */ /* 0x040fe40003f86270 */
[----:B------:R-:W-:Y:S02]  /*158b0*/  ISETP.GE.AND P3, PT, R0, 0x21, PT ;  /* 0x000000210000780c */ /* 0x000fe40003f66270 */
[----:B------:R-:W-:Y:S02]  /*158c0*/  @P0 LOP3.LUT R203, R203, 0x10, RZ, 0xfc, !PT ;  /* 0x00000010cbcb0812 */ /* 0x000fe400078efcff */
[C---:B------:R-:W-:Y:S02]  /*158d0*/  ISETP.GT.AND P0, PT, R2.reuse, RZ, !P0 ;  /* 0x000000ff0200720c */ /* 0x040fe40004704270 */
[----:B------:R-:W-:Y:S02]  /*158e0*/  LOP3.LUT R203, R203, 0xfffffff7, RZ, 0xc0, !PT ;  /* 0xfffffff7cbcb7812 */ /* 0x000fe400078ec0ff */
[----:B------:R-:W-:Y:S02]  /*158f0*/  ISETP.LT.OR P0, PT, R3, 0x1, P0 ;  /* 0x000000010300780c */ /* 0x000fe40000701670 */
        /* <DEDUP_REMOVED lines=8> */
[C---:B------:R-:W-:Y:S02]  /*15980*/  ISETP.GE.AND P2, PT, R0.reuse, 0x22, PT ;  /* 0x000000220000780c */ /* 0x040fe40003f46270 */
[----:B------:R-:W-:Y:S02]  /*15990*/  ISETP.LT.OR P0, PT, R3, 0x9, P0 ;  /* 0x000000090300780c */ /* 0x000fe40000701670 */
        /* <DEDUP_REMOVED lines=11> */
[----:B------:R-:W-:Y:S04]  /*15a50*/  ISETP.LT.OR P0, PT, R3, 0x11, P0 ;  /* 0x000000110300780c */ /* 0x000fe80000701670 */
[----:B------:R-:W-:Y:S02]  /*15a60*/  FSEL R46, R106, -INF , !P0 ;  /* 0xff8000006a2e7808 */ /* 0x000fe40004000000 */
[----:B------:R-:W-:Y:S02]  /*15a70*/  ISETP.GT.AND P0, PT, R2, 0x11, !P6 ;  /* 0x000000110200780c */ /* 0x000fe40007704270 */
[----:B------:R-:W-:Y:S02]  /*15a80*/  @P1 LOP3.LUT R203, R203, 0x1, RZ, 0xfc, !PT ;  /* 0x00000001cbcb1812 */ /* 0x000fe400078efcff */
[----:B------:R-:W-:Y:S02]  /*15a90*/  ISETP.LT.OR P0, PT, R3, 0x12, P0 ;  /* 0x000000120300780c */ /* 0x000fe40000701670 */
[----:B------:R-:W-:Y:S02]  /*15aa0*/  ISETP.GE.AND P1, PT, R0, 0x29, PT ;  /* 0x000000290000780c */ /* 0x000fe40003f26270 */
[----:B------:R-:W-:Y:S02]  /*15ab0*/  FSEL R45, R105, -INF , !P0 ;  /* 0xff800000692d7808 */ /* 0x000fe40004000000 */
[----:B------:R-:W-:Y:S02]  /*15ac0*/  ISETP.GT.AND P0, PT, R2, 0x18, !P5 ;  /* 0x000000180200780c */ /* 0x000fe40006f04270 */
[----:B------:R-:W-:Y:S02]  /*15ad0*/  LOP3.LUT R203, R203, 0xffffffdf, RZ, 0xc0, !PT ;  /* 0xffffffdfcbcb7812 */ /* 0x000fe400078ec0ff */
        /* <DEDUP_REMOVED lines=38> */
.L_x_840:
[----:B------:R-:W-:Y:S04]  /*15d40*/  MOV R9, c[0x0][0x32c] ;  /* 0x0000cb0000097a02 */ /* 0x000fe80000000f00 */
[----:B------:R-:W-:Y:S11]  /*15d50*/  ISETP.NE.AND P0, PT, R9, 0x1, PT ;  /* 0x000000010900780c */ /* 0x000ff60003f05270 */
[----:B------:R-:W-:Y:S02]  /*15d60*/  @!UPT UIADD3 URZ, URZ, URZ, URZ ;  /* 0x0000003f3f3ff290 */ /* 0x000fe4000fffe03f */
[----:B------:R-:W-:Y:S05]  /*15d70*/  @P0 IMAD.HI.U32 R9, R4, c[0x0][0x330], RZ ;  /* 0x0000cc0004090a27 */ /* 0x000fea00078e00ff */
[----:B------:R-:W-:Y:S02]  /*15d80*/  @P0 SHF.R.U32.HI R4, RZ, c[0x0][0x334], R9 ;  /* 0x0000cd00ff040a19 */ /* 0x000fe40000011609 */
.L_x_841:
[----:B------:R-:W-:Y:S05]  /*15d90*/  BSYNC B0 ;  /* 0x0000000000007941 */ /* 0x000fea0003800000 */
.L_x_839:
[----:B------:R-:W-:Y:S04]  /*15da0*/  IMAD.IADD R9, R0, 0x1, -R49 ;  /* 0x0000000100097824 */ /* 0x000fe800078e0a31 */
[----:B------:R-:W-:Y:S05]  /*15db0*/  IMAD R4, R4, c[0x0][0x32c], R9 ;  /* 0x0000cb0004047a24 */ /* 0x000fea00078e0209 */
[----:B------:R-:W-:Y:S02]  /*15dc0*/  IADD3 R9, R4, c[0x0][0x32c], RZ ;  /* 0x0000cb0004097a10 */ /* 0x000fe40007ffe0ff */
[----:B------:R-:W-:Y:S02]  /*15dd0*/  IMNMX R2, R2, R4, !PT ;  /* 0x0000000402027217 */ /* 0x000fe40007800200 */
[----:B------:R-:W-:Y:S02]  /*15de0*/  IMNMX R3, R3, R9, PT ;  /* 0x0000000903037217 */ /* 0x000fe40003800200 */
.L_x_838:
[----:B------:R-:W-:Y:S01]  /*15df0*/  LOP3.LUT P0, RZ, R203, 0x8, RZ, 0xc0, !PT ;  /* 0x00000008cbff7812 */ /* 0x000fe2000780c0ff */
[----:B------:R-:W1:Y:S03]  /*15e00*/  SHFL.IDX PT, R4, R5, 0x2, 0x1c1f ;  /* 0x005c1f0005047f89 */ /* 0x000e6600000e0000 */
[----:B------:R-:W-:Y:S04]  /*15e10*/  ISETP.GT.AND P0, PT, R2, 0x1, !P0 ;  /* 0x000000010200780c */ /* 0x000fe80004704270 */
[----:B------:R-:W-:Y:S04]  /*15e20*/  ISETP.LT.OR P0, PT, R3, 0x2, P0 ;  /* 0x000000020300780c */ /* 0x000fe80000701670 */
[----:B------:R-:W-:Y:S02]  /*15e30*/  FSEL R14, R190, -INF , !P0 ;  /* 0xff800000be0e7808 */ /* 0x000fe40004000000 */
[----:B------:R-:W-:Y:S04]  /*15e40*/  LOP3.LUT P0, RZ, R203, 0x4, RZ, 0xc0, !PT ;  /* 0x00000004cbff7812 */ /* 0x000fe8000780c0ff */
[C---:B------:R-:W-:Y:S04]  /*15e50*/  ISETP.GT.AND P0, PT, R2.reuse, 0x8, !P0 ;  /* 0x000000080200780c */ /* 0x040fe80004704270 */
[----:B------:R-:W-:Y:S04]  /*15e60*/  ISETP.LT.OR P0, PT, R3, 0x9, P0 ;  /* 0x000000090300780c */ /* 0x000fe80000701670 */
[----:B------:R-:W-:Y:S02]  /*15e70*/  FSEL R18, R177, -INF , !P0 ;  /* 0xff800000b1127808 */ /* 0x000fe40004000000 */
[----:B------:R-:W-:Y:S04]  /*15e80*/  LOP3.LUT P0, RZ, R203, 0x2, RZ, 0xc0, !PT ;  /* 0x00000002cbff7812 */ /* 0x000fe8000780c0ff */
[----:B------:R-:W-:Y:S04]  /*15e90*/  ISETP.GT.AND P0, PT, R2, 0x9, !P0 ;  /* 0x000000090200780c */ /* 0x000fe80004704270 */
[----:B------:R-:W-:Y:S04]  /*15ea0*/  ISETP.LT.OR P0, PT, R3, 0xa, P0 ;  /* 0x0000000a0300780c */ /* 0x000fe80000701670 */
        /* <DEDUP_REMOVED lines=23> */
[----:B------:R-:W-:Y:S04]  /*16020*/  LOP3.LUT P0, RZ, R203, 0x10, RZ, 0xc0, !PT ;  /* 0x00000010cbff7812 */ /* 0x000fe8000780c0ff */
[C---:B------:R-:W-:Y:S04]  /*16030*/  ISETP.GT.AND P0, PT, R2.reuse, RZ, !P0 ;  /* 0x000000ff0200720c */ /* 0x040fe80004704270 */
        /* <DEDUP_REMOVED lines=24> */
.L_x_844:
[----:B------:R-:W-:Y:S04]  /*161c0*/  MOV R9, c[0x0][0x32c] ;  /* 0x0000cb0000097a02 */ /* 0x000fe80000000f00 */
[----:B------:R-:W-:Y:S11]  /*161d0*/  ISETP.NE.AND P0, PT, R9, 0x1, PT ;  /* 0x000000010900780c */ /* 0x000ff60003f05270 */
[----:B------:R-:W-:Y:S02]  /*161e0*/  @!UPT UIADD3 URZ, URZ, URZ, URZ ;  /* 0x0000003f3f3ff290 */ /* 0x000fe4000fffe03f */
[----:B------:R-:W-:Y:S05]  /*161f0*/  @P0 IMAD.HI.U32 R9, R4, c[0x0][0x330], RZ ;  /* 0x0000cc0004090a27 */ /* 0x000fea00078e00ff */
[----:B------:R-:W-:Y:S02]  /*16200*/  @P0 SHF.R.U32.HI R4, RZ, c[0x0][0x334], R9 ;  /* 0x0000cd00ff040a19 */ /* 0x000fe40000011609 */
.L_x_845:
[----:B------:R-:W-:Y:S05]  /*16210*/  BSYNC B0 ;  /* 0x0000000000007941 */ /* 0x000fea0003800000 */
.L_x_843:
[----:B------:R-:W-:Y:S04]  /*16220*/  IMAD.IADD R9, R0, 0x1, -R49 ;  /* 0x0000000100097824 */ /* 0x000fe800078e0a31 */
[----:B------:R-:W-:Y:S05]  /*16230*/  IMAD R4, R4, c[0x0][0x32c], R9 ;  /* 0x0000cb0004047a24 */ /* 0x000fea00078e0209 */
[----:B------:R-:W-:Y:S02]  /*16240*/  IADD3 R9, R4, c[0x0][0x32c], RZ ;  /* 0x0000cb0004097a10 */ /* 0x000fe40007ffe0ff */
[----:B------:R-:W-:Y:S02]  /*16250*/  IMNMX R2, R2, R4, !PT ;  /* 0x0000000402027217 */ /* 0x000fe40007800200 */
[----:B------:R-:W-:Y:S02]  /*16260*/  IMNMX R3, R3, R9, PT ;  /* 0x0000000903037217 */ /* 0x000fe40003800200 */
.L_x_842:
        /* <DEDUP_REMOVED lines=61> */
.L_x_848:
[----:B------:R-:W-:Y:S04]  /*16640*/  MOV R5, c[0x0][0x32c] ;  /* 0x0000cb0000057a02 */ /* 0x000fe80000000f00 */
[----:B------:R-:W-:Y:S11]  /*16650*/  ISETP.NE.AND P0, PT, R5, 0x1, PT ;  /* 0x000000010500780c */ /* 0x000ff60003f05270 */
[----:B------:R-:W-:Y:S02]  /*16660*/  @!UPT UIADD3 URZ, URZ, URZ, URZ ;  /* 0x0000003f3f3ff290 */ /* 0x000fe4000fffe03f */
[----:B------:R-:W-:Y:S05]  /*16670*/  @P0 IMAD.HI.U32 R5, R4, c[0x0][0x330], RZ ;  /* 0x0000cc0004050a27 */ /* 0x000fea00078e00ff */
[----:B------:R-:W-:Y:S02]  /*16680*/  @P0 SHF.R.U32.HI R4, RZ, c[0x0][0x334], R5 ;  /* 0x0000cd00ff040a19 */ /* 0x000fe40000011605 */
.L_x_849:
[----:B------:R-:W-:Y:S05]  /*16690*/  BSYNC B0 ;  /* 0x0000000000007941 */ /* 0x000fea0003800000 */
.L_x_847:
[----:B------:R-:W-:Y:S04]  /*166a0*/  IMAD.IADD R0, R0, 0x1, -R49 ;  /* 0x0000000100007824 */ /* 0x000fe800078e0a31 */
[----:B------:R-:W-:Y:S05]  /*166b0*/  IMAD R0, R4, c[0x0][0x32c], R0 ;  /* 0x0000cb0004007a24 */ /* 0x000fea00078e0200 */
[----:B------:R-:W-:Y:S02]  /*166c0*/  IADD3 R4, R0, c[0x0][0x32c], RZ ;  /* 0x0000cb0000047a10 */ /* 0x000fe40007ffe0ff */
[----:B------:R-:W-:Y:S02]  /*166d0*/  IMNMX R2, R2, R0, !PT ;  /* 0x0000000002027217 */ /* 0x000fe40007800200 */
[----:B------:R-:W-:Y:S02]  /*166e0*/  IMNMX R3, R3, R4, PT ;  /* 0x0000000403037217 */ /* 0x000fe40003800200 */
.L_x_846:
[----:B------:R-:W-:Y:S02]  /*166f0*/  LOP3.LUT P0, RZ, R203, 0x10, RZ, 0xc0, !PT ;  /* 0x00000010cbff7812 */ /* 0x000fe4000780c0ff */
        /* <DEDUP_REMOVED lines=58> */
[C---:B------:R-:W-:Y:S01]  /*16aa0*/  ISETP.GT.AND P0, PT, R2.reuse, 0x21, !P2 ;  /* 0x000000210200780c */ /* 0x040fe20005704270 */
[----:B------:R-:W2:Y:S01]  /*16ab0*/  SHFL.BFLY PT, R7, R4, 0x2, 0x1f ;  /* 0x0c401f0004077f89 */ /* 0x000ea200000e0000 */
[----:B------:R-:W-:Y:S02]  /*16ac0*/  LOP3.LUT P6, RZ, R203, 0x20, RZ, 0xc0, !PT ;  /* 0x00000020cbff7812 */ /* 0x000fe400078cc0ff */
        /* <DEDUP_REMOVED lines=8> */
[----:B------:R-:W-:Y:S02]  /*16b50*/  ISETP.GT.AND P0, PT, R2, 0x29, !P6 ;  /* 0x000000290200780c */ /* 0x000fe40007704270 */
[----:B------:R-:W-:Y:S02]  /*16b60*/  FMNMX.FTZ R5, R17, R5, !PT ;  /* 0x0000000511057209 */ /* 0x000fe40007810000 */
[----:B------:R-:W-:Y:S01]  /*16b70*/  ISETP.LT.OR P0, PT, R3, 0x2a, P0 ;  /* 0x0000002a0300780c */ /* 0x000fe20000701670 */
[----:B------:R-:W-:Y:S01]  /*16b80*/  FMUL.FTZ R3, R108, c[0x0][0x2d0] ;  /* 0x0000b4006c037a20 */ /* 0x000fe20000410000 */
[----:B------:R-:W-:Y:S02]  /*16b90*/  FMNMX.FTZ R5, R20, R5, !PT ;  /* 0x0000000514057209 */ /* 0x000fe40007810000 */
[----:B------:R-:W-:Y:S02]  /*16ba0*/  FSEL R105, R169, -INF , !P0 ;  /* 0xff800000a9697808 */ /* 0x000fe40004000000 */
[----:B------:R-:W-:Y:S02]  /*16bb0*/  FSETP.NEU.FTZ.AND P0, PT, R108, -INF , PT ;  /* 0xff8000006c00780b */ /* 0x000fe40003f1d000 */
[----:B--2---:R-:W-:Y:S02]  /*16bc0*/  FMNMX.FTZ R0, R4, R7, !PT ;  /* 0x0000000704007209 */ /* 0x004fe40007810000 */
[----:B------:R-:W-:Y:S02]  /*16bd0*/  FSEL R7, R3, RZ, P0 ;  /* 0x000000ff03077208 */ /* 0x000fe40000000000 */
[----:B------:R-:W-:Y:S03]  /*16be0*/  FMNMX.FTZ R5, R30, R5, !PT ;  /* 0x000000051e057209 */ /* 0x000fe60007810000 */
[--C-:B------:R-:W-:Y:S01]  /*16bf0*/  FFMA.FTZ R4, R12, c[0x0][0x2d0], -R7.reuse ;  /* 0x0000b4000c047a23 */ /* 0x100fe20000010807 */
[----:B------:R-:W-:Y:S01]  /*16c00*/  FMNMX.FTZ R5, R29, R5, !PT ;  /* 0x000000051d057209 */ /* 0x000fe20007810000 */
[--C-:B------:R-:W-:Y:S02]  /*16c10*/  FFMA.FTZ R3, R8, c[0x0][0x2d0], -R7.reuse ;  /* 0x0000b40008037a23 */ /* 0x100fe40000010807 */
[----:B------:R1:W-:Y:S01]  /*16c20*/  MUFU.EX2 R240, R4 ;  /* 0x0000000400f07308 */ /* 0x0003e20000000800 */
[----:B------:R-:W-:Y:S01]  /*16c30*/  FMNMX.FTZ R5, R28, R5, !PT ;  /* 0x000000051c057209 */ /* 0x000fe20007810000 */
[--C-:B------:R-:W-:Y:S02]  /*16c40*/  FFMA.FTZ R213, R48, c[0x0][0x2d0], -R7.reuse ;  /* 0x0000b40030d57a23 */ /* 0x100fe40000010807 */
[--C-:B------:R-:W-:Y:S01]  /*16c50*/  FFMA.FTZ R185, R46, c[0x0][0x2d0], -R7.reuse ;  /* 0x0000b4002eb97a23 */ /* 0x100fe20000010807 */
[----:B------:R-:W-:Y:S01]  /*16c60*/  FMNMX.FTZ R5, R27, R5, !PT ;  /* 0x000000051b057209 */ /* 0x000fe20007810000 */
[--C-:B------:R-:W-:Y:S02]  /*16c70*/  FFMA.FTZ R184, R45, c[0x0][0x2d0], -R7.reuse ;  /* 0x0000b4002db87a23 */ /* 0x100fe40000010807 */
[--C-:B------:R-:W-:Y:S01]  /*16c80*/  FFMA.FTZ R183, R44, c[0x0][0x2d0], -R7.reuse ;  /* 0x0000b4002cb77a23 */ /* 0x100fe20000010807 */
[----:B------:R-:W-:Y:S01]  /*16c90*/  FMNMX.FTZ R5, R26, R5, !PT ;  /* 0x000000051a057209 */ /* 0x000fe20007810000 */
[----:B------:R2:W3:Y:S01]  /*16ca0*/  MUFU.EX2 R228, R3 ;  /* 0x0000000300e47308 */ /* 0x0004e20000000800 */
[--C-:B------:R-:W-:Y:S02]  /*16cb0*/  FFMA.FTZ R182, R43, c[0x0][0x2d0], -R7.reuse ;  /* 0x0000b4002bb67a23 */ /* 0x100fe40000010807 */
[----:B------:R-:W-:Y:S01]  /*16cc0*/  FMNMX.FTZ R2, R25, R5, !PT ;  /* 0x0000000519027209 */ /* 0x000fe20007810000 */
[--C-:B------:R-:W-:Y:S01]  /*16cd0*/  FFMA.FTZ R214, R42, c[0x0][0x2d0], -R7.reuse ;  /* 0x0000b4002ad67a23 */ /* 0x100fe20000010807 */
[----:B------:R-:W4:Y:S01]  /*16ce0*/  SHFL.BFLY PT, R5, R0, 0x1, 0x1f ;  /* 0x0c201f0000057f89 */ /* 0x000f2200000e0000 */
[--C-:B------:R-:W-:Y:S01]  /*16cf0*/  FFMA.FTZ R212, R47, c[0x0][0x2d0], -R7.reuse ;  /* 0x0000b4002fd47a23 */ /* 0x100fe20000010807 */
[----:B------:R-:W-:Y:S01]  /*16d00*/  FMNMX.FTZ R2, R33, R2, !PT ;  /* 0x0000000221027209 */ /* 0x000fe20007810000 */
[--C-:B------:R-:W-:Y:S02]  /*16d10*/  FFMA.FTZ R211, R41, c[0x0][0x2d0], -R7.reuse ;  /* 0x0000b40029d37a23 */ /* 0x100fe40000010807 */
[----:B------:R-:W-:Y:S01]  /*16d20*/  MUFU.EX2 R220, R185 ;  /* 0x000000b900dc7308 */ /* 0x000fe20000000800 */
[----:B------:R-:W-:Y:S01]  /*16d30*/  FMNMX.FTZ R2, R31, R2, !PT ;  /* 0x000000021f027209 */ /* 0x000fe20007810000 */
[--C-:B-1----:R-:W-:Y:S04]  /*16d40*/  FFMA.FTZ R4, R13, c[0x0][0x2d0], -R7.reuse ;  /* 0x0000b4000d047a23 */ /* 0x102fe80000010807 */
[----:B------:R-:W1:Y:S04]  /*16d50*/  SHFL.BFLY PT, R6, R2, 0x2, 0x1f ;  /* 0x0c401f0002067f89 */ /* 0x000e6800000e0000 */
[----:B------:R5:W-:Y:S01]  /*16d60*/  MUFU.EX2 R241, R4 ;  /* 0x0000000400f17308 */ /* 0x000be20000000800 */
[----:B--2---:R-:W-:Y:S02]  /*16d70*/  FMNMX.FTZ R3, R15, R104, !PT ;  /* 0x000000680f037209 */ /* 0x004fe40007810000 */
[----:B---3--:R-:W-:Y:S02]  /*16d80*/  F2FP.BF16.PACK_AB R168, R240, R228 ;  /* 0x000000e4f0a8723e */ /* 0x008fe400000010ff */
[----:B------:R-:W-:Y:S02]  /*16d90*/  FMNMX.FTZ R3, R21, R3, !PT ;  /* 0x0000000315037209 */ /* 0x000fe40007810000 */
[----:B----4-:R-:W-:Y:S03]  /*16da0*/  FMNMX.FTZ R107, R0, R5, !PT ;  /* 0x00000005006b7209 */ /* 0x010fe60007810000 */
[----:B------:R-:W-:Y:S01]  /*16db0*/  MUFU.EX2 R223, R184 ;  /* 0x000000b800df7308 */ /* 0x000fe20000000800 */
[----:B------:R-:W-:Y:S04]  /*16dc0*/  FMNMX.FTZ R3, R22, R3, !PT ;  /* 0x0000000316037209 */ /* 0x000fe80007810000 */
[----:B------:R-:W-:Y:S02]  /*16dd0*/  FMNMX.FTZ R0, R24, R3, !PT ;  /* 0x0000000318007209 */ /* 0x000fe40007810000 */
[----:B------:R-:W-:Y:S02]  /*16de0*/  FSEL R3, R108, RZ, P0 ;  /* 0x000000ff6c037208 */ /* 0x000fe40000000000 */
[----:B-1----:R-:W-:Y:S01]  /*16df0*/  FMNMX.FTZ R2, R2, R6, !PT ;  /* 0x0000000602027209 */ /* 0x002fe20007810000 */
[----:B------:R-:W-:Y:S01]  /*16e00*/  MUFU.EX2 R225, R183 ;  /* 0x000000b700e17308 */ /* 0x000fe20000000800 */
[----:B------:R-:W-:Y:S01]  /*16e10*/  FMNMX.FTZ R6, R172, R0, !PT ;  /* 0x00000000ac067209 */ /* 0x000fe20007810000 */
[C---:B------:R-:W-:Y:S01]  /*16e20*/  FMUL.FTZ R0, R107.reuse, c[0x0][0x2d0] ;  /* 0x0000b4006b007a20 */ /* 0x040fe20000410000 */
[----:B------:R-:W-:Y:S01]  /*16e30*/  FSETP.NEU.FTZ.AND P0, PT, R107, -INF , PT ;  /* 0xff8000006b00780b */ /* 0x000fe20003f1d000 */
[----:B-----5:R-:W-:Y:S01]  /*16e40*/  FFMA.FTZ R4, R19, c[0x0][0x2d0], -R7 ;  /* 0x0000b40013047a23 */ /* 0x020fe20000010807 */
[----:B------:R-:W-:Y:S01]  /*16e50*/  FMNMX.FTZ R6, R173, R6, !PT ;  /* 0x00000006ad067209 */ /* 0x000fe20007810000 */
[----:B------:R-:W1:Y:S01]  /*16e60*/  SHFL.BFLY PT, R5, R2, 0x1, 0x1f ;  /* 0x0c201f0002057f89 */ /* 0x000e6200000e0000 */
[----:B------:R-:W-:Y:S03]  /*16e70*/  FSEL R8, R0, RZ, P0 ;  /* 0x000000ff00087208 */ /* 0x000fe60000000000 */
[----:B------:R2:W3:Y:S02]  /*16e80*/  MUFU.EX2 R239, R4 ;  /* 0x0000000400ef7308 */ /* 0x0004e40000000800 */
[--C-:B------:R-:W-:Y:S02]  /*16e90*/  FFMA.FTZ R0, R10, c[0x0][0x2d0], -R8.reuse ;  /* 0x0000b4000a007a23 */ /* 0x100fe40000010808 */
[--C-:B------:R-:W-:Y:S02]  /*16ea0*/  FFMA.FTZ R180, R39, c[0x0][0x2d0], -R8.reuse ;  /* 0x0000b40027b47a23 */ /* 0x100fe40000010808 */
[--C-:B------:R-:W-:Y:S02]  /*16eb0*/  FFMA.FTZ R179, R38, c[0x0][0x2d0], -R8.reuse ;  /* 0x0000b40026b37a23 */ /* 0x100fe40000010808 */
[--C-:B------:R-:W-:Y:S02]  /*16ec0*/  FFMA.FTZ R178, R37, c[0x0][0x2d0], -R8.reuse ;  /* 0x0000b40025b27a23 */ /* 0x100fe40000010808 */
[----:B------:R4:W-:Y:S01]  /*16ed0*/  MUFU.EX2 R215, R0 ;  /* 0x0000000000d77308 */ /* 0x0009e20000000800 */
[--C-:B------:R-:W-:Y:S02]  /*16ee0*/  FFMA.FTZ R177, R36, c[0x0][0x2d0], -R8.reuse ;  /* 0x0000b40024b17a23 */ /* 0x100fe40000010808 */
[----:B------:R-:W-:Y:S01]  /*16ef0*/  LDSM.16.MT88.4 R36, [R167] ;  /* 0x00000000a724783b */ /* 0x000fe20000004200 */
[--C-:B------:R-:W-:Y:S02]  /*16f00*/  FFMA.FTZ R210, R35, c[0x0][0x2d0], -R8.reuse ;  /* 0x0000b40023d27a23 */ /* 0x100fe40000010808 */
[--C-:B------:R-:W-:Y:S02]  /*16f10*/  FFMA.FTZ R209, R40, c[0x0][0x2d0], -R8.reuse ;  /* 0x0000b40028d17a23 */ /* 0x100fe40000010808 */
[--C-:B------:R-:W-:Y:S01]  /*16f20*/  FFMA.FTZ R208, R34, c[0x0][0x2d0], -R8.reuse ;  /* 0x0000b40022d07a23 */ /* 0x100fe20000010808 */
[----:B-1----:R-:W-:Y:S01]  /*16f30*/  FMNMX.FTZ R106, R2, R5, !PT ;  /* 0x00000005026a7209 */ /* 0x002fe20007810000 */
[--C-:B------:R-:W-:Y:S01]  /*16f40*/  FFMA.FTZ R207, R32, c[0x0][0x2d0], -R8.reuse ;  /* 0x0000b40020cf7a23 */ /* 0x100fe20000010808 */
[----:B------:R-:W-:Y:S01]  /*16f50*/  FSEL R5, R107, RZ, P0 ;  /* 0x000000ff6b057208 */ /* 0x000fe20000000000 */
[----:B------:R-:W-:Y:S01]  /*16f60*/  MUFU.EX2 R222, R179 ;  /* 0x000000b300de7308 */ /* 0x000fe20000000800 */
[----:B--2---:R-:W-:Y:S01]  /*16f70*/  FMNMX.FTZ R4, R174, R6, !PT ;  /* 0x00000006ae047209 */ /* 0x004fe20007810000 */
[--C-:B------:R-:W-:Y:S01]  /*16f80*/  FFMA.FTZ R6, R23, c[0x0][0x2d0], -R8.reuse ;  /* 0x0000b40017067a23 */ /* 0x100fe20000010808 */
[----:B------:R-:W-:Y:S02]  /*16f90*/  FSETP.NEU.FTZ.AND P0, PT, R106, -INF , PT ;  /* 0xff8000006a00780b */ /* 0x000fe40003f1d000 */
[----:B------:R-:W-:Y:S02]  /*16fa0*/  FMNMX.FTZ R4, R175, R4, !PT ;  /* 0x00000004af047209 */ /* 0x000fe40007810000 */
[----:B---3--:R-:W-:Y:S03]  /*16fb0*/  F2FP.BF16.PACK_AB R170, R239, R241 ;  /* 0x000000f1efaa723e */ /* 0x008fe600000010ff */
[----:B------:R-:W-:Y:S01]  /*16fc0*/  MUFU.EX2 R237, R6 ;  /* 0x0000000600ed7308 */ /* 0x000fe20000000800 */
[----:B----4-:R-:W-:Y:S01]  /*16fd0*/  FMNMX.FTZ R0, R186, R4, !PT ;  /* 0x00000004ba007209 */ /* 0x010fe20007810000 */
[--C-:B------:R-:W-:Y:S03]  /*16fe0*/  FFMA.FTZ R4, R14, c[0x0][0x2d0], -R8.reuse ;  /* 0x0000b4000e047a23 */ /* 0x100fe60000010808 */
[----:B------:R-:W-:Y:S04]  /*16ff0*/  FMNMX.FTZ R0, R187, R0, !PT ;  /* 0x00000000bb007209 */ /* 0x000fe80007810000 */
[----:B------:R-:W-:Y:S01]  /*17000*/  FMNMX.FTZ R0, R188, R0, !PT ;  /* 0x00000000bc007209 */ /* 0x000fe20007810000 */
[----:B------:R1:W2:Y:S03]  /*17010*/  MUFU.EX2 R235, R4 ;  /* 0x0000000400eb7308 */ /* 0x0002a60000000800 */
[----:B------:R-:W-:Y:S05]  /*17020*/  FMNMX.FTZ R0, R105, R0, !PT ;  /* 0x0000000069007209 */ /* 0x000fea0007810000 */
[----:B------:R-:W3:Y:S02]  /*17030*/  SHFL.BFLY PT, R2, R0, 0x2, 0x1f ;  /* 0x0c401f0000027f89 */ /* 0x000ee400000e0000 */
[----:B------:R-:W-:Y:S10]  /*17040*/  MUFU.EX2 R224, R178 ;  /* 0x000000b200e07308 */ /* 0x000ff40000000800 */
[----:B------:R-:W-:Y:S01]  /*17050*/  MUFU.EX2 R219, R180 ;  /* 0x000000b400db7308 */ /* 0x000fe20000000800 */
[----:B-1----:R-:W-:Y:S01]  /*17060*/  FFMA.FTZ R4, R18, c[0x0][0x2d0], -R8 ;  /* 0x0000b40012047a23 */ /* 0x002fe20000010808 */
[----:B--2---:R-:W-:Y:S08]  /*17070*/  F2FP.BF16.PACK_AB R169, R235, R215 ;  /* 0x000000d7eba9723e */ /* 0x004ff000000010ff */
[----:B------:R1:W2:Y:S10]  /*17080*/  MUFU.EX2 R236, R4 ;  /* 0x0000000400ec7308 */ /* 0x0002b40000000800 */
[----:B------:R-:W-:Y:S10]  /*17090*/  MUFU.EX2 R227, R182 ;  /* 0x000000b600e37308 */ /* 0x000ff40000000800 */
[----:B------:R-:W-:Y:S01]  /*170a0*/  MUFU.EX2 R226, R177 ;  /* 0x000000b100e27308 */ /* 0x000fe20000000800 */
[----:B-1----:R-:W-:Y:S01]  /*170b0*/  FMUL.FTZ R4, R106, c[0x0][0x2d0] ;  /* 0x0000b4006a047a20 */ /* 0x002fe20000410000 */
[----:B--2---:R-:W-:Y:S04]  /*170c0*/  F2FP.BF16.PACK_AB R171, R237, R236 ;  /* 0x000000ecedab723e */ /* 0x004fe800000010ff */
[----:B------:R-:W-:Y:S04]  /*170d0*/  FSEL R9, R4, RZ, P0 ;  /* 0x000000ff04097208 */ /* 0x000fe80000000000 */
[----:B------:R-:W-:Y:S01]  /*170e0*/  MUFU.EX2 R183, R214 ;  /* 0x000000d600b77308 */ /* 0x000fe20000000800 */
[--C-:B------:R-:W-:Y:S02]  /*170f0*/  FFMA.FTZ R4, R11, c[0x0][0x2d0], -R9.reuse ;  /* 0x0000b4000b047a23 */ /* 0x100fe40000010809 */
[--C-:B------:R-:W-:Y:S02]  /*17100*/  FFMA.FTZ R176, R28, c[0x0][0x2d0], -R9.reuse ;  /* 0x0000b4001cb07a23 */ /* 0x100fe40000010809 */
[--C-:B------:R-:W-:Y:S05]  /*17110*/  FFMA.FTZ R181, R27, c[0x0][0x2d0], -R9.reuse ;  /* 0x0000b4001bb57a23 */ /* 0x100fea0000010809 */
[----:B------:R1:W-:Y:S01]  /*17120*/  MUFU.EX2 R231, R4 ;  /* 0x0000000400e77308 */ /* 0x0003e20000000800 */
[--C-:B------:R-:W-:Y:S02]  /*17130*/  FFMA.FTZ R206, R26, c[0x0][0x2d0], -R9.reuse ;  /* 0x0000b4001ace7a23 */ /* 0x100fe40000010809 */
[--C-:B------:R-:W-:Y:S02]  /*17140*/  FFMA.FTZ R190, R25, c[0x0][0x2d0], -R9.reuse ;  /* 0x0000b40019be7a23 */ /* 0x100fe40000010809 */
[--C-:B------:R-:W-:Y:S02]  /*17150*/  FFMA.FTZ R189, R33, c[0x0][0x2d0], -R9.reuse ;  /* 0x0000b40021bd7a23 */ /* 0x100fe40000010809 */
[--C-:B------:R-:W-:Y:S03]  /*17160*/  FFMA.FTZ R191, R31, c[0x0][0x2d0], -R9.reuse ;  /* 0x0000b4001fbf7a23 */ /* 0x100fe60000010809 */
[----:B------:R-:W-:Y:S10]  /*17170*/  MUFU.EX2 R221, R176 ;  /* 0x000000b000dd7308 */ /* 0x000ff40000000800 */
[----:B------:R-:W-:Y:S01]  /*17180*/  MUFU.EX2 R216, R181 ;  /* 0x000000b500d87308 */ /* 0x000fe20000000800 */
[--C-:B-1----:R-:W-:Y:S09]  /*17190*/  FFMA.FTZ R4, R16, c[0x0][0x2d0], -R9.reuse ;  /* 0x0000b40010047a23 */ /* 0x102ff20000010809 */
[----:B------:R3:W-:Y:S10]  /*171a0*/  MUFU.EX2 R232, R4 ;  /* 0x0000000400e87308 */ /* 0x0007f40000000800 */
[----:B------:R-:W-:Y:S10]  /*171b0*/  MUFU.EX2 R213, R213 ;  /* 0x000000d500d57308 */ /* 0x000ff40000000800 */
[----:B------:R-:W-:Y:S01]  /*171c0*/  MUFU.EX2 R210, R210 ;  /* 0x000000d200d27308 */ /* 0x000fe20000000800 */
[----:B---3--:R-:W-:Y:S01]  /*171d0*/  FMNMX.FTZ R4, R0, R2, !PT ;  /* 0x0000000200047209 */ /* 0x008fe20007810000 */
[----:B------:R-:W-:Y:S02]  /*171e0*/  FFMA.FTZ R0, R17, c[0x0][0x2d0], -R9 ;  /* 0x0000b40011007a23 */ /* 0x000fe40000010809 */
[----:B------:R-:W-:Y:S02]  /*171f0*/  FADD.FTZ R2, -R5, R101 ;  /* 0x0000006505027221 */ /* 0x000fe40000010100 */
[----:B------:R-:W1:Y:S04]  /*17200*/  SHFL.BFLY PT, R6, R4, 0x1, 0x1f ;  /* 0x0c201f0004067f89 */ /* 0x000e6800000e0000 */
[----:B------:R2:W-:Y:S01]  /*17210*/  MUFU.EX2 R233, R0 ;  /* 0x0000000000e97308 */ /* 0x0005e20000000800 */
[----:B------:R-:W-:Y:S09]  /*17220*/  FMUL.FTZ R2, R2, c[0x0][0x2d0] ;  /* 0x0000b40002027a20 */ /* 0x000ff20000410000 */
[----:B------:R-:W3:Y:S10]  /*17230*/  MUFU.EX2 R2, R2 ;  /* 0x0000000200027308 */ /* 0x000ef40000000800 */
[----:B------:R-:W-:Y:S01]  /*17240*/  MUFU.EX2 R209, R209 ;  /* 0x000000d100d17308 */ /* 0x000fe20000000800 */
[----:B-1----:R-:W-:Y:S01]  /*17250*/  FMNMX.FTZ R103, R4, R6, !PT ;  /* 0x0000000604677209 */ /* 0x002fe20007810000 */
[--C-:B--2---:R-:W-:Y:S04]  /*17260*/  FFMA.FTZ R0, R20, c[0x0][0x2d0], -R9.reuse ;  /* 0x0000b40014007a23 */ /* 0x104fe80000010809 */
[----:B------:R-:W-:Y:S04]  /*17270*/  FMUL.FTZ R4, R103, c[0x0][0x2d0] ;  /* 0x0000b40067047a20 */ /* 0x000fe80000410000 */
[----:B------:R1:W2:Y:S01]  /*17280*/  MUFU.EX2 R242, R0 ;  /* 0x0000000000f27308 */ /* 0x0002a20000000800 */
[C---:B---3--:R-:W-:Y:S02]  /*17290*/  FMUL.FTZ R6, R2.reuse, R114 ;  /* 0x0000007202067220 */ /* 0x048fe40000410000 */
[C---:B------:R-:W-:Y:S02]  /*172a0*/  FMUL.FTZ R7, R2.reuse, R115 ;  /* 0x0000007302077220 */ /* 0x040fe40000410000 */
[C---:B------:R-:W-:Y:S02]  /*172b0*/  FMUL.FTZ R18, R2.reuse, R126 ;  /* 0x0000007e02127220 */ /* 0x040fe40000410000 */
[C---:B------:R-:W-:Y:S03]  /*172c0*/  FMUL.FTZ R19, R2.reuse, R127 ;  /* 0x0000007f02137220 */ /* 0x040fe60000410000 */
[----:B------:R-:W-:Y:S01]  /*172d0*/  MUFU.EX2 R212, R212 ;  /* 0x000000d400d47308 */ /* 0x000fe20000000800 */
[C---:B------:R-:W-:Y:S02]  /*172e0*/  FMUL.FTZ R34, R2.reuse, R142 ;  /* 0x0000008e02227220 */ /* 0x040fe40000410000 */
[C---:B------:R-:W-:Y:S02]  /*172f0*/  FMUL.FTZ R35, R2.reuse, R143 ;  /* 0x0000008f02237220 */ /* 0x040fe40000410000 */
[C---:B------:R-:W-:Y:S02]  /*17300*/  FMUL.FTZ R50, R2.reuse, R162 ;  /* 0x000000a202327220 */ /* 0x040fe40000410000 */
[C---:B------:R-:W-:Y:S02]  /*17310*/  FMUL.FTZ R51, R2.reuse, R163 ;  /* 0x000000a302337220 */ /* 0x040fe40000410000 */
[C---:B------:R-:W-:Y:S01]  /*17320*/  FMUL.FTZ R54, R2.reuse, R54 ;  /* 0x0000003602367220 */ /* 0x040fe20000410000 */
[----:B------:R-:W-:Y:S01]  /*17330*/  MUFU.EX2 R211, R211 ;  /* 0x000000d300d37308 */ /* 0x000fe20000000800 */
[----:B------:R-:W-:Y:S02]  /*17340*/  FMUL.FTZ R55, R2, R55 ;  /* 0x0000003702377220 */ /* 0x000fe40000410000 */
[----:B-1----:R-:W-:Y:S01]  /*17350*/  FADD.FTZ R0, -R3, R100 ;  /* 0x0000006403007221 */ /* 0x002fe20000010100 */
[----:B--2---:R-:W-:Y:S01]  /*17360*/  F2FP.BF16.PACK_AB R114, R242, R233 ;  /* 0x000000e9f272723e */ /* 0x004fe200000010ff */
[----:B------:R-:W-:Y:S02]  /*17370*/  FMUL.FTZ R66, R2, R66 ;  /* 0x0000004202427220 */ /* 0x000fe40000410000 */
[----:B------:R-:W-:Y:S02]  /*17380*/  FMUL.FTZ R0, R0, c[0x0][0x2d0] ;  /* 0x0000b40000007a20 */ /* 0x000fe40000410000 */
[C---:B------:R-:W-:Y:S01]  /*17390*/  FMUL.FTZ R67, R2.reuse, R67 ;  /* 0x0000004302437220 */ /* 0x040fe20000410000 */
[----:B------:R-:W-:Y:S01]  /*173a0*/  MUFU.EX2 R208, R208 ;  /* 0x000000d000d07308 */ /* 0x000fe20000000800 */
[C---:B------:R-:W-:Y:S02]  /*173b0*/  FMUL.FTZ R70, R2.reuse, R70 ;  /* 0x0000004602467220 */ /* 0x040fe40000410000 */
[C---:B------:R-:W-:Y:S02]  /*173c0*/  FMUL.FTZ R71, R2.reuse, R71 ;  /* 0x0000004702477220 */ /* 0x040fe40000410000 */
[C---:B------:R-:W-:Y:S02]  /*173d0*/  FMUL.FTZ R82, R2.reuse, R82 ;  /* 0x0000005202527220 */ /* 0x040fe40000410000 */
[C---:B------:R-:W-:Y:S02]  /*173e0*/  FMUL.FTZ R83, R2.reuse, R83 ;  /* 0x0000005302537220 */ /* 0x040fe40000410000 */
[C---:B------:R-:W-:Y:S01]  /*173f0*/  FMUL.FTZ R98, R2.reuse, R98 ;  /* 0x0000006202627220 */ /* 0x040fe20000410000 */
[----:B------:R1:W2:Y:S01]  /*17400*/  MUFU.EX2 R3, R0 ;  /* 0x0000000000037308 */ /* 0x0002a20000000800 */
[C---:B------:R-:W-:Y:S02]  /*17410*/  FMUL.FTZ R99, R2.reuse, R99 ;  /* 0x0000006302637220 */ /* 0x040fe40000410000 */
[C---:B------:R-:W-:Y:S02]  /*17420*/  FMUL.FTZ R86, R2.reuse, R86 ;  /* 0x0000005602567220 */ /* 0x040fe40000410000 */
[----:B------:R-:W-:Y:S05]  /*17430*/  FMUL.FTZ R87, R2, R87 ;  /* 0x0000005702577220 */ /* 0x000fea0000410000 */
[----:B------:R-:W-:Y:S10]  /*17440*/  MUFU.EX2 R207, R207 ;  /* 0x000000cf00cf7308 */ /* 0x000ff40000000800 */
[----:B------:R-:W-:Y:S01]  /*17450*/  MUFU.EX2 R182, R206 ;  /* 0x000000ce00b67308 */ /* 0x000fe20000000800 */
[----:B-1----:R-:W-:Y:S01]  /*17460*/  FSEL R0, R106, RZ, P0 ;  /* 0x000000ff6a007208 */ /* 0x002fe20000000000 */
[----:B--2---:R-:W-:Y:S01]  /*17470*/  FMUL.FTZ R5, R3, R113 ;  /* 0x0000007103057220 */ /* 0x004fe20000410000 */
[----:B------:R-:W-:Y:S01]  /*17480*/  FSETP.NEU.FTZ.AND P0, PT, R103, -INF , PT ;  /* 0xff8000006700780b */ /* 0x000fe20003f1d000 */
[----:B------:R-:W-:Y:S02]  /*17490*/  FMUL.FTZ R16, R3, R124 ;  /* 0x0000007c03107220 */ /* 0x000fe40000410000 */
[----:B------:R-:W-:Y:S01]  /*174a0*/  FADD.FTZ R0, -R0, R102 ;  /* 0x0000006600007221 */ /* 0x000fe20000010100 */
[----:B------:R-:W-:Y:S01]  /*174b0*/  FSEL R101, R4, RZ, P0 ;  /* 0x000000ff04657208 */ /* 0x000fe20000000000 */
[----:B------:R-:W-:Y:S02]  /*174c0*/  FFMA.FTZ R102, R29, c[0x0][0x2d0], -R9 ;  /* 0x0000b4001d667a23 */ /* 0x000fe40000010809 */
[----:B------:R-:W-:Y:S01]  /*174d0*/  MUFU.EX2 R185, R190 ;  /* 0x000000be00b97308 */ /* 0x000fe20000000800 */
[----:B------:R-:W-:Y:S02]  /*174e0*/  FMUL.FTZ R0, R0, c[0x0][0x2d0] ;  /* 0x0000b40000007a20 */ /* 0x000fe40000410000 */
[--C-:B------:R-:W-:Y:S02]  /*174f0*/  FFMA.FTZ R4, R24, c[0x0][0x2d0], -R101.reuse ;  /* 0x0000b40018047a23 */ /* 0x100fe40000010865 */
[C---:B------:R-:W-:Y:S02]  /*17500*/  FMUL.FTZ R17, R3.reuse, R125 ;  /* 0x0000007d03117220 */ /* 0x040fe40000410000 */
[C---:B------:R-:W-:Y:S01]  /*17510*/  FMUL.FTZ R32, R3.reuse, R140 ;  /* 0x0000008c03207220 */ /* 0x040fe20000410000 */
[----:B------:R-:W-:Y:S01]  /*17520*/  LDSM.16.MT88.4 R124, [R167+0x400] ;  /* 0x00040000a77c783b */ /* 0x000fe20000004200 */
[C---:B------:R-:W-:Y:S01]  /*17530*/  FMUL.FTZ R33, R3.reuse, R141 ;  /* 0x0000008d03217220 */ /* 0x040fe20000410000 */
[----:B------:R1:W2:Y:S01]  /*17540*/  MUFU.EX2 R100, R0 ;  /* 0x0000000000647308 */ /* 0x0002a20000000800 */
[C---:B------:R-:W-:Y:S02]  /*17550*/  FMUL.FTZ R48, R3.reuse, R160 ;  /* 0x000000a003307220 */ /* 0x040fe40000410000 */
[C---:B------:R-:W-:Y:S02]  /*17560*/  FMUL.FTZ R49, R3.reuse, R161 ;  /* 0x000000a103317220 */ /* 0x040fe40000410000 */
[C---:B------:R-:W-:Y:S01]  /*17570*/  FMUL.FTZ R52, R3.reuse, R52 ;  /* 0x0000003403347220 */ /* 0x040fe20000410000 */
[----:B------:R-:W-:Y:S01]  /*17580*/  LDSM.16.MT88.4 R140, [R167+0x800] ;  /* 0x00080000a78c783b */ /* 0x000fe20000004200 */
[C---:B------:R-:W-:Y:S02]  /*17590*/  FMUL.FTZ R53, R3.reuse, R53 ;  /* 0x0000003503357220 */ /* 0x040fe40000410000 */
[C---:B------:R-:W-:Y:S01]  /*175a0*/  FMUL.FTZ R64, R3.reuse, R64 ;  /* 0x0000004003407220 */ /* 0x040fe20000410000 */
[----:B------:R3:W-:Y:S01]  /*175b0*/  MUFU.EX2 R234, R4 ;  /* 0x0000000400ea7308 */ /* 0x0007e20000000800 */
[C---:B------:R-:W-:Y:S02]  /*175c0*/  FMUL.FTZ R65, R3.reuse, R65 ;  /* 0x0000004103417220 */ /* 0x040fe40000410000 */
[C---:B------:R-:W-:Y:S01]  /*175d0*/  FMUL.FTZ R68, R3.reuse, R68 ;  /* 0x0000004403447220 */ /* 0x040fe20000410000 */
[----:B------:R-:W-:Y:S01]  /*175e0*/  LDSM.16.MT88.4 R160, [R166+0x1400] ;  /* 0x00140000a6a0783b */ /* 0x000fe20000004200 */
[C---:B------:R-:W-:Y:S02]  /*175f0*/  FMUL.FTZ R69, R3.reuse, R69 ;  /* 0x0000004503457220 */ /* 0x040fe40000410000 */
[C---:B------:R-:W-:Y:S02]  /*17600*/  FMUL.FTZ R80, R3.reuse, R80 ;  /* 0x0000005003507220 */ /* 0x040fe40000410000 */
[C---:B------:R-:W-:Y:S01]  /*17610*/  FMUL.FTZ R81, R3.reuse, R81 ;  /* 0x0000005103517220 */ /* 0x040fe20000410000 */
[----:B------:R-:W-:Y:S01]  /*17620*/  MUFU.EX2 R218, R102 ;  /* 0x0000006600da7308 */ /* 0x000fe20000000800 */
[C---:B------:R-:W-:Y:S02]  /*17630*/  FMUL.FTZ R96, R3.reuse, R96 ;  /* 0x0000006003607220 */ /* 0x040fe40000410000 */
[----:B------:R-:W-:Y:S02]  /*17640*/  FMUL.FTZ R97, R3, R97 ;  /* 0x0000006103617220 */ /* 0x000fe40000410000 */
[--C-:B-1----:R-:W-:Y:S02]  /*17650*/  FFMA.FTZ R0, R15, c[0x0][0x2d0], -R101.reuse ;  /* 0x0000b4000f007a23 */ /* 0x102fe40000010865 */
[C---:B--2---:R-:W-:Y:S02]  /*17660*/  FMUL.FTZ R8, R100.reuse, R116 ;  /* 0x0000007464087220 */ /* 0x044fe40000410000 */
[C---:B------:R-:W-:Y:S01]  /*17670*/  FMUL.FTZ R12, R100.reuse, R120 ;  /* 0x00000078640c7220 */ /* 0x040fe20000410000 */
[----:B------:R1:W-:Y:S01]  /*17680*/  MUFU.EX2 R229, R0 ;  /* 0x0000000000e57308 */ /* 0x0003e20000000800 */
[C---:B------:R-:W-:Y:S02]  /*17690*/  FMUL.FTZ R13, R100.reuse, R121 ;  /* 0x00000079640d7220 */ /* 0x040fe40000410000 */
[----:B------:R-:W-:Y:S02]  /*176a0*/  FMUL.FTZ R24, R100, R132 ;  /* 0x0000008464187220 */ /* 0x000fe40000410000 */
[----:B---3--:R-:W-:Y:S01]  /*176b0*/  FMUL.FTZ R4, R3, R112 ;  /* 0x0000007003047220 */ /* 0x008fe20000410000 */
[----:B------:R-:W-:Y:S01]  /*176c0*/  F2FP.BF16.PACK_AB R112, R232, R231 ;  /* 0x000000e7e870723e */ /* 0x000fe200000010ff */
        /* <DEDUP_REMOVED lines=8> */
[----:B------:R-:W-:Y:S01]  /*17750*/  MUFU.EX2 R184, R191 ;  /* 0x000000bf00b87308 */ /* 0x000fe20000000800 */
[C---:B------:R-:W-:Y:S02]  /*17760*/  FMUL.FTZ R56, R100.reuse, R56 ;  /* 0x0000003864387220 */ /* 0x040fe40000410000 */
[C---:B------:R-:W-:Y:S02]  /*17770*/  FMUL.FTZ R57, R100.reuse, R57 ;  /* 0x0000003964397220 */ /* 0x040fe40000410000 */
[--C-:B-1----:R-:W-:Y:S02]  /*17780*/  FFMA.FTZ R0, R21, c[0x0][0x2d0], -R101.reuse ;  /* 0x0000b40015007a23 */ /* 0x102fe40000010865 */
[C---:B------:R-:W-:Y:S02]  /*17790*/  FMUL.FTZ R60, R100.reuse, R60 ;  /* 0x0000003c643c7220 */ /* 0x040fe40000410000 */
[C---:B------:R-:W-:Y:S01]  /*177a0*/  FMUL.FTZ R61, R100.reuse, R61 ;  /* 0x0000003d643d7220 */ /* 0x040fe20000410000 */
[----:B------:R1:W2:Y:S01]  /*177b0*/  MUFU.EX2 R230, R0 ;  /* 0x0000000000e67308 */ /* 0x0002a20000000800 */
[C---:B------:R-:W-:Y:S02]  /*177c0*/  FMUL.FTZ R72, R100.reuse, R72 ;  /* 0x0000004864487220 */ /* 0x040fe40000410000 */
[C---:B------:R-:W-:Y:S02]  /*177d0*/  FMUL.FTZ R73, R100.reuse, R73 ;  /* 0x0000004964497220 */ /* 0x040fe40000410000 */
[C---:B------:R-:W-:Y:S02]  /*177e0*/  FMUL.FTZ R76, R100.reuse, R76 ;  /* 0x0000004c644c7220 */ /* 0x040fe40000410000 */
[----:B------:R-:W-:Y:S02]  /*177f0*/  FMUL.FTZ R77, R100, R77 ;  /* 0x0000004d644d7220 */ /* 0x000fe40000410000 */
[--C-:B------:R-:W-:Y:S01]  /*17800*/  FFMA.FTZ R102, R172, c[0x0][0x2d0], -R101.reuse ;  /* 0x0000b400ac667a23 */ /* 0x100fe20000010865 */
[----:B------:R-:W-:Y:S01]  /*17810*/  F2FP.BF16.PACK_AB R172, R185, R182 ;  /* 0x000000b6b9ac723e */ /* 0x000fe200000010ff */
[C---:B------:R-:W-:Y:S02]  /*17820*/  FMUL.FTZ R84, R3.reuse, R84 ;  /* 0x0000005403547220 */ /* 0x040fe40000410000 */
[----:B------:R3:W-:Y:S01]  /*17830*/  MUFU.EX2 R179, R102 ;  /* 0x0000006600b37308 */ /* 0x0007e20000000800 */
[----:B------:R-:W-:Y:S02]  /*17840*/  FMUL.FTZ R85, R3, R85 ;  /* 0x0000005503557220 */ /* 0x000fe40000410000 */
[C---:B------:R-:W-:Y:S02]  /*17850*/  FMUL.FTZ R88, R100.reuse, R88 ;  /* 0x0000005864587220 */ /* 0x040fe40000410000 */
[C---:B------:R-:W-:Y:S02]  /*17860*/  FMUL.FTZ R89, R100.reuse, R89 ;  /* 0x0000005964597220 */ /* 0x040fe40000410000 */
[C---:B------:R-:W-:Y:S02]  /*17870*/  FMUL.FTZ R92, R100.reuse, R92 ;  /* 0x0000005c645c7220 */ /* 0x040fe40000410000 */
[----:B------:R-:W-:Y:S02]  /*17880*/  FMUL.FTZ R93, R100, R93 ;  /* 0x0000005d645d7220 */ /* 0x000fe40000410000 */
[----:B-1----:R-:W-:Y:S01]  /*17890*/  FFMA.FTZ R0, R22, c[0x0][0x2d0], -R101 ;  /* 0x0000b40016007a23 */ /* 0x002fe20000010865 */
[----:B--2---:R-:W-:Y:S01]  /*178a0*/  F2FP.BF16.PACK_AB R113, R230, R229 ;  /* 0x000000e5e671723e */ /* 0x004fe200000010ff */
[----:B------:R-:W1:Y:S01]  /*178b0*/  LDSM.16.MT88.4 R20, [R166] ;  /* 0x00000000a614783b */ /* 0x000e620000004200 */
[----:B------:R-:W-:Y:S01]  /*178c0*/  FFMA.FTZ R132, R2, R245, R215 ;  /* 0x000000f502847223 */ /* 0x000fe200000100d7 */
[----:B------:R2:W4:Y:S01]  /*178d0*/  MUFU.EX2 R238, R0 ;  /* 0x0000000000ee7308 */ /* 0x0005220000000800 */
[----:B---3--:R-:W-:Y:S09]  /*178e0*/  FFMA.FTZ R102, R173, c[0x0][0x2d0], -R101 ;  /* 0x0000b400ad667a23 */ /* 0x008ff20000010865 */
[----:B------:R3:W-:Y:S01]  /*178f0*/  MUFU.EX2 R178, R102 ;  /* 0x0000006600b27308 */ /* 0x0007e20000000800 */
[----:B--2---:R-:W-:Y:S02]  /*17900*/  FSEL R0, R103, RZ, P0 ;  /* 0x000000ff67007208 */ /* 0x004fe40000000000 */
[----:B----4-:R-:W-:Y:S02]  /*17910*/  F2FP.BF16.PACK_AB R115, R234, R238 ;  /* 0x000000eeea73723e */ /* 0x010fe400000010ff */
[C---:B------:R-:W-:Y:S01]  /*17920*/  ISETP.GT.AND P0, PT, R205.reuse, R244, PT ;  /* 0x000000f4cd00720c */ /* 0x040fe20003f04270 */
[----:B------:R-:W-:Y:S01]  /*17930*/  FADD.FTZ R0, -R0, R104 ;  /* 0x0000006800007221 */ /* 0x000fe20000010100 */
[----:B------:R-:W-:Y:S01]  /*17940*/  IADD3 R205, R205, -0x1, RZ ;  /* 0xffffffffcdcd7810 */ /* 0x000fe20007ffe0ff */
[----:B------:R-:W-:Y:S02]  /*17950*/  FFMA.FTZ R104, R30, c[0x0][0x2d0], -R9 ;  /* 0x0000b4001e687a23 */ /* 0x000fe40000010809 */
[----:B------:R-:W-:Y:S02]  /*17960*/  FMUL.FTZ R0, R0, c[0x0][0x2d0] ;  /* 0x0000b40000007a20 */ /* 0x000fe40000410000 */
[----:B------:R-:W-:Y:S01]  /*17970*/  FMUL.FTZ R9, R100, R117 ;  /* 0x0000007564097220 */ /* 0x000fe20000410000 */
[----:B------:R-:W-:Y:S01]  /*17980*/  MUFU.EX2 R217, R104 ;  /* 0x0000006800d97308 */ /* 0x000fe20000000800 */
[--C-:B---3--:R-:W-:Y:S01]  /*17990*/  FFMA.FTZ R102, R174, c[0x0][0x2d0], -R101.reuse ;  /* 0x0000b400ae667a23 */ /* 0x108fe20000010865 */
[-C--:B-1----:R-:W-:Y:S01]  /*179a0*/  HMMA.16816.F32.BF16 R4, R168, R20.reuse, R4 ;  /* 0x00000014a804723c */ /* 0x082fe20000041804 */
[----:B------:R-:W-:Y:S07]  /*179b0*/  F2FP.BF16.PACK_AB R174, R184, R189 ;  /* 0x000000bdb8ae723e */ /* 0x000fee00000010ff */
[----:B------:R-:W1:Y:S10]  /*179c0*/  MUFU.EX2 R0, R0 ;  /* 0x0000000000007308 */ /* 0x000e740000000800 */
[----:B------:R2:W-:Y:S01]  /*179d0*/  MUFU.EX2 R180, R102 ;  /* 0x0000006600b47308 */ /* 0x0005e20000000800 */
[C---:B-1----:R-:W-:Y:S02]  /*179e0*/  FMUL.FTZ R10, R0.reuse, R118 ;  /* 0x00000076000a7220 */ /* 0x042fe40000410000 */
[C---:B------:R-:W-:Y:S02]  /*179f0*/  FMUL.FTZ R11, R0.reuse, R119 ;  /* 0x00000077000b7220 */ /* 0x040fe40000410000 */
[----:B------:R-:W1:Y:S01]  /*17a00*/  LDSM.16.MT88.4 R116, [R166+0xc00] ;  /* 0x000c0000a674783b */ /* 0x000e620000004200 */
[C---:B------:R-:W-:Y:S02]  /*17a10*/  FMUL.FTZ R14, R0.reuse, R122 ;  /* 0x0000007a000e7220 */ /* 0x040fe40000410000 */
[C---:B------:R-:W-:Y:S02]  /*17a20*/  FMUL.FTZ R15, R0.reuse, R123 ;  /* 0x0000007b000f7220 */ /* 0x040fe40000410000 */
[C---:B------:R-:W-:Y:S01]  /*17a30*/  HMMA.16816.F32.BF16 R8, R112.reuse, R20, R8 ;  /* 0x000000147008723c */ /* 0x040fe20000041808 */
[C---:B------:R-:W-:Y:S02]  /*17a40*/  FMUL.FTZ R42, R0.reuse, R150 ;  /* 0x00000096002a7220 */ /* 0x040fe40000410000 */
[----:B------:R-:W-:Y:S01]  /*17a50*/  LDSM.16.MT88.4 R120, [R166+0x400] ;  /* 0x00040000a678783b */ /* 0x000fe20000004200 */
[C---:B------:R-:W-:Y:S02]  /*17a60*/  FMUL.FTZ R43, R0.reuse, R151 ;  /* 0x00000097002b7220 */ /* 0x040fe40000410000 */
[C---:B------:R-:W-:Y:S02]  /*17a70*/  FMUL.FTZ R46, R0.reuse, R158 ;  /* 0x0000009e002e7220 */ /* 0x040fe40000410000 */
[-C--:B------:R-:W-:Y:S01]  /*17a80*/  HMMA.16816.F32.BF16 R12, R112, R22.reuse, R12 ;  /* 0x00000016700c723c */ /* 0x080fe2000004180c */
[C---:B------:R-:W-:Y:S03]  /*17a90*/  FMUL.FTZ R20, R3.reuse, R128 ;  /* 0x0000008003147220 */ /* 0x040fe60000410000 */
[C---:B------:R-:W-:Y:S02]  /*17aa0*/  FMUL.FTZ R21, R3.reuse, R129 ;  /* 0x0000008103157220 */ /* 0x040fe40000410000 */
[C---:B------:R-:W-:Y:S02]  /*17ab0*/  FMUL.FTZ R47, R0.reuse, R159 ;  /* 0x0000009f002f7220 */ /* 0x040fe40000410000 */
[C---:B------:R-:W-:Y:S01]  /*17ac0*/  HMMA.16816.F32.BF16 R16, R168.reuse, R22, R16 ;  /* 0x00000016a810723c */ /* 0x040fe20000041810 */
[C---:B------:R-:W-:Y:S03]  /*17ad0*/  FMUL.FTZ R26, R0.reuse, R134 ;  /* 0x00000086001a7220 */ /* 0x040fe60000410000 */
[C---:B------:R-:W-:Y:S02]  /*17ae0*/  FMUL.FTZ R27, R0.reuse, R135 ;  /* 0x00000087001b7220 */ /* 0x040fe40000410000 */
[----:B------:R-:W-:Y:S02]  /*17af0*/  FMUL.FTZ R30, R0, R138 ;  /* 0x0000008a001e7220 */ /* 0x000fe40000410000 */
[C---:B------:R-:W-:Y:S04]  /*17b00*/  FMUL.FTZ R22, R2.reuse, R130 ;  /* 0x0000008202167220 */ /* 0x040fe80000410000 */
[----:B------:R-:W-:Y:S02]  /*17b10*/  FMUL.FTZ R23, R2, R131 ;  /* 0x0000008302177220 */ /* 0x000fe40000410000 */
[----:B------:R-:W-:Y:S01]  /*17b20*/  LDSM.16.MT88.4 R128, [R166+0x800] ;  /* 0x00080000a680783b */ /* 0x000fe20000004200 */
[C---:B------:R-:W-:Y:S02]  /*17b30*/  FMUL.FTZ R58, R0.reuse, R58 ;  /* 0x0000003a003a7220 */ /* 0x040fe40000410000 */
[C---:B------:R-:W-:Y:S02]  /*17b40*/  FMUL.FTZ R59, R0.reuse, R59 ;  /* 0x0000003b003b7220 */ /* 0x040fe40000410000 */
[-C--:B------:R-:W-:Y:S01]  /*17b50*/  HMMA.16816.F32.BF16 R20, R168, R36.reuse, R20 ;  /* 0x00000024a814723c */ /* 0x080fe20000041814 */
[C---:B------:R-:W-:Y:S02]  /*17b60*/  FMUL.FTZ R62, R0.reuse, R62 ;  /* 0x0000003e003e7220 */ /* 0x040fe40000410000 */
[C---:B------:R-:W-:Y:S02]  /*17b70*/  FMUL.FTZ R63, R0.reuse, R63 ;  /* 0x0000003f003f7220 */ /* 0x040fe40000410000 */
[C---:B------:R-:W-:Y:S02]  /*17b80*/  FMUL.FTZ R74, R0.reuse, R74 ;  /* 0x0000004a004a7220 */ /* 0x040fe40000410000 */
[C---:B------:R-:W-:Y:S01]  /*17b90*/  FMUL.FTZ R75, R0.reuse, R75 ;  /* 0x0000004b004b7220 */ /* 0x040fe20000410000 */
[C---:B------:R-:W-:Y:S01]  /*17ba0*/  HMMA.16816.F32.BF16 R24, R112.reuse, R36, R24 ;  /* 0x000000247018723c */ /* 0x040fe20000041818 */
[C---:B------:R-:W-:Y:S03]  /*17bb0*/  FMUL.FTZ R31, R0.reuse, R139 ;  /* 0x0000008b001f7220 */ /* 0x040fe60000410000 */
[C---:B------:R-:W-:Y:S02]  /*17bc0*/  FMUL.FTZ R78, R0.reuse, R78 ;  /* 0x0000004e004e7220 */ /* 0x040fe40000410000 */
[C---:B------:R-:W-:Y:S02]  /*17bd0*/  FMUL.FTZ R79, R0.reuse, R79 ;  /* 0x0000004f004f7220 */ /* 0x040fe40000410000 */
[-C--:B------:R-:W-:Y:S01]  /*17be0*/  HMMA.16816.F32.BF16 R28, R112, R38.reuse, R28 ;  /* 0x00000026701c723c */ /* 0x080fe2000004181c */
[C---:B------:R-:W-:Y:S03]  /*17bf0*/  FMUL.FTZ R36, R3.reuse, R144 ;  /* 0x0000009003247220 */ /* 0x040fe60000410000 */
[----:B------:R-:W-:Y:S02]  /*17c00*/  FMUL.FTZ R37, R3, R145 ;  /* 0x0000009103257220 */ /* 0x000fe40000410000 */
[--C-:B--2---:R-:W-:Y:S02]  /*17c10*/  FFMA.FTZ R102, R175, c[0x0][0x2d0], -R101.reuse ;  /* 0x0000b400af667a23 */ /* 0x104fe40000010865 */
[C---:B------:R-:W-:Y:S01]  /*17c20*/  HMMA.16816.F32.BF16 R32, R168.reuse, R38, R32 ;  /* 0x00000026a820723c */ /* 0x040fe20000041820 */
[C---:B------:R-:W-:Y:S01]  /*17c30*/  FMUL.FTZ R90, R0.reuse, R90 ;  /* 0x0000005a005a7220 */ /* 0x040fe20000410000 */
[----:B------:R-:W-:Y:S02]  /*17c40*/  MUFU.EX2 R181, R102 ;  /* 0x0000006600b57308 */ /* 0x000fe40000000800 */
[C---:B------:R-:W-:Y:S02]  /*17c50*/  FMUL.FTZ R91, R0.reuse, R91 ;  /* 0x0000005b005b7220 */ /* 0x040fe40000410000 */
[----:B------:R-:W-:Y:S02]  /*17c60*/  FMUL.FTZ R94, R0, R94 ;  /* 0x0000005e005e7220 */ /* 0x000fe40000410000 */
[C---:B------:R-:W-:Y:S04]  /*17c70*/  FMUL.FTZ R38, R2.reuse, R146 ;  /* 0x0000009202267220 */ /* 0x040fe80000410000 */
[----:B------:R-:W-:Y:S02]  /*17c80*/  FMUL.FTZ R39, R2, R147 ;  /* 0x0000009302277220 */ /* 0x000fe40000410000 */
[----:B------:R-:W-:Y:S02]  /*17c90*/  FMUL.FTZ R95, R0, R95 ;  /* 0x0000005f005f7220 */ /* 0x000fe40000410000 */
[----:B------:R-:W-:Y:S02]  /*17ca0*/  FFMA.FTZ R2, R186, c[0x0][0x2d0], -R101 ;  /* 0x0000b400ba027a23 */ /* 0x000fe40000010865 */
[----:B------:R-:W-:Y:S01]  /*17cb0*/  FFMA.FTZ R3, R3, R243, R228 ;  /* 0x000000f303037223 */ /* 0x000fe200000100e4 */
[-C--:B-1----:R-:W-:Y:S01]  /*17cc0*/  HMMA.16816.F32.BF16 R36, R168, R116.reuse, R36 ;  /* 0x00000074a824723c */ /* 0x082fe20000041824 */
[----:B------:R1:W-:Y:S01]  /*17cd0*/  MUFU.EX2 R176, R2 ;  /* 0x0000000200b07308 */ /* 0x0003e20000000800 */
[----:B------:R-:W-:Y:S02]  /*17ce0*/  FFMA.FTZ R0, R0, R250, R229 ;  /* 0x000000fa00007223 */ /* 0x000fe400000100e5 */
[----:B------:R-:W-:Y:S04]  /*17cf0*/  FADD.FTZ R3, R240, R3 ;  /* 0x00000003f0037221 */ /* 0x000fe80000010000 */
[C---:B------:R-:W-:Y:S01]  /*17d00*/  HMMA.16816.F32.BF16 R40, R112.reuse, R116, R40 ;  /* 0x000000747028723c */ /* 0x040fe20000041828 */
[----:B------:R-:W-:Y:S07]  /*17d10*/  FADD.FTZ R3, R241, R3 ;  /* 0x00000003f1037221 */ /* 0x000fee0000010000 */
[-C--:B------:R-:W-:Y:S08]  /*17d20*/  HMMA.16816.F32.BF16 R44, R112, R118.reuse, R44 ;  /* 0x00000076702c723c */ /* 0x080ff0000004182c */
[C---:B------:R-:W-:Y:S01]  /*17d30*/  HMMA.16816.F32.BF16 R48, R168.reuse, R118, R48 ;  /* 0x00000076a830723c */ /* 0x040fe20000041830 */
[----:B------:R-:W2:Y:S03]  /*17d40*/  LDSM.16.MT88.4 R116, [R167+0xc00] ;  /* 0x000c0000a774783b */ /* 0x000ea60000004200 */
[--C-:B-1----:R-:W-:Y:S04]  /*17d50*/  FFMA.FTZ R2, R187, c[0x0][0x2d0], -R101.reuse ;  /* 0x0000b400bb027a23 */ /* 0x102fe80000010865 */
[----:B------:R-:W1:Y:S04]  /*17d60*/  MUFU.EX2 R104, R2 ;  /* 0x0000000200687308 */ /* 0x000e680000000800 */
[----:B-1----:R-:W-:Y:S01]  /*17d70*/  F2FP.BF16.PACK_AB R173, R104, R176 ;  /* 0x000000b068ad723e */ /* 0x002fe200000010ff */
[--C-:B------:R-:W-:Y:S02]  /*17d80*/  FFMA.FTZ R2, R188, c[0x0][0x2d0], -R101.reuse ;  /* 0x0000b400bc027a23 */ /* 0x100fe40000010865 */
[----:B------:R-:W-:Y:S03]  /*17d90*/  FFMA.FTZ R101, R105, c[0x0][0x2d0], -R101 ;  /* 0x0000b40069657a23 */ /* 0x000fe60000010865 */
[----:B------:R1:W-:Y:S01]  /*17da0*/  MUFU.EX2 R177, R2 ;  /* 0x0000000200b17308 */ /* 0x0003e20000000800 */
[-C--:B--2---:R-:W-:Y:S09]  /*17db0*/  HMMA.16816.F32.BF16 R52, R168, R116.reuse, R52 ;  /* 0x00000074a834723c */ /* 0x084ff20000041834 */
[----:B------:R-:W2:Y:S01]  /*17dc0*/  MUFU.EX2 R102, R101 ;  /* 0x0000006500667308 */ /* 0x000ea20000000800 */
[C---:B------:R-:W-:Y:S08]  /*17dd0*/  HMMA.16816.F32.BF16 R56, R112.reuse, R116, R56 ;  /* 0x000000747038723c */ /* 0x040ff00000041838 */
[-C--:B------:R-:W-:Y:S01]  /*17de0*/  HMMA.16816.F32.BF16 R60, R112, R118.reuse, R60 ;  /* 0x00000076703c723c */ /* 0x080fe2000004183c */
[----:B-1----:R-:W-:Y:S07]  /*17df0*/  FFMA.FTZ R2, R100, R249, R231 ;  /* 0x000000f964027223 */ /* 0x002fee00000100e7 */
[C---:B------:R-:W-:Y:S01]  /*17e00*/  HMMA.16816.F32.BF16 R64, R168.reuse, R118, R64 ;  /* 0x00000076a840723c */ /* 0x040fe20000041840 */
[----:B------:R-:W1:Y:S03]  /*17e10*/  LDSM.16.MT88.4 R116, [R166+0x1800] ;  /* 0x00180000a674783b */ /* 0x000e660000004200 */
[----:B------:R-:W-:Y:S01]  /*17e20*/  FADD.FTZ R100, R232, R2 ;  /* 0x00000002e8647221 */ /* 0x000fe20000010000 */
[----:B--2---:R-:W-:Y:S01]  /*17e30*/  F2FP.BF16.PACK_AB R175, R102, R177 ;  /* 0x000000b166af723e */ /* 0x004fe200000010ff */
        /* <DEDUP_REMOVED lines=10> */
[----:B------:R-:W-:Y:S02]  /*17ee0*/  FADD.FTZ R3, R234, R3 ;  /* 0x00000003ea037221 */ /* 0x000fe40000010000 */
[----:B------:R-:W-:Y:S02]  /*17ef0*/  FADD.FTZ R2, R223, R2 ;  /* 0x00000002df027221 */ /* 0x000fe40000010000 */
[----:B------:R-:W-:Y:S04]  /*17f00*/  FADD.FTZ R3, R179, R3 ;  /* 0x00000003b3037221 */ /* 0x000fe80000010000 */
[----:B------:R-:W-:Y:S04]  /*17f10*/  FADD.FTZ R3, R178, R3 ;  /* 0x00000003b2037221 */ /* 0x000fe80000010000 */
[----:B------:R-:W-:Y:S01]  /*17f20*/  FADD.FTZ R3, R180, R3 ;  /* 0x00000003b4037221 */ /* 0x000fe20000010000 */
[-C--:B-1----:R-:W-:Y:S03]  /*17f30*/  HMMA.16816.F32.BF16 R68, R168, R116.reuse, R68 ;  /* 0x00000074a844723c */ /* 0x082fe60000041844 */
[----:B------:R-:W-:Y:S05]  /*17f40*/  FADD.FTZ R3, R181, R3 ;  /* 0x00000003b5037221 */ /* 0x000fea0000010000 */
[C---:B------:R-:W-:Y:S08]  /*17f50*/  HMMA.16816.F32.BF16 R72, R112.reuse, R116, R72 ;  /* 0x000000747048723c */ /* 0x040ff00000041848 */
[-C--:B------:R-:W-:Y:S08]  /*17f60*/  HMMA.16816.F32.BF16 R76, R112, R118.reuse, R76 ;  /* 0x00000076704c723c */ /* 0x080ff0000004184c */
[C---:B------:R-:W-:Y:S01]  /*17f70*/  HMMA.16816.F32.BF16 R80, R168.reuse, R118, R80 ;  /* 0x00000076a850723c */ /* 0x040fe20000041850 */
[----:B------:R-:W1:Y:S07]  /*17f80*/  LDSM.16.MT88.4 R116, [R167+0x1800] ;  /* 0x00180000a774783b */ /* 0x000e6e0000004200 */
[-C--:B-1----:R-:W-:Y:S08]  /*17f90*/  HMMA.16816.F32.BF16 R84, R168, R116.reuse, R84 ;  /* 0x00000074a854723c */ /* 0x082ff00000041854 */
[C---:B------:R-:W-:Y:S07]  /*17fa0*/  HMMA.16816.F32.BF16 R88, R112.reuse, R116, R88 ;  /* 0x000000747058723c */ /* 0x040fee0000041858 */
        /* <DEDUP_REMOVED lines=8> */
[----:B------:R-:W-:Y:S04]  /*18030*/  F2FP.BF16.PACK_AB R118, R216, R221 ;  /* 0x000000ddd876723e */ /* 0x000fe800000010ff */
[----:B------:R-:W-:Y:S01]  /*18040*/  F2FP.BF16.PACK_AB R119, R181, R180 ;  /* 0x000000b4b577723e */ /* 0x000fe200000010ff */
[-C--:B------:R-:W-:Y:S01]  /*18050*/  HMMA.16816.F32.BF16 R4, R112, R120.reuse, R4 ;  /* 0x000000787004723c */ /* 0x080fe20000041804 */
[----:B------:R-:W-:Y:S02]  /*18060*/  F2FP.BF16.PACK_AB R168, R213, R183 ;  /* 0x000000b7d5a8723e */ /* 0x000fe400000010ff */
[----:B------:R-:W-:Y:S02]  /*18070*/  F2FP.BF16.PACK_AB R169, R209, R210 ;  /* 0x000000d2d1a9723e */ /* 0x000fe400000010ff */
[----:B------:R-:W-:Y:S02]  /*18080*/  F2FP.BF16.PACK_AB R170, R211, R212 ;  /* 0x000000d4d3aa723e */ /* 0x000fe400000010ff */
[----:B------:R-:W-:Y:S01]  /*18090*/  F2FP.BF16.PACK_AB R171, R207, R208 ;  /* 0x000000d0cfab723e */ /* 0x000fe200000010ff */
        /* <DEDUP_REMOVED lines=23> */
[-C--:B--2---:R-:W-:Y:S08]  /*18210*/  HMMA.16816.F32.BF16 R84, R112, R124.reuse, R84 ;  /* 0x0000007c7054723c */ /* 0x084ff00000041854 */
[C---:B------:R-:W-:Y:S08]  /*18220*/  HMMA.16816.F32.BF16 R88, R116.reuse, R124, R88 ;  /* 0x0000007c7458723c */ /* 0x040ff00000041858 */
[-C--:B------:R-:W-:Y:S08]  /*18230*/  HMMA.16816.F32.BF16 R92, R116, R126.reuse, R92 ;  /* 0x0000007e745c723c */ /* 0x080ff0000004185c */
[----:B------:R-:W-:Y:S08]  /*18240*/  HMMA.16816.F32.BF16 R96, R112, R126, R96 ;  /* 0x0000007e7060723c */ /* 0x000ff00000041860 */
[-C--:B------:R-:W-:Y:S01]  /*18250*/  HMMA.16816.F32.BF16 R112, R168, R128.reuse, R4 ;  /* 0x00000080a870723c */ /* 0x080fe20000041804 */
        /* <DEDUP_REMOVED lines=18> */
[----:B------:R-:W-:Y:S03]  /*18380*/  MOV R100, R108 ;  /* 0x0000006c00647202 */ /* 0x000fe60000000f00 */
[----:B------:R-:W-:Y:S02]  /*18390*/  FADD.FTZ R4, R217, R0 ;  /* 0x00000000d9047221 */ /* 0x000fe40000010000 */
[----:B------:R-:W-:Y:S02]  /*183a0*/  FADD.FTZ R0, R222, R5 ;  /* 0x00000005de007221 */ /* 0x000fe40000010000 */
[C---:B------:R-:W-:Y:S01]  /*183b0*/  HMMA.16816.F32.BF16 R64, R168.reuse, R6, R64 ;  /* 0x00000006a840723c */ /* 0x040fe20000041840 */
[----:B------:R-:W-:Y:S03]  /*183c0*/  FADD.FTZ R4, R218, R4 ;  /* 0x00000004da047221 */ /* 0x000fe60000010000 */
[----:B------:R-:W-:Y:S03]  /*183d0*/  FADD.FTZ R5, R224, R0 ;  /* 0x00000000e0057221 */ /* 0x000fe60000010000 */
[----:B------:R-:W-:Y:S01]  /*183e0*/  FADD.FTZ R6, R225, R2 ;  /* 0x00000002e1067221 */ /* 0x000fe20000010000 */
[-C--:B--2---:R-:W-:Y:S01]  /*183f0*/  HMMA.16816.F32.BF16 R68, R168, R8.reuse, R68 ;  /* 0x00000008a844723c */ /* 0x084fe20000041844 */
[----:B------:R-:W-:Y:S03]  /*18400*/  FADD.FTZ R2, R221, R4 ;  /* 0x00000004dd027221 */ /* 0x000fe60000010000 */
[----:B------:R-:W-:Y:S02]  /*18410*/  FADD.FTZ R0, R227, R6 ;  /* 0x00000006e3007221 */ /* 0x000fe40000010000 */
        /* <DEDUP_REMOVED lines=11> */
[----:B------:R-:W-:Y:S02]  /*184d0*/  FADD.FTZ R3, R185, R0 ;  /* 0x00000000b9037221 */ /* 0x000fe40000010000 */
[----:B------:R-:W-:Y:S02]  /*184e0*/  FADD.FTZ R0, R212, R4 ;  /* 0x00000004d4007221 */ /* 0x000fe40000010000 */
[-C--:B---3--:R-:W-:Y:S01]  /*184f0*/  HMMA.16816.F32.BF16 R84, R168, R12.reuse, R84 ;  /* 0x0000000ca854723c */ /* 0x088fe20000041854 */
        /* <DEDUP_REMOVED lines=10> */
[----:B------:R-:W-:Y:S01]  /*185a0*/  FADD.FTZ R250, R102, R0 ;  /* 0x0000000066fa7221 */ /* 0x000fe20000010000 */
[----:B------:R-:W-:Y:S03]  /*185b0*/  MOV R102, R106 ;  /* 0x0000006a00667202 */ /* 0x000fe60000000f00 */
[----:B------:R-:W-:Y:S01]  /*185c0*/  HMMA.16816.F32.BF16 R96, R168, R14, R96 ;  /* 0x0000000ea860723c */ /* 0x000fe20000041860 */
[----:B------:R-:W-:-:S07]  /*185d0*/  @P0 BRA `(.L_x_850) ;  /* 0xffffbd7000000947 */ /* 0x000fce000383ffff */
.L_x_829:
[----:B------:R-:W2:Y:S01]  /*185e0*/  LDL R0, [R1+0x20] ;  /* 0x0000200001007983 */ /* 0x000ea20000100800 */
[----:B------:R-:W-:-:S02]  /*185f0*/  IMAD.MOV.U32 R2, RZ, RZ, c[0x0][0x2c4] ;  /* 0x0000b100ff027624 */ /* 0x000fc400078e00ff */
        /* <DEDUP_REMOVED lines=20> */
.L_x_853:
[----:B------:R-:W-:-:S04]  /*18740*/  MOV R3, c[0x0][0x32c] ;  /* 0x0000cb0000037a02 */ /* 0x000fc80000000f00 */
[----:B------:R-:W-:-:S13]  /*18750*/  ISETP.NE.AND P0, PT, R3, 0x1, PT ;  /* 0x000000010300780c */ /* 0x000fda0003f05270 */
[----:B------:R-:W-:-:S05]  /*18760*/  @P0 IMAD.HI.U32 R3, R0, c[0x0][0x330], RZ ;  /* 0x0000cc0000030a27 */ /* 0x000fca00078e00ff */
[----:B------:R-:W-:Y:S02]  /*18770*/  @P0 SHF.R.U32.HI R0, RZ, c[0x0][0x334], R3 ;  /* 0x0000cd00ff000a19 */ /* 0x000fe40000011603 */
.L_x_854:
[----:B------:R-:W-:Y:S05]  /*18780*/  BSYNC B0 ;  /* 0x0000000000007941 */ /* 0x000fea0003800000 */
.L_x_852:
[----:B------:R-:W-:-:S05]  /*18790*/  IMAD R0, R0, c[0x0][0x32c], RZ ;  /* 0x0000cb0000007a24 */ /* 0x000fca00078e02ff */
[----:B------:R-:W-:-:S03]  /*187a0*/  IMNMX R2, R2, R0, !PT ;  /* 0x0000000002027217 */ /* 0x000fc60007800200 */
.L_x_851:
        /* <DEDUP_REMOVED lines=8> */
.L_x_860:
[----:B------:R-:W2:Y:S01]  /*18830*/  LDL R102, [R1+0x18] ;  /* 0x0000180001667983 */ /* 0x000ea20000100800 */
[----:B------:R-:W-:Y:S04]  /*18840*/  DEPBAR.LE SB0, 0x0 ;  /* 0x000080000000791a */ /* 0x000fe80000000000 */
[----:B------:R-:W1:Y:S01]  /*18850*/  S2R R101, SR_TID.X ;  /* 0x0000000000657919 */ /* 0x000e620000002100 */
        /* <DEDUP_REMOVED lines=68> */
.L_x_857:
[----:B-1-34-:R-:W-:Y:S05]  /*18ca0*/  BSYNC B0 ;  /* 0x0000000000007941 */ /* 0x01afea0003800000 */
.L_x_856:
        /* <DEDUP_REMOVED lines=134> */
[----:B------:R-:W-:Y:S02]  /*19510*/  FMUL.FTZ R4, R48, c[0x0][0x320] ;  /* 0x0000c80030047a20 */ /* 0x000fe40000410000 */
[----:B-1----:R-:W-:Y:S04]  /*19520*/  FMUL.FTZ R0, R16, c[0x0][0x320] ;  /* 0x0000c80010007a20 */ /* 0x002fe80000410000 */
        /* <DEDUP_REMOVED lines=59> */
[----:B------:R1:W1:Y:S01]  /*198e0*/  MUFU.TANH R18, R0 ;  /* 0x0000000000127308 */ /* 0x0002620000002400 */
[----:B------:R-:W-:-:S05]  /*198f0*/  @!P0 BRA `(.L_x_859) ;  /* 0x0000040000008947 */ /* 0x000fca0003800000 */
[----:B--234-:R-:W-:Y:S01]  /*19900*/  SHF.R.S32.HI R102, RZ, 0x1f, R101 ;  /* 0x0000001fff667819 */ /* 0x01cfe20000011465 */
[----:B------:R-:W2:Y:S03]  /*19910*/  LDL.64 R222, [R1+0x8] ;  /* 0x0000080001de7983 */ /* 0x000ea60000100a00 */
[----:B------:R-:W-:Y:S03]  /*19920*/  LEA.HI R102, R102, R101, RZ, 0x2 ;  /* 0x0000006566667211 */ /* 0x000fe600078f10ff */
[----:B------:R-:W3:Y:S01]  /*19930*/  LDL R101, [R1+0x4] ;  /* 0x0000040001657983 */ /* 0x000ee20000100800 */
        /* <DEDUP_REMOVED lines=15> */
[----:B------:R-:W-:Y:S04]  /*19a30*/  @P0 IMAD R6, R7, 0x30, RZ ;  /* 0x0000003007060824 */ /* 0x000fe800078e02ff */
[----:B------:R-:W-:Y:S01]  /*19a40*/  @P0 IMAD.IADD R8, R6, 0x1, R5 ;  /* 0x0000000106080824 */ /* 0x000fe200078e0205 */
[--C-:B--2---:R-:W-:Y:S04]  /*19a50*/  @P0 IADD3 R15, P2, P1, R4, 0x20, R222.reuse ;  /* 0x00000020040f0810 */ /* 0x104fe8000795e0de */
[--C-:B---3--:R-:W-:Y:S02]  /*19a60*/  @P0 IADD3.X R17, R8, RZ, R101.reuse, P2, P1 ;  /* 0x000000ff08110210 */ /* 0x108fe400017e2465 */
[----:B------:R-:W-:Y:S02]  /*19a70*/  ISETP.GE.AND P1, PT, R0, 0x1, PT ;  /* 0x000000010000780c */ /* 0x000fe40003f26270 */
[--C-:B------:R-:W-:Y:S04]  /*19a80*/  @P0 IADD3 R14, P3, P2, R4, 0x40, R222.reuse ;  /* 0x00000040040e0810 */ /* 0x100fe80007a7e0de */
[--C-:B------:R-:W-:Y:S07]  /*19a90*/  @P0 IADD3.X R16, R8, RZ, R101.reuse, P3, P2 ;  /* 0x000000ff08100210 */ /* 0x100fee0001fe4465 */
        /* <DEDUP_REMOVED lines=13> */
[C---:B------:R-:W-:Y:S04]  /*19b70*/  @P1 IADD3 R6, P2, R5.reuse, c[0x0][0x1c8], RZ ;  /* 0x0000720005061a10 */ /* 0x040fe80007f5e0ff */
[----:B------:R-:W-:Y:S05]  /*19b80*/  @P1 IADD3.X R7, R0, c[0x0][0x1cc], RZ, P2, !PT ;  /* 0x0000730000071a10 */ /* 0x000fea00017fe4ff */
[----:B------:R-:W-:Y:S01]  /*19b90*/  @!PT LDS RZ, [RZ] ;  /* 0x00000000fffff984 */ /* 0x000fe20000000800 */
[----:B------:R-:W-:Y:S01]  /*19ba0*/  @!PT LDS RZ, [RZ] ;  /* 0x00000000fffff984 */ /* 0x000fe20000000800 */
[----:B------:R-:W-:Y:S01]  /*19bb0*/  @!PT LDS RZ, [RZ] ;  /* 0x00000000fffff984 */ /* 0x000fe20000000800 */
[----:B------:R1:W-:Y:S02]  /*19bc0*/  @P1 LDGSTS.E.BYPASS.LTC128B.128 [R204+0x3c80], [R6.64], !P6 ;  /* 0x03c8000006cc1fae */ /* 0x0003e4000f101d46 */
[C---:B-1----:R-:W-:Y:S04]  /*19bd0*/  @P1 IADD3 R6, P3, R5.reuse, 0x40, RZ ;  /* 0x0000004005061810 */ /* 0x042fe80007f7e0ff */
[----:B------:R-:W-:Y:S04]  /*19be0*/  @P1 IADD3 R12, P2, R6, c[0x0][0x1c8], RZ ;  /* 0x00007200060c1a10 */ /* 0x000fe80007f5e0ff */
[--C-:B------:R-:W-:Y:S02]  /*19bf0*/  @P1 IADD3.X R13, RZ, c[0x0][0x1cc], R0.reuse, P2, P3 ;  /* 0x00007300ff0d1a10 */ /* 0x100fe400017e6400 */
[----:B------:R-:W-:Y:S03]  /*19c00*/  @P1 IADD3 R5, P3, R5, 0x80, RZ ;  /* 0x0000008005051810 */ /* 0x000fe60007f7e0ff */
[----:B------:R1:W-:Y:S01]  /*19c10*/  @P1 LDGSTS.E.BYPASS.LTC128B.128 [R204+0x4880], [R12.64], !P5 ;  /* 0x048800000ccc1fae */ /* 0x0003e2000e901d46 */
[----:B------:R-:W-:Y:S04]  /*19c20*/  @P1 IADD3 R10, P2, R5, c[0x0][0x1c8], RZ ;  /* 0x00007200050a1a10 */ /* 0x000fe80007f5e0ff */
[----:B------:R-:W-:Y:S02]  /*19c30*/  @P1 IADD3.X R11, RZ, c[0x0][0x1cc], R0, P2, P3 ;  /* 0x00007300ff0b1a10 */ /* 0x000fe400017e6400 */
[----:B------:R-:W-:Y:S03]  /*19c40*/  @P0 IADD3 R0, P2, R222, R4, RZ ;  /* 0x00000004de000210 */ /* 0x000fe60007f5e0ff */
[----:B------:R1:W-:Y:S02]  /*19c50*/  @P1 LDGSTS.E.BYPASS.LTC128B.128 [R204+0x5480], [R10.64], !P4 ;  /* 0x054800000acc1fae */ /* 0x0003e4000e101d46 */
[----:B------:R-:W-:Y:S01]  /*19c60*/  @P0 IMAD.X R4, R8, 0x1, R101, P2 ;  /* 0x0000000108040824 */ /* 0x000fe200010e0665 */
[C---:B------:R-:W-:Y:S04]  /*19c70*/  @P0 LEA R8, P2, R0.reuse, c[0x0][0x1c8], 0x1 ;  /* 0x0000720000080a11 */ /* 0x040fe800078408ff */
[----:B------:R-:W-:Y:S02]  /*19c80*/  @P0 LEA.HI.X R9, R0, c[0x0][0x1cc], R4, 0x1, P2 ;  /* 0x0000730000090a11 */ /* 0x000fe400010f0c04 */
[C---:B------:R-:W-:Y:S03]  /*19c90*/  @P0 LEA R6, P2, R15.reuse, c[0x0][0x1c8], 0x1 ;  /* 0x000072000f060a11 */ /* 0x040fe600078408ff */
[----:B------:R1:W-:Y:S01]  /*19ca0*/  @P0 LDGSTS.E.BYPASS.LTC128B.128 [R204+0x4480], [R8.64], !P6 ;  /* 0x0448000008cc0fae */ /* 0x0003e2000f101d46 */
[----:B------:R-:W-:Y:S02]  /*19cb0*/  @P0 LEA.HI.X R7, R15, c[0x0][0x1cc], R17, 0x1, P2 ;  /* 0x000073000f070a11 */ /* 0x000fe400010f0c11 */
[C---:B------:R-:W-:Y:S03]  /*19cc0*/  @P0 LEA R4, P2, R14.reuse, c[0x0][0x1c8], 0x1 ;  /* 0x000072000e040a11 */ /* 0x040fe600078408ff */
[----:B------:R1:W-:Y:S01]  /*19cd0*/  @P0 LDGSTS.E.BYPASS.LTC128B.128 [R204+0x5080], [R6.64], !P5 ;  /* 0x0508000006cc0fae */ /* 0x0003e2000e901d46 */
[----:B------:R-:W-:Y:S05]  /*19ce0*/  @P0 LEA.HI.X R5, R14, c[0x0][0x1cc], R16, 0x1, P2 ;  /* 0x000073000e050a11 */ /* 0x000fea00010f0c10 */
[----:B------:R1:W-:Y:S04]  /*19cf0*/  @P0 LDGSTS.E.BYPASS.LTC128B.128 [R204+0x5c80], [R4.64], !P4 ;  /* 0x05c8000004cc0fae */ /* 0x0003e8000e101d46 */
.L_x_859:
[----:B--234-:R-:W-:Y:S05]  /*19d00*/  BSYNC B0 ;  /* 0x0000000000007941 */ /* 0x01cfea0003800000 */
.L_x_858:
        /* <DEDUP_REMOVED lines=55> */
[----:B------:R-:W-:Y:S04]  /*1a080*/  FMNMX.FTZ R0, R220, R6, !PT ;  /* 0x00000006dc007209 */ /* 0x000fe80007810000 */
[----:B------:R-:W-:Y:S01]  /*1a090*/  FMNMX.FTZ R6, R219, R0, !PT ;  /* 0x00000000db067209 */ /* 0x000fe20007810000 */
[----:B------:R-:W-:Y:S01]  /*1a0a0*/  FADD.FTZ R0, -R108, R2 ;  /* 0x000000026c007221 */ /* 0x000fe20000010100 */
[----:B--2---:R-:W-:Y:S02]  /*1a0b0*/  FMNMX.FTZ R107, R4, R7, !PT ;  /* 0x00000007046b7209 */ /* 0x004fe40007810000 */
[----:B------:R-:W-:Y:S01]  /*1a0c0*/  FMNMX.FTZ R4, R212, R6, !PT ;  /* 0x00000006d4047209 */ /* 0x000fe20007810000 */
[----:B------:R-:W-:Y:S03]  /*1a0d0*/  FMUL.FTZ R2, R0, c[0x0][0x2d0] ;  /* 0x0000b40000027a20 */ /* 0x000fe60000410000 */
[----:B------:R-:W-:Y:S01]  /*1a0e0*/  FMNMX.FTZ R0, R211, R4, !PT ;  /* 0x00000004d3007209 */ /* 0x000fe20007810000 */
[----:B------:R1:W2:Y:S01]  /*1a0f0*/  MUFU.EX2 R102, R2 ;  /* 0x0000000200667308 */ /* 0x0002a20000000800 */
[----:B---3--:R-:W-:Y:S01]  /*1a100*/  FMNMX.FTZ R5, R5, R8, !PT ;  /* 0x0000000805057209 */ /* 0x008fe20007810000 */
[----:B------:R-:W-:Y:S01]  /*1a110*/  FMUL.FTZ R4, R107, c[0x0][0x2d0] ;  /* 0x0000b4006b047a20 */ /* 0x000fe20000410000 */
[----:B------:R-:W-:Y:S03]  /*1a120*/  FMNMX.FTZ R0, R105, R0, !PT ;  /* 0x0000000069007209 */ /* 0x000fe60007810000 */
[----:B------:R-:W3:Y:S01]  /*1a130*/  SHFL.BFLY PT, R8, R5, 0x1, 0x1f ;  /* 0x0c201f0005087f89 */ /* 0x000ee200000e0000 */
[----:B------:R-:W-:Y:S01]  /*1a140*/  FMNMX.FTZ R0, R104, R0, !PT ;  /* 0x0000000068007209 */ /* 0x000fe20007810000 */
[----:B-1----:R-:W-:Y:S06]  /*1a150*/  FADD.FTZ R2, -R107, R3 ;  /* 0x000000036b027221 */ /* 0x002fec0000010100 */
[----:B------:R-:W1:Y:S01]  /*1a160*/  SHFL.BFLY PT, R3, R0, 0x2, 0x1f ;  /* 0x0c401f0000037f89 */ /* 0x000e6200000e0000 */
[----:B--2---:R-:W-:Y:S02]  /*1a170*/  FMUL.FTZ R16, R102, R124 ;  /* 0x0000007c66107220 */ /* 0x004fe40000410000 */
[----:B------:R-:W-:Y:S01]  /*1a180*/  FMUL.FTZ R2, R2, c[0x0][0x2d0] ;  /* 0x0000b40002027a20 */ /* 0x000fe20000410000 */
[----:B---3--:R-:W-:Y:S01]  /*1a190*/  FMNMX.FTZ R106, R5, R8, !PT ;  /* 0x00000008056a7209 */ /* 0x008fe20007810000 */
[----:B------:R-:W-:Y:S02]  /*1a1a0*/  FMUL.FTZ R5, R108, c[0x0][0x2d0] ;  /* 0x0000b4006c057a20 */ /* 0x000fe40000410000 */
[----:B------:R2:W3:Y:S01]  /*1a1b0*/  MUFU.EX2 R101, R2 ;  /* 0x0000000200657308 */ /* 0x0004e20000000800 */
[----:B------:R-:W-:Y:S02]  /*1a1c0*/  FMUL.FTZ R17, R102, R125 ;  /* 0x0000007d66117220 */ /* 0x000fe40000410000 */
[--C-:B------:R-:W-:Y:S02]  /*1a1d0*/  FFMA.FTZ R6, R188, c[0x0][0x2d0], -R5.reuse ;  /* 0x0000b400bc067a23 */ /* 0x100fe40000010805 */
[--C-:B------:R-:W-:Y:S02]  /*1a1e0*/  FFMA.FTZ R172, R32, c[0x0][0x2d0], -R5.reuse ;  /* 0x0000b40020ac7a23 */ /* 0x100fe40000010805 */
[--C-:B------:R-:W-:Y:S02]  /*1a1f0*/  FFMA.FTZ R175, R184, c[0x0][0x2d0], -R5.reuse ;  /* 0x0000b400b8af7a23 */ /* 0x100fe40000010805 */
[--C-:B------:R-:W-:Y:S01]  /*1a200*/  FFMA.FTZ R174, R179, c[0x0][0x2d0], -R5.reuse ;  /* 0x0000b400b3ae7a23 */ /* 0x100fe20000010805 */
[----:B------:R-:W-:Y:S01]  /*1a210*/  MUFU.EX2 R222, R6 ;  /* 0x0000000600de7308 */ /* 0x000fe20000000800 */
[--C-:B------:R-:W-:Y:S02]  /*1a220*/  FFMA.FTZ R179, R27, c[0x0][0x2d0], -R4.reuse ;  /* 0x0000b4001bb37a23 */ /* 0x100fe40000010804 */
[--C-:B------:R-:W-:Y:S02]  /*1a230*/  FFMA.FTZ R173, R168, c[0x0][0x2d0], -R5.reuse ;  /* 0x0000b400a8ad7a23 */ /* 0x100fe40000010805 */
[--C-:B------:R-:W-:Y:S01]  /*1a240*/  FFMA.FTZ R184, R24, c[0x0][0x2d0], -R5.reuse ;  /* 0x0000b40018b87a23 */ /* 0x100fe20000010805 */
[----:B-1----:R-:W-:Y:S01]  /*1a250*/  FMNMX.FTZ R0, R0, R3, !PT ;  /* 0x0000000300007209 */ /* 0x002fe20007810000 */
[--C-:B------:R-:W-:Y:S02]  /*1a260*/  FFMA.FTZ R3, R191, c[0x0][0x2d0], -R4.reuse ;  /* 0x0000b400bf037a23 */ /* 0x100fe40000010804 */
[----:B------:R-:W-:Y:S01]  /*1a270*/  FFMA.FTZ R168, R31, c[0x0][0x2d0], -R4 ;  /* 0x0000b4001fa87a23 */ /* 0x000fe20000010804 */
[----:B------:R-:W-:Y:S01]  /*1a280*/  MUFU.EX2 R226, R175 ;  /* 0x000000af00e27308 */ /* 0x000fe20000000800 */
[----:B------:R-:W-:Y:S02]  /*1a290*/  FMUL.FTZ R32, R102, R140 ;  /* 0x0000008c66207220 */ /* 0x000fe40000410000 */
[----:B--2---:R-:W-:Y:S02]  /*1a2a0*/  FADD.FTZ R2, -R106, R100 ;  /* 0x000000646a027221 */ /* 0x004fe40000010100 */
[----:B------:R-:W-:Y:S02]  /*1a2b0*/  FMUL.FTZ R33, R102, R141 ;  /* 0x0000008d66217220 */ /* 0x000fe40000410000 */
[----:B------:R-:W-:Y:S02]  /*1a2c0*/  FMUL.FTZ R2, R2, c[0x0][0x2d0] ;  /* 0x0000b40002027a20 */ /* 0x000fe40000410000 */
[C---:B---3--:R-:W-:Y:S01]  /*1a2d0*/  FMUL.FTZ R34, R101.reuse, R142 ;  /* 0x0000008e65227220 */ /* 0x048fe20000410000 */
[----:B------:R1:W-:Y:S01]  /*1a2e0*/  MUFU.EX2 R223, R3 ;  /* 0x0000000300df7308 */ /* 0x0003e20000000800 */
[C---:B------:R-:W-:Y:S02]  /*1a2f0*/  FMUL.FTZ R35, R101.reuse, R143 ;  /* 0x0000008f65237220 */ /* 0x040fe40000410000 */
[C---:B------:R-:W-:Y:S01]  /*1a300*/  FMUL.FTZ R48, R102.reuse, R160 ;  /* 0x000000a066307220 */ /* 0x040fe20000410000 */
[----:B------:R-:W-:Y:S01]  /*1a310*/  LDSM.16.MT88.4 R140, [R167+0x800] ;  /* 0x00080000a78c783b */ /* 0x000fe20000004200 */
        /* <DEDUP_REMOVED lines=10> */
[----:B------:R-:W-:Y:S01]  /*1a3c0*/  MUFU.EX2 R229, R174 ;  /* 0x000000ae00e57308 */ /* 0x000fe20000000800 */
[----:B------:R-:W-:Y:S02]  /*1a3d0*/  FMUL.FTZ R65, R102, R65 ;  /* 0x0000004166417220 */ /* 0x000fe40000410000 */
[C---:B------:R-:W-:Y:S02]  /*1a3e0*/  FMUL.FTZ R66, R101.reuse, R66 ;  /* 0x0000004265427220 */ /* 0x040fe40000410000 */
[--C-:B-1----:R-:W-:Y:S02]  /*1a3f0*/  FFMA.FTZ R3, R176, c[0x0][0x2d0], -R5.reuse ;  /* 0x0000b400b0037a23 */ /* 0x102fe40000010805 */
[--C-:B------:R-:W-:Y:S02]  /*1a400*/  FFMA.FTZ R176, R18, c[0x0][0x2d0], -R4.reuse ;  /* 0x0000b40012b07a23 */ /* 0x100fe40000010804 */
[C---:B------:R-:W-:Y:S01]  /*1a410*/  FMUL.FTZ R18, R101.reuse, R126 ;  /* 0x0000007e65127220 */ /* 0x040fe20000410000 */
[----:B------:R1:W-:Y:S01]  /*1a420*/  MUFU.EX2 R238, R3 ;  /* 0x0000000300ee7308 */ /* 0x0003e20000000800 */
[----:B------:R-:W-:Y:S02]  /*1a430*/  FMUL.FTZ R67, R101, R67 ;  /* 0x0000004365437220 */ /* 0x000fe40000410000 */
[----:B------:R-:W-:Y:S02]  /*1a440*/  FMUL.FTZ R68, R102, R68 ;  /* 0x0000004466447220 */ /* 0x000fe40000410000 */
[--C-:B--2---:R-:W-:Y:S02]  /*1a450*/  FFMA.FTZ R2, R187, c[0x0][0x2d0], -R5.reuse ;  /* 0x0000b400bb027a23 */ /* 0x104fe40000010805 */
[--C-:B------:R-:W-:Y:S02]  /*1a460*/  FFMA.FTZ R187, R29, c[0x0][0x2d0], -R5.reuse ;  /* 0x0000b4001dbb7a23 */ /* 0x100fe40000010805 */
[C---:B---3--:R-:W-:Y:S01]  /*1a470*/  FMUL.FTZ R8, R100.reuse, R116 ;  /* 0x0000007464087220 */ /* 0x048fe20000410000 */
[----:B------:R2:W3:Y:S01]  /*1a480*/  MUFU.EX2 R224, R2 ;  /* 0x0000000200e07308 */ /* 0x0004e20000000800 */
[C---:B------:R-:W-:Y:S02]  /*1a490*/  FMUL.FTZ R9, R100.reuse, R117 ;  /* 0x0000007564097220 */ /* 0x040fe40000410000 */
[C---:B------:R-:W-:Y:S02]  /*1a4a0*/  FMUL.FTZ R12, R100.reuse, R120 ;  /* 0x00000078640c7220 */ /* 0x040fe40000410000 */
[C---:B------:R-:W-:Y:S02]  /*1a4b0*/  FMUL.FTZ R13, R100.reuse, R121 ;  /* 0x00000079640d7220 */ /* 0x040fe40000410000 */
[C---:B------:R-:W-:Y:S02]  /*1a4c0*/  FMUL.FTZ R24, R100.reuse, R132 ;  /* 0x0000008464187220 */ /* 0x040fe40000410000 */
[C---:B------:R-:W-:Y:S01]  /*1a4d0*/  FMUL.FTZ R29, R100.reuse, R137 ;  /* 0x00000089641d7220 */ /* 0x040fe20000410000 */
[----:B------:R-:W-:Y:S01]  /*1a4e0*/  MUFU.EX2 R230, R173 ;  /* 0x000000ad00e67308 */ /* 0x000fe20000000800 */
[C---:B------:R-:W-:Y:S02]  /*1a4f0*/  FMUL.FTZ R40, R100.reuse, R148 ;  /* 0x0000009464287220 */ /* 0x040fe40000410000 */
[----:B------:R-:W-:Y:S02]  /*1a500*/  FMUL.FTZ R41, R100, R149 ;  /* 0x0000009564297220 */ /* 0x000fe40000410000 */
[----:B-1----:R-:W-:Y:S02]  /*1a510*/  FFMA.FTZ R3, R170, c[0x0][0x2d0], -R5 ;  /* 0x0000b400aa037a23 */ /* 0x002fe40000010805 */
[--C-:B------:R-:W-:Y:S02]  /*1a520*/  FFMA.FTZ R170, R177, c[0x0][0x2d0], -R4.reuse ;  /* 0x0000b400b1aa7a23 */ /* 0x100fe40000010804 */
[--C-:B------:R-:W-:Y:S01]  /*1a530*/  FFMA.FTZ R177, R19, c[0x0][0x2d0], -R4.reuse ;  /* 0x0000b40013b17a23 */ /* 0x100fe20000010804 */
[----:B------:R1:W-:Y:S01]  /*1a540*/  MUFU.EX2 R241, R3 ;  /* 0x0000000300f17308 */ /* 0x0003e20000000800 */
[C---:B------:R-:W-:Y:S02]  /*1a550*/  FMUL.FTZ R19, R101.reuse, R127 ;  /* 0x0000007f65137220 */ /* 0x040fe40000410000 */
[----:B------:R-:W-:Y:S01]  /*1a560*/  FMUL.FTZ R44, R100, R156 ;  /* 0x0000009c642c7220 */ /* 0x000fe20000410000 */
[----:B------:R-:W-:Y:S01]  /*1a570*/  LDSM.16.MT88.4 R124, [R166+0x1000] ;  /* 0x00100000a67c783b */ /* 0x000fe20000004200 */
[--C-:B--2---:R-:W-:Y:S02]  /*1a580*/  FFMA.FTZ R2, R190, c[0x0][0x2d0], -R4.reuse ;  /* 0x0000b400be027a23 */ /* 0x104fe40000010804 */
[C---:B------:R-:W-:Y:S02]  /*1a590*/  FMUL.FTZ R45, R100.reuse, R157 ;  /* 0x0000009d642d7220 */ /* 0x040fe40000410000 */
[C---:B------:R-:W-:Y:S01]  /*1a5a0*/  FMUL.FTZ R56, R100.reuse, R56 ;  /* 0x0000003864387220 */ /* 0x040fe20000410000 */
[----:B------:R2:W-:Y:S01]  /*1a5b0*/  MUFU.EX2 R221, R2 ;  /* 0x0000000200dd7308 */ /* 0x0005e20000000800 */
[C---:B------:R-:W-:Y:S02]  /*1a5c0*/  FMUL.FTZ R57, R100.reuse, R57 ;  /* 0x0000003964397220 */ /* 0x040fe40000410000 */
[C---:B------:R-:W-:Y:S02]  /*1a5d0*/  FMUL.FTZ R60, R100.reuse, R60 ;  /* 0x0000003c643c7220 */ /* 0x040fe40000410000 */
[----:B------:R-:W-:Y:S02]  /*1a5e0*/  FMUL.FTZ R61, R100, R61 ;  /* 0x0000003d643d7220 */ /* 0x000fe40000410000 */
[----:B------:R-:W-:Y:S02]  /*1a5f0*/  FMUL.FTZ R69, R102, R69 ;  /* 0x0000004566457220 */ /* 0x000fe40000410000 */
[C---:B------:R-:W-:Y:S01]  /*1a600*/  FMUL.FTZ R70, R101.reuse, R70 ;  /* 0x0000004665467220 */ /* 0x040fe20000410000 */
[----:B------:R-:W-:Y:S01]  /*1a610*/  MUFU.EX2 R227, R170 ;  /* 0x000000aa00e37308 */ /* 0x000fe20000000800 */
[----:B------:R-:W-:Y:S02]  /*1a620*/  FMUL.FTZ R71, R101, R71 ;  /* 0x0000004765477220 */ /* 0x000fe40000410000 */
[----:B------:R-:W-:Y:S02]  /*1a630*/  FMUL.FTZ R72, R100, R72 ;  /* 0x0000004864487220 */ /* 0x000fe40000410000 */
[--C-:B-1----:R-:W-:Y:S02]  /*1a640*/  FFMA.FTZ R3, R169, c[0x0][0x2d0], -R4.reuse ;  /* 0x0000b400a9037a23 */ /* 0x102fe40000010804 */
[----:B------:R-:W-:Y:S02]  /*1a650*/  FMUL.FTZ R169, R106, c[0x0][0x2d0] ;  /* 0x0000b4006aa97a20 */ /* 0x000fe40000410000 */
[C---:B------:R-:W-:Y:S01]  /*1a660*/  FMUL.FTZ R73, R100.reuse, R73 ;  /* 0x0000004964497220 */ /* 0x040fe20000410000 */
[----:B------:R1:W-:Y:S01]  /*1a670*/  MUFU.EX2 R237, R3 ;  /* 0x0000000300ed7308 */ /* 0x0003e20000000800 */
[C---:B------:R-:W-:Y:S02]  /*1a680*/  FMUL.FTZ R76, R100.reuse, R76 ;  /* 0x0000004c644c7220 */ /* 0x040fe40000410000 */
[----:B------:R-:W-:Y:S01]  /*1a690*/  FMUL.FTZ R77, R100, R77 ;  /* 0x0000004d644d7220 */ /* 0x000fe20000410000 */
[----:B--2---:R-:W2:Y:S01]  /*1a6a0*/  SHFL.BFLY PT, R2, R0, 0x1, 0x1f ;  /* 0x0c201f0000027f89 */ /* 0x004ea200000e0000 */
[C---:B------:R-:W-:Y:S02]  /*1a6b0*/  FMUL.FTZ R80, R102.reuse, R80 ;  /* 0x0000005066507220 */ /* 0x040fe40000410000 */
[C---:B------:R-:W-:Y:S02]  /*1a6c0*/  FMUL.FTZ R81, R102.reuse, R81 ;  /* 0x0000005166517220 */ /* 0x040fe40000410000 */
[C---:B------:R-:W-:Y:S01]  /*1a6d0*/  FMUL.FTZ R82, R101.reuse, R82 ;  /* 0x0000005265527220 */ /* 0x040fe20000410000 */
[----:B------:R-:W-:Y:S01]  /*1a6e0*/  MUFU.EX2 R232, R172 ;  /* 0x000000ac00e87308 */ /* 0x000fe20000000800 */
[C---:B------:R-:W-:Y:S02]  /*1a6f0*/  FMUL.FTZ R83, R101.reuse, R83 ;  /* 0x0000005365537220 */ /* 0x040fe40000410000 */
[C---:B------:R-:W-:Y:S02]  /*1a700*/  FMUL.FTZ R84, R102.reuse, R84 ;  /* 0x0000005466547220 */ /* 0x040fe40000410000 */
[----:B------:R-:W-:Y:S02]  /*1a710*/  FMUL.FTZ R85, R102, R85 ;  /* 0x0000005566557220 */ /* 0x000fe40000410000 */
[C---:B------:R-:W-:Y:S02]  /*1a720*/  FMUL.FTZ R86, R101.reuse, R86 ;  /* 0x0000005665567220 */ /* 0x040fe40000410000 */
[----:B------:R-:W-:Y:S01]  /*1a730*/  FMUL.FTZ R87, R101, R87 ;  /* 0x0000005765577220 */ /* 0x000fe20000410000 */
[----:B------:R-:W-:Y:S01]  /*1a740*/  MUFU.EX2 R228, R168 ;  /* 0x000000a800e47308 */ /* 0x000fe20000000800 */
[C---:B------:R-:W-:Y:S02]  /*1a750*/  FMUL.FTZ R88, R100.reuse, R88 ;  /* 0x0000005864587220 */ /* 0x040fe40000410000 */
[----:B------:R-:W-:Y:S02]  /*1a760*/  FMUL.FTZ R89, R100, R89 ;  /* 0x0000005964597220 */ /* 0x000fe40000410000 */
[--C-:B-1----:R-:W-:Y:S02]  /*1a770*/  FFMA.FTZ R3, R210, c[0x0][0x2d0], -R169.reuse ;  /* 0x0000b400d2037a23 */ /* 0x102fe400000108a9 */
[----:B------:R-:W-:Y:S01]  /*1a780*/  FMUL.FTZ R92, R100, R92 ;  /* 0x0000005c645c7220 */ /* 0x000fe20000410000 */
[----:B--2---:R-:W-:Y:S01]  /*1a790*/  FMNMX.FTZ R2, R0, R2, !PT ;  /* 0x0000000200027209 */ /* 0x004fe20007810000 */
[--C-:B------:R-:W-:Y:S01]  /*1a7a0*/  FFMA.FTZ R0, R171, c[0x0][0x2d0], -R4.reuse ;  /* 0x0000b400ab007a23 */ /* 0x100fe20000010804 */
[----:B------:R1:W-:Y:S01]  /*1a7b0*/  MUFU.EX2 R190, R3 ;  /* 0x0000000300be7308 */ /* 0x0003e20000000800 */
[--C-:B------:R-:W-:Y:S02]  /*1a7c0*/  FFMA.FTZ R171, R178, c[0x0][0x2d0], -R4.reuse ;  /* 0x0000b400b2ab7a23 */ /* 0x100fe40000010804 */
[--C-:B------:R-:W-:Y:S02]  /*1a7d0*/  FFMA.FTZ R178, R26, c[0x0][0x2d0], -R4.reuse ;  /* 0x0000b4001ab27a23 */ /* 0x100fe40000010804 */
[----:B------:R-:W-:Y:S02]  /*1a7e0*/  FMUL.FTZ R93, R100, R93 ;  /* 0x0000005d645d7220 */ /* 0x000fe40000410000 */
[C---:B------:R-:W-:Y:S02]  /*1a7f0*/  FMUL.FTZ R96, R102.reuse, R96 ;  /* 0x0000006066607220 */ /* 0x040fe40000410000 */
[----:B------:R-:W-:Y:S01]  /*1a800*/  FMUL.FTZ R97, R102, R97 ;  /* 0x0000006166617220 */ /* 0x000fe20000410000 */
[----:B------:R2:W-:Y:S01]  /*1a810*/  MUFU.EX2 R240, R0 ;  /* 0x0000000000f07308 */ /* 0x0005e20000000800 */
[C---:B------:R-:W-:Y:S02]  /*1a820*/  FMUL.FTZ R98, R101.reuse, R98 ;  /* 0x0000006265627220 */ /* 0x040fe40000410000 */
[----:B------:R-:W-:Y:S02]  /*1a830*/  FMUL.FTZ R99, R101, R99 ;  /* 0x0000006365637220 */ /* 0x000fe40000410000 */
[--C-:B------:R-:W-:Y:S05]  /*1a840*/  FFMA.FTZ R132, R181, c[0x0][0x2d0], -R169.reuse ;  /* 0x0000b400b5847a23 */ /* 0x100fea00000108a9 */
[----:B------:R-:W-:Y:S01]  /*1a850*/  MUFU.EX2 R225, R171 ;  /* 0x000000ab00e17308 */ /* 0x000fe20000000800 */
[----:B-1----:R-:W-:Y:S09]  /*1a860*/  FFMA.FTZ R3, R208, c[0x0][0x2d0], -R169 ;  /* 0x0000b400d0037a23 */ /* 0x002ff200000108a9 */
[----:B------:R1:W4:Y:S01]  /*1a870*/  MUFU.EX2 R234, R3 ;  /* 0x0000000300ea7308 */ /* 0x0003220000000800 */
[----:B--2---:R-:W-:Y:S02]  /*1a880*/  FADD.FTZ R0, -R2, R103 ;  /* 0x0000006702007221 */ /* 0x004fe40000010100 */
[----:B------:R-:W-:Y:S02]  /*1a890*/  FFMA.FTZ R103, R30, c[0x0][0x2d0], -R4 ;  /* 0x0000b4001e677a23 */ /* 0x000fe40000010804 */
[----:B------:R-:W-:Y:S02]  /*1a8a0*/  FMUL.FTZ R0, R0, c[0x0][0x2d0] ;  /* 0x0000b40000007a20 */ /* 0x000fe40000410000 */
[----:B------:R-:W-:Y:S01]  /*1a8b0*/  FMUL.FTZ R4, R102, R112 ;  /* 0x0000007066047220 */ /* 0x000fe20000410000 */
[----:B---3--:R-:W-:Y:S02]  /*1a8c0*/  F2FP.BF16.PACK_AB R112, R224, R222 ;  /* 0x000000dee070723e */ /* 0x008fe400000010ff */
[----:B------:R2:W-:Y:S10]  /*1a8d0*/  MUFU.EX2 R231, R103 ;  /* 0x0000006700e77308 */ /* 0x0005f40000000800 */
[----:B------:R-:W3:Y:S01]  /*1a8e0*/  MUFU.EX2 R0, R0 ;  /* 0x0000000000007308 */ /* 0x000ee20000000800 */
[----:B-1----:R-:W-:Y:S01]  /*1a8f0*/  FFMA.FTZ R3, R186, c[0x0][0x2d0], -R169 ;  /* 0x0000b400ba037a23 */ /* 0x002fe200000108a9 */
[----:B----4-:R-:W-:Y:S01]  /*1a900*/  F2FP.BF16.PACK_AB R116, R234, R190 ;  /* 0x000000beea74723e */ /* 0x010fe200000010ff */
[----:B------:R-:W-:Y:S02]  /*1a910*/  FFMA.FTZ R186, R28, c[0x0][0x2d0], -R5 ;  /* 0x0000b4001cba7a23 */ /* 0x000fe40000010805 */
[----:B------:R-:W-:Y:S05]  /*1a920*/  FMUL.FTZ R28, R100, R136 ;  /* 0x00000088641c7220 */ /* 0x000fea0000410000 */
[----:B------:R1:W-:Y:S01]  /*1a930*/  MUFU.EX2 R236, R3 ;  /* 0x0000000300ec7308 */ /* 0x0003e20000000800 */
[--C-:B--2---:R-:W-:Y:S09]  /*1a940*/  FFMA.FTZ R103, R218, c[0x0][0x2d0], -R169.reuse ;  /* 0x0000b400da677a23 */ /* 0x104ff200000108a9 */
[----:B------:R2:W-:Y:S01]  /*1a950*/  MUFU.EX2 R208, R103 ;  /* 0x0000006700d07308 */ /* 0x0005e20000000800 */
[C---:B---3--:R-:W-:Y:S02]  /*1a960*/  FMUL.FTZ R10, R0.reuse, R118 ;  /* 0x00000076000a7220 */ /* 0x048fe40000410000 */
[C---:B------:R-:W-:Y:S02]  /*1a970*/  FMUL.FTZ R11, R0.reuse, R119 ;  /* 0x00000077000b7220 */ /* 0x040fe40000410000 */
[C---:B------:R-:W-:Y:S02]  /*1a980*/  FMUL.FTZ R14, R0.reuse, R122 ;  /* 0x0000007a000e7220 */ /* 0x040fe40000410000 */
[C---:B------:R-:W-:Y:S03]  /*1a990*/  FMUL.FTZ R15, R0.reuse, R123 ;  /* 0x0000007b000f7220 */ /* 0x040fe60000410000 */
[----:B------:R-:W-:Y:S01]  /*1a9a0*/  MUFU.EX2 R186, R186 ;  /* 0x000000ba00ba7308 */ /* 0x000fe20000000800 */
[----:B------:R-:W3:Y:S01]  /*1a9b0*/  LDSM.16.MT88.4 R120, [R166+0xc00] ;  /* 0x000c0000a678783b */ /* 0x000ee20000004200 */
[----:B------:R-:W-:Y:S02]  /*1a9c0*/  FMUL.FTZ R26, R0, R134 ;  /* 0x00000086001a7220 */ /* 0x000fe40000410000 */
[----:B-1----:R-:W-:Y:S02]  /*1a9d0*/  FFMA.FTZ R3, R185, c[0x0][0x2d0], -R169 ;  /* 0x0000b400b9037a23 */ /* 0x002fe400000108a9 */
[----:B------:R-:W-:Y:S02]  /*1a9e0*/  FFMA.FTZ R185, R25, c[0x0][0x2d0], -R5 ;  /* 0x0000b40019b97a23 */ /* 0x000fe40000010805 */
[----:B------:R-:W-:Y:S01]  /*1a9f0*/  FMUL.FTZ R5, R102, R113 ;  /* 0x0000007166057220 */ /* 0x000fe20000410000 */
[----:B------:R-:W-:Y:S01]  /*1aa00*/  F2FP.BF16.PACK_AB R113, R223, R221 ;  /* 0x000000dddf71723e */ /* 0x000fe200000010ff */
[----:B------:R1:W4:Y:S01]  /*1aa10*/  MUFU.EX2 R242, R3 ;  /* 0x0000000300f27308 */ /* 0x0003220000000800 */
[----:B------:R-:W-:Y:S02]  /*1aa20*/  FMUL.FTZ R25, R100, R133 ;  /* 0x0000008564197220 */ /* 0x000fe40000410000 */
[C---:B------:R-:W-:Y:S02]  /*1aa30*/  FMUL.FTZ R27, R0.reuse, R135 ;  /* 0x00000087001b7220 */ /* 0x040fe40000410000 */
[C---:B------:R-:W-:Y:S02]  /*1aa40*/  FMUL.FTZ R30, R0.reuse, R138 ;  /* 0x0000008a001e7220 */ /* 0x040fe40000410000 */
[C---:B------:R-:W-:Y:S02]  /*1aa50*/  FMUL.FTZ R31, R0.reuse, R139 ;  /* 0x0000008b001f7220 */ /* 0x040fe40000410000 */
[C---:B------:R-:W-:Y:S01]  /*1aa60*/  FMUL.FTZ R42, R0.reuse, R150 ;  /* 0x00000096002a7220 */ /* 0x040fe20000410000 */
[----:B------:R-:W-:Y:S01]  /*1aa70*/  MUFU.EX2 R185, R185 ;  /* 0x000000b900b97308 */ /* 0x000fe20000000800 */
[C---:B------:R-:W-:Y:S02]  /*1aa80*/  FMUL.FTZ R43, R0.reuse, R151 ;  /* 0x00000097002b7220 */ /* 0x040fe40000410000 */
[C---:B------:R-:W-:Y:S02]  /*1aa90*/  FMUL.FTZ R46, R0.reuse, R158 ;  /* 0x0000009e002e7220 */ /* 0x040fe40000410000 */
[C---:B------:R-:W-:Y:S02]  /*1aaa0*/  FMUL.FTZ R47, R0.reuse, R159 ;  /* 0x0000009f002f7220 */ /* 0x040fe40000410000 */
[----:B--2---:R-:W-:Y:S02]  /*1aab0*/  FFMA.FTZ R103, R215, c[0x0][0x2d0], -R169 ;  /* 0x0000b400d7677a23 */ /* 0x004fe400000108a9 */
[C---:B------:R-:W-:Y:S02]  /*1aac0*/  FMUL.FTZ R58, R0.reuse, R58 ;  /* 0x0000003a003a7220 */ /* 0x040fe40000410000 */
[----:B------:R2:W-:Y:S01]  /*1aad0*/  MUFU.EX2 R215, R103 ;  /* 0x0000006700d77308 */ /* 0x0005e20000000800 */
[----:B------:R-:W-:Y:S02]  /*1aae0*/  FMUL.FTZ R59, R0, R59 ;  /* 0x0000003b003b7220 */ /* 0x000fe40000410000 */
[----:B-1----:R-:W-:Y:S01]  /*1aaf0*/  FMUL.FTZ R3, R2, c[0x0][0x2d0] ;  /* 0x0000b40002037a20 */ /* 0x002fe20000410000 */
[----:B----4-:R-:W-:Y:S01]  /*1ab00*/  F2FP.BF16.PACK_AB R118, R242, R236 ;  /* 0x000000ecf276723e */ /* 0x010fe200000010ff */
[C---:B------:R-:W-:Y:S02]  /*1ab10*/  FMUL.FTZ R62, R0.reuse, R62 ;  /* 0x0000003e003e7220 */ /* 0x040fe40000410000 */
[--C-:B------:R-:W-:Y:S02]  /*1ab20*/  FFMA.FTZ R6, R189, c[0x0][0x2d0], -R3.reuse ;  /* 0x0000b400bd067a23 */ /* 0x100fe40000010803 */
[--C-:B------:R-:W-:Y:S02]  /*1ab30*/  FFMA.FTZ R7, R207, c[0x0][0x2d0], -R3.reuse ;  /* 0x0000b400cf077a23 */ /* 0x100fe40000010803 */
[----:B------:R1:W4:Y:S01]  /*1ab40*/  MUFU.EX2 R188, R6 ;  /* 0x0000000600bc7308 */ /* 0x0003220000000800 */
[C---:B------:R-:W-:Y:S02]  /*1ab50*/  FMUL.FTZ R63, R0.reuse, R63 ;  /* 0x0000003f003f7220 */ /* 0x040fe40000410000 */
[C---:B------:R-:W-:Y:S02]  /*1ab60*/  FMUL.FTZ R74, R0.reuse, R74 ;  /* 0x0000004a004a7220 */ /* 0x040fe40000410000 */
[C---:B------:R-:W-:Y:S02]  /*1ab70*/  FMUL.FTZ R75, R0.reuse, R75 ;  /* 0x0000004b004b7220 */ /* 0x040fe40000410000 */
[C---:B------:R-:W-:Y:S02]  /*1ab80*/  FMUL.FTZ R78, R0.reuse, R78 ;  /* 0x0000004e004e7220 */ /* 0x040fe40000410000 */
[C---:B------:R-:W-:Y:S01]  /*1ab90*/  FMUL.FTZ R79, R0.reuse, R79 ;  /* 0x0000004f004f7220 */ /* 0x040fe20000410000 */
[----:B------:R5:W-:Y:S01]  /*1aba0*/  MUFU.EX2 R235, R7 ;  /* 0x0000000700eb7308 */ /* 0x000be20000000800 */
[----:B------:R-:W-:Y:S02]  /*1abb0*/  FMUL.FTZ R90, R0, R90 ;  /* 0x0000005a005a7220 */ /* 0x000fe40000410000 */
[----:B--2---:R-:W-:Y:S02]  /*1abc0*/  FFMA.FTZ R103, R214, c[0x0][0x2d0], -R3 ;  /* 0x0000b400d6677a23 */ /* 0x004fe40000010803 */
[C---:B------:R-:W-:Y:S02]  /*1abd0*/  FMUL.FTZ R91, R0.reuse, R91 ;  /* 0x0000005b005b7220 */ /* 0x040fe40000410000 */
[C---:B------:R-:W-:Y:S02]  /*1abe0*/  FMUL.FTZ R94, R0.reuse, R94 ;  /* 0x0000005e005e7220 */ /* 0x040fe40000410000 */
[----:B------:R-:W-:Y:S02]  /*1abf0*/  FMUL.FTZ R95, R0, R95 ;  /* 0x0000005f005f7220 */ /* 0x000fe40000410000 */
[----:B------:R-:W-:Y:S01]  /*1ac00*/  FFMA.FTZ R135, R100, R249, R190 ;  /* 0x000000f964877223 */ /* 0x000fe200000100be */
[----:B------:R-:W-:Y:S01]  /*1ac10*/  F2FP.BF16.PACK_AB R100, R229, R226 ;  /* 0x000000e2e564723e */ /* 0x000fe200000010ff */
[----:B------:R-:W-:Y:S02]  /*1ac20*/  FFMA.FTZ R133, R180, c[0x0][0x2d0], -R169 ;  /* 0x0000b400b4857a23 */ /* 0x000fe400000108a9 */
[--C-:B-1----:R-:W-:Y:S01]  /*1ac30*/  FFMA.FTZ R6, R209, c[0x0][0x2d0], -R3.reuse ;  /* 0x0000b400d1067a23 */ /* 0x102fe20000010803 */
[----:B------:R-:W-:Y:S01]  /*1ac40*/  MUFU.EX2 R180, R187 ;  /* 0x000000bb00b47308 */ /* 0x000fe20000000800 */
[----:B------:R-:W-:Y:S02]  /*1ac50*/  FFMA.FTZ R134, R105, c[0x0][0x2d0], -R3 ;  /* 0x0000b40069867a23 */ /* 0x000fe40000010803 */
[----:B------:R-:W-:Y:S02]  /*1ac60*/  FFMA.FTZ R105, R102, R243, R222 ;  /* 0x000000f366697223 */ /* 0x000fe400000100de */
[----:B----4-:R-:W-:Y:S02]  /*1ac70*/  FFMA.FTZ R0, R0, R250, R188 ;  /* 0x000000fa00007223 */ /* 0x010fe400000100bc */
[----:B------:R-:W-:Y:S02]  /*1ac80*/  FADD.FTZ R137, R224, R105 ;  /* 0x00000069e0897221 */ /* 0x000fe40000010000 */
[----:B-----5:R-:W-:Y:S01]  /*1ac90*/  FMUL.FTZ R7, R101, R115 ;  /* 0x0000007365077220 */ /* 0x020fe20000410000 */
[----:B------:R1:W2:Y:S01]  /*1aca0*/  MUFU.EX2 R233, R6 ;  /* 0x0000000600e97308 */ /* 0x0002a20000000800 */
[----:B------:R-:W-:Y:S01]  /*1acb0*/  F2FP.BF16.PACK_AB R115, R240, R237 ;  /* 0x000000edf073723e */ /* 0x000fe200000010ff */
[----:B------:R-:W-:Y:S04]  /*1acc0*/  FADD.FTZ R105, R234, R135 ;  /* 0x00000087ea697221 */ /* 0x000fe80000010000 */
[----:B------:R-:W-:Y:S04]  /*1acd0*/  FADD.FTZ R172, R236, R105 ;  /* 0x00000069ecac7221 */ /* 0x000fe80000010000 */
[----:B------:R4:W-:Y:S10]  /*1ace0*/  MUFU.EX2 R209, R103 ;  /* 0x0000006700d17308 */ /* 0x0009f40000000800 */
[----:B------:R-:W-:Y:S01]  /*1acf0*/  MUFU.EX2 R187, R176 ;  /* 0x000000b000bb7308 */ /* 0x000fe20000000800 */
[--C-:B-1----:R-:W-:Y:S01]  /*1ad00*/  FFMA.FTZ R6, R206, c[0x0][0x2d0], -R3.reuse ;  /* 0x0000b400ce067a23 */ /* 0x102fe20000010803 */
[C---:B--2---:R-:W-:Y:S01]  /*1ad10*/  F2FP.BF16.PACK_AB R117, R233.reuse, R188 ;  /* 0x000000bce975723e */ /* 0x044fe200000010ff */
[----:B------:R-:W-:Y:S07]  /*1ad20*/  FADD.FTZ R0, R233, R0 ;  /* 0x00000000e9007221 */ /* 0x000fee0000010000 */
[----:B------:R1:W2:Y:S01]  /*1ad30*/  MUFU.EX2 R239, R6 ;  /* 0x0000000600ef7308 */ /* 0x0002a20000000800 */
[----:B------:R-:W-:Y:S02]  /*1ad40*/  FADD.FTZ R0, R235, R0 ;  /* 0x00000000eb007221 */ /* 0x000fe40000010000 */
[----:B----4-:R-:W-:Y:S07]  /*1ad50*/  FFMA.FTZ R103, R213, c[0x0][0x2d0], -R3 ;  /* 0x0000b400d5677a23 */ /* 0x010fee0000010803 */
[----:B------:R4:W-:Y:S10]  /*1ad60*/  MUFU.EX2 R210, R103 ;  /* 0x0000006700d27308 */ /* 0x0009f40000000800 */
[----:B------:R-:W-:Y:S01]  /*1ad70*/  MUFU.EX2 R188, R184 ;  /* 0x000000b800bc7308 */ /* 0x000fe20000000800 */
[----:B-1----:R-:W-:Y:S01]  /*1ad80*/  FMUL.FTZ R6, R101, R114 ;  /* 0x0000007265067220 */ /* 0x002fe20000410000 */
[----:B------:R-:W-:Y:S01]  /*1ad90*/  F2FP.BF16.PACK_AB R114, R241, R238 ;  /* 0x000000eef172723e */ /* 0x000fe200000010ff */
[C---:B--2---:R-:W-:Y:S01]  /*1ada0*/  FADD.FTZ R0, R239.reuse, R0 ;  /* 0x00000000ef007221 */ /* 0x044fe20000010000 */
[----:B------:R-:W-:Y:S06]  /*1adb0*/  F2FP.BF16.PACK_AB R119, R239, R235 ;  /* 0x000000ebef77723e */ /* 0x000fec00000010ff */
[----:B------:R-:W-:Y:S01]  /*1adc0*/  MUFU.EX2 R184, R177 ;  /* 0x000000b100b87308 */ /* 0x000fe20000000800 */
[-C--:B------:R-:W-:Y:S05]  /*1add0*/  HMMA.16816.F32.BF16 R4, R112, R20.reuse, R4 ;  /* 0x000000147004723c */ /* 0x080fea0000041804 */
[----:B----4-:R-:W-:Y:S03]  /*1ade0*/  FFMA.FTZ R103, R216, c[0x0][0x2d0], -R169 ;  /* 0x0000b400d8677a23 */ /* 0x010fe600000108a9 */
[C---:B------:R-:W-:Y:S01]  /*1adf0*/  HMMA.16816.F32.BF16 R8, R116.reuse, R20, R8 ;  /* 0x000000147408723c */ /* 0x040fe20000041808 */
[----:B------:R1:W-:Y:S06]  /*1ae00*/  MUFU.EX2 R207, R103 ;  /* 0x0000006700cf7308 */ /* 0x0003ec0000000800 */
[----:B------:R-:W-:Y:S01]  /*1ae10*/  FMUL.FTZ R20, R102, R128 ;  /* 0x0000008066147220 */ /* 0x000fe20000410000 */
[-C--:B------:R-:W-:Y:S03]  /*1ae20*/  HMMA.16816.F32.BF16 R12, R116, R22.reuse, R12 ;  /* 0x00000016740c723c */ /* 0x080fe6000004180c */
[----:B------:R-:W-:Y:S01]  /*1ae30*/  MUFU.EX2 R176, R132 ;  /* 0x0000008400b07308 */ /* 0x000fe20000000800 */
[----:B------:R-:W-:Y:S02]  /*1ae40*/  FFMA.FTZ R128, R212, c[0x0][0x2d0], -R3 ;  /* 0x0000b400d4807a23 */ /* 0x000fe40000010803 */
[----:B------:R-:W-:Y:S02]  /*1ae50*/  FMUL.FTZ R21, R102, R129 ;  /* 0x0000008166157220 */ /* 0x000fe40000410000 */
[C---:B------:R-:W-:Y:S04]  /*1ae60*/  HMMA.16816.F32.BF16 R16, R112.reuse, R22, R16 ;  /* 0x000000167010723c */ /* 0x040fe80000041810 */
[----:B------:R-:W-:Y:S01]  /*1ae70*/  FFMA.FTZ R129, R182, c[0x0][0x2d0], -R169 ;  /* 0x0000b400b6817a23 */ /* 0x000fe200000108a9 */
[----:B------:R-:W2:Y:S02]  /*1ae80*/  MUFU.EX2 R175, R133 ;  /* 0x0000008500af7308 */ /* 0x000ea40000000800 */
[C---:B------:R-:W-:Y:S02]  /*1ae90*/  FMUL.FTZ R22, R101.reuse, R130 ;  /* 0x0000008265167220 */ /* 0x040fe40000410000 */
[----:B------:R-:W-:Y:S03]  /*1aea0*/  FMUL.FTZ R23, R101, R131 ;  /* 0x0000008365177220 */ /* 0x000fe60000410000 */
[----:B------:R-:W-:Y:S02]  /*1aeb0*/  FFMA.FTZ R131, R211, c[0x0][0x2d0], -R3 ;  /* 0x0000b400d3837a23 */ /* 0x000fe40000010803 */
[--C-:B------:R-:W-:Y:S01]  /*1aec0*/  FFMA.FTZ R130, R183, c[0x0][0x2d0], -R169.reuse ;  /* 0x0000b400b7827a23 */ /* 0x100fe200000108a9 */
[----:B------:R-:W-:Y:S01]  /*1aed0*/  MUFU.EX2 R181, R129 ;  /* 0x0000008100b57308 */ /* 0x000fe20000000800 */
[-C--:B------:R-:W-:Y:S03]  /*1aee0*/  HMMA.16816.F32.BF16 R20, R112, R36.reuse, R20 ;  /* 0x000000247014723c */ /* 0x080fe60000041814 */
[----:B-1----:R-:W-:Y:S05]  /*1aef0*/  FFMA.FTZ R103, R217, c[0x0][0x2d0], -R169 ;  /* 0x0000b400d9677a23 */ /* 0x002fea00000108a9 */
[C---:B------:R-:W-:Y:S01]  /*1af00*/  HMMA.16816.F32.BF16 R24, R116.reuse, R36, R24 ;  /* 0x000000247418723c */ /* 0x040fe20000041818 */
[----:B------:R-:W-:Y:S03]  /*1af10*/  MUFU.EX2 R177, R131 ;  /* 0x0000008300b17308 */ /* 0x000fe60000000800 */
[----:B--2---:R-:W-:Y:S03]  /*1af20*/  F2FP.BF16.PACK_AB R170, R175, R176 ;  /* 0x000000b0afaa723e */ /* 0x004fe600000010ff */
[C---:B------:R-:W-:Y:S01]  /*1af30*/  FMUL.FTZ R36, R102.reuse, R144 ;  /* 0x0000009066247220 */ /* 0x040fe20000410000 */
[-C--:B------:R-:W-:Y:S03]  /*1af40*/  HMMA.16816.F32.BF16 R28, R116, R38.reuse, R28 ;  /* 0x00000026741c723c */ /* 0x080fe6000004181c */
[----:B------:R-:W-:Y:S01]  /*1af50*/  MUFU.EX2 R182, R179 ;  /* 0x000000b300b67308 */ /* 0x000fe20000000800 */
[----:B------:R-:W-:Y:S01]  /*1af60*/  FMUL.FTZ R37, R102, R145 ;  /* 0x0000009166257220 */ /* 0x000fe20000410000 */
[----:B------:R-:W-:Y:S03]  /*1af70*/  F2FP.BF16.PACK_AB R102, R232, R230 ;  /* 0x000000e6e866723e */ /* 0x000fe600000010ff */
[C---:B------:R-:W-:Y:S05]  /*1af80*/  HMMA.16816.F32.BF16 R32, R112.reuse, R38, R32 ;  /* 0x000000267020723c */ /* 0x040fea0000041820 */
[----:B------:R-:W1:Y:S02]  /*1af90*/  MUFU.EX2 R179, R130 ;  /* 0x0000008200b37308 */ /* 0x000e640000000800 */
[C---:B------:R-:W-:Y:S02]  /*1afa0*/  FMUL.FTZ R38, R101.reuse, R146 ;  /* 0x0000009265267220 */ /* 0x040fe40000410000 */
[----:B------:R-:W-:Y:S06]  /*1afb0*/  FMUL.FTZ R39, R101, R147 ;  /* 0x0000009365277220 */ /* 0x000fec0000410000 */
[----:B------:R-:W-:Y:S01]  /*1afc0*/  MUFU.EX2 R183, R178 ;  /* 0x000000b200b77308 */ /* 0x000fe20000000800 */
[-C--:B---3--:R-:W-:Y:S08]  /*1afd0*/  HMMA.16816.F32.BF16 R36, R112, R120.reuse, R36 ;  /* 0x000000787024723c */ /* 0x088ff00000041824 */
[C---:B------:R-:W-:Y:S01]  /*1afe0*/  HMMA.16816.F32.BF16 R40, R116.reuse, R120, R40 ;  /* 0x000000787428723c */ /* 0x040fe20000041828 */
[----:B------:R2:W3:Y:S03]  /*1aff0*/  MUFU.EX2 R178, R128 ;  /* 0x0000008000b27308 */ /* 0x0004e60000000800 */
[----:B-1----:R-:W-:Y:S04]  /*1b000*/  F2FP.BF16.PACK_AB R168, R181, R179 ;  /* 0x000000b3b5a8723e */ /* 0x002fe800000010ff */
[-C--:B------:R-:W-:Y:S03]  /*1b010*/  HMMA.16816.F32.BF16 R44, R116, R122.reuse, R44 ;  /* 0x0000007a742c723c */ /* 0x080fe6000004182c */
[----:B------:R1:W-:Y:S05]  /*1b020*/  MUFU.EX2 R206, R103 ;  /* 0x0000006700ce7308 */ /* 0x0003ea0000000800 */
[C---:B------:R-:W-:Y:S01]  /*1b030*/  HMMA.16816.F32.BF16 R48, R112.reuse, R122, R48 ;  /* 0x0000007a7030723c */ /* 0x040fe20000041830 */
[----:B------:R-:W4:Y:S04]  /*1b040*/  LDSM.16.MT88.4 R120, [R167+0xc00] ;  /* 0x000c0000a778783b */ /* 0x000f280000004200 */
[----:B------:R-:W-:Y:S04]  /*1b050*/  MUFU.EX2 R174, R134 ;  /* 0x0000008600ae7308 */ /* 0x000fe80000000800 */
[----:B--2---:R-:W-:Y:S03]  /*1b060*/  LDSM.16.MT88.4 R128, [R166+0x800] ;  /* 0x00080000a680783b */ /* 0x004fe60000004200 */
[----:B---3--:R-:W-:Y:S01]  /*1b070*/  F2FP.BF16.PACK_AB R169, R177, R178 ;  /* 0x000000b2b1a9723e */ /* 0x008fe200000010ff */
[--C-:B-1----:R-:W-:Y:S04]  /*1b080*/  FFMA.FTZ R103, R220, c[0x0][0x2d0], -R3.reuse ;  /* 0x0000b400dc677a23 */ /* 0x102fe80000010803 */
[----:B------:R1:W-:Y:S01]  /*1b090*/  MUFU.EX2 R191, R103 ;  /* 0x0000006700bf7308 */ /* 0x0003e20000000800 */
[-C--:B----4-:R-:W-:Y:S03]  /*1b0a0*/  HMMA.16816.F32.BF16 R52, R112, R120.reuse, R52 ;  /* 0x000000787034723c */ /* 0x090fe60000041834 */
[--C-:B-1----:R-:W-:Y:S05]  /*1b0b0*/  FFMA.FTZ R103, R219, c[0x0][0x2d0], -R3.reuse ;  /* 0x0000b400db677a23 */ /* 0x102fea0000010803 */
[C---:B------:R-:W-:Y:S01]  /*1b0c0*/  HMMA.16816.F32.BF16 R56, R116.reuse, R120, R56 ;  /* 0x000000787438723c */ /* 0x040fe20000041838 */
[----:B------:R1:W-:Y:S03]  /*1b0d0*/  MUFU.EX2 R189, R103 ;  /* 0x0000006700bd7308 */ /* 0x0003e60000000800 */
[----:B------:R-:W-:Y:S02]  /*1b0e0*/  FFMA.FTZ R3, R104, c[0x0][0x2d0], -R3 ;  /* 0x0000b40068037a23 */ /* 0x000fe40000010803 */
[----:B------:R-:W-:Y:S01]  /*1b0f0*/  FFMA.FTZ R104, R101, R245, R221 ;  /* 0x000000f565687223 */ /* 0x000fe200000100dd */
[----:B------:R-:W-:Y:S01]  /*1b100*/  F2FP.BF16.PACK_AB R101, R227, R225 ;  /* 0x000000e1e365723e */ /* 0x000fe200000010ff */
[-C--:B------:R-:W-:Y:S03]  /*1b110*/  HMMA.16816.F32.BF16 R60, R116, R122.reuse, R60 ;  /* 0x0000007a743c723c */ /* 0x080fe6000004183c */
[----:B------:R-:W2:Y:S01]  /*1b120*/  MUFU.EX2 R173, R3 ;  /* 0x0000000300ad7308 */ /* 0x000ea20000000800 */
[----:B------:R-:W-:Y:S02]  /*1b130*/  FADD.FTZ R136, R223, R104 ;  /* 0x00000068df887221 */ /* 0x000fe40000010000 */
[----:B------:R-:W-:Y:S02]  /*1b140*/  FADD.FTZ R104, R238, R137 ;  /* 0x00000089ee687221 */ /* 0x000fe40000010000 */
[C---:B------:R-:W-:Y:S01]  /*1b150*/  HMMA.16816.F32.BF16 R64, R112.reuse, R122, R64 ;  /* 0x0000007a7040723c */ /* 0x040fe20000041840 */
[----:B------:R-:W3:Y:S03]  /*1b160*/  LDSM.16.MT88.4 R120, [R166+0x1800] ;  /* 0x00180000a678783b */ /* 0x000ee60000004200 */
[----:B------:R-:W-:Y:S01]  /*1b170*/  FADD.FTZ R105, R241, R104 ;  /* 0x00000068f1697221 */ /* 0x000fe20000010000 */
[----:B-1----:R-:W-:Y:S02]  /*1b180*/  F2FP.BF16.PACK_AB R103, R231, R228 ;  /* 0x000000e4e767723e */ /* 0x002fe400000010ff */
[----:B--2---:R-:W-:Y:S01]  /*1b190*/  F2FP.BF16.PACK_AB R171, R173, R174 ;  /* 0x000000aeadab723e */ /* 0x004fe200000010ff */
[----:B------:R-:W-:Y:S04]  /*1b1a0*/  FADD.FTZ R3, R237, R136 ;  /* 0x00000088ed037221 */ /* 0x000fe80000010000 */
[----:B------:R-:W-:Y:S02]  /*1b1b0*/  FADD.FTZ R104, R240, R3 ;  /* 0x00000003f0687221 */ /* 0x000fe40000010000 */
[----:B------:R-:W-:Y:S04]  /*1b1c0*/  FADD.FTZ R3, R226, R105 ;  /* 0x00000069e2037221 */ /* 0x000fe80000010000 */
[----:B------:R-:W-:Y:S01]  /*1b1d0*/  FADD.FTZ R3, R229, R3 ;  /* 0x00000003e5037221 */ /* 0x000fe20000010000 */
[-C--:B---3--:R-:W-:Y:S08]  /*1b1e0*/  HMMA.16816.F32.BF16 R68, R112, R120.reuse, R68 ;  /* 0x000000787044723c */ /* 0x088ff00000041844 */
[C---:B------:R-:W-:Y:S08]  /*1b1f0*/  HMMA.16816.F32.BF16 R72, R116.reuse, R120, R72 ;  /* 0x000000787448723c */ /* 0x040ff00000041848 */
[-C--:B------:R-:W-:Y:S08]  /*1b200*/  HMMA.16816.F32.BF16 R76, R116, R122.reuse, R76 ;  /* 0x0000007a744c723c */ /* 0x080ff0000004184c */
[C---:B------:R-:W-:Y:S01]  /*1b210*/  HMMA.16816.F32.BF16 R80, R112.reuse, R122, R80 ;  /* 0x0000007a7050723c */ /* 0x040fe20000041850 */
[----:B------:R-:W1:Y:S07]  /*1b220*/  LDSM.16.MT88.4 R120, [R167+0x1800] ;  /* 0x00180000a778783b */ /* 0x000e6e0000004200 */
[-C--:B-1----:R-:W-:Y:S08]  /*1b230*/  HMMA.16816.F32.BF16 R84, R112, R120.reuse, R84 ;  /* 0x000000787054723c */ /* 0x082ff00000041854 */
[C---:B------:R-:W-:Y:S08]  /*1b240*/  HMMA.16816.F32.BF16 R88, R116.reuse, R120, R88 ;  /* 0x000000787458723c */ /* 0x040ff00000041858 */
[-C--:B------:R-:W-:Y:S07]  /*1b250*/  HMMA.16816.F32.BF16 R92, R116, R122.reuse, R92 ;  /* 0x0000007a745c723c */ /* 0x080fee000004185c */
[----:B------:R-:W-:Y:S01]  /*1b260*/  F2FP.BF16.PACK_AB R116, R215, R208 ;  /* 0x000000d0d774723e */ /* 0x000fe200000010ff */
[----:B------:R-:W-:Y:S01]  /*1b270*/  HMMA.16816.F32.BF16 R96, R112, R122, R96 ;  /* 0x0000007a7060723c */ /* 0x000fe20000041860 */
[----:B------:R-:W1:Y:S03]  /*1b280*/  LDSM.16.MT88.4 R112, [R166+0x400] ;  /* 0x00040000a670783b */ /* 0x000e660000004200 */
[----:B------:R-:W-:Y:S02]  /*1b290*/  F2FP.BF16.PACK_AB R117, R210, R209 ;  /* 0x000000d1d275723e */ /* 0x000fe400000010ff */
[----:B------:R-:W-:Y:S02]  /*1b2a0*/  F2FP.BF16.PACK_AB R118, R206, R207 ;  /* 0x000000cfce76723e */ /* 0x000fe400000010ff */
[----:B------:R-:W-:Y:S01]  /*1b2b0*/  F2FP.BF16.PACK_AB R119, R189, R191 ;  /* 0x000000bfbd77723e */ /* 0x000fe200000010ff */
[----:B------:R-:W2:Y:S01]  /*1b2c0*/  LDSM.16.MT88.4 R120, [R167+0x400] ;  /* 0x00040000a778783b */ /* 0x000ea20000004200 */
        /* <DEDUP_REMOVED lines=26> */
[----:B------:R-:W-:Y:S07]  /*1b470*/  HMMA.16816.F32.BF16 R96, R100, R126, R96 ;  /* 0x0000007e6460723c */ /* 0x000fee0000041860 */
[----:B------:R-:W-:Y:S02]  /*1b480*/  F2FP.BF16.PACK_AB R100, R186, R180 ;  /* 0x000000b4ba64723e */ /* 0x000fe400000010ff */
[----:B------:R-:W-:Y:S03]  /*1b490*/  F2FP.BF16.PACK_AB R101, R183, R182 ;  /* 0x000000b6b765723e */ /* 0x000fe600000010ff */
[----:B------:R-:W-:Y:S02]  /*1b4a0*/  F2FP.BF16.PACK_AB R102, R188, R185 ;  /* 0x000000b9bc66723e */ /* 0x000fe400000010ff */
[----:B------:R-:W-:Y:S07]  /*1b4b0*/  F2FP.BF16.PACK_AB R103, R187, R184 ;  /* 0x000000b8bb67723e */ /* 0x000fee00000010ff */
        /* <DEDUP_REMOVED lines=59> */
[----:B------:R-:W-:-:S05]  /*1b870*/  @P0 BRA `(.L_x_860) ;  /* 0xffffcfb000000947 */ /* 0x000fca000383ffff */
.L_x_855:
[----:B------:R-:W2:Y:S02]  /*1b880*/  LDL R0, [R1+0x18] ;  /* 0x0000180001007983 */ /* 0x000ea40000100800 */
[----:B--2---:R-:W-:-:S13]  /*1b890*/  ISETP.GE.AND P0, PT, R205, R0, PT ;  /* 0x00000000cd00720c */ /* 0x004fda0003f06270 */
[----:B------:R-:W-:Y:S05]  /*1b8a0*/  @!P0 BRA `(.L_x_861) ;  /* 0x000042b000008947 */ /* 0x000fea0003800000 */
[----:B------:R-:W-:Y:S01]  /*1b8b0*/  IMAD.MOV.U32 R101, RZ, RZ, R107 ;  /* 0x000000ffff657224 */ /* 0x000fe200078e006b */
[----:B------:R-:W-:Y:S01]  /*1b8c0*/  MOV R104, R103 ;  /* 0x0000006700687202 */ /* 0x000fe20000000f00 */
[----:B------:R-:W-:Y:S01]  /*1b8d0*/  IMAD.MOV.U32 R100, RZ, RZ, R108 ;  /* 0x000000ffff647224 */ /* 0x000fe200078e006c */
[----:B------:R-:W-:Y:S02]  /*1b8e0*/  MOV R102, R106 ;  /* 0x0000006a00667202 */ /* 0x000fe40000000f00 */
.L_x_880:
[----:B------:R-:W-:Y:S04]  /*1b8f0*/  DEPBAR.LE SB0, 0x0 ;  /* 0x000080000000791a */ /* 0x000fe80000000000 */
[----:B------:R-:W-:Y:S01]  /*1b900*/  WARPSYNC 0xffffffff ;  /* 0xffffffff00007948 */ /* 0x000fe20003800000 */
[----:B------:R-:W-:Y:S01]  /*1b910*/  BAR.SYNC.DEFER_BLOCKING 0x0 ;  /* 0x0000000000007b1d */ /* 0x000fe20000010000 */
[----:B------:R-:W-:Y:S01]  /*1b920*/  SHF.R.S32.HI R0, RZ, 0x1f, R205 ;  /* 0x0000001fff007819 */ /* 0x000fe200000114cd */
[----:B------:R-:W-:Y:S01]  /*1b930*/  IMAD.WIDE.U32 R2, R205, c[0x0][0x208], RZ ;  /* 0x00008200cd027a25 */ /* 0x000fe200078e00ff */
[C---:B------:R-:W-:Y:S02]  /*1b940*/  LOP3.LUT P5, RZ, R203.reuse, 0x100, RZ, 0xc0, !PT ;  /* 0x00000100cbff7812 */ /* 0x040fe400078ac0ff */
[C---:B------:R-:W-:Y:S01]  /*1b950*/  LOP3.LUT P4, RZ, R203.reuse, 0x80, RZ, 0xc0, !PT ;  /* 0x00000080cbff7812 */ /* 0x040fe2000788c0ff */
[----:B------:R-:W-:Y:S01]  /*1b960*/  IMAD R0, R0, c[0x0][0x208], RZ ;  /* 0x0000820000007a24 */ /* 0x000fe200078e02ff */
[----:B------:R-:W-:Y:S03]  /*1b970*/  LOP3.LUT P3, RZ, R203, 0x40, RZ, 0xc0, !PT ;  /* 0x00000040cbff7812 */ /* 0x000fe6000786c0ff */
[----:B------:R-:W-:Y:S05]  /*1b980*/  IMAD R0, R205, c[0x0][0x20c], R0 ;  /* 0x00008300cd007a24 */ /* 0x000fea00078e0200 */
[----:B------:R-:W-:Y:S01]  /*1b990*/  IADD3 R12, R3, R0, RZ ;  /* 0x00000000030c7210 */ /* 0x000fe20007ffe0ff */
[----:B------:R-:W-:Y:S01]  /*1b9a0*/  IMAD.WIDE.U32 R2, R2, 0x30, RZ ;  /* 0x0000003002027825 */ /* 0x000fe200078e00ff */
[----:B------:R-:W-:Y:S01]  /*1b9b0*/  LDSM.16.M88.4 R48, [R192] ;  /* 0x00000000c030783b */ /* 0x000fe20000000200 */
[----:B------:R-:W-:Y:S07]  /*1b9c0*/  BSSY B0, `(.L_x_862) ;  /* 0x000010e000007945 */ /* 0x000fee0003800000 */
        /* <DEDUP_REMOVED lines=11> */
[----:B------:R-:W-:Y:S01]  /*1ba80*/  IMAD R16, R12, 0x30, RZ ;  /* 0x000000300c107824 */ /* 0x000fe200078e02ff */
[----:B------:R-:W-:Y:S01]  /*1ba90*/  @!P1 MOV R0, c[0x0][0x208] ;  /* 0x0000820000009a02 */ /* 0x000fe20000000f00 */
[-C--:B------:R-:W-:Y:S03]  /*1baa0*/  HMMA.16816.F32.BF16 R12, R44, R18.reuse, RZ ;  /* 0x000000122c0c723c */ /* 0x080fe600000418ff */
[C---:B------:R-:W-:Y:S02]  /*1bab0*/  @!P1 LEA R24, P0, R0.reuse, R2, 0x5 ;  /* 0x0000000200189211 */ /* 0x040fe400078028ff */
[----:B------:R-:W2:Y:S01]  /*1bac0*/  LDSM.16.M88.4 R180, [R193+0x1000] ;  /* 0x00100000c1b4783b */ /* 0x000ea20000000200 */
[----:B------:R-:W-:Y:S02]  /*1bad0*/  @!P1 MOV R17, c[0x0][0x20c] ;  /* 0x0000830000119a02 */ /* 0x000fe40000000f00 */
[----:B------:R-:W-:Y:S04]  /*1bae0*/  IADD3 R3, R3, R16, RZ ;  /* 0x0000001003037210 */ /* 0x000fe80007ffe0ff */
[----:B------:R-:W-:Y:S01]  /*1baf0*/  @!P1 LEA.HI.X R28, R0, R3, R17, 0x5, P0 ;  /* 0x00000003001c9211 */ /* 0x000fe200000f2c11 */
        /* <DEDUP_REMOVED lines=13> */
[----:B------:R4:W-:Y:S06]  /*1bbd0*/  LDGSTS.E.BYPASS.LTC128B.128 [R204+0x1880], [R2.64], !P5 ;  /* 0x0188000002cc7fae */ /* 0x0009ec000e901d46 */
[----:B------:R-:W-:Y:S02]  /*1bbe0*/  @!P1 IADD3.X R32, R28, R248, RZ, P0, !PT ;  /* 0x000000f81c209210 */ /* 0x000fe400007fe4ff */
[-C--:B------:R-:W-:Y:S01]  /*1bbf0*/  HMMA.16816.F32.BF16 R28, R44, R34.reuse, RZ ;  /* 0x000000222c1c723c */ /* 0x080fe200000418ff */
[----:B------:R4:W-:Y:S02]  /*1bc00*/  LDGSTS.E.BYPASS.LTC128B.128 [R204+0x2480], [R2.64+0x40], !P4 ;  /* 0x0248004002cc7fae */ /* 0x0009e4000e101d46 */
[C---:B------:R-:W-:Y:S04]  /*1bc10*/  @!P1 LEA R36, P0, R0.reuse, c[0x0][0x1f8], 0x1 ;  /* 0x00007e0000249a11 */ /* 0x040fe800078008ff */
[----:B------:R-:W-:Y:S02]  /*1bc20*/  @!P1 LEA.HI.X R37, R0, c[0x0][0x1fc], R32, 0x1, P0 ;  /* 0x00007f0000259a11 */ /* 0x000fe400000f0c20 */
[C---:B------:R-:W-:Y:S01]  /*1bc30*/  HMMA.16816.F32.BF16 R32, R48.reuse, R34, RZ ;  /* 0x000000223020723c */ /* 0x040fe200000418ff */
[----:B------:R4:W-:Y:S08]  /*1bc40*/  LDGSTS.E.BYPASS.LTC128B.128 [R204+0x3080], [R2.64+0x80], !P3 ;  /* 0x0308008002cc7fae */ /* 0x0009f0000d901d46 */
[----:B------:R1:W-:Y:S08]  /*1bc50*/  @!P1 LDGSTS.E.BYPASS.LTC128B.128 [R204+0x2080], [R36.64], !P5 ;  /* 0x0208000024cc9fae */ /* 0x0003f0000e901d46 */
[----:B------:R1:W-:Y:S08]  /*1bc60*/  @!P1 LDGSTS.E.BYPASS.LTC128B.128 [R204+0x2c80], [R36.64+0x40], !P4 ;  /* 0x02c8004024cc9fae */ /* 0x0003f0000e101d46 */
[----:B------:R1:W-:Y:S08]  /*1bc70*/  @!P1 LDGSTS.E.BYPASS.LTC128B.128 [R204+0x3880], [R36.64+0x80], !P3 ;  /* 0x0388008024cc9fae */ /* 0x0003f0000d901d46 */
[----:B------:R-:W0:Y:S01]  /*1bc80*/  LDGDEPBAR ;  /* 0x00000000000079af */ /* 0x000e220000000000 */
[-C--:B-1----:R-:W-:Y:S08]  /*1bc90*/  HMMA.16816.F32.BF16 R36, R48, R168.reuse, RZ ;  /* 0x000000a83024723c */ /* 0x082ff000000418ff */
[C---:B------:R-:W-:Y:S08]  /*1bca0*/  HMMA.16816.F32.BF16 R40, R44.reuse, R168, RZ ;  /* 0x000000a82c28723c */ /* 0x040ff000000418ff */
[-C--:B------:R-:W-:Y:S08]  /*1bcb0*/  HMMA.16816.F32.BF16 R44, R44, R170.reuse, RZ ;  /* 0x000000aa2c2c723c */ /* 0x080ff000000418ff */
[----:B------:R-:W-:Y:S01]  /*1bcc0*/  HMMA.16816.F32.BF16 R48, R48, R170, RZ ;  /* 0x000000aa3030723c */ /* 0x000fe200000418ff */
[----:B------:R-:W-:Y:S07]  /*1bcd0*/  LDSM.16.M88.4 R168, [R192+0x2000] ;  /* 0x00200000c0a8783b */ /* 0x000fee0000000200 */
[-C--:B------:R-:W-:Y:S08]  /*1bce0*/  HMMA.16816.F32.BF16 R4, R172, R176.reuse, R4 ;  /* 0x000000b0ac04723c */ /* 0x080ff00000041804 */
        /* <DEDUP_REMOVED lines=19> */
[----:B------:R-:W-:Y:S03]  /*1be20*/  LDSM.16.M88.4 R176, [R200] ;  /* 0x00000000c8b0783b */ /* 0x000fe60000000200 */
[----:B-----5:R-:W-:Y:S04]  /*1be30*/  ISETP.GT.AND P0, PT, R205, R216, PT ;  /* 0x000000d8cd00720c */ /* 0x020fe80003f04270 */
        /* <DEDUP_REMOVED lines=52> */
[----:B----4-:R-:W-:Y:S04]  /*1c180*/  FMUL.FTZ R3, R10, c[0x0][0x320] ;  /* 0x0000c8000a037a20 */ /* 0x010fe80000410000 */
        /* <DEDUP_REMOVED lines=129> */
[--C-:B---3--:R-:W-:Y:S01]  /*1c9a0*/  @P1 IMAD.X R0, R0, 0x1, R215.reuse, P2 ;  /* 0x0000000100001824 */ /* 0x108fe200010e06d7 */
        /* <DEDUP_REMOVED lines=15> */
.L_x_863:
[----:B--234-:R-:W-:Y:S05]  /*1caa0*/  BSYNC B0 ;  /* 0x0000000000007941 */ /* 0x01cfea0003800000 */
.L_x_862:
        /* <DEDUP_REMOVED lines=35> */
.L_x_866:
[----:B------:R-:W-:Y:S04]  /*1cce0*/  MOV R8, c[0x0][0x32c] ;  /* 0x0000cb0000087a02 */ /* 0x000fe80000000f00 */
[----:B------:R-:W-:Y:S11]  /*1ccf0*/  ISETP.NE.AND P0, PT, R8, 0x1, PT ;  /* 0x000000010800780c */ /* 0x000ff60003f05270 */
[----:B------:R-:W-:Y:S02]  /*1cd00*/  @!UPT UIADD3 URZ, URZ, URZ, URZ ;  /* 0x0000003f3f3ff290 */ /* 0x000fe4000fffe03f */
[----:B------:R-:W-:Y:S05]  /*1cd10*/  @P0 IMAD.HI.U32 R8, R4, c[0x0][0x330], RZ ;  /* 0x0000cc0004080a27 */ /* 0x000fea00078e00ff */
[----:B------:R-:W-:Y:S02]  /*1cd20*/  @P0 SHF.R.U32.HI R4, RZ, c[0x0][0x334], R8 ;  /* 0x0000cd00ff040a19 */ /* 0x000fe40000011608 */
.L_x_867:
[----:B------:R-:W-:Y:S05]  /*1cd30*/  BSYNC B0 ;  /* 0x0000000000007941 */ /* 0x000fea0003800000 */
.L_x_865:
[----:B------:R-:W-:Y:S04]  /*1cd40*/  IMAD.IADD R8, R0, 0x1, -R44 ;  /* 0x0000000100087824 */ /* 0x000fe800078e0a2c */
[----:B------:R-:W-:Y:S05]  /*1cd50*/  IMAD R4, R4, c[0x0][0x32c], R8 ;  /* 0x0000cb0004047a24 */ /* 0x000fea00078e0208 */
[----:B------:R-:W-:Y:S02]  /*1cd60*/  IADD3 R8, R4, c[0x0][0x32c], RZ ;  /* 0x0000cb0004087a10 */ /* 0x000fe40007ffe0ff */
[----:B------:R-:W-:Y:S02]  /*1cd70*/  IMNMX R2, R2, R4, !PT ;  /* 0x0000000402027217 */ /* 0x000fe40007800200 */
[----:B------:R-:W-:Y:S02]  /*1cd80*/  IMNMX R3, R3, R8, PT ;  /* 0x0000000803037217 */ /* 0x000fe40003800200 */
.L_x_864:
        /* <DEDUP_REMOVED lines=31> */
[C---:B------:R-:W-:Y:S02]  /*1cf80*/  ISETP.GT.AND P0, PT, R2.reuse, 0x10, !P1 ;  /* 0x000000100200780c */ /* 0x040fe40004f04270 */
        /* <DEDUP_REMOVED lines=8> */
[C---:B------:R-:W-:Y:S02]  /*1d010*/  ISETP.GT.AND P0, PT, R2.reuse, 0x18, !P5 ;  /* 0x000000180200780c */ /* 0x040fe40006f04270 */
[----:B------:R-:W-:Y:S02]  /*1d020*/  LOP3.LUT R203, R203, 0xffffffdf, RZ, 0xc0, !PT ;  /* 0xffffffdfcbcb7812 */ /* 0x000fe400078ec0ff */
        /* <DEDUP_REMOVED lines=38> */
.L_x_870:
[----:B------:R-:W-:Y:S04]  /*1d290*/  MOV R9, c[0x0][0x32c] ;  /* 0x0000cb0000097a02 */ /* 0x000fe80000000f00 */
[----:B------:R-:W-:Y:S11]  /*1d2a0*/  ISETP.NE.AND P0, PT, R9, 0x1, PT ;  /* 0x000000010900780c */ /* 0x000ff60003f05270 */
[----:B------:R-:W-:Y:S02]  /*1d2b0*/  @!UPT UIADD3 URZ, URZ, URZ, URZ ;  /* 0x0000003f3f3ff290 */ /* 0x000fe4000fffe03f */
[----:B------:R-:W-:Y:S05]  /*1d2c0*/  @P0 IMAD.HI.U32 R9, R4, c[0x0][0x330], RZ ;  /* 0x0000cc0004090a27 */ /* 0x000fea00078e00ff */
[----:B------:R-:W-:Y:S02]  /*1d2d0*/  @P0 SHF.R.U32.HI R4, RZ, c[0x0][0x334], R9 ;  /* 0x0000cd00ff040a19 */ /* 0x000fe40000011609 */
.L_x_871:
[----:B------:R-:W-:Y:S05]  /*1d2e0*/  BSYNC B0 ;  /* 0x0000000000007941 */ /* 0x000fea0003800000 */
.L_x_869:
[----:B------:R-:W-:Y:S04]  /*1d2f0*/  IMAD.IADD R9, R0, 0x1, -R44 ;  /* 0x0000000100097824 */ /* 0x000fe800078e0a2c */
[----:B------:R-:W-:Y:S05]  /*1d300*/  IMAD R4, R4, c[0x0][0x32c], R9 ;  /* 0x0000cb0004047a24 */ /* 0x000fea00078e0209 */
[----:B------:R-:W-:Y:S02]  /*1d310*/  IADD3 R9, R4, c[0x0][0x32c], RZ ;  /* 0x0000cb0004097a10 */ /* 0x000fe40007ffe0ff */
[----:B------:R-:W-:Y:S02]  /*1d320*/  IMNMX R2, R2, R4, !PT ;  /* 0x0000000402027217 */ /* 0x000fe40007800200 */
[----:B------:R-:W-:Y:S02]  /*1d330*/  IMNMX R3, R3, R9, PT ;  /* 0x0000000903037217 */ /* 0x000fe40003800200 */
.L_x_868:
[----:B------:R-:W-:Y:S01]  /*1d340*/  LOP3.LUT P0, RZ, R203, 0x8, RZ, 0xc0, !PT ;  /* 0x00000008cbff7812 */ /* 0x000fe2000780c0ff */
[----:B------:R-:W1:Y:S03]  /*1d350*/  SHFL.IDX PT, R4, R5, 0x2, 0x1c1f ;  /* 0x005c1f0005047f89 */ /* 0x000e6600000e0000 */
        /* <DEDUP_REMOVED lines=59> */
.L_x_874:
[----:B------:R-:W-:Y:S04]  /*1d710*/  MOV R9, c[0x0][0x32c] ;  /* 0x0000cb0000097a02 */ /* 0x000fe80000000f00 */
[----:B------:R-:W-:Y:S11]  /*1d720*/  ISETP.NE.AND P0, PT, R9, 0x1, PT ;  /* 0x000000010900780c */ /* 0x000ff60003f05270 */
[----:B------:R-:W-:Y:S02]  /*1d730*/  @!UPT UIADD3 URZ, URZ, URZ, URZ ;  /* 0x0000003f3f3ff290 */ /* 0x000fe4000fffe03f */
[----:B------:R-:W-:Y:S05]  /*1d740*/  @P0 IMAD.HI.U32 R9, R4, c[0x0][0x330], RZ ;  /* 0x0000cc0004090a27 */ /* 0x000fea00078e00ff */
[----:B------:R-:W-:Y:S02]  /*1d750*/  @P0 SHF.R.U32.HI R4, RZ, c[0x0][0x334], R9 ;  /* 0x0000cd00ff040a19 */ /* 0x000fe40000011609 */
.L_x_875:
[----:B------:R-:W-:Y:S05]  /*1d760*/  BSYNC B0 ;  /* 0x0000000000007941 */ /* 0x000fea0003800000 */
.L_x_873:
[----:B------:R-:W-:Y:S04]  /*1d770*/  IMAD.IADD R9, R0, 0x1, -R44 ;  /* 0x0000000100097824 */ /* 0x000fe800078e0a2c */
[----:B------:R-:W-:Y:S05]  /*1d780*/  IMAD R4, R4, c[0x0][0x32c], R9 ;  /* 0x0000cb0004047a24 */ /* 0x000fea00078e0209 */
[----:B------:R-:W-:Y:S02]  /*1d790*/  IADD3 R9, R4, c[0x0][0x32c], RZ ;  /* 0x0000cb0004097a10 */ /* 0x000fe40007ffe0ff */
[----:B------:R-:W-:Y:S02]  /*1d7a0*/  IMNMX R2, R2, R4, !PT ;  /* 0x0000000402027217 */ /* 0x000fe40007800200 */
[----:B------:R-:W-:Y:S02]  /*1d7b0*/  IMNMX R3, R3, R9, PT ;  /* 0x0000000903037217 */ /* 0x000fe40003800200 */
.L_x_872:
[----:B------:R-:W-:Y:S01]  /*1d7c0*/  LOP3.LUT P0, RZ, R203, 0x8, RZ, 0xc0, !PT ;  /* 0x00000008cbff7812 */ /* 0x000fe2000780c0ff */
[----:B------:R-:W1:Y:S03]  /*1d7d0*/  SHFL.IDX PT, R4, R5, 0x3, 0x1c1f ;  /* 0x007c1f0005047f89 */ /* 0x000e6600000e0000 */
[C---:B------:R-:W-:Y:S04]  /*1d7e0*/  ISETP.GT.AND P0, PT, R2.reuse, 0x1, !P0 ;  /* 0x000000010200780c */ /* 0x040fe80004704270 */
        /* <DEDUP_REMOVED lines=58> */
.L_x_878:
[----:B------:R-:W-:Y:S04]  /*1db90*/  MOV R5, c[0x0][0x32c] ;  /* 0x0000cb0000057a02 */ /* 0x000fe80000000f00 */
[----:B------:R-:W-:Y:S11]  /*1dba0*/  ISETP.NE.AND P0, PT, R5, 0x1, PT ;  /* 0x000000010500780c */ /* 0x000ff60003f05270 */
[----:B------:R-:W-:Y:S02]  /*1dbb0*/  @!UPT UIADD3 URZ, URZ, URZ, URZ ;  /* 0x0000003f3f3ff290 */ /* 0x000fe4000fffe03f */
[----:B------:R-:W-:Y:S05]  /*1dbc0*/  @P0 IMAD.HI.U32 R5, R4, c[0x0][0x330], RZ ;  /* 0x0000cc0004050a27 */ /* 0x000fea00078e00ff */
[----:B------:R-:W-:Y:S02]  /*1dbd0*/  @P0 SHF.R.U32.HI R4, RZ, c[0x0][0x334], R5 ;  /* 0x0000cd00ff040a19 */ /* 0x000fe40000011605 */
.L_x_879:
[----:B------:R-:W-:Y:S05]  /*1dbe0*/  BSYNC B0 ;  /* 0x0000000000007941 */ /* 0x000fea0003800000 */
.L_x_877:
[----:B------:R-:W-:Y:S04]  /*1dbf0*/  IMAD.IADD R0, R0, 0x1, -R44 ;  /* 0x0000000100007824 */ /* 0x000fe800078e0a2c */
[----:B------:R-:W-:Y:S05]  /*1dc00*/  IMAD R0, R4, c[0x0][0x32c], R0 ;  /* 0x0000cb0004007a24 */ /* 0x000fea00078e0200 */
[----:B------:R-:W-:Y:S02]  /*1dc10*/  IADD3 R4, R0, c[0x0][0x32c], RZ ;  /* 0x0000cb0000047a10 */ /* 0x000fe40007ffe0ff */
[----:B------:R-:W-:Y:S02]  /*1dc20*/  IMNMX R2, R2, R0, !PT ;  /* 0x0000000002027217 */ /* 0x000fe40007800200 */
[----:B------:R-:W-:Y:S02]  /*1dc30*/  IMNMX R3, R3, R4, PT ;  /* 0x0000000403037217 */ /* 0x000fe40003800200 */
.L_x_876:
        /* <DEDUP_REMOVED lines=34> */
[C---:B------:R-:W-:Y:S02]  /*1de60*/  ISETP.LT.OR P0, PT, R3.reuse, 0x11, P0 ;  /* 0x000000110300780c */ /* 0x040fe40000701670 */
        /* <DEDUP_REMOVED lines=24> */
[----:B------:R-:W-:Y:S01]  /*1dff0*/  ISETP.GT.AND P0, PT, R2, 0x21, !P2 ;  /* 0x000000210200780c */ /* 0x000fe20005704270 */
        /* <DEDUP_REMOVED lines=13> */
[C---:B------:R-:W-:Y:S01]  /*1e0d0*/  FMUL.FTZ R3, R108.reuse, c[0x0][0x2d0] ;  /* 0x0000b4006c037a20 */ /* 0x040fe20000410000 */
        /* <DEDUP_REMOVED lines=18> */
[--C-:B------:R-:W-:Y:S01]  /*1e200*/  FFMA.FTZ R215, R35, c[0x0][0x2d0], -R7.reuse ;  /* 0x0000b40023d77a23 */ /* 0x100fe20000010807 */
[----:B------:R-:W-:Y:S01]  /*1e210*/  LDSM.16.MT88.4 R36, [R167] ;  /* 0x00000000a724783b */ /* 0x000fe20000004200 */
[----:B------:R-:W-:Y:S01]  /*1e220*/  FMNMX.FTZ R2, R189, R5, !PT ;  /* 0x00000005bd027209 */ /* 0x000fe20007810000 */
[--C-:B------:R-:W-:Y:S02]  /*1e230*/  FFMA.FTZ R213, R34, c[0x0][0x2d0], -R7.reuse ;  /* 0x0000b40022d57a23 */ /* 0x100fe40000010807 */
[--C-:B------:R-:W-:Y:S01]  /*1e240*/  FFMA.FTZ R212, R33, c[0x0][0x2d0], -R7.reuse ;  /* 0x0000b40021d47a23 */ /* 0x100fe20000010807 */
[----:B------:R-:W-:Y:S01]  /*1e250*/  FMNMX.FTZ R2, R206, R2, !PT ;  /* 0x00000002ce027209 */ /* 0x000fe20007810000 */
[--C-:B------:R-:W-:Y:S02]  /*1e260*/  FFMA.FTZ R214, R40, c[0x0][0x2d0], -R7.reuse ;  /* 0x0000b40028d67a23 */ /* 0x100fe40000010807 */
[----:B------:R-:W4:Y:S01]  /*1e270*/  SHFL.BFLY PT, R5, R0, 0x1, 0x1f ;  /* 0x0c201f0000057f89 */ /* 0x000f2200000e0000 */
[----:B------:R-:W-:Y:S01]  /*1e280*/  FMNMX.FTZ R2, R191, R2, !PT ;  /* 0x00000002bf027209 */ /* 0x000fe20007810000 */
[----:B------:R-:W-:Y:S01]  /*1e290*/  MUFU.EX2 R221, R186 ;  /* 0x000000ba00dd7308 */ /* 0x000fe20000000800 */
[--C-:B-1----:R-:W-:Y:S05]  /*1e2a0*/  FFMA.FTZ R4, R12, c[0x0][0x2d0], -R7.reuse ;  /* 0x0000b4000c047a23 */ /* 0x102fea0000010807 */
[----:B------:R-:W1:Y:S04]  /*1e2b0*/  SHFL.BFLY PT, R6, R2, 0x2, 0x1f ;  /* 0x0c401f0002067f89 */ /* 0x000e6800000e0000 */
[----:B------:R5:W-:Y:S01]  /*1e2c0*/  MUFU.EX2 R242, R4 ;  /* 0x0000000400f27308 */ /* 0x000be20000000800 */
[----:B--2---:R-:W-:Y:S02]  /*1e2d0*/  FMNMX.FTZ R3, R14, R104, !PT ;  /* 0x000000680e037209 */ /* 0x004fe40007810000 */
[----:B---3--:R-:W-:Y:S02]  /*1e2e0*/  F2FP.BF16.PACK_AB R168, R241, R224 ;  /* 0x000000e0f1a8723e */ /* 0x008fe400000010ff */
[----:B------:R-:W-:Y:S04]  /*1e2f0*/  FMNMX.FTZ R3, R20, R3, !PT ;  /* 0x0000000314037209 */ /* 0x000fe80007810000 */
[----:B------:R-:W-:Y:S01]  /*1e300*/  FMNMX.FTZ R3, R21, R3, !PT ;  /* 0x0000000315037209 */ /* 0x000fe20007810000 */
[----:B------:R-:W-:Y:S01]  /*1e310*/  MUFU.EX2 R223, R185 ;  /* 0x000000b900df7308 */ /* 0x000fe20000000800 */
[----:B----4-:R-:W-:Y:S02]  /*1e320*/  FMNMX.FTZ R107, R0, R5, !PT ;  /* 0x00000005006b7209 */ /* 0x010fe40007810000 */
[----:B------:R-:W-:Y:S02]  /*1e330*/  FMNMX.FTZ R0, R24, R3, !PT ;  /* 0x0000000318007209 */ /* 0x000fe40007810000 */
[----:B------:R-:W-:Y:S02]  /*1e340*/  FSEL R3, R108, RZ, P0 ;  /* 0x000000ff6c037208 */ /* 0x000fe40000000000 */
[C---:B------:R-:W-:Y:S02]  /*1e350*/  FSETP.NEU.FTZ.AND P0, PT, R107.reuse, -INF , PT ;  /* 0xff8000006b00780b */ /* 0x040fe40003f1d000 */
[----:B-1----:R-:W-:Y:S01]  /*1e360*/  FMNMX.FTZ R2, R2, R6, !PT ;  /* 0x0000000602027209 */ /* 0x002fe20007810000 */
[----:B------:R-:W-:Y:S01]  /*1e370*/  MUFU.EX2 R226, R184 ;  /* 0x000000b800e27308 */ /* 0x000fe20000000800 */
[----:B------:R-:W-:Y:S01]  /*1e380*/  FMNMX.FTZ R6, R176, R0, !PT ;  /* 0x00000000b0067209 */ /* 0x000fe20007810000 */
[----:B------:R-:W-:Y:S02]  /*1e390*/  FMUL.FTZ R0, R107, c[0x0][0x2d0] ;  /* 0x0000b4006b007a20 */ /* 0x000fe40000410000 */
        /* <DEDUP_REMOVED lines=11> */
[--C-:B------:R-:W-:Y:S02]  /*1e450*/  FFMA.FTZ R208, R32, c[0x0][0x2d0], -R8.reuse ;  /* 0x0000b40020d07a23 */ /* 0x100fe40000010808 */
[--C-:B------:R-:W-:Y:S01]  /*1e460*/  FFMA.FTZ R211, R31, c[0x0][0x2d0], -R8.reuse ;  /* 0x0000b4001fd37a23 */ /* 0x100fe20000010808 */
[----:B-1----:R-:W-:Y:S04]  /*1e470*/  FMNMX.FTZ R106, R2, R5, !PT ;  /* 0x00000005026a7209 */ /* 0x002fe80007810000 */
[----:B------:R-:W-:Y:S01]  /*1e480*/  MUFU.EX2 R222, R178 ;  /* 0x000000b200de7308 */ /* 0x000fe20000000800 */
[----:B------:R-:W-:Y:S02]  /*1e490*/  FSEL R5, R107, RZ, P0 ;  /* 0x000000ff6b057208 */ /* 0x000fe40000000000 */
[----:B--2---:R-:W-:Y:S01]  /*1e4a0*/  FMNMX.FTZ R4, R180, R6, !PT ;  /* 0x00000006b4047209 */ /* 0x004fe20007810000 */
[--C-:B------:R-:W-:Y:S01]  /*1e4b0*/  FFMA.FTZ R6, R22, c[0x0][0x2d0], -R8.reuse ;  /* 0x0000b40016067a23 */ /* 0x100fe20000010808 */
[----:B------:R-:W-:Y:S02]  /*1e4c0*/  FSETP.NEU.FTZ.AND P0, PT, R106, -INF , PT ;  /* 0xff8000006a00780b */ /* 0x000fe40003f1d000 */
[----:B------:R-:W-:Y:S02]  /*1e4d0*/  FMNMX.FTZ R4, R181, R4, !PT ;  /* 0x00000004b5047209 */ /* 0x000fe40007810000 */
[----:B---3--:R-:W-:Y:S01]  /*1e4e0*/  F2FP.BF16.PACK_AB R170, R240, R242 ;  /* 0x000000f2f0aa723e */ /* 0x008fe200000010ff */
[----:B------:R-:W-:Y:S01]  /*1e4f0*/  MUFU.EX2 R239, R6 ;  /* 0x0000000600ef7308 */ /* 0x000fe20000000800 */
[----:B----4-:R-:W-:Y:S01]  /*1e500*/  FMNMX.FTZ R0, R207, R4, !PT ;  /* 0x00000004cf007209 */ /* 0x010fe20007810000 */
[--C-:B------:R-:W-:Y:S03]  /*1e510*/  FFMA.FTZ R4, R13, c[0x0][0x2d0], -R8.reuse ;  /* 0x0000b4000d047a23 */ /* 0x100fe60000010808 */
[----:B------:R-:W-:Y:S05]  /*1e520*/  FMNMX.FTZ R0, R188, R0, !PT ;  /* 0x00000000bc007209 */ /* 0x000fea0007810000 */
[----:B------:R1:W2:Y:S01]  /*1e530*/  MUFU.EX2 R233, R4 ;  /* 0x0000000400e97308 */ /* 0x0002a20000000800 */
[----:B------:R-:W-:Y:S04]  /*1e540*/  FMNMX.FTZ R0, R187, R0, !PT ;  /* 0x00000000bb007209 */ /* 0x000fe80007810000 */
[----:B------:R-:W-:Y:S05]  /*1e550*/  FMNMX.FTZ R0, R105, R0, !PT ;  /* 0x0000000069007209 */ /* 0x000fea0007810000 */
[----:B------:R-:W3:Y:S01]  /*1e560*/  SHFL.BFLY PT, R2, R0, 0x2, 0x1f ;  /* 0x0c401f0000027f89 */ /* 0x000ee200000e0000 */
        /* <DEDUP_REMOVED lines=42> */
[--C-:B------:R-:W-:Y:S01]  /*1e810*/  FFMA.FTZ R4, R24, c[0x0][0x2d0], -R101.reuse ;  /* 0x0000b40018047a23 */ /* 0x100fe20000010865 */
[----:B------:R1:W-:Y:S01]  /*1e820*/  MUFU.EX2 R227, R102 ;  /* 0x0000006600e37308 */ /* 0x0003e20000000800 */
[C---:B------:R-:W-:Y:S01]  /*1e830*/  FMUL.FTZ R16, R3.reuse, R124 ;  /* 0x0000007c03107220 */ /* 0x040fe20000410000 */
[----:B------:R-:W-:Y:S01]  /*1e840*/  MOV R124, R216 ;  /* 0x000000d8007c7202 */ /* 0x000fe20000000f00 */
[C---:B------:R-:W-:Y:S02]  /*1e850*/  FMUL.FTZ R32, R3.reuse, R140 ;  /* 0x0000008c03207220 */ /* 0x040fe40000410000 */
        /* <DEDUP_REMOVED lines=9> */
[----:B------:R-:W-:Y:S01]  /*1e8f0*/  FMUL.FTZ R53, R3, R53 ;  /* 0x0000003503357220 */ /* 0x000fe20000410000 */
[----:B------:R4:W-:Y:S01]  /*1e900*/  MUFU.EX2 R237, R4 ;  /* 0x0000000400ed7308 */ /* 0x0009e20000000800 */
[C---:B------:R-:W-:Y:S01]  /*1e910*/  FMUL.FTZ R54, R100.reuse, R54 ;  /* 0x0000003664367220 */ /* 0x040fe20000410000 */
[----:B------:R-:W-:Y:S01]  /*1e920*/  LDSM.16.MT88.4 R160, [R166+0x1400] ;  /* 0x00140000a6a0783b */ /* 0x000fe20000004200 */
[C---:B------:R-:W-:Y:S02]  /*1e930*/  FMUL.FTZ R55, R100.reuse, R55 ;  /* 0x0000003764377220 */ /* 0x040fe40000410000 */
[--C-:B-1----:R-:W-:Y:S02]  /*1e940*/  FFMA.FTZ R102, R173, c[0x0][0x2d0], -R172.reuse ;  /* 0x0000b400ad667a23 */ /* 0x102fe400000108ac */
[C---:B------:R-:W-:Y:S02]  /*1e950*/  FMUL.FTZ R64, R3.reuse, R64 ;  /* 0x0000004003407220 */ /* 0x040fe40000410000 */
[C---:B------:R-:W-:Y:S01]  /*1e960*/  FMUL.FTZ R65, R3.reuse, R65 ;  /* 0x0000004103417220 */ /* 0x040fe20000410000 */
        /* <DEDUP_REMOVED lines=8> */
[----:B------:R-:W-:Y:S02]  /*1e9f0*/  FMUL.FTZ R24, R2, R132 ;  /* 0x0000008402187220 */ /* 0x000fe40000410000 */
[C---:B----4-:R-:W-:Y:S01]  /*1ea00*/  FMUL.FTZ R4, R3.reuse, R112 ;  /* 0x0000007003047220 */ /* 0x050fe20000410000 */
[----:B------:R-:W-:Y:S01]  /*1ea10*/  F2FP.BF16.PACK_AB R112, R232, R230 ;  /* 0x000000e6e870723e */ /* 0x000fe200000010ff */
[C---:B------:R-:W-:Y:S02]  /*1ea20*/  FMUL.FTZ R25, R2.reuse, R133 ;  /* 0x0000008502197220 */ /* 0x040fe40000410000 */
[C---:B------:R-:W-:Y:S02]  /*1ea30*/  FMUL.FTZ R29, R2.reuse, R137 ;  /* 0x00000089021d7220 */ /* 0x040fe40000410000 */
[C---:B------:R-:W-:Y:S02]  /*1ea40*/  FMUL.FTZ R40, R2.reuse, R148 ;  /* 0x0000009402287220 */ /* 0x040fe40000410000 */
[C---:B------:R-:W-:Y:S02]  /*1ea50*/  FMUL.FTZ R41, R2.reuse, R149 ;  /* 0x0000009502297220 */ /* 0x040fe40000410000 */
[C---:B------:R-:W-:Y:S02]  /*1ea60*/  FMUL.FTZ R44, R2.reuse, R156 ;  /* 0x0000009c022c7220 */ /* 0x040fe40000410000 */
[----:B------:R-:W-:Y:S02]  /*1ea70*/  FMUL.FTZ R45, R2, R157 ;  /* 0x0000009d022d7220 */ /* 0x000fe40000410000 */
[--C-:B-1----:R-:W-:Y:S02]  /*1ea80*/  FFMA.FTZ R102, R174, c[0x0][0x2d0], -R172.reuse ;  /* 0x0000b400ae667a23 */ /* 0x102fe400000108ac */
[----:B------:R-:W-:Y:S02]  /*1ea90*/  FMUL.FTZ R56, R2, R56 ;  /* 0x0000003802387220 */ /* 0x000fe40000410000 */
[----:B------:R1:W-:Y:S01]  /*1eaa0*/  MUFU.EX2 R218, R102 ;  /* 0x0000006600da7308 */ /* 0x0003e20000000800 */
[--C-:B--2---:R-:W-:Y:S02]  /*1eab0*/  FFMA.FTZ R0, R20, c[0x0][0x2d0], -R101.reuse ;  /* 0x0000b40014007a23 */ /* 0x104fe40000010865 */
[C---:B------:R-:W-:Y:S02]  /*1eac0*/  FMUL.FTZ R57, R2.reuse, R57 ;  /* 0x0000003902397220 */ /* 0x040fe40000410000 */
[C---:B------:R-:W-:Y:S02]  /*1ead0*/  FMUL.FTZ R60, R2.reuse, R60 ;  /* 0x0000003c023c7220 */ /* 0x040fe40000410000 */
[----:B------:R-:W-:Y:S02]  /*1eae0*/  FMUL.FTZ R61, R2, R61 ;  /* 0x0000003d023d7220 */ /* 0x000fe40000410000 */
[C---:B------:R-:W-:Y:S01]  /*1eaf0*/  FMUL.FTZ R68, R3.reuse, R68 ;  /* 0x0000004403447220 */ /* 0x040fe20000410000 */
[----:B------:R2:W3:Y:S01]  /*1eb00*/  MUFU.EX2 R236, R0 ;  /* 0x0000000000ec7308 */ /* 0x0004e20000000800 */
[----:B------:R-:W-:Y:S02]  /*1eb10*/  FMUL.FTZ R69, R3, R69 ;  /* 0x0000004503457220 */ /* 0x000fe40000410000 */
[C---:B------:R-:W-:Y:S02]  /*1eb20*/  FMUL.FTZ R70, R100.reuse, R70 ;  /* 0x0000004664467220 */ /* 0x040fe40000410000 */
[----:B------:R-:W-:Y:S02]  /*1eb30*/  FMUL.FTZ R71, R100, R71 ;  /* 0x0000004764477220 */ /* 0x000fe40000410000 */
[C---:B------:R-:W-:Y:S02]  /*1eb40*/  FMUL.FTZ R72, R2.reuse, R72 ;  /* 0x0000004802487220 */ /* 0x040fe40000410000 */
[C---:B------:R-:W-:Y:S02]  /*1eb50*/  FMUL.FTZ R73, R2.reuse, R73 ;  /* 0x0000004902497220 */ /* 0x040fe40000410000 */
[C---:B------:R-:W-:Y:S02]  /*1eb60*/  FMUL.FTZ R76, R2.reuse, R76 ;  /* 0x0000004c024c7220 */ /* 0x040fe40000410000 */
[----:B------:R-:W-:Y:S02]  /*1eb70*/  FMUL.FTZ R77, R2, R77 ;  /* 0x0000004d024d7220 */ /* 0x000fe40000410000 */
[--C-:B-1----:R-:W-:Y:S02]  /*1eb80*/  FFMA.FTZ R102, R175, c[0x0][0x2d0], -R172.reuse ;  /* 0x0000b400af667a23 */ /* 0x102fe400000108ac */
[C---:B------:R-:W-:Y:S02]  /*1eb90*/  FMUL.FTZ R80, R3.reuse, R80 ;  /* 0x0000005003507220 */ /* 0x040fe40000410000 */
[----:B------:R1:W-:Y:S01]  /*1eba0*/  MUFU.EX2 R219, R102 ;  /* 0x0000006600db7308 */ /* 0x0003e20000000800 */
[----:B------:R-:W-:Y:S02]  /*1ebb0*/  FMUL.FTZ R81, R3, R81 ;  /* 0x0000005103517220 */ /* 0x000fe40000410000 */
[----:B------:R-:W-:Y:S02]  /*1ebc0*/  FMUL.FTZ R82, R100, R82 ;  /* 0x0000005264527220 */ /* 0x000fe40000410000 */
[--C-:B--2---:R-:W-:Y:S01]  /*1ebd0*/  FFMA.FTZ R0, R21, c[0x0][0x2d0], -R101.reuse ;  /* 0x0000b40015007a23 */ /* 0x104fe20000010865 */
[----:B---3--:R-:W-:Y:S01]  /*1ebe0*/  F2FP.BF16.PACK_AB R113, R236, R229 ;  /* 0x000000e5ec71723e */ /* 0x008fe200000010ff */
[----:B------:R-:W2:Y:S01]  /*1ebf0*/  LDSM.16.MT88.4 R20, [R166] ;  /* 0x00000000a614783b */ /* 0x000ea20000004200 */
[C---:B------:R-:W-:Y:S02]  /*1ec00*/  FMUL.FTZ R83, R100.reuse, R83 ;  /* 0x0000005364537220 */ /* 0x040fe40000410000 */
[----:B------:R3:W4:Y:S01]  /*1ec10*/  MUFU.EX2 R238, R0 ;  /* 0x0000000000ee7308 */ /* 0x0007220000000800 */
[C---:B------:R-:W-:Y:S02]  /*1ec20*/  FMUL.FTZ R96, R3.reuse, R96 ;  /* 0x0000006003607220 */ /* 0x040fe40000410000 */
[C---:B------:R-:W-:Y:S02]  /*1ec30*/  FMUL.FTZ R97, R3.reuse, R97 ;  /* 0x0000006103617220 */ /* 0x040fe40000410000 */
[C---:B------:R-:W-:Y:S02]  /*1ec40*/  FMUL.FTZ R98, R100.reuse, R98 ;  /* 0x0000006264627220 */ /* 0x040fe40000410000 */
[C---:B------:R-:W-:Y:S02]  /*1ec50*/  FMUL.FTZ R99, R100.reuse, R99 ;  /* 0x0000006364637220 */ /* 0x040fe40000410000 */
[C---:B------:R-:W-:Y:S02]  /*1ec60*/  FMUL.FTZ R84, R3.reuse, R84 ;  /* 0x0000005403547220 */ /* 0x040fe40000410000 */
[----:B------:R-:W-:Y:S02]  /*1ec70*/  FMUL.FTZ R85, R3, R85 ;  /* 0x0000005503557220 */ /* 0x000fe40000410000 */
[C---:B------:R-:W-:Y:S02]  /*1ec80*/  FMUL.FTZ R86, R100.reuse, R86 ;  /* 0x0000005664567220 */ /* 0x040fe40000410000 */
[----:B-1----:R-:W-:Y:S02]  /*1ec90*/  FFMA.FTZ R102, R177, c[0x0][0x2d0], -R172 ;  /* 0x0000b400b1667a23 */ /* 0x002fe400000108ac */
[----:B------:R-:W-:Y:S02]  /*1eca0*/  FMUL.FTZ R87, R100, R87 ;  /* 0x0000005764577220 */ /* 0x000fe40000410000 */
[----:B------:R1:W-:Y:S01]  /*1ecb0*/  MUFU.EX2 R216, R102 ;  /* 0x0000006600d87308 */ /* 0x0003e20000000800 */
[C---:B------:R-:W-:Y:S02]  /*1ecc0*/  FMUL.FTZ R88, R2.reuse, R88 ;  /* 0x0000005802587220 */ /* 0x040fe40000410000 */
[C---:B------:R-:W-:Y:S01]  /*1ecd0*/  FMUL.FTZ R89, R2.reuse, R89 ;  /* 0x0000005902597220 */ /* 0x040fe20000410000 */
[----:B---3--:R-:W-:Y:S01]  /*1ece0*/  FSEL R0, R103, RZ, P0 ;  /* 0x000000ff67007208 */ /* 0x008fe20000000000 */
[C---:B------:R-:W-:Y:S01]  /*1ecf0*/  FMUL.FTZ R92, R2.reuse, R92 ;  /* 0x0000005c025c7220 */ /* 0x040fe20000410000 */
[----:B----4-:R-:W-:Y:S01]  /*1ed00*/  F2FP.BF16.PACK_AB R115, R237, R238 ;  /* 0x000000eeed73723e */ /* 0x010fe200000010ff */
[----:B------:R-:W-:Y:S02]  /*1ed10*/  FMUL.FTZ R93, R2, R93 ;  /* 0x0000005d025d7220 */ /* 0x000fe40000410000 */
[----:B------:R-:W-:Y:S02]  /*1ed20*/  FADD.FTZ R0, -R0, R104 ;  /* 0x0000006800007221 */ /* 0x000fe40000010100 */
[----:B------:R-:W-:Y:S02]  /*1ed30*/  FFMA.FTZ R104, R28, c[0x0][0x2d0], -R8 ;  /* 0x0000b4001c687a23 */ /* 0x000fe40000010808 */
[----:B------:R-:W-:Y:S02]  /*1ed40*/  FMUL.FTZ R0, R0, c[0x0][0x2d0] ;  /* 0x0000b40000007a20 */ /* 0x000fe40000410000 */
[C---:B------:R-:W-:Y:S01]  /*1ed50*/  FMUL.FTZ R8, R2.reuse, R116 ;  /* 0x0000007402087220 */ /* 0x040fe20000410000 */
[----:B------:R3:W-:Y:S01]  /*1ed60*/  MUFU.EX2 R225, R104 ;  /* 0x0000006800e17308 */ /* 0x0007e20000000800 */
[-C--:B--2---:R-:W-:Y:S01]  /*1ed70*/  HMMA.16816.F32.BF16 R4, R168, R20.reuse, R4 ;  /* 0x00000014a804723c */ /* 0x084fe20000041804 */
[C---:B------:R-:W-:Y:S02]  /*1ed80*/  FMUL.FTZ R28, R2.reuse, R136 ;  /* 0x00000088021c7220 */ /* 0x040fe40000410000 */
[----:B------:R-:W-:Y:S02]  /*1ed90*/  FFMA.FTZ R2, R2, R249, R230 ;  /* 0x000000f902027223 */ /* 0x000fe400000100e6 */
[--C-:B-1----:R-:W-:Y:S04]  /*1eda0*/  FFMA.FTZ R102, R176, c[0x0][0x2d0], -R101.reuse ;  /* 0x0000b400b0667a23 */ /* 0x102fe80000010865 */
[----:B------:R-:W1:Y:S10]  /*1edb0*/  MUFU.EX2 R0, R0 ;  /* 0x0000000000007308 */ /* 0x000e740000000800 */
[----:B------:R2:W-:Y:S01]  /*1edc0*/  MUFU.EX2 R178, R102 ;  /* 0x0000006600b27308 */ /* 0x0005e20000000800 */
[--C-:B---3--:R-:W-:Y:S09]  /*1edd0*/  FFMA.FTZ R104, R207, c[0x0][0x2d0], -R101.reuse ;  /* 0x0000b400cf687a23 */ /* 0x108ff20000010865 */
[----:B------:R-:W-:Y:S01]  /*1ede0*/  MUFU.EX2 R104, R104 ;  /* 0x0000006800687308 */ /* 0x000fe20000000800 */
        /* <DEDUP_REMOVED lines=20> */
[C---:B------:R-:W-:Y:S02]  /*1ef30*/  FMUL.FTZ R62, R0.reuse, R62 ;  /* 0x0000003e003e7220 */ /* 0x040fe40000410000 */
[C---:B------:R-:W-:Y:S02]  /*1ef40*/  FMUL.FTZ R63, R0.reuse, R63 ;  /* 0x0000003f003f7220 */ /* 0x040fe40000410000 */
[C---:B------:R-:W-:Y:S01]  /*1ef50*/  FMUL.FTZ R74, R0.reuse, R74 ;  /* 0x0000004a004a7220 */ /* 0x040fe20000410000 */
        /* <DEDUP_REMOVED lines=8> */
[C---:B------:R-:W-:Y:S01]  /*1efe0*/  FFMA.FTZ R131, R3.reuse, R243, R224 ;  /* 0x000000f303837223 */ /* 0x040fe200000100e0 */
[----:B------:R-:W-:Y:S01]  /*1eff0*/  MOV R224, R124 ;  /* 0x0000007c00e07202 */ /* 0x000fe20000000f00 */
[C---:B------:R-:W-:Y:S01]  /*1f000*/  FMUL.FTZ R36, R3.reuse, R144 ;  /* 0x0000009003247220 */ /* 0x040fe20000410000 */
[----:B------:R-:W-:Y:S02]  /*1f010*/  LDSM.16.MT88.4 R124, [R166+0x800] ;  /* 0x00080000a67c783b */ /* 0x000fe40000004200 */
[-C--:B------:R-:W-:Y:S01]  /*1f020*/  HMMA.16816.F32.BF16 R28, R112, R38.reuse, R28 ;  /* 0x00000026701c723c */ /* 0x080fe2000004181c */
[----:B------:R-:W-:Y:S01]  /*1f030*/  FMUL.FTZ R37, R3, R145 ;  /* 0x0000009103257220 */ /* 0x000fe20000410000 */
[----:B------:R-:W-:Y:S01]  /*1f040*/  ISETP.GT.AND P0, PT, R205, R224, PT ;  /* 0x000000e0cd00720c */ /* 0x000fe20003f04270 */
[--C-:B--2---:R-:W-:Y:S02]  /*1f050*/  FFMA.FTZ R102, R179, c[0x0][0x2d0], -R101.reuse ;  /* 0x0000b400b3667a23 */ /* 0x104fe40000010865 */
[C---:B------:R-:W-:Y:S02]  /*1f060*/  FMUL.FTZ R90, R0.reuse, R90 ;  /* 0x0000005a005a7220 */ /* 0x040fe40000410000 */
[----:B------:R2:W-:Y:S01]  /*1f070*/  MUFU.EX2 R177, R102 ;  /* 0x0000006600b17308 */ /* 0x0005e20000000800 */
[C---:B------:R-:W-:Y:S01]  /*1f080*/  HMMA.16816.F32.BF16 R32, R168.reuse, R38, R32 ;  /* 0x00000026a820723c */ /* 0x040fe20000041820 */
[C---:B------:R-:W-:Y:S03]  /*1f090*/  FMUL.FTZ R91, R0.reuse, R91 ;  /* 0x0000005b005b7220 */ /* 0x040fe60000410000 */
[C---:B------:R-:W-:Y:S02]  /*1f0a0*/  FMUL.FTZ R94, R0.reuse, R94 ;  /* 0x0000005e005e7220 */ /* 0x040fe40000410000 */
[----:B------:R-:W-:Y:S02]  /*1f0b0*/  FMUL.FTZ R95, R0, R95 ;  /* 0x0000005f005f7220 */ /* 0x000fe40000410000 */
[C---:B------:R-:W-:Y:S04]  /*1f0c0*/  FMUL.FTZ R38, R100.reuse, R146 ;  /* 0x0000009264267220 */ /* 0x040fe80000410000 */
[----:B------:R-:W-:Y:S02]  /*1f0d0*/  FMUL.FTZ R39, R100, R147 ;  /* 0x0000009364277220 */ /* 0x000fe40000410000 */
[--C-:B------:R-:W-:Y:S02]  /*1f0e0*/  FFMA.FTZ R130, R190, c[0x0][0x2d0], -R172.reuse ;  /* 0x0000b400be827a23 */ /* 0x100fe400000108ac */
[----:B------:R-:W-:Y:S01]  /*1f0f0*/  MUFU.EX2 R190, R209 ;  /* 0x000000d100be7308 */ /* 0x000fe20000000800 */
[--C-:B------:R-:W-:Y:S02]  /*1f100*/  FFMA.FTZ R129, R189, c[0x0][0x2d0], -R172.reuse ;  /* 0x0000b400bd817a23 */ /* 0x100fe400000108ac */
[-C--:B-1----:R-:W-:Y:S01]  /*1f110*/  HMMA.16816.F32.BF16 R36, R168, R116.reuse, R36 ;  /* 0x00000074a824723c */ /* 0x082fe20000041824 */
[--C-:B------:R-:W-:Y:S02]  /*1f120*/  FFMA.FTZ R128, R206, c[0x0][0x2d0], -R172.reuse ;  /* 0x0000b400ce807a23 */ /* 0x100fe400000108ac */
[----:B------:R-:W-:Y:S02]  /*1f130*/  FFMA.FTZ R172, R191, c[0x0][0x2d0], -R172 ;  /* 0x0000b400bfac7a23 */ /* 0x000fe400000108ac */
[--C-:B--2---:R-:W-:Y:S02]  /*1f140*/  FFMA.FTZ R102, R180, c[0x0][0x2d0], -R101.reuse ;  /* 0x0000b400b4667a23 */ /* 0x104fe40000010865 */
[----:B------:R-:W-:Y:S01]  /*1f150*/  MUFU.EX2 R191, R214 ;  /* 0x000000d600bf7308 */ /* 0x000fe20000000800 */
[C---:B------:R-:W-:Y:S01]  /*1f160*/  HMMA.16816.F32.BF16 R40, R112.reuse, R116, R40 ;  /* 0x000000747028723c */ /* 0x040fe20000041828 */
[----:B------:R-:W-:Y:S03]  /*1f170*/  FFMA.FTZ R3, R187, c[0x0][0x2d0], -R101 ;  /* 0x0000b400bb037a23 */ /* 0x000fe60000010865 */
[----:B------:R-:W-:Y:S04]  /*1f180*/  FFMA.FTZ R0, R0, R250, R229 ;  /* 0x000000fa00007223 */ /* 0x000fe800000100e5 */
[-C--:B------:R-:W-:Y:S01]  /*1f190*/  HMMA.16816.F32.BF16 R44, R112, R118.reuse, R44 ;  /* 0x00000076702c723c */ /* 0x080fe2000004182c */
[----:B------:R1:W-:Y:S07]  /*1f1a0*/  MUFU.EX2 R179, R102 ;  /* 0x0000006600b37308 */ /* 0x0003ee0000000800 */
[C---:B------:R-:W-:Y:S01]  /*1f1b0*/  HMMA.16816.F32.BF16 R48, R168.reuse, R118, R48 ;  /* 0x00000076a830723c */ /* 0x040fe20000041830 */
[----:B------:R-:W2:Y:S02]  /*1f1c0*/  LDSM.16.MT88.4 R116, [R167+0xc00] ;  /* 0x000c0000a774783b */ /* 0x000ea40000004200 */
[----:B------:R-:W-:Y:S10]  /*1f1d0*/  MUFU.EX2 R189, R210 ;  /* 0x000000d200bd7308 */ /* 0x000ff40000000800 */
[----:B------:R-:W-:Y:S01]  /*1f1e0*/  MUFU.EX2 R209, R213 ;  /* 0x000000d500d17308 */ /* 0x000fe20000000800 */
[--C-:B-1----:R-:W-:Y:S09]  /*1f1f0*/  FFMA.FTZ R102, R181, c[0x0][0x2d0], -R101.reuse ;  /* 0x0000b400b5667a23 */ /* 0x102ff20000010865 */
[----:B------:R1:W-:Y:S10]  /*1f200*/  MUFU.EX2 R180, R102 ;  /* 0x0000006600b47308 */ /* 0x0003f40000000800 */
[----:B------:R-:W-:Y:S01]  /*1f210*/  MUFU.EX2 R210, R212 ;  /* 0x000000d400d27308 */ /* 0x000fe20000000800 */
[-C--:B--2---:R-:W-:Y:S09]  /*1f220*/  HMMA.16816.F32.BF16 R52, R168, R116.reuse, R52 ;  /* 0x00000074a834723c */ /* 0x084ff20000041834 */
[----:B------:R-:W-:Y:S03]  /*1f230*/  MUFU.EX2 R206, R208 ;  /* 0x000000d000ce7308 */ /* 0x000fe60000000800 */
[--C-:B-1----:R-:W-:Y:S01]  /*1f240*/  FFMA.FTZ R102, R188, c[0x0][0x2d0], -R101.reuse ;  /* 0x0000b400bc667a23 */ /* 0x102fe20000010865 */
[C---:B------:R-:W-:Y:S01]  /*1f250*/  HMMA.16816.F32.BF16 R56, R112.reuse, R116, R56 ;  /* 0x000000747038723c */ /* 0x040fe20000041838 */
[----:B------:R-:W-:Y:S05]  /*1f260*/  FFMA.FTZ R101, R105, c[0x0][0x2d0], -R101 ;  /* 0x0000b40069657a23 */ /* 0x000fea0000010865 */
[----:B------:R-:W-:Y:S02]  /*1f270*/  MUFU.EX2 R181, R130 ;  /* 0x0000008200b57308 */ /* 0x000fe40000000800 */
[-C--:B------:R-:W-:Y:S08]  /*1f280*/  HMMA.16816.F32.BF16 R60, R112, R118.reuse, R60 ;  /* 0x00000076703c723c */ /* 0x080ff0000004183c */
[----:B------:R-:W1:Y:S01]  /*1f290*/  MUFU.EX2 R182, R129 ;  /* 0x0000008100b67308 */ /* 0x000e620000000800 */
[C---:B------:R-:W-:Y:S01]  /*1f2a0*/  HMMA.16816.F32.BF16 R64, R168.reuse, R118, R64 ;  /* 0x00000076a840723c */ /* 0x040fe20000041840 */
[----:B------:R-:W2:Y:S08]  /*1f2b0*/  LDSM.16.MT88.4 R116, [R166+0x1800] ;  /* 0x00180000a674783b */ /* 0x000eb00000004200 */
[----:B------:R-:W-:Y:S10]  /*1f2c0*/  MUFU.EX2 R183, R128 ;  /* 0x0000008000b77308 */ /* 0x000ff40000000800 */
[----:B------:R1:W3:Y:S10]  /*1f2d0*/  MUFU.EX2 R184, R172 ;  /* 0x000000ac00b87308 */ /* 0x0002f40000000800 */
[----:B------:R-:W4:Y:S10]  /*1f2e0*/  MUFU.EX2 R102, R102 ;  /* 0x0000006600667308 */ /* 0x000f340000000800 */
[----:B------:R5:W-:Y:S01]  /*1f2f0*/  MUFU.EX2 R176, R3 ;  /* 0x0000000300b07308 */ /* 0x000be20000000800 */
[-C--:B--2---:R-:W-:Y:S01]  /*1f300*/  HMMA.16816.F32.BF16 R68, R168, R116.reuse, R68 ;  /* 0x00000074a844723c */ /* 0x084fe20000041844 */
[----:B-1----:R-:W-:Y:S02]  /*1f310*/  F2FP.BF16.PACK_AB R172, R182, R181 ;  /* 0x000000b5b6ac723e */ /* 0x002fe400000010ff */
[----:B---3--:R-:W-:Y:S06]  /*1f320*/  F2FP.BF16.PACK_AB R174, R184, R183 ;  /* 0x000000b7b8ae723e */ /* 0x008fec00000010ff */
[----:B------:R-:W1:Y:S01]  /*1f330*/  MUFU.EX2 R105, R101 ;  /* 0x0000006500697308 */ /* 0x000e620000000800 */
[C---:B------:R-:W-:Y:S02]  /*1f340*/  HMMA.16816.F32.BF16 R72, R112.reuse, R116, R72 ;  /* 0x000000747048723c */ /* 0x040fe40000041848 */
[----:B----4-:R-:W-:Y:S06]  /*1f350*/  F2FP.BF16.PACK_AB R173, R102, R104 ;  /* 0x0000006866ad723e */ /* 0x010fec00000010ff */
[-C--:B------:R-:W-:Y:S01]  /*1f360*/  HMMA.16816.F32.BF16 R76, R112, R118.reuse, R76 ;  /* 0x00000076704c723c */ /* 0x080fe2000004184c */
[----:B-----5:R-:W-:Y:S07]  /*1f370*/  FFMA.FTZ R3, R100, R245, R234 ;  /* 0x000000f564037223 */ /* 0x020fee00000100ea */
[C---:B------:R-:W-:Y:S01]  /*1f380*/  HMMA.16816.F32.BF16 R80, R168.reuse, R118, R80 ;  /* 0x00000076a850723c */ /* 0x040fe20000041850 */
[----:B------:R-:W2:Y:S03]  /*1f390*/  LDSM.16.MT88.4 R116, [R167+0x1800] ;  /* 0x00180000a774783b */ /* 0x000ea60000004200 */
[----:B------:R-:W-:Y:S02]  /*1f3a0*/  FADD.FTZ R100, R233, R3 ;  /* 0x00000003e9647221 */ /* 0x000fe40000010000 */
[----:B------:R-:W-:Y:S01]  /*1f3b0*/  FADD.FTZ R3, R232, R2 ;  /* 0x00000002e8037221 */ /* 0x000fe20000010000 */
[----:B-1----:R-:W-:Y:S01]  /*1f3c0*/  F2FP.BF16.PACK_AB R175, R105, R176 ;  /* 0x000000b069af723e */ /* 0x002fe200000010ff */
        /* <DEDUP_REMOVED lines=10> */
[-C--:B--2---:R-:W-:Y:S08]  /*1f470*/  HMMA.16816.F32.BF16 R84, R168, R116.reuse, R84 ;  /* 0x00000074a854723c */ /* 0x084ff00000041854 */
        /* <DEDUP_REMOVED lines=20> */
[-C--:B-1----:R-:W-:Y:S08]  /*1f5c0*/  HMMA.16816.F32.BF16 R20, R112, R120.reuse, R20 ;  /* 0x000000787014723c */ /* 0x082ff00000041814 */
        /* <DEDUP_REMOVED lines=49> */
[-C--:B--2---:R-:W-:Y:S01]  /*1f8e0*/  HMMA.16816.F32.BF16 R68, R168, R8.reuse, R68 ;  /* 0x00000008a844723c */ /* 0x084fe20000041844 */
[----:B------:R-:W-:Y:S03]  /*1f8f0*/  FADD.FTZ R6, R220, R100 ;  /* 0x00000064dc067221 */ /* 0x000fe60000010000 */
[----:B------:R-:W-:Y:S01]  /*1f900*/  MOV R100, R108 ;  /* 0x0000006c00647202 */ /* 0x000fe20000000f00 */
[----:B------:R-:W-:Y:S02]  /*1f910*/  FADD.FTZ R0, R222, R6 ;  /* 0x00000006de007221 */ /* 0x000fe40000010000 */
[----:B------:R-:W-:Y:S01]  /*1f920*/  FADD.FTZ R6, R226, R2 ;  /* 0x00000002e2067221 */ /* 0x000fe20000010000 */
        /* <DEDUP_REMOVED lines=14> */
[----:B------:R-:W-:Y:S02]  /*1fa10*/  FADD.FTZ R4, R191, R4 ;  /* 0x00000004bf047221 */ /* 0x000fe40000010000 */
[----:B------:R-:W-:Y:S02]  /*1fa20*/  FADD.FTZ R5, R190, R2 ;  /* 0x00000002be057221 */ /* 0x000fe40000010000 */
[C---:B------:R-:W-:Y:S01]  /*1fa30*/  HMMA.16816.F32.BF16 R88, R172.reuse, R12, R88 ;  /* 0x0000000cac58723c */ /* 0x040fe20000041858 */
[----:B------:R-:W-:Y:S03]  /*1fa40*/  FADD.FTZ R2, R104, R3 ;  /* 0x0000000368027221 */ /* 0x000fe60000010000 */
[----:B------:R-:W-:Y:S01]  /*1fa50*/  FADD.FTZ R3, R182, R0 ;  /* 0x00000000b6037221 */ /* 0x000fe20000010000 */
[----:B------:R-:W-:Y:S01]  /*1fa60*/  MOV R104, R103 ;  /* 0x0000006700687202 */ /* 0x000fe20000000f00 */
[----:B------:R-:W-:Y:S02]  /*1fa70*/  FADD.FTZ R0, R209, R4 ;  /* 0x00000004d1007221 */ /* 0x000fe40000010000 */
[-C--:B------:R-:W-:Y:S01]  /*1fa80*/  HMMA.16816.F32.BF16 R92, R172, R14.reuse, R92 ;  /* 0x0000000eac5c723c */ /* 0x080fe2000004185c */
[----:B------:R-:W-:Y:S03]  /*1fa90*/  FADD.FTZ R2, R102, R2 ;  /* 0x0000000266027221 */ /* 0x000fe60000010000 */
[----:B------:R-:W-:Y:S01]  /*1faa0*/  FADD.FTZ R4, R206, R5 ;  /* 0x00000005ce047221 */ /* 0x000fe20000010000 */
[----:B------:R-:W-:Y:S01]  /*1fab0*/  MOV R102, R106 ;  /* 0x0000006a00667202 */ /* 0x000fe20000000f00 */
[----:B------:R-:W-:Y:S02]  /*1fac0*/  FADD.FTZ R3, R183, R3 ;  /* 0x00000003b7037221 */ /* 0x000fe40000010000 */
[----:B------:R-:W-:Y:S01]  /*1fad0*/  FADD.FTZ R243, R210, R0 ;  /* 0x00000000d2f37221 */ /* 0x000fe20000010000 */
[----:B------:R-:W-:Y:S03]  /*1fae0*/  HMMA.16816.F32.BF16 R96, R168, R14, R96 ;  /* 0x0000000ea860723c */ /* 0x000fe60000041860 */
[----:B------:R-:W-:Y:S01]  /*1faf0*/  FADD.FTZ R2, R176, R2 ;  /* 0x00000002b0027221 */ /* 0x000fe20000010000 */
[----:B------:R-:W-:Y:S01]  /*1fb00*/  IADD3 R0, R205, -0x1, RZ ;  /* 0xffffffffcd007810 */ /* 0x000fe20007ffe0ff */
[----:B------:R-:W-:Y:S02]  /*1fb10*/  FADD.FTZ R245, R185, R4 ;  /* 0x00000004b9f57221 */ /* 0x000fe40000010000 */
[----:B------:R-:W-:Y:S01]  /*1fb20*/  FADD.FTZ R249, R184, R3 ;  /* 0x00000003b8f97221 */ /* 0x000fe20000010000 */
[----:B------:R-:W-:Y:S01]  /*1fb30*/  MOV R205, R0 ;  /* 0x0000000000cd7202 */ /* 0x000fe20000000f00 */
[----:B------:R-:W-:Y:S01]  /*1fb40*/  FADD.FTZ R250, R105, R2 ;  /* 0x0000000269fa7221 */ /* 0x000fe20000010000 */
[----:B------:R-:W-:-:S05]  /*1fb50*/  @P0 BRA `(.L_x_880) ;  /* 0xffffbd9000000947 */ /* 0x000fca000383ffff */
.L_x_861:
[----:B------:R-:W-:Y:S02]  /*1fb60*/  MOV R9, 0x1f ;  /* 0x0000001f00097802 */ /* 0x000fe40000000f00 */
[----:B------:R-:W-:Y:S01]  /*1fb70*/  MOV R8, 0xffffffff ;  /* 0xffffffff00087802 */ /* 0x000fe20000000f00 */
[----:B------:R-:W-:Y:S06]  /*1fb80*/  BRA.DIV ~URZ, `(.L_x_881) ;  /* 0x000059a27f007947 */ /* 0x000fec000b800000 */
[----:B------:R1:W2:Y:S02]  /*1fb90*/  SHFL.BFLY PT, R0, R243, 0x2, 0x1f ;  /* 0x0c401f00f3007f89 */ /* 0x0002a400000e0000 */
.L_x_961:
[----:B--2---:R-:W-:Y:S01]  /*1fba0*/  FADD.FTZ R5, R0, R243 ;  /* 0x000000f300057221 */ /* 0x004fe20000010000 */
[----:B------:R-:W-:Y:S05]  /*1fbb0*/  BRA.DIV ~URZ, `(.L_x_882) ;  /* 0x000059c27f007947 */ /* 0x000fea000b800000 */
[----:B------:R-:W2:Y:S04]  /*1fbc0*/  SHFL.BFLY PT, R2, R245, 0x2, 0x1f ;  /* 0x0c401f00f5027f89 */ /* 0x000ea800000e0000 */
[----:B------:R-:W3:Y:S04]  /*1fbd0*/  SHFL.BFLY PT, R0, R249, 0x2, 0x1f ;  /* 0x0c401f00f9007f89 */ /* 0x000ee800000e0000 */
[----:B------:R-:W4:Y:S04]  /*1fbe0*/  SHFL.BFLY PT, R6, R250, 0x2, 0x1f ;  /* 0x0c401f00fa067f89 */ /* 0x000f2800000e0000 */
[----:B------:R-:W5:Y:S01]  /*1fbf0*/  SHFL.BFLY PT, R3, R5, 0x1, 0x1f ;  /* 0x0c201f0005037f89 */ /* 0x000f6200000e0000 */
[----:B--2---:R-:W-:-:S02]  /*1fc00*/  FADD.FTZ R2, R2, R245 ;  /* 0x000000f502027221 */ /* 0x004fc40000010000 */
[----:B---3--:R-:W-:-:S03]  /*1fc10*/  FADD.FTZ R0, R0, R249 ;  /* 0x000000f900007221 */ /* 0x008fc60000010000 */
[----:B------:R-:W2:Y:S01]  /*1fc20*/  SHFL.BFLY PT, R4, R2, 0x1, 0x1f ;  /* 0x0c201f0002047f89 */ /* 0x000ea200000e0000 */
[----:B----4-:R-:W-:-:S03]  /*1fc30*/  FADD.FTZ R6, R6, R250 ;  /* 0x000000fa06067221 */ /* 0x010fc60000010000 */
[----:B------:R-:W3:Y:S01]  /*1fc40*/  SHFL.BFLY PT, R7, R0, 0x1, 0x1f ;  /* 0x0c201f0000077f89 */ /* 0x000ee200000e0000 */
[----:B-----5:R-:W-:-:S03]  /*1fc50*/  FADD.FTZ R5, R5, R3 ;  /* 0x0000000305057221 */ /* 0x020fc60000010000 */
[----:B------:R4:W1:Y:S01]  /*1fc60*/  SHFL.BFLY PT, R8, R6, 0x1, 0x1f ;  /* 0x0c201f0006087f89 */ /* 0x00086200000e0000 */
[----:B--2---:R-:W-:Y:S02]  /*1fc70*/  FADD.FTZ R4, R2, R4 ;  /* 0x0000000402047221 */ /* 0x004fe40000010000 */
[----:B---3--:R-:W-:Y:S02]  /*1fc80*/  FADD.FTZ R7, R0, R7 ;  /* 0x0000000700077221 */ /* 0x008fe40000010000 */
.L_x_962:
[----:B------:R-:W-:Y:S01]  /*1fc90*/  FSETP.NE.FTZ.AND P3, PT, R5, RZ, PT ;  /* 0x000000ff0500720b */ /* 0x000fe20003f75000 */
[----:B------:R-:W-:Y:S01]  /*1fca0*/  CS2R R2, SRZ ;  /* 0x0000000000027805 */ /* 0x000fe2000001ff00 */
[----:B------:R-:W-:Y:S01]  /*1fcb0*/  MOV R0, RZ ;  /* 0x000000ff00007202 */ /* 0x000fe20000000f00 */
[----:B-1--4-:R-:W-:Y:S01]  /*1fcc0*/  FADD.FTZ R6, R8, R6 ;  /* 0x0000000608067221 */ /* 0x012fe20000010000 */
[----:B------:R-:W-:Y:S02]  /*1fcd0*/  FSETP.NE.FTZ.AND P2, PT, R4, RZ, PT ;  /* 0x000000ff0400720b */ /* 0x000fe40003f55000 */
[----:B------:R-:W-:Y:S02]  /*1fce0*/  FSETP.NE.FTZ.AND P1, PT, R7, RZ, PT ;  /* 0x000000ff0700720b */ /* 0x000fe40003f35000 */
[----:B------:R-:W-:-:S02]  /*1fcf0*/  FSETP.NE.FTZ.AND P0, PT, R6, RZ, PT ;  /* 0x000000ff0600720b */ /* 0x000fc40003f15000 */
[----:B------:R-:W-:Y:S02]  /*1fd00*/  MOV R23, 0xff800000 ;  /* 0xff80000000177802 */ /* 0x000fe40000000f00 */
[----:B------:R-:W-:Y:S01]  /*1fd10*/  MOV R22, 0xff800000 ;  /* 0xff80000000167802 */ /* 0x000fe20000000f00 */
[----:B------:R-:W1:Y:S01]  /*1fd20*/  @P3 MUFU.RCP R0, R5 ;  /* 0x0000000500003308 */ /* 0x000e620000001000 */
[----:B------:R-:W-:Y:S02]  /*1fd30*/  MOV R21, 0xff800000 ;  /* 0xff80000000157802 */ /* 0x000fe40000000f00 */
[----:B------:R-:W-:-:S03]  /*1fd40*/  MOV R20, 0xff800000 ;  /* 0xff80000000147802 */ /* 0x000fc60000000f00 */
[----:B------:R-:W-:Y:S02]  /*1fd50*/  @P1 MOV R10, 0x3f317218 ;  /* 0x3f317218000a1802 */ /* 0x000fe40000000f00 */
[----:B------:R-:W-:Y:S08]  /*1fd60*/  @P2 MUFU.RCP R3, R4 ;  /* 0x0000000400032308 */ /* 0x000ff00000001000 */
[----:B------:R-:W2:Y:S01]  /*1fd70*/  @P2 MUFU.LG2 R4, R4 ;  /* 0x0000000400042308 */ /* 0x000ea20000000c00 */
[----:B-1----:R-:W-:-:S02]  /*1fd80*/  FMUL.FTZ R168, R0, R112 ;  /* 0x0000007000a87220 */ /* 0x002fc40000410000 */
[C---:B------:R-:W-:Y:S02]  /*1fd90*/  FMUL.FTZ R169, R0.reuse, R113 ;  /* 0x0000007100a97220 */ /* 0x040fe40000410000 */
[C---:B------:R-:W-:Y:S02]  /*1fda0*/  FMUL.FTZ R170, R0.reuse, R124 ;  /* 0x0000007c00aa7220 */ /* 0x040fe40000410000 */
[C---:B------:R-:W-:Y:S01]  /*1fdb0*/  FMUL.FTZ R171, R0.reuse, R125 ;  /* 0x0000007d00ab7220 */ /* 0x040fe20000410000 */
[----:B------:R-:W1:Y:S01]  /*1fdc0*/  @P1 MUFU.RCP R2, R7 ;  /* 0x0000000700021308 */ /* 0x000e620000001000 */
[C---:B------:R-:W-:Y:S02]  /*1fdd0*/  FMUL.FTZ R172, R0.reuse, R128 ;  /* 0x0000008000ac7220 */ /* 0x040fe40000410000 */
[C---:B------:R-:W-:Y:S02]  /*1fde0*/  FMUL.FTZ R173, R0.reuse, R129 ;  /* 0x0000008100ad7220 */ /* 0x040fe40000410000 */
[----:B------:R-:W-:-:S02]  /*1fdf0*/  FMUL.FTZ R174, R0, R140 ;  /* 0x0000008c00ae7220 */ /* 0x000fc40000410000 */
[C---:B------:R-:W-:Y:S01]  /*1fe00*/  FMUL.FTZ R175, R0.reuse, R141 ;  /* 0x0000008d00af7220 */ /* 0x040fe20000410000 */
[----:B------:R-:W-:Y:S01]  /*1fe10*/  @P3 MUFU.LG2 R5, R5 ;  /* 0x0000000500053308 */ /* 0x000fe20000000c00 */
        /* <DEDUP_REMOVED lines=17> */
[----:B--2---:R-:W-:-:S02]  /*1ff30*/  @P2 FMUL.FTZ R8, R4, 0.69314718246459960938 ;  /* 0x3f31721804082820 */ /* 0x004fc40000410000 */
[C---:B------:R-:W-:Y:S02]  /*1ff40*/  FMUL.FTZ R144, R3.reuse, R126 ;  /* 0x0000007e03907220 */ /* 0x040fe40000410000 */
[C---:B------:R-:W-:Y:S02]  /*1ff50*/  FMUL.FTZ R145, R3.reuse, R127 ;  /* 0x0000007f03917220 */ /* 0x040fe40000410000 */
[C---:B------:R-:W-:Y:S02]  /*1ff60*/  FMUL.FTZ R126, R3.reuse, R54 ;  /* 0x00000036037e7220 */ /* 0x040fe40000410000 */
[C---:B------:R-:W-:Y:S02]  /*1ff70*/  FMUL.FTZ R127, R3.reuse, R55 ;  /* 0x00000037037f7220 */ /* 0x040fe40000410000 */
[C---:B------:R-:W-:Y:S02]  /*1ff80*/  FMUL.FTZ R140, R3.reuse, R114 ;  /* 0x00000072038c7220 */ /* 0x040fe40000410000 */
[----:B------:R-:W-:-:S02]  /*1ff90*/  FMUL.FTZ R141, R3, R115 ;  /* 0x00000073038d7220 */ /* 0x000fc40000410000 */
[C---:B-1----:R-:W-:Y:S01]  /*1ffa0*/  FMUL.FTZ R54, R2.reuse, R56 ;  /* 0x0000003802367220 */ /* 0x042fe20000410000 */
[----:B---3--:R-:W-:Y:S01]  /*1ffb0*/  @P2 MOV R7, 0x3f317218 ;  /* 0x3f31721800072802 */ /* 0x008fe20000000f00 */
[----:B------:R-:W-:Y:S02]  /*1ffc0*/  FMUL.FTZ R55, R2, R57 ;  /* 0x0000003902377220 */ /* 0x000fe40000410000 */
[----:B------:R-:W-:Y:S02]  /*1ffd0*/  FMUL.FTZ R112, R3, R142 ;  /* 0x0000008e03707220 */ /* 0x000fe40000410000 */
        /* <DEDUP_REMOVED lines=8> */
[----:B------:R-:W-:Y:S02]  /*20060*/  FMUL.FTZ R129, R3, R67 ;  /* 0x0000004303817220 */ /* 0x000fe40000410000 */
        /* <DEDUP_REMOVED lines=72> */
.L_x_750:
        /* <DEDUP_REMOVED lines=19> */
.L_x_884:
[----:B--2---:R-:W-:Y:S05]  /*20620*/  BSYNC B0 ;  /* 0x0000000000007941 */ /* 0x004fea0003800000 */
.L_x_883:
        /* <DEDUP_REMOVED lines=115> */
[----:B------:R-:W-:Y:S02]  /*20d60*/  STS [R11+0x5000], R3 ;  /* 0x005000030b007388 */ /* 0x000fe40000000800 */
        /* <DEDUP_REMOVED lines=9> */
[----:B-----5:R1:W2:Y:S04]  /*20e00*/  LDG.E R10, [R4.64] ;  /* 0x00000006040a7981 */ /* 0x0202a8000c1e1900 */
[----:B-1----:R-:W2:Y:S02]  /*20e10*/  LDG.E R4, [R4.64+0x4] ;  /* 0x0000040604047981 */ /* 0x002ea4000c1e1900 */
[----:B--2---:R-:W-:Y:S02]  /*20e20*/  IADD3 R10, -R10, R4, RZ ;  /* 0x000000040a0a7210 */ /* 0x004fe40007ffe1ff */
.L_x_887:
[----:B--2---:R-:W2:Y:S04]  /*20e30*/  LDL R3, [R1+0x44] ;  /* 0x0000440001037983 */ /* 0x004ea80000100800 */
[----:B------:R-:W2:Y:S04]  /*20e40*/  LDL R78, [R1+0x20] ;  /* 0x00002000014e7983 */ /* 0x000ea80000100800 */
[----:B------:R-:W3:Y:S04]  /*20e50*/  LDL R24, [R1+0x48] ;  /* 0x0000480001187983 */ /* 0x000ee80000100800 */
[----:B------:R-:W4:Y:S04]  /*20e60*/  LDL R13, [R1+0x30] ;  /* 0x00003000010d7983 */ /* 0x000f280000100800 */
[----:B------:R-:W4:Y:S01]  /*20e70*/  LDL R25, [R1+0xa8] ;  /* 0x0000a80001197983 */ /* 0x000f220000100800 */
[----:B------:R-:W-:Y:S01]  /*20e80*/  IMAD.MOV.U32 R11, RZ, RZ, 0x368 ;  /* 0x00000368ff0b7424 */ /* 0x000fe200078e00ff */
[----:B------:R-:W-:-:S04]  /*20e90*/  ISETP.GT.AND P2, PT, R0, 0x1, PT ;  /* 0x000000010000780c */ /* 0x000fc80003f44270 */
[----:B------:R-:W-:-:S04]  /*20ea0*/  SEL R11, R11, 0x328, P2 ;  /* 0x000003280b0b7807 */ /* 0x000fc80001000000 */
[----:B------:R-:W1:Y:S08]  /*20eb0*/  LDC.64 R6, c[0x0][R11+0x170] ;  /* 0x00005c000b067b82 */ /* 0x000e700000000a00 */
[----:B------:R-:W3:Y:S08]  /*20ec0*/  LDC.64 R14, c[0x0][R11+0x168] ;  /* 0x00005a000b0e7b82 */ /* 0x000ef00000000a00 */
[----:B------:R1:W2:Y:S08]  /*20ed0*/  LDC.64 R18, c[0x0][R11+0x178] ;  /* 0x00005e000b127b82 */ /* 0x0002b00000000a00 */
[----:B------:R1:W2:Y:S01]  /*20ee0*/  LDC.64 R16, c[0x0][R11+0x160] ;  /* 0x000058000b107b82 */ /* 0x0002a20000000a00 */
[----:B------:R-:W-:Y:S01]  /*20ef0*/  ISETP.NE.U32.AND P0, PT, RZ, c[0x0][0x500], PT ;  /* 0x00014000ff007a0c */ /* 0x000fe20003f05070 */
[----:B------:R-:W-:-:S03]  /*20f00*/  IMAD.MOV.U32 R0, RZ, RZ, c[0x0][0x4e8] ;  /* 0x00013a00ff007624 */ /* 0x000fc600078e00ff */
[----:B------:R-:W-:Y:S02]  /*20f10*/  ISETP.NE.AND.EX P0, PT, RZ, c[0x0][0x504], PT, P0 ;  /* 0x00014100ff007a0c */ /* 0x000fe40003f05300 */
[----:B------:R-:W-:Y:S02]  /*20f20*/  ISETP.NE.AND P5, PT, R0, 0x1, PT ;  /* 0x000000010000780c */ /* 0x000fe40003fa5270 */
[----:B------:R-:W-:Y:S02]  /*20f30*/  SHF.R.S32.HI R4, RZ, 0x1f, R8 ;  /* 0x0000001fff047819 */ /* 0x000fe40000011408 */
[----:B------:R-:W-:Y:S02]  /*20f40*/  SEL R0, R8, RZ, !P0 ;  /* 0x000000ff08007207 */ /* 0x000fe40004000000 */
[----:B------:R-:W-:Y:S01]  /*20f50*/  SEL R5, R4, RZ, !P0 ;  /* 0x000000ff04057207 */ /* 0x000fe20004000000 */
[----:B------:R-:W2:Y:S02]  /*20f60*/  S2R R26, SR_TID.X ;  /* 0x00000000001a7919 */ /* 0x000ea40000002100 */
[----:B-1----:R-:W-:-:S04]  /*20f70*/  IMAD R4, R7, R0, RZ ;  /* 0x0000000007047224 */ /* 0x002fc800078e02ff */
[C---:B------:R-:W-:Y:S02]  /*20f80*/  IMAD R12, R6.reuse, R5, R4 ;  /* 0x00000005060c7224 */ /* 0x040fe400078e0204 */
[----:B------:R-:W-:-:S04]  /*20f90*/  IMAD.WIDE.U32 R6, R6, R0, RZ ;  /* 0x0000000006067225 */ /* 0x000fc800078e00ff */
[----:B------:R-:W-:Y:S01]  /*20fa0*/  IMAD.IADD R12, R7, 0x1, R12 ;  /* 0x00000001070c7824 */ /* 0x000fe200078e020c */
[----:B------:R-:W-:-:S04]  /*20fb0*/  LOP3.LUT R203, R203, 0xfffffffd, RZ, 0xc0, !PT ;  /* 0xfffffffdcbcb7812 */ /* 0x000fc800078ec0ff */
[----:B------:R-:W-:Y:S01]  /*20fc0*/  LOP3.LUT R203, R203, 0xfffffffe, RZ, 0xc0, !PT ;  /* 0xfffffffecbcb7812 */ /* 0x000fe200078ec0ff */
[----:B--2---:R-:W-:-:S04]  /*20fd0*/  IMAD.IADD R3, R3, 0x1, R78 ;  /* 0x0000000103037824 */ /* 0x004fc800078e024e */
[----:B------:R-:W-:-:S04]  /*20fe0*/  @P5 IMAD.HI.U32 R5, R3, c[0x0][0x4ec], RZ ;  /* 0x00013b0003055a27 */ /* 0x000fc800078e00ff */
[----:B---3--:R-:W-:-:S04]  /*20ff0*/  IMAD.WIDE.U32 R8, R14, R24, RZ ;  /* 0x000000180e087225 */ /* 0x008fc800078e00ff */
[----:B------:R-:W-:Y:S01]  /*21000*/  IMAD.MOV.U32 R4, RZ, RZ, R3 ;  /* 0x000000ffff047224 */ /* 0x000fe200078e0003 */
[----:B------:R-:W-:Y:S01]  /*21010*/  @P5 SHF.R.U32.HI R4, RZ, c[0x0][0x4f0], R5 ;  /* 0x00013c00ff045a19 */ /* 0x000fe20000011605 */
[----:B------:R-:W-:Y:S01]  /*21020*/  IMAD R11, R15, R24, RZ ;  /* 0x000000180f0b7224 */ /* 0x000fe200078e02ff */
[----:B----4-:R-:W-:Y:S02]  /*21030*/  SEL R5, R13, RZ, P2 ;  /* 0x000000ff0d057207 */ /* 0x010fe40001000000 */
        /* <DEDUP_REMOVED lines=35> */
[----:B------:R-:W4:Y:S04]  /*21270*/  SHFL.IDX PT, R8, R6, 0x2, 0x1c1f ;  /* 0x005c1f0006087f89 */ /* 0x000f2800000e0000 */
[----:B------:R-:W1:Y:S01]  /*21280*/  SHFL.IDX PT, R6, R6, 0x3, 0x1c1f ;  /* 0x007c1f0006067f89 */ /* 0x000e6200000e0000 */
[----:B---3--:R-:W-:-:S05]  /*21290*/  IMAD.IADD R5, R25, 0x1, R78 ;  /* 0x0000000119057824 */ /* 0x008fca00078e024e */
[C---:B------:R-:W-:Y:S02]  /*212a0*/  IADD3 R17, R5.reuse, 0x8, RZ ;  /* 0x0000000805117810 */ /* 0x040fe40007ffe0ff */
[CC--:B------:R-:W-:Y:S02]  /*212b0*/  ISETP.GE.OR P4, PT, R5.reuse, R4.reuse, P0 ;  /* 0x000000040500720c */ /* 0x0c0fe40000786670 */
[----:B------:R-:W-:Y:S02]  /*212c0*/  IADD3 R16, R5, 0x40, RZ ;  /* 0x0000004005107810 */ /* 0x000fe40007ffe0ff */
[-C--:B------:R-:W-:Y:S02]  /*212d0*/  ISETP.GE.OR P3, PT, R17, R4.reuse, P0 ;  /* 0x000000041100720c */ /* 0x080fe40000766670 */
[----:B------:R-:W-:Y:S02]  /*212e0*/  ISETP.GE.OR P1, PT, R16, R4, P0 ;  /* 0x000000041000720c */ /* 0x000fe40000726670 */
[----:B------:R-:W-:-:S05]  /*212f0*/  IADD3 R15, R5, 0x48, RZ ;  /* 0x00000048050f7810 */ /* 0x000fca0007ffe0ff */
[----:B-1----:R1:W-:Y:S04]  /*21300*/  @!P4 ST.E [R12.64], R21 ;  /* 0x000000150c00c985 */ /* 0x0023e8000c101906 */
        /* <DEDUP_REMOVED lines=67> */
.L_x_963:
[----:B------:R-:W-:Y:S05]  /*21740*/  BRA.DIV ~URZ, `(.L_x_890) ;  /* 0x000040e27f007947 */ /* 0x000fea000b800000 */
[----:B------:R3:W4:Y:S02]  /*21750*/  SHFL.IDX PT, R0, R13, RZ, 0x1c1f ;  /* 0x001c1fff0d007589 */ /* 0x00072400000e0000 */
.L_x_964:
        /* <DEDUP_REMOVED lines=20> */
.L_x_892:
[----:B------:R-:W-:Y:S05]  /*218a0*/  BSYNC B0 ;  /* 0x0000000000007941 */ /* 0x000fea0003800000 */
.L_x_891:
[----:B------:R-:W-:Y:S05]  /*218b0*/  BRA.DIV ~URZ, `(.L_x_893) ;  /* 0x00003fd27f007947 */ /* 0x000fea000b800000 */
[----:B--2---:R2:W1:Y:S04]  /*218c0*/  SHFL.IDX PT, R10, R12, 0x1, 0x1c1f ;  /* 0x003c1f000c0a7f89 */ /* 0x00446800000e0000 */
[----:B----4-:R2:W4:Y:S02]  /*218d0*/  SHFL.IDX PT, R0, R13, 0x1, 0x1c1f ;  /* 0x003c1f000d007f89 */ /* 0x01052400000e0000 */
.L_x_965:
        /* <DEDUP_REMOVED lines=21> */
.L_x_895:
[----:B------:R-:W-:Y:S05]  /*21a30*/  BSYNC B0 ;  /* 0x0000000000007941 */ /* 0x000fea0003800000 */
.L_x_894:
[----:B------:R-:W-:Y:S05]  /*21a40*/  BRA.DIV ~URZ, `(.L_x_896) ;  /* 0x00003f027f007947 */ /* 0x000fea000b800000 */
[----:B-1----:R1:W2:Y:S02]  /*21a50*/  SHFL.IDX PT, R10, R12, 0x2, 0x1c1f ;  /* 0x005c1f000c0a7f89 */ /* 0x0022a400000e0000 */
.L_x_966:
[----:B------:R-:W-:Y:S05]  /*21a60*/  BRA.DIV ~URZ, `(.L_x_897) ;  /* 0x00003f527f007947 */ /* 0x000fea000b800000 */
[----:B----4-:R4:W1:Y:S02]  /*21a70*/  SHFL.IDX PT, R0, R13, 0x2, 0x1c1f ;  /* 0x005c1f000d007f89 */ /* 0x01086400000e0000 */
.L_x_967:
        /* <DEDUP_REMOVED lines=21> */
.L_x_899:
[----:B------:R-:W-:Y:S05]  /*21bd0*/  BSYNC B0 ;  /* 0x0000000000007941 */ /* 0x000fea0003800000 */
.L_x_898:
[----:B------:R-:W-:Y:S05]  /*21be0*/  BRA.DIV ~URZ, `(.L_x_900) ;  /* 0x00003e327f007947 */ /* 0x000fea000b800000 */
[----:B-1----:R1:W3:Y:S04]  /*21bf0*/  SHFL.IDX PT, R6, R12, 0x3, 0x1c1f ;  /* 0x007c1f000c067f89 */ /* 0x0022e800000e0000 */
[----:B------:R1:W4:Y:S02]  /*21c00*/  SHFL.IDX PT, R0, R13, 0x3, 0x1c1f ;  /* 0x007c1f000d007f89 */ /* 0x00032400000e0000 */
.L_x_968:
        /* <DEDUP_REMOVED lines=22> */
.L_x_888:
[----:B-1----:R-:W2:Y:S04]  /*21d70*/  LDL.LU R6, [R1+0x48] ;  /* 0x0000480001067983 */ /* 0x002ea80000300800 */
        /* <DEDUP_REMOVED lines=33> */
.L_x_969:
[----:B------:R-:W-:Y:S05]  /*21f90*/  BRA.DIV ~URZ, `(.L_x_903) ;  /* 0x00003bb27f007947 */ /* 0x000fea000b800000 */
[----:B------:R3:W4:Y:S02]  /*21fa0*/  SHFL.IDX PT, R0, R24, RZ, 0x1c1f ;  /* 0x001c1fff18007589 */ /* 0x00072400000e0000 */
.L_x_970:
[----:B------:R-:W5:Y:S01]  /*21fb0*/  LDL R5, [R1] ;  /* 0x0000000001057983 */ /* 0x000f620000100800 */
        /* <DEDUP_REMOVED lines=10> */
[----:B------:R-:W-:Y:S02]  /*22060*/  IADD3 R6, R5, 0x50, RZ ;  /* 0x0000005005067810 */ /* 0x000fe40007ffe0ff */
[----:B------:R-:W-:-:S02]  /*22070*/  SHF.R.S32.HI R26, RZ, 0x1f, R5 ;  /* 0x0000001fff1a7819 */ /* 0x000fc40000011405 */
        /* <DEDUP_REMOVED lines=9> */
[----:B------:R-:W-:Y:S01]  /*22110*/  SHF.R.S32.HI R34, RZ, 0x1f, R6 ;  /* 0x0000001fff227819 */ /* 0x000fe20000011406 */
[----:B------:R-:W-:Y:S05]  /*22120*/  @P0 BRA `(.L_x_905) ;  /* 0x0000032000000947 */ /* 0x000fea0003800000 */
[----:B------:R-:W-:Y:S01]  /*22130*/  ISETP.GE.AND P1, PT, R5, c[0x0][0x3c8], PT ;  /* 0x0000f20005007a0c */ /* 0x000fe20003f26270 */
[----:B------:R-:W5:Y:S01]  /*22140*/  LDL R20, [R1+0x7c] ;  /* 0x00007c0001147983 */ /* 0x000f620000100800 */
[----:B------:R-:W-:Y:S02]  /*22150*/  ISETP.GE.AND P2, PT, R15, c[0x0][0x3c8], PT ;  /* 0x0000f2000f007a0c */ /* 0x000fe40003f46270 */
[----:B------:R-:W-:-:S09]  /*22160*/  ISETP.GE.AND P4, PT, R14, c[0x0][0x3c8], PT ;  /* 0x0000f2000e007a0c */ /* 0x000fd20003f86270 */
[----:B----4-:R-:W-:-:S04]  /*22170*/  @!P1 LEA R2, P0, R5, R0, 0x2 ;  /* 0x0000000005029211 */ /* 0x010fc800078010ff */
[----:B--2---:R-:W-:Y:S02]  /*22180*/  @!P1 LEA.HI.X R3, R5, R4, R26, 0x2, P0 ;  /* 0x0000000405039211 */ /* 0x004fe400000f141a */
[----:B------:R-:W2:Y:S01]  /*22190*/  LDL R5, [R1+0x54] ;  /* 0x0000540001057983 */ /* 0x000ea20000100800 */
[----:B------:R-:W-:Y:S02]  /*221a0*/  @!P2 LEA R16, P0, R15, R0, 0x2 ;  /* 0x000000000f10a211 */ /* 0x000fe400078010ff */
[----:B------:R-:W-:Y:S01]  /*221b0*/  ISETP.GE.AND P3, PT, R13, c[0x0][0x3c8], PT ;  /* 0x0000f2000d007a0c */ /* 0x000fe20003f66270 */
[----:B------:R4:W-:Y:S01]  /*221c0*/  @!P1 ST.E.64 [R2.64], R168 ;  /* 0x000000a802009985 */ /* 0x0009e2000c101b06 */
[----:B------:R-:W-:Y:S02]  /*221d0*/  @!P2 LEA.HI.X R17, R15, R4, R23, 0x2, P0 ;  /* 0x000000040f11a211 */ /* 0x000fe400000f1417 */
[----:B------:R-:W-:-:S03]  /*221e0*/  ISETP.GE.AND P1, PT, R12, c[0x0][0x3c8], PT ;  /* 0x0000f2000c007a0c */ /* 0x000fc60003f26270 */
[----:B------:R1:W-:Y:S01]  /*221f0*/  @!P2 ST.E.64 [R16.64], R170 ;  /* 0x000000aa1000a985 */ /* 0x0003e2000c101b06 */
[----:B------:R-:W-:Y:S02]  /*22200*/  ISETP.GE.AND P2, PT, R10, c[0x0][0x3c8], PT ;  /* 0x0000f2000a007a0c */ /* 0x000fe40003f46270 */
[----:B----4-:R-:W-:-:S04]  /*22210*/  @!P4 LEA R2, P0, R14, R0, 0x2 ;  /* 0x000000000e02c211 */ /* 0x010fc800078010ff */
[----:B------:R-:W-:Y:S02]  /*22220*/  @!P4 LEA.HI.X R3, R14, R4, R25, 0x2, P0 ;  /* 0x000000040e03c211 */ /* 0x000fe400000f1419 */
[----:B-1----:R-:W-:-:S03]  /*22230*/  @!P3 LEA R16, P0, R13, R0, 0x2 ;  /* 0x000000000d10b211 */ /* 0x002fc600078010ff */
[----:B------:R1:W-:Y:S01]  /*22240*/  @!P4 ST.E.64 [R2.64], R172 ;  /* 0x000000ac0200c985 */ /* 0x0003e2000c101b06 */
[----:B------:R-:W-:Y:S02]  /*22250*/  ISETP.GE.AND P4, PT, R11, c[0x0][0x3c8], PT ;  /* 0x0000f2000b007a0c */ /* 0x000fe40003f86270 */
[----:B------:R-:W-:-:S05]  /*22260*/  @!P3 LEA.HI.X R17, R13, R4, R28, 0x2, P0 ;  /* 0x000000040d11b211 */ /* 0x000fca00000f141c */
[----:B------:R4:W-:Y:S01]  /*22270*/  @!P3 ST.E.64 [R16.64], R174 ;  /* 0x000000ae1000b985 */ /* 0x0009e2000c101b06 */
[----:B-1----:R-:W-:-:S04]  /*22280*/  @!P1 LEA R2, P0, R12, R0, 0x2 ;  /* 0x000000000c029211 */ /* 0x002fc800078010ff */
[----:B------:R-:W-:Y:S02]  /*22290*/  @!P1 LEA.HI.X R3, R12, R4, R27, 0x2, P0 ;  /* 0x000000040c039211 */ /* 0x000fe400000f141b */
[----:B----4-:R-:W-:-:S03]  /*222a0*/  @!P4 LEA R16, P0, R11, R0, 0x2 ;  /* 0x000000000b10c211 */ /* 0x010fc600078010ff */
        /* <DEDUP_REMOVED lines=8> */
[----:B----4-:R-:W-:-:S03]  /*22330*/  @!P1 LEA R16, P0, R9, R0, 0x2 ;  /* 0x0000000009109211 */ /* 0x010fc600078010ff */
[----:B------:R1:W-:Y:S01]  /*22340*/  @!P2 ST.E.64 [R2.64], R178 ;  /* 0x000000b20200a985 */ /* 0x0003e2000c101b06 */
[----:B------:R-:W-:Y:S02]  /*22350*/  ISETP.GE.AND P2, PT, R6, c[0x0][0x3c8], PT ;  /* 0x0000f20006007a0c */ /* 0x000fe40003f46270 */
[----:B------:R-:W-:-:S05]  /*22360*/  @!P1 LEA.HI.X R17, R9, R4, R30, 0x2, P0 ;  /* 0x0000000409119211 */ /* 0x000fca00000f141e */
[----:B------:R4:W-:Y:S01]  /*22370*/  @!P1 ST.E.64 [R16.64], R180 ;  /* 0x000000b410009985 */ /* 0x0009e2000c101b06 */
[----:B-1----:R-:W-:-:S04]  /*22380*/  @!P4 LEA R2, P0, R8, R0, 0x2 ;  /* 0x000000000802c211 */ /* 0x002fc800078010ff */
[----:B------:R-:W-:Y:S02]  /*22390*/  @!P4 LEA.HI.X R3, R8, R4, R32, 0x2, P0 ;  /* 0x000000040803c211 */ /* 0x000fe400000f1420 */
[----:B------:R-:W-:-:S04]  /*223a0*/  @!P3 LEA R18, P0, R7, R0, 0x2 ;  /* 0x000000000712b211 */ /* 0x000fc800078010ff */
[----:B------:R-:W-:Y:S02]  /*223b0*/  @!P3 LEA.HI.X R19, R7, R4, R33, 0x2, P0 ;  /* 0x000000040713b211 */ /* 0x000fe400000f1421 */
[C---:B----4-:R-:W-:Y:S01]  /*223c0*/  @!P2 LEA R16, P0, R6.reuse, R0, 0x2 ;  /* 0x000000000610a211 */ /* 0x050fe200078010ff */
[----:B------:R1:W-:Y:S03]  /*223d0*/  @!P4 ST.E.64 [R2.64], R100 ;  /* 0x000000640200c985 */ /* 0x0003e6000c101b06 */
[----:B------:R-:W-:Y:S01]  /*223e0*/  @!P2 LEA.HI.X R17, R6, R4, R34, 0x2, P0 ;  /* 0x000000040611a211 */ /* 0x000fe200000f1422 */
[----:B------:R4:W-:Y:S04]  /*223f0*/  @!P3 ST.E.64 [R18.64], R184 ;  /* 0x000000b81200b985 */ /* 0x0009e8000c101b06 */
[----:B------:R4:W-:Y:S01]  /*22400*/  @!P2 ST.E.64 [R16.64], R182 ;  /* 0x000000b61000a985 */ /* 0x0009e2000c101b06 */
[----:B--2---:R-:W-:-:S13]  /*22410*/  ISETP.GE.AND P1, PT, R5, c[0x0][0x3c8], PT ;  /* 0x0000f20005007a0c */ /* 0x004fda0003f26270 */
[----:B-1----:R-:W-:-:S04]  /*22420*/  @!P1 LEA R2, P0, R5, R0, 0x2 ;  /* 0x0000000005029211 */ /* 0x002fc800078010ff */
[----:B-----5:R-:W-:-:S05]  /*22430*/  @!P1 LEA.HI.X R3, R5, R4, R20, 0x2, P0 ;  /* 0x0000000405039211 */ /* 0x020fca00000f1414 */
[----:B------:R4:W-:Y:S04]  /*22440*/  @!P1 ST.E.64 [R2.64], R96 ;  /* 0x0000006002009985 */ /* 0x0009e8000c101b06 */
.L_x_905:
[----:B------:R-:W-:Y:S05]  /*22450*/  BSYNC B0 ;  /* 0x0000000000007941 */ /* 0x000fea0003800000 */
.L_x_904:
[----:B------:R-:W-:Y:S05]  /*22460*/  BRA.DIV ~URZ, `(.L_x_906) ;  /* 0x000037427f007947 */ /* 0x000fea000b800000 */
[----:B--2---:R2:W1:Y:S04]  /*22470*/  SHFL.IDX PT, R4, R22, 0x1, 0x1c1f ;  /* 0x003c1f0016047f89 */ /* 0x00446800000e0000 */
[----:B----4-:R2:W4:Y:S02]  /*22480*/  SHFL.IDX PT, R0, R24, 0x1, 0x1c1f ;  /* 0x003c1f0018007f89 */ /* 0x01052400000e0000 */
.L_x_971:
[----:B------:R-:W-:Y:S01]  /*22490*/  BSSY B0, `(.L_x_907) ;  /* 0x0000035000007945 */ /* 0x000fe20003800000 */
[----:B------:R-:W-:Y:S05]  /*224a0*/  @P6 BRA `(.L_x_908) ;  /* 0x0000033000006947 */ /* 0x000fea0003800000 */
[----:B------:R-:W5:Y:S01]  /*224b0*/  LDL R5, [R1] ;  /* 0x0000000001057983 */ /* 0x000f620000100800 */
[----:B------:R-:W-:Y:S02]  /*224c0*/  ISETP.GE.AND P0, PT, R15, c[0x0][0x3c8], PT ;  /* 0x0000f2000f007a0c */ /* 0x000fe40003f06270 */
[----:B------:R-:W-:Y:S01]  /*224d0*/  ISETP.GE.AND P3, PT, R14, c[0x0][0x3c8], PT ;  /* 0x0000f2000e007a0c */ /* 0x000fe20003f66270 */
[----:B--2---:R-:W2:Y:S01]  /*224e0*/  LDL R35, [R1+0x7c] ;  /* 0x00007c0001237983 */ /* 0x004ea20000100800 */
[----:B------:R-:W-:-:S02]  /*224f0*/  ISETP.GE.AND P5, PT, R13, c[0x0][0x3c8], PT ;  /* 0x0000f2000d007a0c */ /* 0x000fc40003fa6270 */
[----:B-----5:R-:W-:-:S13]  /*22500*/  ISETP.GE.AND P1, PT, R5, c[0x0][0x3c8], PT ;  /* 0x0000f20005007a0c */ /* 0x020fda0003f26270 */
[----:B----4-:R-:W-:-:S04]  /*22510*/  @!P1 LEA R2, P2, R5, R0, 0x2 ;  /* 0x0000000005029211 */ /* 0x010fc800078410ff */
[----:B-1----:R-:W-:Y:S02]  /*22520*/  @!P1 LEA.HI.X R3, R5, R4, R26, 0x2, P2 ;  /* 0x0000000405039211 */ /* 0x002fe400010f141a */
[----:B------:R-:W4:Y:S01]  /*22530*/  LDL R5, [R1+0x54] ;  /* 0x0000540001057983 */ /* 0x000f220000100800 */
[----:B------:R-:W-:-:S04]  /*22540*/  @!P0 LEA R16, P2, R15, R0, 0x2 ;  /* 0x000000000f108211 */ /* 0x000fc800078410ff */
[----:B------:R-:W-:Y:S02]  /*22550*/  @!P0 LEA.HI.X R17, R15, R4, R23, 0x2, P2 ;  /* 0x000000040f118211 */ /* 0x000fe400010f1417 */
[----:B------:R-:W-:Y:S01]  /*22560*/  ISETP.GE.AND P2, PT, R12, c[0x0][0x3c8], PT ;  /* 0x0000f2000c007a0c */ /* 0x000fe20003f46270 */
[----:B------:R1:W-:Y:S01]  /*22570*/  @!P1 ST.E.64 [R2.64], R140 ;  /* 0x0000008c02009985 */ /* 0x0003e2000c101b06 */
[----:B------:R-:W-:-:S03]  /*22580*/  ISETP.GE.AND P1, PT, R11, c[0x0][0x3c8], PT ;  /* 0x0000f2000b007a0c */ /* 0x000fc60003f26270 */
[----:B------:R5:W-:Y:S01]  /*22590*/  @!P0 ST.E.64 [R16.64], R144 ;  /* 0x0000009010008985 */ /* 0x000be2000c101b06 */
[CC--:B-1----:R-:W-:Y:S02]  /*225a0*/  @!P3 LEA R2, P4, R14.reuse, R0.reuse, 0x2 ;  /* 0x000000000e02b211 */ /* 0x0c2fe400078810ff */
[C---:B-----5:R-:W-:Y:S02]  /*225b0*/  @!P5 LEA R16, P0, R13.reuse, R0, 0x2 ;  /* 0x000000000d10d211 */ /* 0x060fe400078010ff */
        /* <DEDUP_REMOVED lines=9> */
[----:B------:R-:W-:-:S03]  /*22650*/  @!P1 LEA R18, P3, R11, R0, 0x2 ;  /* 0x000000000b129211 */ /* 0x000fc600078610ff */
[----:B------:R1:W-:Y:S01]  /*22660*/  @!P2 ST.E.64 [R2.64], R114 ;  /* 0x000000720200a985 */ /* 0x0003e2000c101b06 */
[C---:B-----5:R-:W-:Y:S02]  /*22670*/  @!P0 LEA R16, P2, R10.reuse, R0, 0x2 ;  /* 0x000000000a108211 */ /* 0x060fe400078410ff */
[-C--:B------:R-:W-:Y:S02]  /*22680*/  @!P1 LEA.HI.X R19, R11, R4.reuse, R29, 0x2, P3 ;  /* 0x000000040b139211 */ /* 0x080fe400018f141d */
[----:B------:R-:W-:Y:S02]  /*22690*/  ISETP.GE.AND P3, PT, R7, c[0x0][0x3c8], PT ;  /* 0x0000f20007007a0c */ /* 0x000fe40003f66270 */
[----:B------:R-:W-:Y:S01]  /*226a0*/  @!P0 LEA.HI.X R17, R10, R4, R31, 0x2, P2 ;  /* 0x000000040a118211 */ /* 0x000fe200010f141f */
[----:B------:R5:W-:Y:S01]  /*226b0*/  @!P1 ST.E.64 [R18.64], R124 ;  /* 0x0000007c12009985 */ /* 0x000be2000c101b06 */
[----:B------:R-:W-:-:S03]  /*226c0*/  ISETP.GE.AND P2, PT, R6, c[0x0][0x3c8], PT ;  /* 0x0000f20006007a0c */ /* 0x000fc60003f46270 */
[----:B------:R3:W-:Y:S01]  /*226d0*/  @!P0 ST.E.64 [R16.64], R126 ;  /* 0x0000007e10008985 */ /* 0x0007e2000c101b06 */
[----:B------:R-:W-:-:S04]  /*226e0*/  @!P5 LEA R20, P0, R8, R0, 0x2 ;  /* 0x000000000814d211 */ /* 0x000fc800078010ff */
[----:B------:R-:W-:Y:S02]  /*226f0*/  @!P5 LEA.HI.X R21, R8, R4, R32, 0x2, P0 ;  /* 0x000000040815d211 */ /* 0x000fe400000f1420 */
[----:B-1----:R-:W-:-:S04]  /*22700*/  @!P4 LEA R2, P1, R9, R0, 0x2 ;  /* 0x000000000902c211 */ /* 0x002fc800078210ff */
[----:B------:R-:W-:Y:S02]  /*22710*/  @!P4 LEA.HI.X R3, R9, R4, R30, 0x2, P1 ;  /* 0x000000040903c211 */ /* 0x000fe400008f141e */
[----:B-----5:R-:W-:-:S04]  /*22720*/  @!P3 LEA R18, P0, R7, R0, 0x2 ;  /* 0x000000000712b211 */ /* 0x020fc800078010ff */
[----:B------:R-:W-:Y:S02]  /*22730*/  @!P3 LEA.HI.X R19, R7, R4, R33, 0x2, P0 ;  /* 0x000000040713b211 */ /* 0x000fe400000f1421 */
[C---:B---3--:R-:W-:Y:S01]  /*22740*/  @!P2 LEA R16, P0, R6.reuse, R0, 0x2 ;  /* 0x000000000610a211 */ /* 0x048fe200078010ff */
[----:B------:R1:W-:Y:S03]  /*22750*/  @!P4 ST.E.64 [R2.64], R128 ;  /* 0x000000800200c985 */ /* 0x0003e6000c101b06 */
[----:B------:R-:W-:Y:S01]  /*22760*/  @!P2 LEA.HI.X R17, R6, R4, R34, 0x2, P0 ;  /* 0x000000040611a211 */ /* 0x000fe200000f1422 */
[----:B------:R3:W-:Y:S04]  /*22770*/  @!P5 ST.E.64 [R20.64], R146 ;  /* 0x000000921400d985 */ /* 0x0007e8000c101b06 */
[----:B------:R3:W-:Y:S04]  /*22780*/  @!P3 ST.E.64 [R18.64], R142 ;  /* 0x0000008e1200b985 */ /* 0x0007e8000c101b06 */
[----:B------:R3:W-:Y:S01]  /*22790*/  @!P2 ST.E.64 [R16.64], R104 ;  /* 0x000000681000a985 */ /* 0x0007e2000c101b06 */
[----:B----4-:R-:W-:-:S13]  /*227a0*/  ISETP.GE.AND P1, PT, R5, c[0x0][0x3c8], PT ;  /* 0x0000f20005007a0c */ /* 0x010fda0003f26270 */
[----:B-1----:R-:W-:-:S04]  /*227b0*/  @!P1 LEA R2, P0, R5, R0, 0x2 ;  /* 0x0000000005029211 */ /* 0x002fc800078010ff */
[----:B--2---:R-:W-:-:S05]  /*227c0*/  @!P1 LEA.HI.X R3, R5, R4, R35, 0x2, P0 ;  /* 0x0000000405039211 */ /* 0x004fca00000f1423 */
[----:B------:R3:W-:Y:S04]  /*227d0*/  @!P1 ST.E.64 [R2.64], R98 ;  /* 0x0000006202009985 */ /* 0x0007e8000c101b06 */
.L_x_908:
[----:B------:R-:W-:Y:S05]  /*227e0*/  BSYNC B0 ;  /* 0x0000000000007941 */ /* 0x000fea0003800000 */
.L_x_907:
[----:B------:R-:W-:Y:S05]  /*227f0*/  BRA.DIV ~URZ, `(.L_x_909) ;  /* 0x000034727f007947 */ /* 0x000fea000b800000 */
[----:B-1----:R1:W2:Y:S02]  /*22800*/  SHFL.IDX PT, R4, R22, 0x2, 0x1c1f ;  /* 0x005c1f0016047f89 */ /* 0x0022a400000e0000 */
.L_x_972:
[----:B------:R-:W-:Y:S05]  /*22810*/  BRA.DIV ~URZ, `(.L_x_910) ;  /* 0x000034c27f007947 */ /* 0x000fea000b800000 */
[----:B----4-:R4:W1:Y:S02]  /*22820*/  SHFL.IDX PT, R0, R24, 0x2, 0x1c1f ;  /* 0x005c1f0018007f89 */ /* 0x01086400000e0000 */
.L_x_973:
[----:B------:R-:W-:Y:S01]  /*22830*/  LOP3.LUT P0, RZ, R203, 0x1, RZ, 0xc0, !PT ;  /* 0x00000001cbff7812 */ /* 0x000fe2000780c0ff */
[----:B------:R-:W-:-:S12]  /*22840*/  BSSY B0, `(.L_x_911) ;  /* 0x0000035000007945 */ /* 0x000fd80003800000 */
[----:B------:R-:W-:Y:S05]  /*22850*/  @P0 BRA `(.L_x_912) ;  /* 0x0000033000000947 */ /* 0x000fea0003800000 */
[----:B---3--:R-:W3:Y:S04]  /*22860*/  LDL R16, [R1] ;  /* 0x0000000001107983 */ /* 0x008ee80000100800 */
[----:B------:R-:W5:Y:S01]  /*22870*/  LDL R5, [R1+0x54] ;  /* 0x0000540001057983 */ /* 0x000f620000100800 */
[----:B------:R-:W-:Y:S02]  /*22880*/  ISETP.GE.AND P2, PT, R15, c[0x0][0x3c8], PT ;  /* 0x0000f2000f007a0c */ /* 0x000fe40003f46270 */
[----:B------:R-:W-:Y:S01]  /*22890*/  ISETP.GE.AND P4, PT, R14, c[0x0][0x3c8], PT ;  /* 0x0000f2000e007a0c */ /* 0x000fe20003f86270 */
[----:B----4-:R-:W4:Y:S01]  /*228a0*/  LDL R35, [R1+0x7c] ;  /* 0x00007c0001237983 */ /* 0x010f220000100800 */
[----:B------:R-:W-:-:S09]  /*228b0*/  ISETP.GE.AND P3, PT, R13, c[0x0][0x3c8], PT ;  /* 0x0000f2000d007a0c */ /* 0x000fd20003f66270 */
[----:B-1----:R-:W-:-:S04]  /*228c0*/  @!P2 LEA R18, P1, R15, R0, 0x2 ;  /* 0x000000000f12a211 */ /* 0x002fc800078210ff */
[----:B--2---:R-:W-:Y:S02]  /*228d0*/  @!P2 LEA.HI.X R19, R15, R4, R23, 0x2, P1 ;  /* 0x000000040f13a211 */ /* 0x004fe400008f1417 */
[----:B------:R-:W-:Y:S02]  /*228e0*/  ISETP.GE.AND P1, PT, R12, c[0x0][0x3c8], PT ;  /* 0x0000f2000c007a0c */ /* 0x000fe40003f26270 */
[----:B------:R-:W-:Y:S02]  /*228f0*/  ISETP.GE.AND P6, PT, R10, c[0x0][0x3c8], PT ;  /* 0x0000f2000a007a0c */ /* 0x000fe40003fc6270 */
[----:B---3--:R-:W-:-:S13]  /*22900*/  ISETP.GE.AND P0, PT, R16, c[0x0][0x3c8], PT ;  /* 0x0000f20010007a0c */ /* 0x008fda0003f06270 */
[----:B------:R-:W-:-:S04]  /*22910*/  @!P0 LEA R2, P5, R16, R0, 0x2 ;  /* 0x0000000010028211 */ /* 0x000fc800078a10ff */
[----:B------:R-:W-:Y:S02]  /*22920*/  @!P0 LEA.HI.X R3, R16, R4, R26, 0x2, P5 ;  /* 0x0000000410038211 */ /* 0x000fe400028f141a */
[----:B------:R-:W-:-:S03]  /*22930*/  @!P4 LEA R16, P5, R14, R0, 0x2 ;  /* 0x000000000e10c211 */ /* 0x000fc600078a10ff */
[----:B------:R1:W-:Y:S01]  /*22940*/  @!P0 ST.E.64 [R2.64], R44 ;  /* 0x0000002c02008985 */ /* 0x0003e2000c101b06 */
[----:B------:R-:W-:-:S03]  /*22950*/  ISETP.GE.AND P0, PT, R11, c[0x0][0x3c8], PT ;  /* 0x0000f2000b007a0c */ /* 0x000fc60003f06270 */
[----:B------:R2:W-:Y:S01]  /*22960*/  @!P2 ST.E.64 [R18.64], R46 ;  /* 0x0000002e1200a985 */ /* 0x0005e2000c101b06 */
[----:B------:R-:W-:-:S05]  /*22970*/  @!P4 LEA.HI.X R17, R14, R4, R25, 0x2, P5 ;  /* 0x000000040e11c211 */ /* 0x000fca00028f1419 */
[----:B------:R3:W-:Y:S01]  /*22980*/  @!P4 ST.E.64 [R16.64], R48 ;  /* 0x000000301000c985 */ /* 0x0007e2000c101b06 */
[----:B------:R-:W-:Y:S02]  /*22990*/  ISETP.GE.AND P4, PT, R9, c[0x0][0x3c8], PT ;  /* 0x0000f20009007a0c */ /* 0x000fe40003f86270 */
[----:B-1----:R-:W-:-:S04]  /*229a0*/  @!P3 LEA R2, P2, R13, R0, 0x2 ;  /* 0x000000000d02b211 */ /* 0x002fc800078410ff */
[----:B------:R-:W-:Y:S02]  /*229b0*/  @!P3 LEA.HI.X R3, R13, R4, R28, 0x2, P2 ;  /* 0x000000040d03b211 */ /* 0x000fe400010f141c */
[----:B--2---:R-:W-:-:S03]  /*229c0*/  @!P1 LEA R18, P5, R12, R0, 0x2 ;  /* 0x000000000c129211 */ /* 0x004fc600078a10ff */
[----:B------:R1:W-:Y:S01]  /*229d0*/  @!P3 ST.E.64 [R2.64], R50 ;  /* 0x000000320200b985 */ /* 0x0003e2000c101b06 */
[----:B------:R-:W-:Y:S02]  /*229e0*/  @!P1 LEA.HI.X R19, R12, R4, R27, 0x2, P5 ;  /* 0x000000040c139211 */ /* 0x000fe400028f141b */
[----:B---3--:R-:W-:Y:S02]  /*229f0*/  @!P6 LEA R16, P5, R10, R0, 0x2 ;  /* 0x000000000a10e211 */ /* 0x008fe400078a10ff */
[----:B------:R-:W-:Y:S01]  /*22a00*/  ISETP.GE.AND P3, PT, R8, c[0x0][0x3c8], PT ;  /* 0x0000f20008007a0c */ /* 0x000fe20003f66270 */
[----:B------:R-:W-:Y:S01]  /*22a10*/  @!P1 ST.E.64 [R18.64], R66 ;  /* 0x0000004212009985 */ /* 0x000fe2000c101b06 */
[----:B------:R-:W-:Y:S02]  /*22a20*/  @!P6 LEA.HI.X R17, R10, R4, R31, 0x2, P5 ;  /* 0x000000040a11e211 */ /* 0x000fe400028f141f */
[----:B------:R-:W-:Y:S02]  /*22a30*/  ISETP.GE.AND P1, PT, R6, c[0x0][0x3c8], PT ;  /* 0x0000f20006007a0c */ /* 0x000fe40003f26270 */
[----:B-1----:R-:W-:-:S04]  /*22a40*/  @!P0 LEA R2, P2, R11, R0, 0x2 ;  /* 0x000000000b028211 */ /* 0x002fc800078410ff */
[----:B------:R-:W-:Y:S02]  /*22a50*/  @!P0 LEA.HI.X R3, R11, R4, R29, 0x2, P2 ;  /* 0x000000040b038211 */ /* 0x000fe400010f141d */
[----:B------:R-:W-:-:S03]  /*22a60*/  ISETP.GE.AND P2, PT, R7, c[0x0][0x3c8], PT ;  /* 0x0000f20007007a0c */ /* 0x000fc60003f46270 */
[----:B------:R1:W-:Y:S01]  /*22a70*/  @!P0 ST.E.64 [R2.64], R52 ;  /* 0x0000003402008985 */ /* 0x0003e2000c101b06 */
[----:B-----5:R-:W-:-:S03]  /*22a80*/  ISETP.GE.AND P0, PT, R5, c[0x0][0x3c8], PT ;  /* 0x0000f20005007a0c */ /* 0x020fc60003f06270 */
        /* <DEDUP_REMOVED lines=8> */
[-C--:B------:R-:W-:Y:S02]  /*22b10*/  @!P2 LEA.HI.X R19, R7, R4.reuse, R33, 0x2, P4 ;  /* 0x000000040713a211 */ /* 0x080fe400020f1421 */
[----:B------:R-:W-:Y:S01]  /*22b20*/  @!P1 LEA.HI.X R17, R6, R4, R34, 0x2, P5 ;  /* 0x0000000406119211 */ /* 0x000fe200028f1422 */
[----:B------:R2:W-:Y:S04]  /*22b30*/  @!P3 ST.E.64 [R20.64], R80 ;  /* 0x000000501400b985 */ /* 0x0005e8000c101b06 */
[----:B------:R2:W-:Y:S04]  /*22b40*/  @!P2 ST.E.64 [R18.64], R68 ;  /* 0x000000441200a985 */ /* 0x0005e8000c101b06 */
[----:B------:R2:W-:Y:S01]  /*22b50*/  @!P1 ST.E.64 [R16.64], R60 ;  /* 0x0000003c10009985 */ /* 0x0005e2000c101b06 */
[----:B-1----:R-:W-:-:S04]  /*22b60*/  @!P0 LEA R2, P4, R5, R0, 0x2 ;  /* 0x0000000005028211 */ /* 0x002fc800078810ff */
[----:B----4-:R-:W-:-:S05]  /*22b70*/  @!P0 LEA.HI.X R3, R5, R4, R35, 0x2, P4 ;  /* 0x0000000405038211 */ /* 0x010fca00020f1423 */
[----:B------:R2:W-:Y:S04]  /*22b80*/  @!P0 ST.E.64 [R2.64], R38 ;  /* 0x0000002602008985 */ /* 0x0005e8000c101b06 */
.L_x_912:
[----:B------:R-:W-:Y:S05]  /*22b90*/  BSYNC B0 ;  /* 0x0000000000007941 */ /* 0x000fea0003800000 */
.L_x_911:
[----:B------:R-:W-:Y:S05]  /*22ba0*/  BRA.DIV ~URZ, `(.L_x_913) ;  /* 0x000031927f007947 */ /* 0x000fea000b800000 */
[----:B--2---:R2:W3:Y:S04]  /*22bb0*/  SHFL.IDX PT, R4, R22, 0x3, 0x1c1f ;  /* 0x007c1f0016047f89 */ /* 0x0044e800000e0000 */
[----:B-1----:R2:W1:Y:S02]  /*22bc0*/  SHFL.IDX PT, R0, R24, 0x3, 0x1c1f ;  /* 0x007c1f0018007f89 */ /* 0x00246400000e0000 */
.L_x_974:
[----:B------:R-:W-:-:S13]  /*22bd0*/  LOP3.LUT P0, RZ, R203, 0x2, RZ, 0xc0, !PT ;  /* 0x00000002cbff7812 */ /* 0x000fda000780c0ff */
[----:B------:R-:W-:Y:S05]  /*22be0*/  @P0 BRA `(.L_x_901) ;  /* 0x0000115000000947 */ /* 0x000fea0003800000 */
[----:B---3--:R-:W3:Y:S01]  /*22bf0*/  LDL R2, [R1] ;  /* 0x0000000001027983 */ /* 0x008ee20000100800 */
[----:B------:R-:W-:Y:S02]  /*22c00*/  ISETP.GE.AND P3, PT, R15, c[0x0][0x3c8], PT ;  /* 0x0000f2000f007a0c */ /* 0x000fe40003f66270 */
[----:B------:R-:W-:Y:S01]  /*22c10*/  ISETP.GE.AND P2, PT, R14, c[0x0][0x3c8], PT ;  /* 0x0000f2000e007a0c */ /* 0x000fe20003f46270 */
[----:B------:R-:W5:Y:S01]  /*22c20*/  LDL R5, [R1+0x54] ;  /* 0x0000540001057983 */ /* 0x000f620000100800 */
[----:B------:R-:W-:Y:S02]  /*22c30*/  ISETP.GE.AND P1, PT, R13, c[0x0][0x3c8], PT ;  /* 0x0000f2000d007a0c */ /* 0x000fe40003f26270 */
[----:B------:R-:W-:-:S07]  /*22c40*/  ISETP.GE.AND P0, PT, R12, c[0x0][0x3c8], PT ;  /* 0x0000f2000c007a0c */ /* 0x000fce0003f06270 */
[----:B-1----:R-:W-:-:S04]  /*22c50*/  @!P3 LEA R20, P5, R15, R0, 0x2 ;  /* 0x000000000f14b211 */ /* 0x002fc800078a10ff */
[----:B------:R-:W-:Y:S02]  /*22c60*/  @!P3 LEA.HI.X R21, R15, R4, R23, 0x2, P5 ;  /* 0x000000040f15b211 */ /* 0x000fe400028f1417 */
[----:B------:R-:W-:-:S04]  /*22c70*/  @!P2 LEA R16, P5, R14, R0, 0x2 ;  /* 0x000000000e10a211 */ /* 0x000fc800078a10ff */
[----:B------:R-:W-:Y:S02]  /*22c80*/  @!P2 LEA.HI.X R17, R14, R4, R25, 0x2, P5 ;  /* 0x000000040e11a211 */ /* 0x000fe400028f1419 */
[----:B---3--:R-:W-:-:S13]  /*22c90*/  ISETP.GE.AND P4, PT, R2, c[0x0][0x3c8], PT ;  /* 0x0000f20002007a0c */ /* 0x008fda0003f86270 */
[----:B------:R-:W-:-:S04]  /*22ca0*/  @!P4 LEA R18, P6, R2, R0, 0x2 ;  /* 0x000000000212c211 */ /* 0x000fc800078c10ff */
[----:B------:R-:W-:Y:S02]  /*22cb0*/  @!P4 LEA.HI.X R19, R2, R4, R26, 0x2, P6 ;  /* 0x000000040213c211 */ /* 0x000fe400030f141a */
[CC--:B------:R-:W-:Y:S02]  /*22cc0*/  @!P1 LEA R14, P6, R13.reuse, R0.reuse, 0x2 ;  /* 0x000000000d0e9211 */ /* 0x0c0fe400078c10ff */
[C---:B------:R-:W-:Y:S02]  /*22cd0*/  @!P0 LEA R2, P5, R12.reuse, R0, 0x2 ;  /* 0x000000000c028211 */ /* 0x040fe400078a10ff */
[-C--:B------:R-:W-:Y:S02]  /*22ce0*/  @!P1 LEA.HI.X R15, R13, R4.reuse, R28, 0x2, P6 ;  /* 0x000000040d0f9211 */ /* 0x080fe400030f141c */
[----:B------:R-:W-:Y:S02]  /*22cf0*/  ISETP.GE.AND P6, PT, R11, c[0x0][0x3c8], PT ;  /* 0x0000f2000b007a0c */ /* 0x000fe40003fc6270 */
[----:B------:R-:W-:-:S02]  /*22d00*/  @!P0 LEA.HI.X R3, R12, R4, R27, 0x2, P5 ;  /* 0x000000040c038211 */ /* 0x000fc400028f141b */
[----:B------:R-:W-:Y:S01]  /*22d10*/  ISETP.GE.AND P5, PT, R10, c[0x0][0x3c8], PT ;  /* 0x0000f2000a007a0c */ /* 0x000fe20003fa6270 */
[----:B------:R-:W-:Y:S01]  /*22d20*/  @!P4 ST.E.64 [R18.64], R84 ;  /* 0x000000541200c985 */ /* 0x000fe2000c101b06 */
[----:B------:R-:W-:-:S03]  /*22d30*/  ISETP.GE.AND P4, PT, R9, c[0x0][0x3c8], PT ;  /* 0x0000f20009007a0c */ /* 0x000fc60003f86270 */
[----:B------:R-:W-:Y:S01]  /*22d40*/  @!P3 ST.E.64 [R20.64], R76 ;  /* 0x0000004c1400b985 */ /* 0x000fe2000c101b06 */
[----:B------:R-:W-:-:S03]  /*22d50*/  ISETP.GE.AND P3, PT, R8, c[0x0][0x3c8], PT ;  /* 0x0000f20008007a0c */ /* 0x000fc60003f66270 */
[----:B------:R1:W-:Y:S04]  /*22d60*/  @!P2 ST.E.64 [R16.64], R70 ;  /* 0x000000461000a985 */ /* 0x0003e8000c101b06 */
[----:B------:R3:W-:Y:S01]  /*22d70*/  @!P1 ST.E.64 [R14.64], R64 ;  /* 0x000000400e009985 */ /* 0x0007e2000c101b06 */
[----:B------:R-:W-:-:S03]  /*22d80*/  ISETP.GE.AND P2, PT, R7, c[0x0][0x3c8], PT ;  /* 0x0000f20007007a0c */ /* 0x000fc60003f46270 */
[----:B------:R2:W-:Y:S01]  /*22d90*/  @!P0 ST.E.64 [R2.64], R40 ;  /* 0x0000002802008985 */ /* 0x0005e2000c101b06 */
[CC--:B-1----:R-:W-:Y:S02]  /*22da0*/  @!P6 LEA R16, P0, R11.reuse, R0.reuse, 0x2 ;  /* 0x000000000b10e211 */ /* 0x0c2fe400078010ff */
[C---:B---3--:R-:W-:Y:S02]  /*22db0*/  @!P5 LEA R14, P1, R10.reuse, R0, 0x2 ;  /* 0x000000000a0ed211 */ /* 0x048fe400078210ff */
[----:B------:R-:W-:Y:S02]  /*22dc0*/  @!P6 LEA.HI.X R17, R11, R4, R29, 0x2, P0 ;  /* 0x000000040b11e211 */ /* 0x000fe400000f141d */
[----:B------:R-:W-:Y:S02]  /*22dd0*/  @!P4 LEA R12, P0, R9, R0, 0x2 ;  /* 0x00000000090cc211 */ /* 0x000fe400078010ff */
[----:B------:R-:W-:Y:S02]  /*22de0*/  @!P5 LEA.HI.X R15, R10, R4, R31, 0x2, P1 ;  /* 0x000000040a0fd211 */ /* 0x000fe400008f141f */
[----:B------:R-:W-:-:S02]  /*22df0*/  ISETP.GE.AND P1, PT, R6, c[0x0][0x3c8], PT ;  /* 0x0000f20006007a0c */ /* 0x000fc40003f26270 */
[----:B------:R-:W-:Y:S02]  /*22e00*/  @!P4 LEA.HI.X R13, R9, R4, R30, 0x2, P0 ;  /* 0x00000004090dc211 */ /* 0x000fe400000f141e */
[----:B------:R-:W-:-:S04]  /*22e10*/  @!P3 LEA R10, P0, R8, R0, 0x2 ;  /* 0x00000000080ab211 */ /* 0x000fc800078010ff */
[----:B------:R-:W-:Y:S02]  /*22e20*/  @!P3 LEA.HI.X R11, R8, R4, R32, 0x2, P0 ;  /* 0x00000004080bb211 */ /* 0x000fe400000f1420 */
[----:B------:R-:W-:-:S04]  /*22e30*/  @!P2 LEA R8, P0, R7, R0, 0x2 ;  /* 0x000000000708a211 */ /* 0x000fc800078010ff */
[----:B------:R-:W-:Y:S02]  /*22e40*/  @!P2 LEA.HI.X R9, R7, R4, R33, 0x2, P0 ;  /* 0x000000040709a211 */ /* 0x000fe400000f1421 */
[C---:B--2---:R-:W-:Y:S01]  /*22e50*/  @!P1 LEA R2, P0, R6.reuse, R0, 0x2 ;  /* 0x0000000006029211 */ /* 0x044fe200078010ff */
[----:B------:R1:W-:Y:S03]  /*22e60*/  @!P6 ST.E.64 [R16.64], R86 ;  /* 0x000000561000e985 */ /* 0x0003e6000c101b06 */
[----:B------:R-:W-:Y:S01]  /*22e70*/  @!P1 LEA.HI.X R3, R6, R4, R34, 0x2, P0 ;  /* 0x0000000406039211 */ /* 0x000fe200000f1422 */
[----:B------:R1:W-:Y:S04]  /*22e80*/  @!P5 ST.E.64 [R14.64], R82 ;  /* 0x000000520e00d985 */ /* 0x0003e8000c101b06 */
[----:B------:R1:W-:Y:S04]  /*22e90*/  @!P4 ST.E.64 [R12.64], R72 ;  /* 0x000000480c00c985 */ /* 0x0003e8000c101b06 */
[----:B------:R1:W-:Y:S04]  /*22ea0*/  @!P3 ST.E.64 [R10.64], R62 ;  /* 0x0000003e0a00b985 */ /* 0x0003e8000c101b06 */
[----:B------:R1:W-:Y:S04]  /*22eb0*/  @!P2 ST.E.64 [R8.64], R58 ;  /* 0x0000003a0800a985 */ /* 0x0003e8000c101b06 */
[----:B------:R1:W-:Y:S01]  /*22ec0*/  @!P1 ST.E.64 [R2.64], R42 ;  /* 0x0000002a02009985 */ /* 0x0003e2000c101b06 */
[----:B-----5:R-:W-:-:S13]  /*22ed0*/  ISETP.GE.AND P0, PT, R5, c[0x0][0x3c8], PT ;  /* 0x0000f20005007a0c */ /* 0x020fda0003f06270 */
[----:B------:R-:W-:Y:S05]  /*22ee0*/  @P0 BRA `(.L_x_901) ;  /* 0x00000e5000000947 */ /* 0x000fea0003800000 */
[----:B------:R-:W2:Y:S01]  /*22ef0*/  LDL R22, [R1+0x7c] ;  /* 0x00007c0001167983 */ /* 0x000ea20000100800 */
[----:B-1----:R-:W-:-:S04]  /*22f00*/  LEA R2, P0, R5, R0, 0x2 ;  /* 0x0000000005027211 */ /* 0x002fc800078010ff */
[----:B--2---:R-:W-:-:S05]  /*22f10*/  LEA.HI.X R3, R5, R4, R22, 0x2, P0 ;  /* 0x0000000405037211 */ /* 0x004fca00000f1416 */
[----:B------:R1:W-:Y:S01]  /*22f20*/  ST.E.64 [R2.64], R36 ;  /* 0x0000002402007985 */ /* 0x0003e2000c101b06 */
[----:B------:R-:W-:Y:S05]  /*22f30*/  BRA `(.L_x_901) ;  /* 0x00000e0000007947 */ /* 0x000fea0003800000 */
.L_x_886:
[----:B------:R-:W2:Y:S04]  /*22f40*/  LDL.LU R7, [R1+0x2c] ;  /* 0x00002c0001077983 */ /* 0x000ea80000300800 */
[----:B-1----:R-:W3:Y:S01]  /*22f50*/  LDL R6, [R1+0x34] ;  /* 0x0000340001067983 */ /* 0x002ee20000100800 */
[----:B------:R-:W-:Y:S01]  /*22f60*/  ISETP.NE.U32.AND P0, PT, RZ, c[0x0][0x508], PT ;  /* 0x00014200ff007a0c */ /* 0x000fe20003f05070 */
[----:B------:R-:W-:Y:S01]  /*22f70*/  IMAD.MOV.U32 R4, RZ, RZ, 0x4 ;  /* 0x00000004ff047424 */ /* 0x000fe200078e00ff */
[----:B------:R-:W-:Y:S01]  /*22f80*/  ISETP.NE.U32.AND P2, PT, RZ, c[0x0][0x500], PT ;  /* 0x00014000ff007a0c */ /* 0x000fe20003f45070 */
[----:B------:R-:W-:Y:S01]  /*22f90*/  IMAD.MOV.U32 R19, RZ, RZ, c[0x0][0x388] ;  /* 0x0000e200ff137624 */ /* 0x000fe200078e00ff */
[----:B------:R-:W-:Y:S01]  /*22fa0*/  ISETP.NE.AND.EX P0, PT, RZ, c[0x0][0x50c], PT, P0 ;  /* 0x00014300ff007a0c */ /* 0x000fe20003f05300 */
[----:B------:R-:W-:Y:S01]  /*22fb0*/  IMAD.MOV.U32 R0, RZ, RZ, RZ ;  /* 0x000000ffff007224 */ /* 0x000fe200078e00ff */
[----:B------:R-:W-:Y:S01]  /*22fc0*/  ISETP.NE.AND.EX P2, PT, RZ, c[0x0][0x504], PT, P2 ;  /* 0x00014100ff007a0c */ /* 0x000fe20003f45320 */
[----:B---3--:R-:W-:-:S10]  /*22fd0*/  IMAD.WIDE R2, R6, R4, c[0x0][0x500] ;  /* 0x0001400006027625 */ /* 0x008fd400078e0204 */
[----:B------:R-:W-:Y:S02]  /*22fe0*/  @P0 IMAD.WIDE R4, R6, R4, c[0x0][0x508] ;  /* 0x0001420006040625 */ /* 0x000fe400078e0204 */
        /* <DEDUP_REMOVED lines=9> */
.L_x_914:
[----:B-1----:R-:W1:Y:S01]  /*23080*/  S2R R4, SR_TID.X ;  /* 0x0000000000047919 */ /* 0x002e620000002100 */
[----:B------:R-:W-:Y:S01]  /*23090*/  SHF.R.S32.HI R2, RZ, 0x1f, R6 ;  /* 0x0000001fff027819 */ /* 0x000fe20000011406 */
[----:B------:R-:W-:Y:S01]  /*230a0*/  BSSY B0, `(.L_x_915) ;  /* 0x0000038000007945 */ /* 0x000fe20003800000 */
[----:B-----5:R-:W-:-:S02]  /*230b0*/  SHF.R.S32.HI R17, RZ, 0x1f, R0 ;  /* 0x0000001fff117819 */ /* 0x020fc40000011400 */
[----:B------:R-:W-:Y:S02]  /*230c0*/  SEL R10, R6, RZ, !P2 ;  /* 0x000000ff060a7207 */ /* 0x000fe40005000000 */
[----:B------:R-:W-:Y:S02]  /*230d0*/  SEL R20, R2, RZ, !P2 ;  /* 0x000000ff02147207 */ /* 0x000fe40005000000 */
[----:B-1----:R-:W-:-:S13]  /*230e0*/  ISETP.GT.AND P0, PT, R4, 0x7f, PT ;  /* 0x0000007f0400780c */ /* 0x002fda0003f04270 */
        /* <DEDUP_REMOVED lines=51> */
.L_x_916:
[----:B------:R-:W-:Y:S05]  /*23420*/  BSYNC B0 ;  /* 0x0000000000007941 */ /* 0x000fea0003800000 */
.L_x_915:
        /* <DEDUP_REMOVED lines=47> */
.L_x_975:
[----:B------:R-:W-:Y:S05]  /*23720*/  BRA.DIV ~URZ, `(.L_x_918) ;  /* 0x000027427f007947 */ /* 0x000fea000b800000 */
[----:B------:R3:W4:Y:S02]  /*23730*/  SHFL.IDX PT, R0, R12, RZ, 0x1c1f ;  /* 0x001c1fff0c007589 */ /* 0x00072400000e0000 */
.L_x_976:
        /* <DEDUP_REMOVED lines=21> */
.L_x_920:
[----:B------:R-:W-:Y:S05]  /*23890*/  BSYNC B0 ;  /* 0x0000000000007941 */ /* 0x000fea0003800000 */
.L_x_919:
[----:B------:R-:W-:Y:S05]  /*238a0*/  BRA.DIV ~URZ, `(.L_x_921) ;  /* 0x000026227f007947 */ /* 0x000fea000b800000 */
[----:B--2---:R2:W1:Y:S04]  /*238b0*/  SHFL.IDX PT, R8, R9, 0x1, 0x1c1f ;  /* 0x003c1f0009087f89 */ /* 0x00446800000e0000 */
[----:B----4-:R2:W4:Y:S02]  /*238c0*/  SHFL.IDX PT, R0, R12, 0x1, 0x1c1f ;  /* 0x003c1f000c007f89 */ /* 0x01052400000e0000 */
.L_x_977:
        /* <DEDUP_REMOVED lines=21> */
.L_x_923:
[----:B------:R-:W-:Y:S05]  /*23a20*/  BSYNC B0 ;  /* 0x0000000000007941 */ /* 0x000fea0003800000 */
.L_x_922:
[----:B------:R-:W-:Y:S05]  /*23a30*/  BRA.DIV ~URZ, `(.L_x_924) ;  /* 0x000025527f007947 */ /* 0x000fea000b800000 */
[----:B-1----:R1:W2:Y:S02]  /*23a40*/  SHFL.IDX PT, R8, R9, 0x2, 0x1c1f ;  /* 0x005c1f0009087f89 */ /* 0x0022a400000e0000 */
.L_x_978:
[----:B------:R-:W-:Y:S05]  /*23a50*/  BRA.DIV ~URZ, `(.L_x_925) ;  /* 0x000025a27f007947 */ /* 0x000fea000b800000 */
[----:B----4-:R4:W1:Y:S02]  /*23a60*/  SHFL.IDX PT, R0, R12, 0x2, 0x1c1f ;  /* 0x005c1f000c007f89 */ /* 0x01086400000e0000 */
.L_x_979:
        /* <DEDUP_REMOVED lines=21> */
.L_x_927:
[----:B------:R-:W-:Y:S05]  /*23bc0*/  BSYNC B0 ;  /* 0x0000000000007941 */ /* 0x000fea0003800000 */
.L_x_926:
[----:B------:R-:W-:Y:S05]  /*23bd0*/  BRA.DIV ~URZ, `(.L_x_928) ;  /* 0x000024827f007947 */ /* 0x000fea000b800000 */
[----:B--2---:R2:W3:Y:S04]  /*23be0*/  SHFL.IDX PT, R8, R9, 0x3, 0x1c1f ;  /* 0x007c1f0009087f89 */ /* 0x0044e800000e0000 */
[----:B-1----:R2:W1:Y:S02]  /*23bf0*/  SHFL.IDX PT, R0, R12, 0x3, 0x1c1f ;  /* 0x007c1f000c007f89 */ /* 0x00246400000e0000 */
.L_x_980:
        /* <DEDUP_REMOVED lines=20> */
.L_x_901:
[----:B------:R-:W-:Y:S05]  /*23d40*/  BSYNC B1 ;  /* 0x0000000000017941 */ /* 0x000fea0003800000 */
.L_x_885:
        /* <DEDUP_REMOVED lines=15> */
.L_x_981:
[----:B------:R-:W-:Y:S05]  /*23e40*/  BRA.DIV ~URZ, `(.L_x_931) ;  /* 0x000023427f007947 */ /* 0x000fea000b800000 */
[----:B------:R3:W4:Y:S02]  /*23e50*/  SHFL.IDX PT, R8, R74, 0x1, 0x1f ;  /* 0x00201f004a087f89 */ /* 0x00072400000e0000 */
.L_x_982:
        /* <DEDUP_REMOVED lines=19> */
.L_x_983:
        /* <DEDUP_REMOVED lines=16> */
.L_x_984:
[----:B---3--:R-:W-:Y:S01]  /*24090*/  IMAD R0, R0, c[0x0][0x538], RZ ;  /* 0x00014e0000007a24 */ /* 0x008fe200078e02ff */
[----:B------:R-:W-:Y:S04]  /*240a0*/  BSSY B1, `(.L_x_934) ;  /* 0x00000ce000017945 */ /* 0x000fe80003800000 */
[----:B----4-:R-:W-:-:S04]  /*240b0*/  IADD3 R8, R0, R8, RZ ;  /* 0x0000000800087210 */ /* 0x010fc80007ffe0ff */
[----:B--2---:R-:W-:-:S13]  /*240c0*/  ISETP.GT.AND P0, PT, R8, R9, PT ;  /* 0x000000090800720c */ /* 0x004fda0003f04270 */
[----:B------:R-:W-:Y:S05]  /*240d0*/  @P0 BRA `(.L_x_935) ;  /* 0x0000025000000947 */ /* 0x000fea0003800000 */
.L_x_939:
        /* <DEDUP_REMOVED lines=17> */
.L_x_985:
        /* <DEDUP_REMOVED lines=16> */
.L_x_986:
[----:B--2---:R-:W-:-:S05]  /*242f0*/  IMAD R0, R0, c[0x0][0x538], RZ ;  /* 0x00014e0000007a24 */ /* 0x004fca00078e02ff */
[----:B------:R-:W-:-:S04]  /*24300*/  IADD3 R8, R0, R8, RZ ;  /* 0x0000000800087210 */ /* 0x000fc80007ffe0ff */
[----:B------:R-:W-:-:S13]  /*24310*/  ISETP.GT.AND P0, PT, R8, R9, PT ;  /* 0x000000090800720c */ /* 0x000fda0003f04270 */
[----:B-1----:R-:W-:Y:S05]  /*24320*/  @!P0 BRA `(.L_x_939) ;  /* 0xfffffdb000008947 */ /* 0x002fea000383ffff */
.L_x_935:
[----:B------:R-:W-:-:S05]  /*24330*/  IADD3 R11, -R0, R8, RZ ;  /* 0x00000008000b7210 */ /* 0x000fca0007ffe1ff */
[----:B------:R-:W-:-:S05]  /*24340*/  IMAD R0, R4, c[0x0][0x538], R11 ;  /* 0x00014e0004007a24 */ /* 0x000fca00078e020b */
[----:B------:R-:W-:Y:S01]  /*24350*/  ISETP.GT.AND P0, PT, R0, R9, PT ;  /* 0x000000090000720c */ /* 0x000fe20003f04270 */
[----:B------:R-:W-:-:S12]  /*24360*/  BRA.DIV ~URZ, `(.L_x_940) ;  /* 0x000022627f007947 */ /* 0x000fd8000b800000 */
[----:B------:R-:W-:-:S03]  /*24370*/  VOTE.ANY R12, PT, !P0 ;  /* 0x00000000000c7806 */ /* 0x000fc600040e0100 */
.L_x_987:
[----:B------:R-:W2:Y:S01]  /*24380*/  LDL.LU R0, [R1+0x34] ;  /* 0x0000340001007983 */ /* 0x000ea20000300800 */
[----:B------:R-:W2:Y:S02]  /*24390*/  POPC R8, R12 ;  /* 0x0000000c00087309 */ /* 0x000ea40000000000 */
[----:B--2---:R-:W-:-:S05]  /*243a0*/  IADD3 R0, R8, R0, RZ ;  /* 0x0000000008007210 */ /* 0x004fca0007ffe0ff */
[----:B------:R2:W-:Y:S01]  /*243b0*/  STL [R1+0x34], R0 ;  /* 0x0000340001007387 */ /* 0x0005e20000100800 */
[----:B------:R-:W-:Y:S05]  /*243c0*/  BRA.DIV ~URZ, `(.L_x_941) ;  /* 0x000022527f007947 */ /* 0x000fea000b800000 */
[----:B------:R3:W4:Y:S04]  /*243d0*/  SHFL.IDX PT, R10, R6, R8, 0x1f ;  /* 0x00001f08060a7589 */ /* 0x00072800000e0000 */
[----:B------:R3:W1:Y:S02]  /*243e0*/  SHFL.IDX PT, R7, R7, R8, 0x1f ;  /* 0x00001f0807077589 */ /* 0x00066400000e0000 */
.L_x_988:
[----:B------:R-:W-:Y:S01]  /*243f0*/  ISETP.NE.AND P0, PT, R12, RZ, PT ;  /* 0x000000ff0c00720c */ /* 0x000fe20003f05270 */
[----:B------:R-:W-:-:S12]  /*24400*/  BSSY B0, `(.L_x_942) ;  /* 0x0000005000007945 */ /* 0x000fd80003800000 */
[----:B------:R-:W-:Y:S05]  /*24410*/  @!P0 BRA `(.L_x_943) ;  /* 0x0000003000008947 */ /* 0x000fea0003800000 */
[----:B------:R-:W-:Y:S01]  /*24420*/  IADD3 R3, R8, -0x1, RZ ;  /* 0xffffffff08037810 */ /* 0x000fe20007ffe0ff */
[----:B------:R-:W-:Y:S05]  /*24430*/  BRA.DIV ~URZ, `(.L_x_944) ;  /* 0x000022b27f007947 */ /* 0x000fea000b800000 */
[----:B------:R2:W3:Y:S02]  /*24440*/  SHFL.IDX PT, R13, R4, R3, 0x1f ;  /* 0x00001f03040d7589 */ /* 0x0004e400000e0000 */
.L_x_943:
[----:B------:R-:W-:Y:S05]  /*24450*/  BSYNC B0 ;  /* 0x0000000000007941 */ /* 0x000fea0003800000 */
.L_x_942:
        /* <DEDUP_REMOVED lines=68> */
.L_x_946:
        /* <DEDUP_REMOVED lines=68> */
.L_x_947:
[----:B------:R-:W-:Y:S05]  /*24ce0*/  BSYNC B0 ;  /* 0x0000000000007941 */ /* 0x000fea0003800000 */
.L_x_945:
[----:B------:R-:W-:-:S04]  /*24cf0*/  LOP3.LUT R2, RZ, R2, RZ, 0x33, !PT ;  /* 0x00000002ff027212 */ /* 0x000fc800078e33ff */
[----:B-1----:R-:W-:-:S05]  /*24d00*/  IADD3 R0, R2, R10, RZ ;  /* 0x0000000a02007210 */ /* 0x002fca0007ffe0ff */
[----:B------:R1:W-:Y:S01]  /*24d10*/  STL [R1+0x2c], R0 ;  /* 0x00002c0001007387 */ /* 0x0003e20000100800 */
[----:B------:R-:W-:Y:S05]  /*24d20*/  BRA `(.L_x_948) ;  /* 0x0000005000007947 */ /* 0x000fea0003800000 */
.L_x_936:
[----:B------:R-:W-:Y:S01]  /*24d30*/  MOV R0, c[0x0][0x53c] ;  /* 0x00014f0000007a02 */ /* 0x000fe20000000f00 */
[----:B------:R2:W-:Y:S04]  /*24d40*/  STL [R1+0x28], R9 ;  /* 0x0000280901007387 */ /* 0x0005e80000100800 */
[----:B------:R2:W-:Y:S04]  /*24d50*/  STL [R1+0x2c], RZ ;  /* 0x00002cff01007387 */ /* 0x0005e80000100800 */
[----:B------:R2:W-:Y:S04]  /*24d60*/  STL [R1+0x30], RZ ;  /* 0x000030ff01007387 */ /* 0x0005e80000100800 */
[----:B------:R2:W-:Y:S02]  /*24d70*/  STL [R1+0x34], R0 ;  /* 0x0000340001007387 */ /* 0x0005e40000100800 */
.L_x_948:
[----:B------:R-:W-:Y:S05]  /*24d80*/  BSYNC B1 ;  /* 0x0000000000017941 */ /* 0x000fea0003800000 */
.L_x_934:
        /* <DEDUP_REMOVED lines=9> */
.L_x_929:
[----:B--2---:R-:W2:Y:S02]  /*24e20*/  LDL R0, [R1+0x34] ;  /* 0x0000340001007983 */ /* 0x004ea40000100800 */
[----:B--2---:R-:W-:-:S13]  /*24e30*/  ISETP.GE.AND P0, PT, R0, c[0x0][0x53c], PT ;  /* 0x00014f0000007a0c */ /* 0x004fda0003f06270 */
[----:B-1----:R-:W-:Y:S01]  /*24e40*/  @P0 CALL.REL.NOINC `(.L_x_949) ;  /* 0x0000001000000944 */ /* 0x002fe20003c00000 */
[----:B------:R-:W-:Y:S05]  /*24e50*/  BRA `(.L_x_950) ;  /* 0xfffdd1b000007947 */ /* 0x000fea000383ffff */
.L_x_949:
[----:B------:R-:W-:Y:S05]  /*24e60*/  EXIT ;  /* 0x000000000000794d */ /* 0x000fea0003800000 */
.L_x_687:
[----:B------:R-:W-:Y:S01]  /*24e70*/  IMAD.MOV.U32 R0, RZ, RZ, R5 ;  /* 0x000000ffff007224 */ /* 0x000fe200078e0005 */
[----:B------:R-:W-:Y:S02]  /*24e80*/  MOV R2, 0x1 ;  /* 0x0000000100027802 */ /* 0x000fe40000000f00 */
[----:B------:R-:W-:Y:S02]  /*24e90*/  MOV R3, 0x24eb0 ;  /* 0x00024eb000037802 */ /* 0x000fe40000000f00 */
[----:B------:R-:W-:Y:S05]  /*24ea0*/  CALL.REL.NOINC `($__internal_14_$__cuda_sm70_shflsync_up_p) ;  /* 0x0000193000007944 */ /* 0x000fea0003c00000 */
[----:B------:R-:W-:Y:S01]  /*24eb0*/  MOV R0, R4 ;  /* 0x0000000400007202 */ /* 0x000fe20000000f00 */
[----:B------:R-:W-:Y:S05]  /*24ec0*/  BRA `(.L_x_951) ;  /* 0xfffdb59000007947 */ /* 0x000fea000383ffff */
.L_x_688:
[----:B------:R-:W-:Y:S01]  /*24ed0*/  IMAD.MOV.U32 R0, RZ, RZ, R5 ;  /* 0x000000ffff007224 */ /* 0x000fe200078e0005 */
[----:B------:R-:W-:Y:S02]  /*24ee0*/  MOV R2, 0x2 ;  /* 0x0000000200027802 */ /* 0x000fe40000000f00 */
[----:B------:R-:W-:Y:S02]  /*24ef0*/  MOV R3, 0x24f10 ;  /* 0x00024f1000037802 */ /* 0x000fe40000000f00 */
[----:B------:R-:W-:Y:S05]  /*24f00*/  CALL.REL.NOINC `($__internal_14_$__cuda_sm70_shflsync_up_p) ;  /* 0x000018d000007944 */ /* 0x000fea0003c00000 */
[----:B------:R-:W-:Y:S01]  /*24f10*/  SEL R0, R4, RZ, P4 ;  /* 0x000000ff04007207 */ /* 0x000fe20002000000 */
[----:B------:R-:W-:Y:S01]  /*24f20*/  IMAD.MOV.U32 R2, RZ, RZ, 0x4 ;  /* 0x00000004ff027424 */ /* 0x000fe200078e00ff */
[----:B------:R-:W-:-:S03]  /*24f30*/  MOV R3, 0x24f60 ;  /* 0x00024f6000037802 */ /* 0x000fc60000000f00 */
[----:B------:R-:W-:Y:S02]  /*24f40*/  IMAD.IADD R0, R5, 0x1, R0 ;  /* 0x0000000105007824 */ /* 0x000fe400078e0200 */
        /* <DEDUP_REMOVED lines=14> */
[----:B------:R-:W-:Y:S01]  /*25030*/  IMAD.IADD R4, R0, 0x1, R4 ;  /* 0x0000000100047824 */ /* 0x000fe200078e0204 */
[----:B------:R-:W-:-:S03]  /*25040*/  MOV R0, 0x1f ;  /* 0x0000001f00007802 */ /* 0x000fc60000000f00 */
[----:B------:R-:W-:Y:S02]  /*25050*/  IMAD.MOV.U32 R5, RZ, RZ, R4 ;  /* 0x000000ffff057224 */ /* 0x000fe400078e0004 */
[----:B------:R-:W-:Y:S05]  /*25060*/  CALL.REL.NOINC `($__internal_13_$__cuda_sm70_shflsync_idx_p) ;  /* 0x0000172000007944 */ /* 0x000fea0003c00000 */
[----:B------:R-:W-:Y:S05]  /*25070*/  BRA `(.L_x_952) ;  /* 0xfffdb4e000007947 */ /* 0x000fea000383ffff */
.L_x_690:
[----:B------:R-:W-:Y:S02]  /*25080*/  SEL R0, RZ, 0x1, P0 ;  /* 0x00000001ff007807 */ /* 0x000fe40000000000 */
[----:B------:R-:W-:Y:S02]  /*25090*/  MOV R2, 0x250b0 ;  /* 0x000250b000027802 */ /* 0x000fe40000000f00 */
[----:B------:R-:W-:Y:S05]  /*250a0*/  CALL.REL.NOINC `($__internal_15_$__cuda_sm70_votesync_ballot) ;  /* 0x000017a000007944 */ /* 0x000fea0003c00000 */
[----:B------:R-:W-:Y:S01]  /*250b0*/  MOV R10, R0 ;  /* 0x00000000000a7202 */ /* 0x000fe20000000f00 */
[----:B------:R-:W-:Y:S05]  /*250c0*/  BRA `(.L_x_953) ;  /* 0xfffdb52000007947 */ /* 0x000fea000383ffff */
.L_x_691:
[----:B------:R-:W-:Y:S01]  /*250d0*/  IMAD.MOV.U32 R5, RZ, RZ, R9 ;  /* 0x000000ffff057224 */ /* 0x000fe200078e0009 */
[----:B------:R-:W-:Y:S01]  /*250e0*/  MOV R3, R7 ;  /* 0x0000000700037202 */ /* 0x000fe20000000f00 */
[----:B-1----:R-:W-:Y:S01]  /*250f0*/  IMAD.MOV.U32 R0, RZ, RZ, 0x1f ;  /* 0x0000001fff007424 */ /* 0x002fe200078e00ff */
[----:B------:R-:W-:Y:S02]  /*25100*/  MOV R2, 0x25120 ;  /* 0x0002512000027802 */ /* 0x000fe40000000f00 */
[----:B------:R-:W-:Y:S05]  /*25110*/  CALL.REL.NOINC `($__internal_13_$__cuda_sm70_shflsync_idx_p) ;  /* 0x0000167000007944 */ /* 0x000fea0003c00000 */
[----:B------:R-:W-:Y:S01]  /*25120*/  IMAD.MOV.U32 R12, RZ, RZ, R0 ;  /* 0x000000ffff0c7224 */ /* 0x000fe200078e0000 */
[----:B------:R-:W-:Y:S01]  /*25130*/  MOV R5, R8 ;  /* 0x0000000800057202 */ /* 0x000fe20000000f00 */
[----:B------:R-:W-:Y:S01]  /*25140*/  IMAD.MOV.U32 R6, RZ, RZ, RZ ;  /* 0x000000ffff067224 */ /* 0x000fe200078e00ff */
[----:B------:R-:W-:Y:S01]  /*25150*/  MOV R3, R7 ;  /* 0x0000000700037202 */ /* 0x000fe20000000f00 */
[----:B------:R-:W-:Y:S01]  /*25160*/  IMAD.MOV.U32 R0, RZ, RZ, 0x1f ;  /* 0x0000001fff007424 */ /* 0x000fe200078e00ff */
[----:B------:R-:W-:-:S02]  /*25170*/  MOV R2, 0x25190 ;  /* 0x0002519000027802 */ /* 0x000fc40000000f00 */
[----:B------:R-:W-:Y:S05]  /*25180*/  CALL.REL.NOINC `($__internal_13_$__cuda_sm70_shflsync_idx_p) ;  /* 0x0000160000007944 */ /* 0x000fea0003c00000 */
[----:B------:R-:W-:Y:S01]  /*25190*/  MOV R9, R0 ;  /* 0x0000000000097202 */ /* 0x000fe20000000f00 */
[----:B------:R-:W-:Y:S05]  /*251a0*/  BRA `(.L_x_954) ;  /* 0xfffdb4b000007947 */ /* 0x000fea000383ffff */
.L_x_694:
[----:B------:R-:W-:Y:S01]  /*251b0*/  IMAD.MOV.U32 R5, RZ, RZ, R4 ;  /* 0x000000ffff057224 */ /* 0x000fe200078e0004 */
[----:B-1----:R-:W-:-:S02]  /*251c0*/  MOV R0, 0x1f ;  /* 0x0000001f00007802 */ /* 0x002fc40000000f00 */
[----:B------:R-:W-:Y:S02]  /*251d0*/  MOV R2, 0x251f0 ;  /* 0x000251f000027802 */ /* 0x000fe40000000f00 */
[----:B--234-:R-:W-:Y:S05]  /*251e0*/  CALL.REL.NOINC `($__internal_13_$__cuda_sm70_shflsync_idx_p) ;  /* 0x000015a000007944 */ /* 0x01cfea0003c00000 */
[----:B------:R-:W-:Y:S01]  /*251f0*/  MOV R6, R0 ;  /* 0x0000000000067202 */ /* 0x000fe20000000f00 */
[----:B------:R-:W-:Y:S05]  /*25200*/  BRA `(.L_x_693) ;  /* 0xfffdb4b000007947 */ /* 0x000fea000383ffff */
.L_x_751:
[----:B------:R-:W-:Y:S01]  /*25210*/  IMAD.MOV.U32 R5, RZ, RZ, R10 ;  /* 0x000000ffff057224 */ /* 0x000fe200078e000a */
[----:B------:R-:W-:Y:S01]  /*25220*/  MOV R3, RZ ;  /* 0x000000ff00037202 */ /* 0x000fe20000000f00 */
[----:B------:R-:W-:Y:S01]  /*25230*/  IMAD.MOV.U32 R0, RZ, RZ, 0x1c1f ;  /* 0x00001c1fff007424 */ /* 0x000fe200078e00ff */
[----:B-1----:R-:W-:Y:S02]  /*25240*/  MOV R2, 0x25260 ;  /* 0x0002526000027802 */ /* 0x002fe40000000f00 */
[----:B-----5:R-:W-:Y:S05]  /*25250*/  CALL.REL.NOINC `($__internal_13_$__cuda_sm70_shflsync_idx_p) ;  /* 0x0000153000007944 */ /* 0x020fea0003c00000 */
[----:B------:R-:W-:Y:S01]  /*25260*/  MOV R8, R0 ;  /* 0x0000000000087202 */ /* 0x000fe20000000f00 */
[----:B------:R-:W-:Y:S05]  /*25270*/  BRA `(.L_x_955) ;  /* 0xfffe3c7000007947 */ /* 0x000fea000383ffff */
.L_x_752:
[----:B------:R-:W-:Y:S01]  /*25280*/  IMAD.MOV.U32 R5, RZ, RZ, R11 ;  /* 0x000000ffff057224 */ /* 0x000fe200078e000b */
[----:B------:R-:W-:Y:S01]  /*25290*/  MOV R3, RZ ;  /* 0x000000ff00037202 */ /* 0x000fe20000000f00 */
[----:B------:R-:W-:Y:S01]  /*252a0*/  IMAD.MOV.U32 R0, RZ, RZ, 0x1c1f ;  /* 0x00001c1fff007424 */ /* 0x000fe200078e00ff */
[----:B-1----:R-:W-:Y:S02]  /*252b0*/  MOV R2, 0x252d0 ;  /* 0x000252d000027802 */ /* 0x002fe40000000f00 */
[----:B--23-5:R-:W-:Y:S05]  /*252c0*/  CALL.REL.NOINC `($__internal_13_$__cuda_sm70_shflsync_idx_p) ;  /* 0x000014c000007944 */ /* 0x02cfea0003c00000 */
[----:B------:R-:W-:Y:S05]  /*252d0*/  BRA `(.L_x_956) ;  /* 0xfffe3c3000007947 */ /* 0x000fea000383ffff */
.L_x_755:
[----:B-1----:R-:W-:Y:S01]  /*252e0*/  IMAD.MOV.U32 R5, RZ, RZ, R10 ;  /* 0x000000ffff057224 */ /* 0x002fe200078e000a */
[----:B------:R-:W-:Y:S01]  /*252f0*/  MOV R3, 0x1 ;  /* 0x0000000100037802 */ /* 0x000fe20000000f00 */
[----:B------:R-:W-:Y:S01]  /*25300*/  IMAD.MOV.U32 R0, RZ, RZ, 0x1c1f ;  /* 0x00001c1fff007424 */ /* 0x000fe200078e00ff */
[----:B------:R-:W-:-:S02]  /*25310*/  MOV R2, 0x25330 ;  /* 0x0002533000027802 */ /* 0x000fc40000000f00 */
[----:B--2345:R-:W-:Y:S05]  /*25320*/  CALL.REL.NOINC `($__internal_13_$__cuda_sm70_shflsync_idx_p) ;  /* 0x0000146000007944 */ /* 0x03cfea0003c00000 */
[----:B------:R-:W-:Y:S01]  /*25330*/  IMAD.MOV.U32 R8, RZ, RZ, R0 ;  /* 0x000000ffff087224 */ /* 0x000fe200078e0000 */
[----:B------:R-:W-:Y:S01]  /*25340*/  MOV R3, 0x1 ;  /* 0x0000000100037802 */ /* 0x000fe20000000f00 */
[----:B------:R-:W-:Y:S01]  /*25350*/  IMAD.MOV.U32 R5, RZ, RZ, R11 ;  /* 0x000000ffff057224 */ /* 0x000fe200078e000b */
[----:B------:R-:W-:-:S02]  /*25360*/  MOV R0, 0x1c1f ;  /* 0x00001c1f00007802 */ /* 0x000fc40000000f00 */
[----:B------:R-:W-:Y:S02]  /*25370*/  MOV R2, 0x25390 ;  /* 0x0002539000027802 */ /* 0x000fe40000000f00 */
[----:B------:R-:W-:Y:S05]  /*25380*/  CALL.REL.NOINC `($__internal_13_$__cuda_sm70_shflsync_idx_p) ;  /* 0x0000140000007944 */ /* 0x000fea0003c00000 */
[----:B------:R-:W-:Y:S05]  /*25390*/  BRA `(.L_x_957) ;  /* 0xfffe3d2000007947 */ /* 0x000fea000383ffff */
.L_x_758:
[----:B-1----:R-:W-:Y:S01]  /*253a0*/  IMAD.MOV.U32 R5, RZ, RZ, R10 ;  /* 0x000000ffff057224 */ /* 0x002fe200078e000a */
[----:B------:R-:W-:Y:S01]  /*253b0*/  MOV R3, 0x2 ;  /* 0x0000000200037802 */ /* 0x000fe20000000f00 */
[----:B------:R-:W-:Y:S01]  /*253c0*/  IMAD.MOV.U32 R0, RZ, RZ, 0x1c1f ;  /* 0x00001c1fff007424 */ /* 0x000fe200078e00ff */
[----:B------:R-:W-:Y:S02]  /*253d0*/  MOV R2, 0x253f0 ;  /* 0x000253f000027802 */ /* 0x000fe40000000f00 */
[----:B--2345:R-:W-:Y:S05]  /*253e0*/  CALL.REL.NOINC `($__internal_13_$__cuda_sm70_shflsync_idx_p) ;  /* 0x000013a000007944 */ /* 0x03cfea0003c00000 */
[----:B------:R-:W-:Y:S01]  /*253f0*/  MOV R8, R0 ;  /* 0x0000000000087202 */ /* 0x000fe20000000f00 */
[----:B------:R-:W-:Y:S05]  /*25400*/  BRA `(.L_x_958) ;  /* 0xfffe3e5000007947 */ /* 0x000fea000383ffff */
.L_x_759:
[----:B-1----:R-:W-:Y:S01]  /*25410*/  IMAD.MOV.U32 R5, RZ, RZ, R11 ;  /* 0x000000ffff057224 */ /* 0x002fe200078e000b */
[----:B------:R-:W-:Y:S01]  /*25420*/  MOV R3, 0x2 ;  /* 0x0000000200037802 */ /* 0x000fe20000000f00 */
[----:B------:R-:W-:Y:S01]  /*25430*/  IMAD.MOV.U32 R0, RZ, RZ, 0x1c1f ;  /* 0x00001c1fff007424 */ /* 0x000fe200078e00ff */
[----:B------:R-:W-:Y:S02]  /*25440*/  MOV R2, 0x25460 ;  /* 0x0002546000027802 */ /* 0x000fe40000000f00 */
[----:B--2345:R-:W-:Y:S05]  /*25450*/  CALL.REL.NOINC `($__internal_13_$__cuda_sm70_shflsync_idx_p) ;  /* 0x0000133000007944 */ /* 0x03cfea0003c00000 */
[----:B------:R-:W-:Y:S05]  /*25460*/  BRA `(.L_x_959) ;  /* 0xfffe3e1000007947 */ /* 0x000fea000383ffff */
.L_x_762:
[----:B--2---:R-:W-:Y:S01]  /*25470*/  IMAD.MOV.U32 R5, RZ, RZ, R10 ;  /* 0x000000ffff057224 */ /* 0x004fe200078e000a */
[----:B------:R-:W-:Y:S01]  /*25480*/  MOV R3, 0x3 ;  /* 0x0000000300037802 */ /* 0x000fe20000000f00 */
[----:B------:R-:W-:Y:S01]  /*25490*/  IMAD.MOV.U32 R0, RZ, RZ, 0x1c1f ;  /* 0x00001c1fff007424 */ /* 0x000fe200078e00ff */
[----:B------:R-:W-:-:S02]  /*254a0*/  MOV R2, 0x254c0 ;  /* 0x000254c000027802 */ /* 0x000fc40000000f00 */
[----:B-1-345:R-:W-:Y:S05]  /*254b0*/  CALL.REL.NOINC `($__internal_13_$__cuda_sm70_shflsync_idx_p) ;  /* 0x000012d000007944 */ /* 0x03afea0003c00000 */
[----:B------:R-:W-:Y:S01]  /*254c0*/  IMAD.MOV.U32 R8, RZ, RZ, R0 ;  /* 0x000000ffff087224 */ /* 0x000fe200078e0000 */
[----:B------:R-:W-:Y:S01]  /*254d0*/  MOV R3, 0x3 ;  /* 0x0000000300037802 */ /* 0x000fe20000000f00 */
[----:B------:R-:W-:Y:S01]  /*254e0*/  IMAD.MOV.U32 R5, RZ, RZ, R11 ;  /* 0x000000ffff057224 */ /* 0x000fe200078e000b */
[----:B------:R-:W-:-:S02]  /*254f0*/  MOV R0, 0x1c1f ;  /* 0x00001c1f00007802 */ /* 0x000fc40000000f00 */
[----:B------:R-:W-:Y:S02]  /*25500*/  MOV R2, 0x25520 ;  /* 0x0002552000027802 */ /* 0x000fe40000000f00 */
[----:B------:R-:W-:Y:S05]  /*25510*/  CALL.REL.NOINC `($__internal_13_$__cuda_sm70_shflsync_idx_p) ;  /* 0x0000127000007944 */ /* 0x000fea0003c00000 */
[----:B------:R-:W-:Y:S05]  /*25520*/  BRA `(.L_x_960) ;  /* 0xfffe3f0000007947 */ /* 0x000fea000383ffff */
.L_x_881:
[----:B------:R-:W-:Y:S01]  /*25530*/  IMAD.MOV.U32 R0, RZ, RZ, R243 ;  /* 0x000000ffff007224 */ /* 0x000fe200078e00f3 */
[----:B------:R-:W-:Y:S02]  /*25540*/  MOV R3, 0x2 ;  /* 0x0000000200037802 */ /* 0x000fe40000000f00 */
[----:B------:R-:W-:Y:S02]  /*25550*/  MOV R2, 0x25570 ;  /* 0x0002557000027802 */ /* 0x000fe40000000f00 */
[----:B------:R-:W-:Y:S05]  /*25560*/  CALL.REL.NOINC `($__internal_12_$__cuda_sm70_shflsync_bfly_p) ;  /* 0x000011e000007944 */ /* 0x000fea0003c00000 */
[----:B------:R-:W-:Y:S05]  /*25570*/  BRA `(.L_x_961) ;  /* 0xffffa62000007947 */ /* 0x000fea000383ffff */
.L_x_882:
[----:B------:R-:W-:Y:S01]  /*25580*/  IMAD.MOV.U32 R0, RZ, RZ, R5 ;  /* 0x000000ffff007224 */ /* 0x000fe200078e0005 */
[----:B------:R-:W-:Y:S02]  /*25590*/  MOV R3, 0x1 ;  /* 0x0000000100037802 */ /* 0x000fe40000000f00 */
[----:B------:R-:W-:Y:S02]  /*255a0*/  MOV R2, 0x255c0 ;  /* 0x000255c000027802 */ /* 0x000fe40000000f00 */
[----:B-1----:R-:W-:Y:S05]  /*255b0*/  CALL.REL.NOINC `($__internal_12_$__cuda_sm70_shflsync_bfly_p) ;  /* 0x0000119000007944 */ /* 0x002fea0003c00000 */
[----:B------:R-:W-:Y:S01]  /*255c0*/  FADD.FTZ R5, R5, R0 ;  /* 0x0000000005057221 */ /* 0x000fe20000010000 */
[----:B------:R-:W-:Y:S02]  /*255d0*/  MOV R0, R245 ;  /* 0x000000f500007202 */ /* 0x000fe40000000f00 */
[----:B------:R-:W-:Y:S02]  /*255e0*/  MOV R3, 0x2 ;  /* 0x0000000200037802 */ /* 0x000fe40000000f00 */
[----:B------:R-:W-:-:S02]  /*255f0*/  MOV R2, 0x25610 ;  /* 0x0002561000027802 */ /* 0x000fc40000000f00 */
[----:B------:R-:W-:Y:S05]  /*25600*/  CALL.REL.NOINC `($__internal_12_$__cuda_sm70_shflsync_bfly_p) ;  /* 0x0000114000007944 */ /* 0x000fea0003c00000 */
[----:B------:R-:W-:Y:S01]  /*25610*/  FADD.FTZ R245, R245, R0 ;  /* 0x00000000f5f57221 */ /* 0x000fe20000010000 */
[----:B------:R-:W-:-:S02]  /*25620*/  MOV R3, 0x1 ;  /* 0x0000000100037802 */ /* 0x000fc40000000f00 */
[----:B------:R-:W-:Y:S02]  /*25630*/  MOV R2, 0x25660 ;  /* 0x0002566000027802 */ /* 0x000fe40000000f00 */
[----:B------:R-:W-:Y:S02]  /*25640*/  MOV R0, R245 ;  /* 0x000000f500007202 */ /* 0x000fe40000000f00 */
[----:B------:R-:W-:Y:S05]  /*25650*/  CALL.REL.NOINC `($__internal_12_$__cuda_sm70_shflsync_bfly_p) ;  /* 0x000010f000007944 */ /* 0x000fea0003c00000 */
[----:B------:R-:W-:Y:S01]  /*25660*/  FADD.FTZ R4, R245, R0 ;  /* 0x00000000f5047221 */ /* 0x000fe20000010000 */
[----:B------:R-:W-:Y:S02]  /*25670*/  MOV R0, R249 ;  /* 0x000000f900007202 */ /* 0x000fe40000000f00 */
[----:B------:R-:W-:Y:S02]  /*25680*/  MOV R3, 0x2 ;  /* 0x0000000200037802 */ /* 0x000fe40000000f00 */
[----:B------:R-:W-:Y:S02]  /*25690*/  MOV R2, 0x256b0 ;  /* 0x000256b000027802 */ /* 0x000fe40000000f00 */
[----:B------:R-:W-:Y:S05]  /*256a0*/  CALL.REL.NOINC `($__internal_12_$__cuda_sm70_shflsync_bfly_p) ;  /* 0x000010a000007944 */ /* 0x000fea0003c00000 */
[----:B------:R-:W-:Y:S01]  /*256b0*/  FADD.FTZ R7, R249, R0 ;  /* 0x00000000f9077221 */ /* 0x000fe20000010000 */
[----:B------:R-:W-:Y:S02]  /*256c0*/  MOV R3, 0x1 ;  /* 0x0000000100037802 */ /* 0x000fe40000000f00 */
[----:B------:R-:W-:-:S02]  /*256d0*/  MOV R2, 0x25700 ;  /* 0x0002570000027802 */ /* 0x000fc40000000f00 */
        /* <DEDUP_REMOVED lines=9> */
[----:B------:R-:W-:Y:S02]  /*25770*/  MOV R2, 0x257a0 ;  /* 0x000257a000027802 */ /* 0x000fe40000000f00 */
[----:B------:R-:W-:-:S02]  /*25780*/  MOV R0, R6 ;  /* 0x0000000600007202 */ /* 0x000fc40000000f00 */
[----:B------:R-:W-:Y:S05]  /*25790*/  CALL.REL.NOINC `($__internal_12_$__cuda_sm70_shflsync_bfly_p) ;  /* 0x00000fb000007944 */ /* 0x000fea0003c00000 */
[----:B------:R-:W-:Y:S01]  /*257a0*/  MOV R8, R0 ;  /* 0x0000000000087202 */ /* 0x000fe20000000f00 */
[----:B------:R-:W-:Y:S05]  /*257b0*/  BRA `(.L_x_962) ;  /* 0xffffa4d000007947 */ /* 0x000fea000383ffff */
.L_x_889:
[----:B-1234-:R-:W-:Y:S01]  /*257c0*/  IMAD.MOV.U32 R5, RZ, RZ, R12 ;  /* 0x000000ffff057224 */ /* 0x01efe200078e000c */
[----:B------:R-:W-:Y:S01]  /*257d0*/  MOV R3, RZ ;  /* 0x000000ff00037202 */ /* 0x000fe20000000f00 */
[----:B------:R-:W-:Y:S01]  /*257e0*/  IMAD.MOV.U32 R0, RZ, RZ, 0x1c1f ;  /* 0x00001c1fff007424 */ /* 0x000fe200078e00ff */
[----:B------:R-:W-:-:S02]  /*257f0*/  MOV R2, 0x25810 ;  /* 0x0002581000027802 */ /* 0x000fc40000000f00 */
[----:B------:R-:W-:Y:S05]  /*25800*/  CALL.REL.NOINC `($__internal_13_$__cuda_sm70_shflsync_idx_p) ;  /* 0x00000f8000007944 */ /* 0x000fea0003c00000 */
[----:B------:R-:W-:Y:S01]  /*25810*/  MOV R10, R0 ;  /* 0x00000000000a7202 */ /* 0x000fe20000000f00 */
[----:B------:R-:W-:Y:S05]  /*25820*/  BRA `(.L_x_963) ;  /* 0xffffbf1000007947 */ /* 0x000fea000383ffff */
.L_x_890:
[----:B------:R-:W-:Y:S01]  /*25830*/  IMAD.MOV.U32 R5, RZ, RZ, R13 ;  /* 0x000000ffff057224 */ /* 0x000fe200078e000d */
[----:B------:R-:W-:Y:S01]  /*25840*/  MOV R3, RZ ;  /* 0x000000ff00037202 */ /* 0x000fe20000000f00 */
[----:B------:R-:W-:Y:S01]  /*25850*/  IMAD.MOV.U32 R0, RZ, RZ, 0x1c1f ;  /* 0x00001c1fff007424 */ /* 0x000fe200078e00ff */
[----:B------:R-:W-:-:S02]  /*25860*/  MOV R2, 0x25880 ;  /* 0x0002588000027802 */ /* 0x000fc40000000f00 */
[----:B-12---:R-:W-:Y:S05]  /*25870*/  CALL.REL.NOINC `($__internal_13_$__cuda_sm70_shflsync_idx_p) ;  /* 0x00000f1000007944 */ /* 0x006fea0003c00000 */
[----:B------:R-:W-:Y:S05]  /*25880*/  BRA `(.L_x_964) ;  /* 0xffffbed000007947 */ /* 0x000fea000383ffff */
.L_x_893:
[----:B------:R-:W-:Y:S01]  /*25890*/  IMAD.MOV.U32 R5, RZ, RZ, R12 ;  /* 0x000000ffff057224 */ /* 0x000fe200078e000c */
[----:B--2---:R-:W-:Y:S01]  /*258a0*/  MOV R3, 0x1 ;  /* 0x0000000100037802 */ /* 0x004fe20000000f00 */
[----:B----4-:R-:W-:Y:S01]  /*258b0*/  IMAD.MOV.U32 R0, RZ, RZ, 0x1c1f ;  /* 0x00001c1fff007424 */ /* 0x010fe200078e00ff */
[----:B------:R-:W-:-:S02]  /*258c0*/  MOV R2, 0x258e0 ;  /* 0x000258e000027802 */ /* 0x000fc40000000f00 */
[----:B-1-3--:R-:W-:Y:S05]  /*258d0*/  CALL.REL.NOINC `($__internal_13_$__cuda_sm70_shflsync_idx_p) ;  /* 0x00000eb000007944 */ /* 0x00afea0003c00000 */
[----:B------:R-:W-:Y:S01]  /*258e0*/  IMAD.MOV.U32 R10, RZ, RZ, R0 ;  /* 0x000000ffff0a7224 */ /* 0x000fe200078e0000 */
[----:B------:R-:W-:Y:S01]  /*258f0*/  MOV R3, 0x1 ;  /* 0x0000000100037802 */ /* 0x000fe20000000f00 */
[----:B------:R-:W-:Y:S01]  /*25900*/  IMAD.MOV.U32 R5, RZ, RZ, R13 ;  /* 0x000000ffff057224 */ /* 0x000fe200078e000d */
[----:B------:R-:W-:-:S02]  /*25910*/  MOV R0, 0x1c1f ;  /* 0x00001c1f00007802 */ /* 0x000fc40000000f00 */
[----:B------:R-:W-:Y:S02]  /*25920*/  MOV R2, 0x25940 ;  /* 0x0002594000027802 */ /* 0x000fe40000000f00 */
[----:B------:R-:W-:Y:S05]  /*25930*/  CALL.REL.NOINC `($__internal_13_$__cuda_sm70_shflsync_idx_p) ;  /* 0x00000e5000007944 */ /* 0x000fea0003c00000 */
[----:B------:R-:W-:Y:S05]  /*25940*/  BRA `(.L_x_965) ;  /* 0xffffbf9000007947 */ /* 0x000fea000383ffff */
.L_x_896:
[----:B------:R-:W-:Y:S01]  /*25950*/  IMAD.MOV.U32 R5, RZ, RZ, R12 ;  /* 0x000000ffff057224 */ /* 0x000fe200078e000c */
[----:B-1----:R-:W-:Y:S01]  /*25960*/  MOV R3, 0x2 ;  /* 0x0000000200037802 */ /* 0x002fe20000000f00 */
[----:B----4-:R-:W-:Y:S01]  /*25970*/  IMAD.MOV.U32 R0, RZ, RZ, 0x1c1f ;  /* 0x00001c1fff007424 */ /* 0x010fe200078e00ff */
[----:B------:R-:W-:Y:S02]  /*25980*/  MOV R2, 0x259a0 ;  /* 0x000259a000027802 */ /* 0x000fe40000000f00 */
[----:B--23--:R-:W-:Y:S05]  /*25990*/  CALL.REL.NOINC `($__internal_13_$__cuda_sm70_shflsync_idx_p) ;  /* 0x00000df000007944 */ /* 0x00cfea0003c00000 */
[----:B------:R-:W-:Y:S01]  /*259a0*/  MOV R10, R0 ;  /* 0x00000000000a7202 */ /* 0x000fe20000000f00 */
[----:B------:R-:W-:Y:S05]  /*259b0*/  BRA `(.L_x_966) ;  /* 0xffffc0a000007947 */ /* 0x000fea000383ffff */
.L_x_897:
[----:B------:R-:W-:Y:S01]  /*259c0*/  IMAD.MOV.U32 R5, RZ, RZ, R13 ;  /* 0x000000ffff057224 */ /* 0x000fe200078e000d */
[----:B------:R-:W-:Y:S01]  /*259d0*/  MOV R3, 0x2 ;  /* 0x0000000200037802 */ /* 0x000fe20000000f00 */
[----:B----4-:R-:W-:Y:S01]  /*259e0*/  IMAD.MOV.U32 R0, RZ, RZ, 0x1c1f ;  /* 0x00001c1fff007424 */ /* 0x010fe200078e00ff */
[----:B------:R-:W-:Y:S02]  /*259f0*/  MOV R2, 0x25a10 ;  /* 0x00025a1000027802 */ /* 0x000fe40000000f00 */
[----:B-123--:R-:W-:Y:S05]  /*25a00*/  CALL.REL.NOINC `($__internal_13_$__cuda_sm70_shflsync_idx_p) ;  /* 0x00000d8000007944 */ /* 0x00efea0003c00000 */
[----:B------:R-:W-:Y:S05]  /*25a10*/  BRA `(.L_x_967) ;  /* 0xffffc06000007947 */ /* 0x000fea000383ffff */
.L_x_900:
[----:B------:R-:W-:Y:S01]  /*25a20*/  IMAD.MOV.U32 R5, RZ, RZ, R12 ;  /* 0x000000ffff057224 */ /* 0x000fe200078e000c */
[----:B-1----:R-:W-:Y:S01]  /*25a30*/  MOV R3, 0x3 ;  /* 0x0000000300037802 */ /* 0x002fe20000000f00 */
[----:B------:R-:W-:Y:S01]  /*25a40*/  IMAD.MOV.U32 R0, RZ, RZ, 0x1c1f ;  /* 0x00001c1fff007424 */ /* 0x000fe200078e00ff */
[----:B------:R-:W-:-:S02]  /*25a50*/  MOV R2, 0x25a70 ;  /* 0x00025a7000027802 */ /* 0x000fc40000000f00 */
[----:B--234-:R-:W-:Y:S05]  /*25a60*/  CALL.REL.NOINC `($__internal_13_$__cuda_sm70_shflsync_idx_p) ;  /* 0x00000d2000007944 */ /* 0x01cfea0003c00000 */
[----:B------:R-:W-:Y:S01]  /*25a70*/  IMAD.MOV.U32 R6, RZ, RZ, R0 ;  /* 0x000000ffff067224 */ /* 0x000fe200078e0000 */
[----:B------:R-:W-:Y:S01]  /*25a80*/  MOV R3, 0x3 ;  /* 0x0000000300037802 */ /* 0x000fe20000000f00 */
[----:B------:R-:W-:Y:S01]  /*25a90*/  IMAD.MOV.U32 R5, RZ, RZ, R13 ;  /* 0x000000ffff057224 */ /* 0x000fe200078e000d */
[----:B------:R-:W-:-:S02]  /*25aa0*/  MOV R0, 0x1c1f ;  /* 0x00001c1f00007802 */ /* 0x000fc40000000f00 */
[----:B------:R-:W-:Y:S02]  /*25ab0*/  MOV R2, 0x25ad0 ;  /* 0x00025ad000027802 */ /* 0x000fe40000000f00 */
[----:B------:R-:W-:Y:S05]  /*25ac0*/  CALL.REL.NOINC `($__internal_13_$__cuda_sm70_shflsync_idx_p) ;  /* 0x00000cc000007944 */ /* 0x000fea0003c00000 */
[----:B------:R-:W-:Y:S05]  /*25ad0*/  BRA `(.L_x_968) ;  /* 0xffffc13000007947 */ /* 0x000fea000383ffff */
.L_x_902:
[----:B------:R-:W-:Y:S01]  /*25ae0*/  IMAD.MOV.U32 R5, RZ, RZ, R22 ;  /* 0x000000ffff057224 */ /* 0x000fe200078e0016 */
[----:B------:R-:W-:Y:S01]  /*25af0*/  MOV R3, RZ ;  /* 0x000000ff00037202 */ /* 0x000fe20000000f00 */
[----:B------:R-:W-:Y:S01]  /*25b00*/  IMAD.MOV.U32 R0, RZ, RZ, 0x1c1f ;  /* 0x00001c1fff007424 */ /* 0x000fe200078e00ff */
[----:B------:R-:W-:Y:S02]  /*25b10*/  MOV R2, 0x25b30 ;  /* 0x00025b3000027802 */ /* 0x000fe40000000f00 */
[----:B------:R-:W-:Y:S05]  /*25b20*/  CALL.REL.NOINC `($__internal_13_$__cuda_sm70_shflsync_idx_p) ;  /* 0x00000c6000007944 */ /* 0x000fea0003c00000 */
[----:B------:R-:W-:Y:S01]  /*25b30*/  MOV R4, R0 ;  /* 0x0000000000047202 */ /* 0x000fe20000000f00 */
[----:B------:R-:W-:Y:S05]  /*25b40*/  BRA `(.L_x_969) ;  /* 0xffffc44000007947 */ /* 0x000fea000383ffff */
.L_x_903:
[----:B------:R-:W-:Y:S01]  /*25b50*/  IMAD.MOV.U32 R5, RZ, RZ, R24 ;  /* 0x000000ffff057224 */ /* 0x000fe200078e0018 */
[----:B------:R-:W-:Y:S01]  /*25b60*/  MOV R3, RZ ;  /* 0x000000ff00037202 */ /* 0x000fe20000000f00 */
[----:B------:R-:W-:Y:S01]  /*25b70*/  IMAD.MOV.U32 R0, RZ, RZ, 0x1c1f ;  /* 0x00001c1fff007424 */ /* 0x000fe200078e00ff */
[----:B------:R-:W-:Y:S02]  /*25b80*/  MOV R2, 0x25ba0 ;  /* 0x00025ba000027802 */ /* 0x000fe40000000f00 */
[----:B-12---:R-:W-:Y:S05]  /*25b90*/  CALL.REL.NOINC `($__internal_13_$__cuda_sm70_shflsync_idx_p) ;  /* 0x00000bf000007944 */ /* 0x006fea0003c00000 */
[----:B------:R-:W-:Y:S05]  /*25ba0*/  BRA `(.L_x_970) ;  /* 0xffffc40000007947 */ /* 0x000fea000383ffff */
.L_x_906:
[----:B------:R-:W-:Y:S01]  /*25bb0*/  IMAD.MOV.U32 R5, RZ, RZ, R22 ;  /* 0x000000ffff057224 */ /* 0x000fe200078e0016 */
[----:B----4-:R-:W-:Y:S01]  /*25bc0*/  MOV R3, 0x1 ;  /* 0x0000000100037802 */ /* 0x010fe20000000f00 */
[----:B------:R-:W-:Y:S01]  /*25bd0*/  IMAD.MOV.U32 R0, RZ, RZ, 0x1c1f ;  /* 0x00001c1fff007424 */ /* 0x000fe200078e00ff */
[----:B------:R-:W-:-:S02]  /*25be0*/  MOV R2, 0x25c00 ;  /* 0x00025c0000027802 */ /* 0x000fc40000000f00 */
[----:B-123--:R-:W-:Y:S05]  /*25bf0*/  CALL.REL.NOINC `($__internal_13_$__cuda_sm70_shflsync_idx_p) ;  /* 0x00000b9000007944 */ /* 0x00efea0003c00000 */
[----:B------:R-:W-:Y:S01]  /*25c00*/  IMAD.MOV.U32 R4, RZ, RZ, R0 ;  /* 0x000000ffff047224 */ /* 0x000fe200078e0000 */
[----:B------:R-:W-:Y:S01]  /*25c10*/  MOV R3, 0x1 ;  /* 0x0000000100037802 */ /* 0x000fe20000000f00 */
[----:B------:R-:W-:Y:S01]  /*25c20*/  IMAD.MOV.U32 R5, RZ, RZ, R24 ;  /* 0x000000ffff057224 */ /* 0x000fe200078e0018 */
[----:B------:R-:W-:-:S02]  /*25c30*/  MOV R0, 0x1c1f ;  /* 0x00001c1f00007802 */ /* 0x000fc40000000f00 */
[----:B------:R-:W-:Y:S02]  /*25c40*/  MOV R2, 0x25c60 ;  /* 0x00025c6000027802 */ /* 0x000fe40000000f00 */
[----:B------:R-:W-:Y:S05]  /*25c50*/  CALL.REL.NOINC `($__internal_13_$__cuda_sm70_shflsync_idx_p) ;  /* 0x00000b3000007944 */ /* 0x000fea0003c00000 */
[----:B------:R-:W-:Y:S05]  /*25c60*/  BRA `(.L_x_971) ;  /* 0xffffc82000007947 */ /* 0x000fea000383ffff */
.L_x_909:
[----:B------:R-:W-:Y:S01]  /*25c70*/  IMAD.MOV.U32 R5, RZ, RZ, R22 ;  /* 0x000000ffff057224 */ /* 0x000fe200078e0016 */
[----:B---3--:R-:W-:Y:S01]  /*25c80*/  MOV R3, 0x2 ;  /* 0x0000000200037802 */ /* 0x008fe20000000f00 */
[----:B----4-:R-:W-:Y:S01]  /*25c90*/  IMAD.MOV.U32 R0, RZ, RZ, 0x1c1f ;  /* 0x00001c1fff007424 */ /* 0x010fe200078e00ff */
[----:B------:R-:W-:Y:S02]  /*25ca0*/  MOV R2, 0x25cc0 ;  /* 0x00025cc000027802 */ /* 0x000fe40000000f00 */
[----:B-12---:R-:W-:Y:S05]  /*25cb0*/  CALL.REL.NOINC `($__internal_13_$__cuda_sm70_shflsync_idx_p) ;  /* 0x00000ad000007944 */ /* 0x006fea0003c00000 */
[----:B------:R-:W-:Y:S01]  /*25cc0*/  MOV R4, R0 ;  /* 0x0000000000047202 */ /* 0x000fe20000000f00 */
[----:B------:R-:W-:Y:S05]  /*25cd0*/  BRA `(.L_x_972) ;  /* 0xffffcb3000007947 */ /* 0x000fea000383ffff */
.L_x_910:
[----:B------:R-:W-:Y:S01]  /*25ce0*/  IMAD.MOV.U32 R5, RZ, RZ, R24 ;  /* 0x000000ffff057224 */ /* 0x000fe200078e0018 */
[----:B---3--:R-:W-:Y:S01]  /*25cf0*/  MOV R3, 0x2 ;  /* 0x0000000200037802 */ /* 0x008fe20000000f00 */
[----:B----4-:R-:W-:Y:S01]  /*25d00*/  IMAD.MOV.U32 R0, RZ, RZ, 0x1c1f ;  /* 0x00001c1fff007424 */ /* 0x010fe200078e00ff */
[----:B------:R-:W-:Y:S02]  /*25d10*/  MOV R2, 0x25d30 ;  /* 0x00025d3000027802 */ /* 0x000fe40000000f00 */
[----:B-12---:R-:W-:Y:S05]  /*25d20*/  CALL.REL.NOINC `($__internal_13_$__cuda_sm70_shflsync_idx_p) ;  /* 0x00000a6000007944 */ /* 0x006fea0003c00000 */
[----:B------:R-:W-:Y:S05]  /*25d30*/  BRA `(.L_x_973) ;  /* 0xffffcaf000007947 */ /* 0x000fea000383ffff */
.L_x_913:
[----:B------:R-:W-:Y:S01]  /*25d40*/  IMAD.MOV.U32 R5, RZ, RZ, R22 ;  /* 0x000000ffff057224 */ /* 0x000fe200078e0016 */
[----:B--23--:R-:W-:Y:S01]  /*25d50*/  MOV R3, 0x3 ;  /* 0x0000000300037802 */ /* 0x00cfe20000000f00 */
[----:B-1----:R-:W-:Y:S01]  /*25d60*/  IMAD.MOV.U32 R0, RZ, RZ, 0x1c1f ;  /* 0x00001c1fff007424 */ /* 0x002fe200078e00ff */
[----:B------:R-:W-:-:S02]  /*25d70*/  MOV R2, 0x25d90 ;  /* 0x00025d9000027802 */ /* 0x000fc40000000f00 */
[----:B----4-:R-:W-:Y:S05]  /*25d80*/  CALL.REL.NOINC `($__internal_13_$__cuda_sm70_shflsync_idx_p) ;  /* 0x00000a0000007944 */ /* 0x010fea0003c00000 */
[----:B------:R-:W-:Y:S01]  /*25d90*/  IMAD.MOV.U32 R4, RZ, RZ, R0 ;  /* 0x000000ffff047224 */ /* 0x000fe200078e0000 */
[----:B------:R-:W-:Y:S01]  /*25da0*/  MOV R3, 0x3 ;  /* 0x0000000300037802 */ /* 0x000fe20000000f00 */
[----:B------:R-:W-:Y:S01]  /*25db0*/  IMAD.MOV.U32 R5, RZ, RZ, R24 ;  /* 0x000000ffff057224 */ /* 0x000fe200078e0018 */
[----:B------:R-:W-:-:S02]  /*25dc0*/  MOV R0, 0x1c1f ;  /* 0x00001c1f00007802 */ /* 0x000fc40000000f00 */
[----:B------:R-:W-:Y:S02]  /*25dd0*/  MOV R2, 0x25df0 ;  /* 0x00025df000027802 */ /* 0x000fe40000000f00 */
[----:B------:R-:W-:Y:S05]  /*25de0*/  CALL.REL.NOINC `($__internal_13_$__cuda_sm70_shflsync_idx_p) ;  /* 0x000009a000007944 */ /* 0x000fea0003c00000 */
[----:B------:R-:W-:Y:S05]  /*25df0*/  BRA `(.L_x_974) ;  /* 0xffffcdd000007947 */ /* 0x000fea000383ffff */
.L_x_917:
[----:B------:R-:W-:Y:S01]  /*25e00*/  IMAD.MOV.U32 R5, RZ, RZ, R9 ;  /* 0x000000ffff057224 */ /* 0x000fe200078e0009 */
[----:B------:R-:W-:Y:S01]  /*25e10*/  MOV R3, RZ ;  /* 0x000000ff00037202 */ /* 0x000fe20000000f00 */
[----:B------:R-:W-:Y:S01]  /*25e20*/  IMAD.MOV.U32 R0, RZ, RZ, 0x1c1f ;  /* 0x00001c1fff007424 */ /* 0x000fe200078e00ff */
[----:B------:R-:W-:Y:S02]  /*25e30*/  MOV R2, 0x25e50 ;  /* 0x00025e5000027802 */ /* 0x000fe40000000f00 */
[----:B------:R-:W-:Y:S05]  /*25e40*/  CALL.REL.NOINC `($__internal_13_$__cuda_sm70_shflsync_idx_p) ;  /* 0x0000094000007944 */ /* 0x000fea0003c00000 */
[----:B------:R-:W-:Y:S01]  /*25e50*/  MOV R8, R0 ;  /* 0x0000000000087202 */ /* 0x000fe20000000f00 */
[----:B------:R-:W-:Y:S05]  /*25e60*/  BRA `(.L_x_975) ;  /* 0xffffd8b000007947 */ /* 0x000fea000383ffff */
.L_x_918:
[----:B------:R-:W-:Y:S01]  /*25e70*/  IMAD.MOV.U32 R5, RZ, RZ, R12 ;  /* 0x000000ffff057224 */ /* 0x000fe200078e000c */
[----:B------:R-:W-:Y:S01]  /*25e80*/  MOV R3, RZ ;  /* 0x000000ff00037202 */ /* 0x000fe20000000f00 */
[----:B------:R-:W-:Y:S01]  /*25e90*/  IMAD.MOV.U32 R0, RZ, RZ, 0x1c1f ;  /* 0x00001c1fff007424 */ /* 0x000fe200078e00ff */
[----:B------:R-:W-:Y:S02]  /*25ea0*/  MOV R2, 0x25ec0 ;  /* 0x00025ec000027802 */ /* 0x000fe40000000f00 */
[----:B-12---:R-:W-:Y:S05]  /*25eb0*/  CALL.REL.NOINC `($__internal_13_$__cuda_sm70_shflsync_idx_p) ;  /* 0x000008d000007944 */ /* 0x006fea0003c00000 */
[----:B------:R-:W-:Y:S05]  /*25ec0*/  BRA `(.L_x_976) ;  /* 0xffffd87000007947 */ /* 0x000fea000383ffff */
.L_x_921:
[----:B--2---:R-:W-:Y:S01]  /*25ed0*/  IMAD.MOV.U32 R5, RZ, RZ, R9 ;  /* 0x000000ffff057224 */ /* 0x004fe200078e0009 */
[----:B------:R-:W-:Y:S01]  /*25ee0*/  MOV R3, 0x1 ;  /* 0x0000000100037802 */ /* 0x000fe20000000f00 */
        /* <DEDUP_REMOVED lines=10> */
.L_x_924:
[----:B-1----:R-:W-:Y:S01]  /*25f90*/  IMAD.MOV.U32 R5, RZ, RZ, R9 ;  /* 0x000000ffff057224 */ /* 0x002fe200078e0009 */
[----:B------:R-:W-:Y:S01]  /*25fa0*/  MOV R3, 0x2 ;  /* 0x0000000200037802 */ /* 0x000fe20000000f00 */
[----:B----4-:R-:W-:Y:S01]  /*25fb0*/  IMAD.MOV.U32 R0, RZ, RZ, 0x1c1f ;  /* 0x00001c1fff007424 */ /* 0x010fe200078e00ff */
[----:B------:R-:W-:Y:S02]  /*25fc0*/  MOV R2, 0x25fe0 ;  /* 0x00025fe000027802 */ /* 0x000fe40000000f00 */
[----:B--23--:R-:W-:Y:S05]  /*25fd0*/  CALL.REL.NOINC `($__internal_13_$__cuda_sm70_shflsync_idx_p) ;  /* 0x000007b000007944 */ /* 0x00cfea0003c00000 */
[----:B------:R-:W-:Y:S01]  /*25fe0*/  MOV R8, R0 ;  /* 0x0000000000087202 */ /* 0x000fe20000000f00 */
[----:B------:R-:W-:Y:S05]  /*25ff0*/  BRA `(.L_x_978) ;  /* 0xffffda5000007947 */ /* 0x000fea000383ffff */
.L_x_925:
[----:B------:R-:W-:Y:S01]  /*26000*/  IMAD.MOV.U32 R5, RZ, RZ, R12 ;  /* 0x000000ffff057224 */ /* 0x000fe200078e000c */
[----:B------:R-:W-:Y:S01]  /*26010*/  MOV R3, 0x2 ;  /* 0x0000000200037802 */ /* 0x000fe20000000f00 */
[----:B----4-:R-:W-:Y:S01]  /*26020*/  IMAD.MOV.U32 R0, RZ, RZ, 0x1c1f ;  /* 0x00001c1fff007424 */ /* 0x010fe200078e00ff */
[----:B------:R-:W-:Y:S02]  /*26030*/  MOV R2, 0x26050 ;  /* 0x0002605000027802 */ /* 0x000fe40000000f00 */
[----:B-123--:R-:W-:Y:S05]  /*26040*/  CALL.REL.NOINC `($__internal_13_$__cuda_sm70_shflsync_idx_p) ;  /* 0x0000074000007944 */ /* 0x00efea0003c00000 */
[----:B------:R-:W-:Y:S05]  /*26050*/  BRA `(.L_x_979) ;  /* 0xffffda1000007947 */ /* 0x000fea000383ffff */
.L_x_928:
[----:B-1----:R-:W-:Y:S01]  /*26060*/  IMAD.MOV.U32 R5, RZ, RZ, R9 ;  /* 0x000000ffff057224 */ /* 0x002fe200078e0009 */
[----:B------:R-:W-:Y:S01]  /*26070*/  MOV R3, 0x3 ;  /* 0x0000000300037802 */ /* 0x000fe20000000f00 */
        /* <DEDUP_REMOVED lines=10> */
.L_x_930:
[----:B------:R-:W-:Y:S01]  /*26120*/  IMAD.MOV.U32 R5, RZ, RZ, R74 ;  /* 0x000000ffff057224 */ /* 0x000fe200078e004a */
[----:B------:R-:W-:Y:S01]  /*26130*/  MOV R3, RZ ;  /* 0x000000ff00037202 */ /* 0x000fe20000000f00 */
[----:B------:R-:W-:Y:S01]  /*26140*/  IMAD.MOV.U32 R0, RZ, RZ, 0x1f ;  /* 0x0000001fff007424 */ /* 0x000fe200078e00ff */
[----:B------:R-:W-:Y:S02]  /*26150*/  MOV R2, 0x26170 ;  /* 0x0002617000027802 */ /* 0x000fe40000000f00 */
[----:B--2---:R-:W-:Y:S05]  /*26160*/  CALL.REL.NOINC `($__internal_13_$__cuda_sm70_shflsync_idx_p) ;  /* 0x0000062000007944 */ /* 0x004fea0003c00000 */
[----:B------:R-:W-:Y:S01]  /*26170*/  MOV R9, R0 ;  /* 0x0000000000097202 */ /* 0x000fe20000000f00 */
[----:B------:R-:W-:Y:S05]  /*26180*/  BRA `(.L_x_981) ;  /* 0xffffdcb000007947 */ /* 0x000fea000383ffff */
.L_x_931:
[----:B------:R-:W-:Y:S01]  /*26190*/  IMAD.MOV.U32 R5, RZ, RZ, R74 ;  /* 0x000000ffff057224 */ /* 0x000fe200078e004a */
[----:B------:R-:W-:Y:S01]  /*261a0*/  MOV R3, 0x1 ;  /* 0x0000000100037802 */ /* 0x000fe20000000f00 */
[----:B------:R-:W-:Y:S01]  /*261b0*/  IMAD.MOV.U32 R0, RZ, RZ, 0x1f ;  /* 0x0000001fff007424 */ /* 0x000fe200078e00ff */
[----:B------:R-:W-:Y:S02]  /*261c0*/  MOV R2, 0x261e0 ;  /* 0x000261e000027802 */ /* 0x000fe40000000f00 */
[----:B-12---:R-:W-:Y:S05]  /*261d0*/  CALL.REL.NOINC `($__internal_13_$__cuda_sm70_shflsync_idx_p) ;  /* 0x000005b000007944 */ /* 0x006fea0003c00000 */
[----:B------:R-:W-:Y:S01]  /*261e0*/  MOV R8, R0 ;  /* 0x0000000000087202 */ /* 0x000fe20000000f00 */
[----:B------:R-:W-:Y:S05]  /*261f0*/  BRA `(.L_x_982) ;  /* 0xffffdc6000007947 */ /* 0x000fea000383ffff */
.L_x_932:
[----:B------:R-:W-:Y:S02]  /*26200*/  MOV R2, 0x1 ;  /* 0x0000000100027802 */ /* 0x000fe40000000f00 */
[----:B------:R-:W-:-:S02]  /*26210*/  MOV R3, 0x26230 ;  /* 0x0002623000037802 */ /* 0x000fc40000000f00 */
[----:B-1234-:R-:W-:Y:S05]  /*26220*/  CALL.REL.NOINC `($__internal_14_$__cuda_sm70_shflsync_up_p) ;  /* 0x000005b000007944 */ /* 0x01efea0003c00000 */
[----:B------:R-:W-:Y:S05]  /*26230*/  BRA `(.L_x_983) ;  /* 0xffffdd5000007947 */ /* 0x000fea000383ffff */
.L_x_933:
[----:B------:R-:W-:Y:S02]  /*26240*/  MOV R2, 0x2 ;  /* 0x0000000200027802 */ /* 0x000fe40000000f00 */
[----:B------:R-:W-:-:S02]  /*26250*/  MOV R3, 0x26270 ;  /* 0x0002627000037802 */ /* 0x000fc40000000f00 */
[----:B--2-4-:R-:W-:Y:S05]  /*26260*/  CALL.REL.NOINC `($__internal_14_$__cuda_sm70_shflsync_up_p) ;  /* 0x0000057000007944 */ /* 0x014fea0003c00000 */
        /* <DEDUP_REMOVED lines=23> */
.L_x_937:
[----:B------:R-:W-:Y:S02]  /*263e0*/  MOV R2, 0x1 ;  /* 0x0000000100027802 */ /* 0x000fe40000000f00 */
[----:B------:R-:W-:Y:S02]  /*263f0*/  MOV R3, 0x26410 ;  /* 0x0002641000037802 */ /* 0x000fe40000000f00 */
[----:B------:R-:W-:Y:S05]  /*26400*/  CALL.REL.NOINC `($__internal_14_$__cuda_sm70_shflsync_up_p) ;  /* 0x000003d000007944 */ /* 0x000fea0003c00000 */
[----:B------:R-:W-:Y:S01]  /*26410*/  MOV R2, R4 ;  /* 0x0000000400027202 */ /* 0x000fe20000000f00 */
[----:B------:R-:W-:Y:S05]  /*26420*/  BRA `(.L_x_985) ;  /* 0xffffddc000007947 */ /* 0x000fea000383ffff */
.L_x_938:
        /* <DEDUP_REMOVED lines=26> */
.L_x_940:
[----:B------:R-:W-:Y:S02]  /*265d0*/  SEL R0, RZ, 0x1, P0 ;  /* 0x00000001ff007807 */ /* 0x000fe40000000000 */
[----:B------:R-:W-:Y:S02]  /*265e0*/  MOV R2, 0x26600 ;  /* 0x0002660000027802 */ /* 0x000fe40000000f00 */
[----:B-1----:R-:W-:Y:S05]  /*265f0*/  CALL.REL.NOINC `($__internal_15_$__cuda_sm70_votesync_ballot) ;  /* 0x0000025000007944 */ /* 0x002fea0003c00000 */
[----:B------:R-:W-:Y:S01]  /*26600*/  MOV R12, R0 ;  /* 0x00000000000c7202 */ /* 0x000fe20000000f00 */
[----:B------:R-:W-:Y:S05]  /*26610*/  BRA `(.L_x_987) ;  /* 0xffffdd6000007947 */ /* 0x000fea000383ffff */
.L_x_941:
[----:B------:R-:W-:Y:S01]  /*26620*/  IMAD.MOV.U32 R5, RZ, RZ, R6 ;  /* 0x000000ffff057224 */ /* 0x000fe200078e0006 */
[----:B------:R-:W-:Y:S01]  /*26630*/  MOV R3, R8 ;  /* 0x0000000800037202 */ /* 0x000fe20000000f00 */
[----:B--2---:R-:W-:Y:S01]  /*26640*/  IMAD.MOV.U32 R0, RZ, RZ, 0x1f ;  /* 0x0000001fff007424 */ /* 0x004fe200078e00ff */
[----:B------:R-:W-:Y:S02]  /*26650*/  MOV R2, 0x26670 ;  /* 0x0002667000027802 */ /* 0x000fe40000000f00 */
[----:B-1----:R-:W-:Y:S05]  /*26660*/  CALL.REL.NOINC `($__internal_13_$__cuda_sm70_shflsync_idx_p) ;  /* 0x0000012000007944 */ /* 0x002fea0003c00000 */
[----:B------:R-:W-:Y:S01]  /*26670*/  IMAD.MOV.U32 R10, RZ, RZ, R0 ;  /* 0x000000ffff0a7224 */ /* 0x000fe200078e0000 */
[----:B------:R-:W-:Y:S01]  /*26680*/  MOV R3, R8 ;  /* 0x0000000800037202 */ /* 0x000fe20000000f00 */
[----:B------:R-:W-:Y:S01]  /*26690*/  IMAD.MOV.U32 R5, RZ, RZ, R7 ;  /* 0x000000ffff057224 */ /* 0x000fe200078e0007 */
[----:B------:R-:W-:Y:S02]  /*266a0*/  MOV R0, 0x1f ;  /* 0x0000001f00007802 */ /* 0x000fe40000000f00 */
[----:B------:R-:W-:-:S02]  /*266b0*/  MOV R2, 0x266d0 ;  /* 0x000266d000027802 */ /* 0x000fc40000000f00 */
[----:B------:R-:W-:Y:S05]  /*266c0*/  CALL.REL.NOINC `($__internal_13_$__cuda_sm70_shflsync_idx_p) ;  /* 0x000000c000007944 */ /* 0x000fea0003c00000 */
[----:B------:R-:W-:Y:S01]  /*266d0*/  MOV R7, R0 ;  /* 0x0000000000077202 */ /* 0x000fe20000000f00 */
[----:B------:R-:W-:Y:S05]  /*266e0*/  BRA `(.L_x_988) ;  /* 0xffffdd0000007947 */ /* 0x000fea000383ffff */
.L_x_944:
[----:B------:R-:W-:Y:S01]  /*266f0*/  IMAD.MOV.U32 R5, RZ, RZ, R4 ;  /* 0x000000ffff057224 */ /* 0x000fe200078e0004 */
[----:B--2---:R-:W-:-:S02]  /*26700*/  MOV R0, 0x1f ;  /* 0x0000001f00007802 */ /* 0x004fc40000000f00 */
[----:B------:R-:W-:Y:S02]  /*26710*/  MOV R2, 0x26730 ;  /* 0x0002673000027802 */ /* 0x000fe40000000f00 */
[----:B-1-34-:R-:W-:Y:S05]  /*26720*/  CALL.REL.NOINC `($__internal_13_$__cuda_sm70_shflsync_idx_p) ;  /* 0x0000006000007944 */ /* 0x01afea0003c00000 */
[----:B------:R-:W-:Y:S01]  /*26730*/  MOV R13, R0 ;  /* 0x00000000000d7202 */ /* 0x000fe20000000f00 */
[----:B------:R-:W-:Y:S05]  /*26740*/  BRA `(.L_x_943) ;  /* 0xffffdd0000007947 */ /* 0x000fea000383ffff */
        .weak           $__internal_12_$__cuda_sm70_shflsync_bfly_p
        .type           $__internal_12_$__cuda_sm70_shflsync_bfly_p,@function
        .size           $__internal_12_$__cuda_sm70_shflsync_bfly_p,($__internal_13_$__cuda_sm70_shflsync_idx_p - $__internal_12_$__cuda_sm70_shflsync_bfly_p)
$__internal_12_$__cuda_sm70_shflsync_bfly_p:
[----:B------:R-:W-:Y:S04]  /*26750*/  WARPSYNC R8 ;  /* 0x0000000800007348 */ /* 0x000fe80003800000 */
[----:B------:R1:W2:Y:S02]  /*26760*/  SHFL.BFLY PT, R0, R0, R3, R9 ;  /* 0x0c00000300007389 */ /* 0x0002a400000e0009 */
[----:B-1----:R-:W-:-:S04]  /*26770*/  MOV R3, 0x0 ;  /* 0x0000000000037802 */ /* 0x002fc80000000f00 */
[----:B--2---:R-:W-:Y:S05]  /*26780*/  RET.REL.NODEC R2 `(_ZN7cutlass13device_kernelIN5flash19enable_sm80_to_sm89INS1_16FlashAttnFwdSm80INS1_25CollectiveMainloopFwdSm80ILi4ELi1ELb0EN4cute5tupleIJNS5_1CILi128EEENS7_ILi48EEENS7_ILi96EEEEEELi96ENS_10bfloat16_tEfNS_4arch4Sm80ELb0ELb1ELb1ELb1ELb0ELb1ELb1ELb1EEENS1_21CollectiveEpilogueFwdINS6_IJS8_SA_S9_EEENS6_IJNS7_ILi1EEESI_SI_EEESC_SE_Li128ELb1ELb1ELb1ELb0EEENS1_36VarlenDynamicPersistentTileSchedulerILi128ELi48ELi128ELi128ELb1ELb1ELb0ELb1ELb0ELb1EEEEEEEEEvNT_6ParamsE) ;  /* 0xfffd987002007950 */ /* 0x004fea0003c3ffff */
        .weak           $__internal_13_$__cuda_sm70_shflsync_idx_p
        .type           $__internal_13_$__cuda_sm70_shflsync_idx_p,@function
        .size           $__internal_13_$__cuda_sm70_shflsync_idx_p,($__internal_14_$__cuda_sm70_shflsync_up_p - $__internal_13_$__cuda_sm70_shflsync_idx_p)
$__internal_13_$__cuda_sm70_shflsync_idx_p:
[----:B------:R-:W-:-:S04]  /*26790*/  MOV R75, 0xffffffff ;  /* 0xffffffff004b7802 */ /* 0x000fc80000000f00 */
[----:B------:R-:W-:Y:S04]  /*267a0*/  WARPSYNC R75 ;  /* 0x0000004b00007348 */ /* 0x000fe80003800000 */
[----:B------:R1:W2:Y:S02]  /*267b0*/  SHFL.IDX PT, R0, R5, R3, R0 ;  /* 0x0000000305007389 */ /* 0x0002a400000e0000 */
[----:B-1----:R-:W-:-:S04]  /*267c0*/  MOV R3, 0x0 ;  /* 0x0000000000037802 */ /* 0x002fc80000000f00 */
[----:B--2---:R-:W-:Y:S05]  /*267d0*/  RET.REL.NODEC R2 `(_ZN7cutlass13device_kernelIN5flash19enable_sm80_to_sm89INS1_16FlashAttnFwdSm80INS1_25CollectiveMainloopFwdSm80ILi4ELi1ELb0EN4cute5tupleIJNS5_1CILi128EEENS7_ILi48EEENS7_ILi96EEEEEELi96ENS_10bfloat16_tEfNS_4arch4Sm80ELb0ELb1ELb1ELb1ELb0ELb1ELb1ELb1EEENS1_21CollectiveEpilogueFwdINS6_IJS8_SA_S9_EEENS6_IJNS7_ILi1EEESI_SI_EEESC_SE_Li128ELb1ELb1ELb1ELb0EEENS1_36VarlenDynamicPersistentTileSchedulerILi128ELi48ELi128ELi128ELb1ELb1ELb0ELb1ELb0ELb1EEEEEEEEEvNT_6ParamsE) ;  /* 0xfffd982002007950 */ /* 0x004fea0003c3ffff */
        .weak           $__internal_14_$__cuda_sm70_shflsync_up_p
        .type           $__internal_14_$__cuda_sm70_shflsync_up_p,@function
        .size           $__internal_14_$__cuda_sm70_shflsync_up_p,($__internal_15_$__cuda_sm70_votesync_ballot - $__internal_14_$__cuda_sm70_shflsync_up_p)
$__internal_14_$__cuda_sm70_shflsync_up_p:
[----:B------:R-:W-:Y:S02]  /*267e0*/  IMAD.MOV.U32 R4, RZ, RZ, RZ ;  /* 0x000000ffff047224 */ /* 0x000fe400078e00ff */
[----:B------:R-:W-:-:S04]  /*267f0*/  IMAD.MOV.U32 R10, RZ, RZ, -0x1 ;  /* 0xffffffffff0a7424 */ /* 0x000fc800078e00ff */
[----:B------:R-:W-:Y:S04]  /*26800*/  WARPSYNC R10 ;  /* 0x0000000a00007348 */ /* 0x000fe80003800000 */
[----:B------:R1:W2:Y:S02]  /*26810*/  SHFL.UP PT, R4, R0, R2, R4 ;  /* 0x0400000200047389 */ /* 0x0002a400000e0004 */
[----:B-1----:R-:W-:Y:S02]  /*26820*/  MOV R2, R3 ;  /* 0x0000000300027202 */ /* 0x002fe40000000f00 */
[----:B------:R-:W-:-:S04]  /*26830*/  MOV R3, 0x0 ;  /* 0x0000000000037802 */ /* 0x000fc80000000f00 */
[----:B--2---:R-:W-:Y:S05]  /*26840*/  RET.REL.NODEC R2 `(_ZN7cutlass13device_kernelIN5flash19enable_sm80_to_sm89INS1_16FlashAttnFwdSm80INS1_25CollectiveMainloopFwdSm80ILi4ELi1ELb0EN4cute5tupleIJNS5_1CILi128EEENS7_ILi48EEENS7_ILi96EEEEEELi96ENS_10bfloat16_tEfNS_4arch4Sm80ELb0ELb1ELb1ELb1ELb0ELb1ELb1ELb1EEENS1_21CollectiveEpilogueFwdINS6_IJS8_SA_S9_EEENS6_IJNS7_ILi1EEESI_SI_EEESC_SE_Li128ELb1ELb1ELb1ELb0EEENS1_36VarlenDynamicPersistentTileSchedulerILi128ELi48ELi128ELi128ELb1ELb1ELb0ELb1ELb0ELb1EEEEEEEEEvNT_6ParamsE) ;  /* 0xfffd97b002007950 */ /* 0x004fea0003c3ffff */
        .weak           $__internal_15_$__cuda_sm70_votesync_ballot
        .type           $__internal_15_$__cuda_sm70_votesync_ballot,@function
        .size           $__internal_15_$__cuda_sm70_votesync_ballot,(.L_x_1441 - $__internal_15_$__cuda_sm70_votesync_ballot)
$__internal_15_$__cuda_sm70_votesync_ballot:
[----:B------:R-:W-:Y:S01]  /*26850*/  ISETP.NE.U32.AND P0, PT, R0, 0x1, PT ;  /* 0x000000010000780c */ /* 0x000fe20003f05070 */
[----:B------:R-:W-:-:S04]  /*26860*/  IMAD.MOV.U32 R3, RZ, RZ, -0x1 ;  /* 0xffffffffff037424 */ /* 0x000fc800078e00ff */
[----:B------:R-:W-:Y:S08]  /*26870*/  WARPSYNC R3 ;  /* 0x0000000300007348 */ /* 0x000ff00003800000 */
[----:B------:R-:W-:-:S04]  /*26880*/  VOTE.ANY R0, PT, !P0 ;  /* 0x0000000000007806 */ /* 0x000fc800040e0100 */
[----:B------:R-:W-:Y:S01]  /*26890*/  LOP3.LUT R0, R0, R3, RZ, 0xc0, !PT ;  /* 0x0000000300007212 */ /* 0x000fe200078ec0ff */
[----:B------:R-:W-:-:S04]  /*268a0*/  IMAD.MOV.U32 R3, RZ, RZ, 0x0 ;  /* 0x00000000ff037424 */ /* 0x000fc800078e00ff */
[----:B------:R-:W-:Y:S05]  /*268b0*/  RET.REL.NODEC R2 `(_ZN7cutlass13device_kernelIN5flash19enable_sm80_to_sm89INS1_16FlashAttnFwdSm80INS1_25CollectiveMainloopFwdSm80ILi4ELi1ELb0EN4cute5tupleIJNS5_1CILi128EEENS7_ILi48EEENS7_ILi96EEEEEELi96ENS_10bfloat16_tEfNS_4arch4Sm80ELb0ELb1ELb1ELb1ELb0ELb1ELb1ELb1EEENS1_21CollectiveEpilogueFwdINS6_IJS8_SA_S9_EEENS6_IJNS7_ILi1EEESI_SI_EEESC_SE_Li128ELb1ELb1ELb1ELb0EEENS1_36VarlenDynamicPersistentTileSchedulerILi128ELi48ELi128ELi128ELb1ELb1ELb0ELb1ELb0ELb1EEEEEEEEEvNT_6ParamsE) ;  /* 0xfffd974002007950 */ /* 0x000fea0003c3ffff */
.L_x_989:
        /* <DEDUP_REMOVED lines=12> */
.L_x_1441:


//--------------------- .text._ZN7cutlass13device_kernelIN5flash19enable_sm80_to_sm89INS1_16FlashAttnFwdSm80INS1_25CollectiveMainloopFwdSm80ILi4ELi1ELb0EN4cute5tupleIJNS5_1CILi128EEENS7_ILi64EEENS7_ILi96EEEEEELi96ENS_10bfloat16_tEfNS_4arch4Sm80ELb1ELb0ELb1ELb0ELb0ELb0ELb1ELb1EEENS1_21CollectiveEpilogueFwdINS6_IJS8_SA_S9_EEENS6_IJNS7_ILi1EEESI_SI_EEESC_SE_Li128ELb0ELb1ELb1ELb0EEENS1_30DynamicPersistentTileSchedulerILi128ELi128ELb1ELb1ELb0EEEEEEEEEvNT_6ParamsE --------------------------
	.section	.text._ZN7cutlass13device_kernelIN5flash19enable_sm80_to_sm89INS1_16FlashAttnFwdSm80INS1_25CollectiveMainloopFwdSm80ILi4ELi1ELb0EN4cute5tupleIJNS5_1CILi128EEENS7_ILi64EEENS7_ILi96EEEEEELi96ENS_10bfloat16_tEfNS_4arch4Sm80ELb1ELb0ELb1ELb0ELb0ELb0ELb1ELb1EEENS1_21CollectiveEpilogueFwdINS6_IJS8_SA_S9_EEENS6_IJNS7_ILi1EEESI_SI_EEESC_SE_Li128ELb0ELb1ELb1ELb0EEENS1_30DynamicPersistentTileSchedulerILi128ELi128ELb1ELb1ELb0EEEEEEEEEvNT_6ParamsE,"ax",@progbits
	.sectioninfo	@"SHI_REGISTERS=255"
	.align	128
.text._ZN7cutlass13device_kernelIN5flash19enable_sm80_to_sm89INS1_16FlashAttnFwdSm80INS1_25CollectiveMainloopFwdSm80ILi4ELi1ELb0EN4cute5tupleIJNS5_1CILi128EEENS7_ILi64EEENS7_ILi96EEEEEELi96ENS_10bfloat16_tEfNS_4arch4Sm80ELb1ELb0ELb1ELb0ELb0ELb0ELb1ELb1EEENS1_21CollectiveEpilogueFwdINS6_IJS8_SA_S9_EEENS6_IJNS7_ILi1EEESI_SI_EEESC_SE_Li128ELb0ELb1ELb1ELb0EEENS1_30DynamicPersistentTileSchedulerILi128ELi128ELb1ELb1ELb0EEEEEEEEEvNT_6ParamsE:
        .type           _ZN7cutlass13device_kernelIN5flash19enable_sm80_to_sm89INS1_16FlashAttnFwdSm80INS1_25CollectiveMainloopFwdSm80ILi4ELi1ELb0EN4cute5tupleIJNS5_1CILi128EEENS7_ILi64EEENS7_ILi96EEEEEELi96ENS_10bfloat16_tEfNS_4arch4Sm80ELb1ELb0ELb1ELb0ELb0ELb0ELb1ELb1EEENS1_21CollectiveEpilogueFwdINS6_IJS8_SA_S9_EEENS6_IJNS7_ILi1EEESI_SI_EEESC_SE_Li128ELb0ELb1ELb1ELb0EEENS1_30DynamicPersistentTileSchedulerILi128ELi128ELb1ELb1ELb0EEEEEEEEEvNT_6ParamsE,@function
        .size           _ZN7cutlass13device_kernelIN5flash19enable_sm80_to_sm89INS1_16FlashAttnFwdSm80INS1_25CollectiveMainloopFwdSm80ILi4ELi1ELb0EN4cute5tupleIJNS5_1CILi128EEENS7_ILi64EEENS7_ILi96EEEEEELi96ENS_10bfloat16_tEfNS_4arch4Sm80ELb1ELb0ELb1ELb0ELb0ELb0ELb1ELb1EEENS1_21CollectiveEpilogueFwdINS6_IJS8_SA_S9_EEENS6_IJNS7_ILi1EEESI_SI_EEESC_SE_Li128ELb0ELb1ELb1ELb0EEENS1_30DynamicPersistentTileSchedulerILi128ELi128ELb1ELb1ELb0EEEEEEEEEvNT_6ParamsE,(.L_x_1446 - _ZN7cutlass13device_kernelIN5flash19enable_sm80_to_sm89INS1_16FlashAttnFwdSm80INS1_25CollectiveMainloopFwdSm80ILi4ELi1ELb0EN4cute5tupleIJNS5_1CILi128EEENS7_ILi64EEENS7_ILi96EEEEEELi96ENS_10bfloat16_tEfNS_4arch4Sm80ELb1ELb0ELb1ELb0ELb0ELb0ELb1ELb1EEENS1_21CollectiveEpilogueFwdINS6_IJS8_SA_S9_EEENS6_IJNS7_ILi1EEESI_SI_EEESC_SE_Li128ELb0ELb1ELb1ELb0EEENS1_30DynamicPersistentTileSchedulerILi128ELi128ELb1ELb1ELb0EEEEEEEEEvNT_6ParamsE)
        .other          _ZN7cutlass13device_kernelIN5flash19enable_sm80_to_sm89INS1_16FlashAttnFwdSm80INS1_25CollectiveMainloopFwdSm80ILi4ELi1ELb0EN4cute5tupleIJNS5_1CILi128EEENS7_ILi64EEENS7_ILi96EEEEEELi96ENS_10bfloat16_tEfNS_4arch4Sm80ELb1ELb0ELb1ELb0ELb0ELb0ELb1ELb1EEENS1_21CollectiveEpilogueFwdINS6_IJS8_SA_S9_EEENS6_IJNS7_ILi1EEESI_SI_EEESC_SE_Li128ELb0ELb1ELb1ELb0EEENS1_30DynamicPersistentTileSchedulerILi128ELi128ELb1ELb1ELb0EEEEEEEEEvNT_6ParamsE,@"STO_CUDA_ENTRY STV_DEFAULT"
_ZN7cutlass13device_kernelIN5flash19enable_sm80_to_sm89INS1_16FlashAttnFwdSm80INS1_25CollectiveMainloopFwdSm80ILi4ELi1ELb0EN4cute5tupleIJNS5_1CILi128EEENS7_ILi64EEENS7_ILi96EEEEEELi96ENS_10bfloat16_tEfNS_4arch4Sm80ELb1ELb0ELb1ELb0ELb0ELb0ELb1ELb1EEENS1_21CollectiveEpilogueFwdINS6_IJS8_SA_S9_EEENS6_IJNS7_ILi1EEESI_SI_EEESC_SE_Li128ELb0ELb1ELb1ELb0EEENS1_30DynamicPersistentTileSchedulerILi128ELi128ELb1ELb1ELb0EEEEEEEEEvNT_6ParamsE:
[----:B------:R-:W-:-:S03]  /*0000*/  MOV R1, c[0x0][0x28] ;  /* 0x00000a0000017a02 */ /* 0x000fc60000000f00 */
[----:B------:R-:W1:Y:S01]  /*0010*/  S2R R13, SR_TID.X ;  /* 0x00000000000d7919 */ /* 0x000e620000002100 */
[----:B------:R-:W-:-:S03]  /*0020*/  IADD3 R1, R1, -0x78, RZ ;  /* 0xffffff8801017810 */ /* 0x000fc60007ffe0ff */
[----:B------:R-:W2:Y:S01]  /*0030*/  S2R R17, SR_CTAID.X ;  /* 0x0000000000117919 */ /* 0x000ea20000002500 */
[----:B-1----:R-:W-:-:S05]  /*0040*/  SHF.R.U32.HI R2, RZ, 0x5, R13 ;  /* 0x00000005ff027819 */ /* 0x002fca000001160d */
[----:B------:R-:W1:Y:S02]  /*0050*/  SHFL.IDX PT, R0, R2, RZ, 0x1f ;  /* 0x00001fff02007589 */ /* 0x000e6400000e0000 */
[----:B-1----:R-:W-:Y:S02]  /*0060*/  ISETP.GE.AND P0, PT, R0, 0x1, PT ;  /* 0x000000010000780c */ /* 0x002fe40003f06270 */
[----:B------:R1:W-:Y:S11]  /*0070*/  STL [R1+0x68], R0 ;  /* 0x0000680001007387 */ /* 0x0003f60000100800 */
[----:B------:R-:W-:Y:S06]  /*0080*/  @P0 BAR.ARV 0x4, 0x80 ;  /* 0x0102000000000b1d */ /* 0x000fec0000002000 */
[----:B--2---:R-:W-:-:S13]  /*0090*/  ISETP.GE.AND P0, PT, R17, c[0x0][0x538], PT ;  /* 0x00014e0011007a0c */ /* 0x004fda0003f06270 */
[----:B------:R-:W-:Y:S05]  /*00a0*/  @P0 EXIT ;  /* 0x000000000000094d */ /* 0x000fea0003800000 */
[----:B-1----:R-:W-:Y:S01]  /*00b0*/  SHF.R.S32.HI R8, RZ, 0x1f, R13 ;  /* 0x0000001fff087819 */ /* 0x002fe2000001140d */
[----:B------:R-:W-:Y:S01]  /*00c0*/  IMAD.MOV.U32 R214, RZ, RZ, 0x20 ;  /* 0x00000020ffd67424 */ /* 0x000fe200078e00ff */
[----:B------:R-:W-:Y:S02]  /*00d0*/  ULDC.64 UR6, c[0x0][0x118] ;  /* 0x0000460000067ab9 */ /* 0x000fe40000000a00 */
[CC--:B------:R-:W-:Y:S02]  /*00e0*/  LEA.HI R16, R8.reuse, R13.reuse, RZ, 0x3 ;  /* 0x0000000d08107211 */ /* 0x0c0fe400078f18ff */
[----:B------:R-:W-:Y:S02]  /*00f0*/  LEA.HI R4, R8, R13, RZ, 0x4 ;  /* 0x0000000d08047211 */ /* 0x000fe400078f20ff */
[----:B------:R-:W-:Y:S02]  /*0100*/  LOP3.LUT R2, R16, 0xfffffff8, RZ, 0xc0, !PT ;  /* 0xfffffff810027812 */ /* 0x000fe400078ec0ff */
[----:B------:R-:W-:-:S02]  /*0110*/  SHF.R.S32.HI R5, RZ, 0x4, R4 ;  /* 0x00000004ff057819 */ /* 0x000fc40000011404 */
        /* <DEDUP_REMOVED lines=12> */
[----:B------:R-:W-:Y:S01]  /*01e0*/  SHF.R.S32.HI R3, RZ, 0x1f, R0 ;  /* 0x0000001fff037819 */ /* 0x000fe20000011400 */
[----:B------:R-:W-:Y:S01]  /*01f0*/  IMAD R11, R12, 0x8, R11 ;  /* 0x000000080c0b7824 */ /* 0x000fe200078e020b */
        /* <DEDUP_REMOVED lines=13> */
[----:B------:R-:W-:Y:S01]  /*02d0*/  SHF.R.U32.HI R5, RZ, 0x3, R0 ;  /* 0x00000003ff057819 */ /* 0x000fe20000011600 */
[----:B------:R-:W-:Y:S01]  /*02e0*/  STL [R1+0x48], R20 ;  /* 0x0000481401007387 */ /* 0x000fe20000100800 */
[----:B------:R-:W-:Y:S02]  /*02f0*/  LOP3.LUT R4, R0, 0x18, R20, 0xf8, !PT ;  /* 0x0000001800047812 */ /* 0x000fe400078ef814 */
[----:B------:R-:W-:-:S02]  /*0300*/  SHF.R.S32.HI R215, RZ, 0x5, R8 ;  /* 0x00000005ffd77819 */ /* 0x000fc40000011408 */
[----:B------:R-:W-:Y:S02]  /*0310*/  SHF.R.S32.HI R0, RZ, 0x1f, R8 ;  /* 0x0000001fff007819 */ /* 0x000fe40000011408 */
[----:B------:R-:W-:Y:S02]  /*0320*/  LOP3.LUT R2, R3, 0x7fffffe, RZ, 0xc0, !PT ;  /* 0x07fffffe03027812 */ /* 0x000fe400078ec0ff */
[----:B------:R-:W-:Y:S02]  /*0330*/  LEA.HI R0, R0, R215, RZ, 0x2 ;  /* 0x000000d700007211 */ /* 0x000fe400078f10ff */
[----:B------:R-:W-:Y:S01]  /*0340*/  LOP3.LUT R8, R4, R5, RZ, 0x3c, !PT ;  /* 0x0000000504087212 */ /* 0x000fe200078e3cff */
[----:B------:R-:W-:Y:S01]  /*0350*/  IMAD.IADD R2, R22, 0x1, -R2 ;  /* 0x0000000116027824 */ /* 0x000fe200078e0a02 */
[--C-:B------:R-:W-:Y:S02]  /*0360*/  SHF.R.S32.HI R6, RZ, 0x1, R7.reuse ;  /* 0x00000001ff067819 */ /* 0x100fe40000011407 */
[----:B------:R-:W-:-:S02]  /*0370*/  SHF.R.S32.HI R4, RZ, 0x1f, R7 ;  /* 0x0000001fff047819 */ /* 0x000fc40000011407 */
[----:B------:R-:W-:Y:S02]  /*0380*/  SHF.R.S32.HI R5, RZ, 0x1f, R19 ;  /* 0x0000001fff057819 */ /* 0x000fe40000011413 */
[----:B------:R-:W-:Y:S01]  /*0390*/  LOP3.LUT R3, R0, 0xffffffc, RZ, 0xc0, !PT ;  /* 0x0ffffffc00037812 */ /* 0x000fe200078ec0ff */
[----:B------:R-:W-:Y:S01]  /*03a0*/  IMAD R0, R215, 0x8, R2 ;  /* 0x00000008d7007824 */ /* 0x000fe200078e0202 */
[----:B------:R-:W-:Y:S02]  /*03b0*/  LEA.HI R2, R4, R6, RZ, 0x2 ;  /* 0x0000000604027211 */ /* 0x000fe400078f10ff */
[----:B------:R-:W-:Y:S01]  /*03c0*/  LEA.HI R13, R5, R19, RZ, 0x2 ;  /* 0x00000013050d7211 */ /* 0x000fe200078f10ff */
[----:B------:R-:W-:Y:S01]  /*03d0*/  IMAD.IADD R5, R215, 0x1, -R3 ;  /* 0x00000001d7057824 */ /* 0x000fe200078e0a03 */
[----:B------:R-:W-:Y:S01]  /*03e0*/  LOP3.LUT R3, R2, 0xfffffffc, RZ, 0xc0, !PT ;  /* 0xfffffffc02037812 */ /* 0x000fe200078ec0ff */
[----:B------:R-:W-:Y:S01]  /*03f0*/  IMAD.U32 R7, R0, 0x20, R8 ;  /* 0x0000002000077824 */ /* 0x000fe200078e0008 */
[----:B------:R-:W-:-:S02]  /*0400*/  SHF.R.S32.HI R4, RZ, 0x2, R13 ;  /* 0x00000002ff047819 */ /* 0x000fc4000001140d */
[----:B------:R-:W-:Y:S01]  /*0410*/  LEA.HI R0, R10, R10, RZ, 0x1 ;  /* 0x0000000a0a007211 */ /* 0x000fe200078f08ff */
[----:B------:R-:W-:Y:S01]  /*0420*/  IMAD.IADD R8, R6, 0x1, -R3 ;  /* 0x0000000106087824 */ /* 0x000fe200078e0a03 */
[----:B------:R-:W-:Y:S01]  /*0430*/  SHF.R.S32.HI R2, RZ, 0x1, R9 ;  /* 0x00000001ff027819 */ /* 0x000fe20000011409 */
[----:B------:R-:W-:Y:S01]  /*0440*/  IMAD R18, R5, 0x10, R4 ;  /* 0x0000001005127824 */ /* 0x000fe200078e0204 */
[C---:B------:R-:W-:Y:S01]  /*0450*/  LOP3.LUT R4, R0.reuse, 0x1ffffffe, RZ, 0xc0, !PT ;  /* 0x1ffffffe00047812 */ /* 0x040fe200078ec0ff */
[----:B------:R-:W-:Y:S01]  /*0460*/  IMAD.SHL.U32 R3, R0, 0x20, RZ ;  /* 0x0000002000037824 */ /* 0x000fe200078e00ff */
[C---:B------:R-:W-:Y:S01]  /*0470*/  LOP3.LUT P0, RZ, R2.reuse, 0x2, RZ, 0xc0, !PT ;  /* 0x0000000202ff7812 */ /* 0x040fe2000780c0ff */
[----:B------:R-:W-:Y:S01]  /*0480*/  IMAD.SHL.U32 R0, R2, 0x40, RZ ;  /* 0x0000004002007824 */ /* 0x000fe200078e00ff */
[----:B------:R1:W-:Y:S01]  /*0490*/  STL [R1+0x34], R7 ;  /* 0x0000340701007387 */ /* 0x0003e20000100800 */
[----:B------:R-:W-:Y:S01]  /*04a0*/  IMAD.SHL.U32 R5, R15, 0x20, RZ ;  /* 0x000000200f057824 */ /* 0x000fe200078e00ff */
[----:B------:R-:W-:Y:S01]  /*04b0*/  LOP3.LUT R6, R3, 0xffffffc0, RZ, 0xc0, !PT ;  /* 0xffffffc003067812 */ /* 0x000fe200078ec0ff */
[----:B------:R-:W-:Y:S01]  /*04c0*/  IMAD.SHL.U32 R2, R8, 0x40, RZ ;  /* 0x0000004008027824 */ /* 0x000fe200078e00ff */
[----:B------:R-:W-:Y:S01]  /*04d0*/  LOP3.LUT R0, R0, 0xc0, RZ, 0xc0, !PT ;  /* 0x000000c000007812 */ /* 0x000fe200078ec0ff */
[----:B------:R-:W-:Y:S01]  /*04e0*/  IMAD.IADD R9, R10, 0x1, -R4 ;  /* 0x000000010a097824 */ /* 0x000fe200078e0a04 */
[----:B------:R-:W-:Y:S01]  /*04f0*/  LOP3.LUT R4, R5, 0xffffff00, RZ, 0xc0, !PT ;  /* 0xffffff0005047812 */ /* 0x000fe200078ec0ff */
[----:B------:R-:W-:Y:S01]  /*0500*/  STL [R1+0x6c], R18 ;  /* 0x00006c1201007387 */ /* 0x000fe20000100800 */
[----:B------:R-:W-:Y:S01]  /*0510*/  LOP3.LUT R2, R2, 0xc0, RZ, 0xc0, !PT ;  /* 0x000000c002027812 */ /* 0x000fe200078ec0ff */
[----:B------:R-:W-:Y:S01]  /*0520*/  IMAD R6, R9, 0x8, R6 ;  /* 0x0000000809067824 */ /* 0x000fe200078e0206 */
[----:B------:R-:W-:Y:S01]  /*0530*/  LOP3.LUT R3, R0, 0x8, R16, 0xf8, !PT ;  /* 0x0000000800037812 */ /* 0x000fe200078ef810 */
[----:B------:R-:W-:Y:S01]  /*0540*/  IMAD R215, R215, 0x200, R4 ;  /* 0x00000200d7d77824 */ /* 0x000fe200078e0204 */
[----:B------:R-:W-:Y:S01]  /*0550*/  SHF.R.U32.HI R212, RZ, 0x3, R0 ;  /* 0x00000003ffd47819 */ /* 0x000fe20000011600 */
[----:B------:R-:W-:Y:S01]  /*0560*/  STL [R1+0x58], R17 ;  /* 0x0000581101007387 */ /* 0x000fe20000100800 */
[----:B------:R-:W-:Y:S01]  /*0570*/  SHF.R.U32.HI R213, RZ, 0x3, R2 ;  /* 0x00000003ffd57819 */ /* 0x000fe20000011602 */
[----:B------:R-:W-:Y:S01]  /*0580*/  IMAD R215, R14, 0x20, R215 ;  /* 0x000000200ed77824 */ /* 0x000fe200078e02d7 */
[----:B------:R-:W-:-:S02]  /*0590*/  LOP3.LUT R212, R3, R212, RZ, 0x3c, !PT ;  /* 0x000000d403d47212 */ /* 0x000fc400078e3cff */
[----:B------:R-:W-:Y:S02]  /*05a0*/  IADD3 R3, R20, 0x20, RZ ;  /* 0x0000002014037810 */ /* 0x000fe40007ffe0ff */
[----:B------:R-:W-:Y:S01]  /*05b0*/  LOP3.LUT P1, RZ, R8, 0x2, RZ, 0xc0, !PT ;  /* 0x0000000208ff7812 */ /* 0x000fe2000782c0ff */
[----:B------:R-:W-:-:S03]  /*05c0*/  IMAD.U32 R212, R11, 0x20, R212 ;  /* 0x000000200bd47824 */ /* 0x000fc600078e00d4 */
[----:B------:R-:W-:Y:S01]  /*05d0*/  SEL R214, R214, 0xffffffe0, !P1 ;  /* 0xffffffe0d6d67807 */ /* 0x000fe20004800000 */
[----:B-1----:R-:W-:Y:S01]  /*05e0*/  IMAD.SHL.U32 R7, R12, 0x8, RZ ;  /* 0x000000080c077824 */ /* 0x002fe200078e00ff */
[----:B------:R-:W-:-:S04]  /*05f0*/  LEA R212, R212, 0x3100, 0x1 ;  /* 0x00003100d4d47811 */ /* 0x000fc800078e08ff */
[----:B------:R-:W-:Y:S01]  /*0600*/  LOP3.LUT R0, R2, 0x8, R7, 0xf8, !PT ;  /* 0x0000000802007812 */ /* 0x000fe200078ef807 */
[----:B------:R-:W-:Y:S01]  /*0610*/  IMAD R2, R10, 0x20, R22 ;  /* 0x000000200a027824 */ /* 0x000fe200078e0216 */
[----:B------:R-:W-:Y:S02]  /*0620*/  IADD3 R217, R212, 0x20, RZ ;  /* 0x00000020d4d97810 */ /* 0x000fe40007ffe0ff */
[----:B------:R-:W-:Y:S01]  /*0630*/  LOP3.LUT R213, R0, R213, RZ, 0x3c, !PT ;  /* 0x000000d500d57212 */ /* 0x000fe200078e3cff */
[----:B------:R-:W-:Y:S01]  /*0640*/  IMAD R0, R14, 0x20, R4 ;  /* 0x000000200e007824 */ /* 0x000fe200078e0204 */
[----:B------:R1:W-:Y:S01]  /*0650*/  STL [R1+0x70], R2 ;  /* 0x0000700201007387 */ /* 0x0003e20000100800 */
[----:B------:R-:W-:Y:S02]  /*0660*/  SHF.R.S32.HI R4, RZ, 0x1f, R3 ;  /* 0x0000001fff047819 */ /* 0x000fe40000011403 */
[C---:B------:R-:W-:Y:S01]  /*0670*/  IMAD.IADD R215, R213.reuse, 0x1, R215 ;  /* 0x00000001d5d77824 */ /* 0x040fe200078e02d7 */
[----:B------:R-:W-:Y:S01]  /*0680*/  @P0 IADD3 R217, R212, -0x20, RZ ;  /* 0xffffffe0d4d90810 */ /* 0x000fe20007ffe0ff */
[----:B------:R-:W-:Y:S01]  /*0690*/  IMAD.IADD R213, R213, 0x1, R0 ;  /* 0x00000001d5d57824 */ /* 0x000fe200078e0200 */
[----:B------:R-:W-:Y:S01]  /*06a0*/  LOP3.LUT R0, R13, 0x7ffffffc, RZ, 0xc0, !PT ;  /* 0x7ffffffc0d007812 */ /* 0x000fe200078ec0ff */
[----:B------:R2:W-:Y:S01]  /*06b0*/  STL [R1+0x60], R4 ;  /* 0x0000600401007387 */ /* 0x0005e20000100800 */
[----:B------:R-:W-:-:S02]  /*06c0*/  LEA R215, R215, 0x6100, 0x1 ;  /* 0x00006100d7d77811 */ /* 0x000fc400078e08ff */
[----:B------:R-:W-:Y:S01]  /*06d0*/  LEA R213, R213, 0x100, 0x1 ;  /* 0x00000100d5d57811 */ /* 0x000fe200078e08ff */
[----:B------:R-:W-:Y:S01]  /*06e0*/  IMAD.IADD R0, R19, 0x1, -R0 ;  /* 0x0000000113007824 */ /* 0x000fe200078e0a00 */
[----:B------:R-:W-:Y:S01]  /*06f0*/  IADD3 R228, R217, 0x400, RZ ;  /* 0x00000400d9e47810 */ /* 0x000fe20007ffe0ff */
[----:B------:R-:W-:Y:S01]  /*0700*/  IMAD.IADD R216, R215, 0x1, R214 ;  /* 0x00000001d7d87824 */ /* 0x000fe200078e02d6 */
[C---:B------:R-:W-:Y:S01]  /*0710*/  IADD3 R227, R217.reuse, 0x800, RZ ;  /* 0x00000800d9e37810 */ /* 0x040fe20007ffe0ff */
[----:B------:R-:W-:Y:S01]  /*0720*/  IMAD.IADD R214, R214, 0x1, R213 ;  /* 0x00000001d6d67824 */ /* 0x000fe200078e02d5 */
[C---:B------:R-:W-:Y:S02]  /*0730*/  IADD3 R226, R217.reuse, 0xc00, RZ ;  /* 0x00000c00d9e27810 */ /* 0x040fe40007ffe0ff */
[C---:B------:R-:W-:Y:S02]  /*0740*/  IADD3 R225, R217.reuse, 0x1000, RZ ;  /* 0x00001000d9e17810 */ /* 0x040fe40007ffe0ff */
[----:B------:R-:W-:-:S02]  /*0750*/  IADD3 R224, R217, 0x1400, RZ ;  /* 0x00001400d9e07810 */ /* 0x000fc40007ffe0ff */
[C---:B------:R-:W-:Y:S02]  /*0760*/  IADD3 R223, R217.reuse, 0x1800, RZ ;  /* 0x00001800d9df7810 */ /* 0x040fe40007ffe0ff */
[C---:B------:R-:W-:Y:S02]  /*0770*/  IADD3 R222, R217.reuse, 0x1c00, RZ ;  /* 0x00001c00d9de7810 */ /* 0x040fe40007ffe0ff */
[----:B-1----:R-:W-:Y:S02]  /*0780*/  IADD3 R2, R20, 0x40, RZ ;  /* 0x0000004014027810 */ /* 0x002fe40007ffe0ff */
[C---:B------:R-:W-:Y:S02]  /*0790*/  IADD3 R221, R217.reuse, 0x2000, RZ ;  /* 0x00002000d9dd7810 */ /* 0x040fe40007ffe0ff */
[----:B------:R-:W-:Y:S01]  /*07a0*/  SHF.R.S32.HI R3, RZ, 0x1f, R2 ;  /* 0x0000001fff037819 */ /* 0x000fe20000011402 */
[----:B------:R-:W-:Y:S01]  /*07b0*/  IMAD.SHL.U32 R2, R0, 0x2, RZ ;  /* 0x0000000200027824 */ /* 0x000fe200078e00ff */
[C---:B------:R-:W-:Y:S01]  /*07c0*/  IADD3 R220, R217.reuse, 0x2400, RZ ;  /* 0x00002400d9dc7810 */ /* 0x040fe20007ffe0ff */
[----:B------:R-:W-:Y:S01]  /*07d0*/  IMAD.IADD R0, R18, 0x1, R6 ;  /* 0x0000000112007824 */ /* 0x000fe200078e0206 */
[C---:B------:R-:W-:Y:S01]  /*07e0*/  IADD3 R219, R217.reuse, 0x2800, RZ ;  /* 0x00002800d9db7810 */ /* 0x040fe20007ffe0ff */
[----:B------:R2:W-:Y:S01]  /*07f0*/  STL [R1+0x5c], R3 ;  /* 0x00005c0301007387 */ /* 0x0005e20000100800 */
[----:B------:R-:W-:-:S03]  /*0800*/  IADD3 R218, R217, 0x2c00, RZ ;  /* 0x00002c00d9da7810 */ /* 0x000fc60007ffe0ff */
[----:B------:R2:W-:Y:S04]  /*0810*/  STL [R1+0x3c], R2 ;  /* 0x00003c0201007387 */ /* 0x0005e80000100800 */
[----:B------:R2:W-:Y:S02]  /*0820*/  STL [R1+0x64], R0 ;  /* 0x0000640001007387 */ /* 0x0005e40000100800 */
.L_x_1031:
[----:B--2---:R-:W2:Y:S01]  /*0830*/  LDL R4, [R1+0x58] ;  /* 0x0000580001047983 */ /* 0x004ea20000100800 */
[----:B------:R-:W-:Y:S01]  /*0840*/  IMAD.MOV.U32 R0, RZ, RZ, c[0x0][0x560] ;  /* 0x00015800ff007624 */ /* 0x000fe200078e00ff */
[----:B------:R-:W-:Y:S01]  /*0850*/  YIELD ;  /* 0x0000000000007946 */ /* 0x000fe20003800000 */
[----:B------:R-:W-:Y:S03]  /*0860*/  BSSY B0, `(.L_x_990) ;  /* 0x0000016000007945 */ /* 0x000fe60003800000 */
[----:B------:R-:W-:-:S13]  /*0870*/  ISETP.NE.AND P0, PT, R0, 0x1, PT ;  /* 0x000000010000780c */ /* 0x000fda0003f05270 */
[----:B--2---:R-:W-:Y:S01]  /*0880*/  @P0 IMAD.HI.U32 R0, R4, c[0x0][0x564], RZ ;  /* 0x0001590004000a27 */ /* 0x004fe200078e00ff */
[----:B------:R-:W-:-:S04]  /*0890*/  MOV R3, R4 ;  /* 0x0000000400037202 */ /* 0x000fc80000000f00 */
[----:B------:R-:W-:-:S04]  /*08a0*/  @P0 SHF.R.U32.HI R3, RZ, c[0x0][0x568], R0 ;  /* 0x00015a00ff030a19 */ /* 0x000fc80000011600 */
[----:B------:R-:W-:Y:S01]  /*08b0*/  ISETP.GE.AND P0, PT, R3, c[0x0][0x578], PT ;  /* 0x00015e0003007a0c */ /* 0x000fe20003f06270 */
[----:B------:R-:W-:-:S04]  /*08c0*/  IMAD.MOV R2, RZ, RZ, -R3 ;  /* 0x000000ffff027224 */ /* 0x000fc800078e0a03 */
[----:B------:R-:W-:-:S08]  /*08d0*/  IMAD R2, R2, c[0x0][0x560], R4 ;  /* 0x0001580002027a24 */ /* 0x000fd000078e0204 */
[----:B------:R-:W-:Y:S05]  /*08e0*/  @!P0 BRA `(.L_x_991) ;  /* 0x0000007000008947 */ /* 0x000fea0003800000 */
[----:B------:R-:W-:-:S04]  /*08f0*/  MOV R0, c[0x0][0x56c] ;  /* 0x00015b0000007a02 */ /* 0x000fc80000000f00 */
[----:B------:R-:W-:Y:S02]  /*0900*/  ISETP.NE.AND P0, PT, R0, 0x1, PT ;  /* 0x000000010000780c */ /* 0x000fe40003f05270 */
[----:B------:R-:W-:-:S11]  /*0910*/  MOV R0, R2 ;  /* 0x0000000200007202 */ /* 0x000fd60000000f00 */
[----:B------:R-:W-:-:S05]  /*0920*/  @P0 IMAD.HI.U32 R4, R2, c[0x0][0x570], RZ ;  /* 0x00015c0002040a27 */ /* 0x000fca00078e00ff */
[----:B------:R-:W-:-:S05]  /*0930*/  @P0 SHF.R.U32.HI R0, RZ, c[0x0][0x574], R4 ;  /* 0x00015d00ff000a19 */ /* 0x000fca0000011604 */
[----:B------:R-:W-:Y:S01]  /*0940*/  IMAD R4, R0, c[0x0][0x56c], RZ ;  /* 0x00015b0000047a24 */ /* 0x000fe200078e02ff */
[----:B------:R-:W-:Y:S05]  /*0950*/  BRA `(.L_x_992) ;  /* 0x0000006000007947 */ /* 0x000fea0003800000 */
.L_x_991:
[----:B------:R-:W-:-:S04]  /*0960*/  MOV R0, c[0x0][0x554] ;  /* 0x0001550000007a02 */ /* 0x000fc80000000f00 */
[----:B------:R-:W-:Y:S02]  /*0970*/  ISETP.NE.AND P0, PT, R0, 0x1, PT ;  /* 0x000000010000780c */ /* 0x000fe40003f05270 */
[----:B------:R-:W-:-:S11]  /*0980*/  MOV R0, R2 ;  /* 0x0000000200007202 */ /* 0x000fd60000000f00 */
[----:B------:R-:W-:-:S05]  /*0990*/  @P0 IMAD.HI.U32 R4, R2, c[0x0][0x558], RZ ;  /* 0x0001560002040a27 */ /* 0x000fca00078e00ff */
[----:B------:R-:W-:-:S05]  /*09a0*/  @P0 SHF.R.U32.HI R0, RZ, c[0x0][0x55c], R4 ;  /* 0x00015700ff000a19 */ /* 0x000fca0000011604 */
[----:B------:R-:W-:Y:S02]  /*09b0*/  IMAD R4, R0, c[0x0][0x554], RZ ;  /* 0x0001550000047a24 */ /* 0x000fe400078e02ff */
.L_x_992:
[----:B------:R-:W-:Y:S05]  /*09c0*/  BSYNC B0 ;  /* 0x0000000000007941 */ /* 0x000fea0003800000 */
.L_x_990:
[----:B------:R-:W-:Y:S01]  /*09d0*/  IMAD.MOV.U32 R5, RZ, RZ, c[0x0][0x53c] ;  /* 0x00014f00ff057624 */ /* 0x000fe200078e00ff */
[----:B------:R-:W-:Y:S01]  /*09e0*/  ULDC UR5, c[0x0][0x1d0] ;  /* 0x0000740000057ab9 */ /* 0x000fe20000000800 */
[----:B------:R-:W-:Y:S01]  /*09f0*/  IMAD.MOV.U32 R11, RZ, RZ, R0 ;  /* 0x000000ffff0b7224 */ /* 0x000fe200078e0000 */
[----:B------:R-:W-:Y:S01]  /*0a00*/  UIADD3 UR5, UR5, 0x3f, URZ ;  /* 0x0000003f05057890 */ /* 0x000fe2000fffe03f */
[----:B------:R-:W-:Y:S01]  /*0a10*/  IMAD.MOV.U32 R7, RZ, RZ, c[0x0][0x548] ;  /* 0x00015200ff077624 */ /* 0x000fe200078e00ff */
[----:B------:R-:W-:Y:S01]  /*0a20*/  ISETP.NE.AND P0, PT, R5, 0x1, PT ;  /* 0x000000010500780c */ /* 0x000fe20003f05270 */
[----:B------:R-:W-:Y:S01]  /*0a30*/  IMAD.IADD R4, R2, 0x1, -R4 ;  /* 0x0000000102047824 */ /* 0x000fe200078e0a04 */
[----:B------:R-:W-:Y:S01]  /*0a40*/  LOP3.LUT R5, RZ, R0, RZ, 0x33, !PT ;  /* 0x00000000ff057212 */ /* 0x000fe200078e33ff */
[----:B------:R-:W-:Y:S01]  /*0a50*/  USHF.R.S32.HI UR4, URZ, 0x1f, UR5 ;  /* 0x0000001f3f047899 */ /* 0x000fe20008011405 */
[----:B------:R-:W-:Y:S01]  /*0a60*/  BSSY B0, `(.L_x_993) ;  /* 0x0000041000007945 */ /* 0x000fe20003800000 */
[----:B------:R-:W-:-:S02]  /*0a70*/  IMAD R3, R3, c[0x0][0x554], R4 ;  /* 0x0001550003037a24 */ /* 0x000fc400078e0204 */
[----:B------:R-:W-:Y:S01]  /*0a80*/  ULEA.HI UR4, UR4, UR5, URZ, 0x6 ;  /* 0x0000000504047291 */ /* 0x000fe2000f8f303f */
[----:B------:R-:W-:Y:S02]  /*0a90*/  IMAD.MOV.U32 R2, RZ, RZ, RZ ;  /* 0x000000ffff027224 */ /* 0x000fe400078e00ff */
[----:B------:R-:W-:Y:S01]  /*0aa0*/  IMAD.MOV.U32 R25, RZ, RZ, R3 ;  /* 0x000000ffff197224 */ /* 0x000fe200078e0003 */
[----:B------:R-:W-:Y:S02]  /*0ab0*/  USHF.R.S32.HI UR4, URZ, 0x6, UR4 ;  /* 0x000000063f047899 */ /* 0x000fe40008011404 */
[----:B------:R-:W-:Y:S01]  /*0ac0*/  @P0 IMAD.HI.U32 R6, R0, c[0x0][0x540], RZ ;  /* 0x0001500000060a27 */ /* 0x000fe200078e00ff */
[----:B------:R-:W-:-:S03]  /*0ad0*/  IADD3 R0, R5, c[0x0][0x53c], RZ ;  /* 0x00014f0005007a10 */ /* 0x000fc60007ffe0ff */
[----:B------:R-:W-:Y:S01]  /*0ae0*/  IMAD.MOV.U32 R5, RZ, RZ, c[0x0][0x2c4] ;  /* 0x0000b100ff057624 */ /* 0x000fe200078e00ff */
[----:B------:R-:W-:Y:S01]  /*0af0*/  @P0 SHF.R.U32.HI R11, RZ, c[0x0][0x544], R6 ;  /* 0x00015100ff0b0a19 */ /* 0x000fe20000011606 */
[----:B------:R-:W-:Y:S01]  /*0b00*/  IMAD.MOV.U32 R6, RZ, RZ, 0x40 ;  /* 0x00000040ff067424 */ /* 0x000fe200078e00ff */
[----:B------:R-:W-:Y:S02]  /*0b10*/  ISETP.NE.AND P0, PT, R7, 0x1, PT ;  /* 0x000000010700780c */ /* 0x000fe40003f05270 */
[----:B------:R-:W-:Y:S01]  /*0b20*/  ISETP.NE.AND P2, PT, R5, 0x1, PT ;  /* 0x000000010500780c */ /* 0x000fe20003f45270 */
[----:B------:R-:W-:Y:S01]  /*0b30*/  IMAD R0, R11, c[0x0][0x53c], R0 ;  /* 0x00014f000b007a24 */ /* 0x000fe200078e0200 */
[----:B------:R1:W-:Y:S03]  /*0b40*/  STL [R1+0x50], R11 ;  /* 0x0000500b01007387 */ /* 0x0003e60000100800 */
[----:B------:R-:W-:-:S05]  /*0b50*/  IMAD.SHL.U32 R23, R0, 0x80, RZ ;  /* 0x0000008000177824 */ /* 0x000fca00078e00ff */
[----:B------:R-:W-:Y:S01]  /*0b60*/  IADD3 R0, R23, 0x7f, RZ ;  /* 0x0000007f17007810 */ /* 0x000fe20007ffe0ff */
[----:B------:R1:W-:Y:S04]  /*0b70*/  STL [R1+0x54], R23 ;  /* 0x0000541701007387 */ /* 0x0003e80000100800 */
[----:B------:R-:W-:-:S05]  /*0b80*/  @P2 IMAD.HI.U32 R5, R0, c[0x0][0x2c8], RZ ;  /* 0x0000b20000052a27 */ /* 0x000fca00078e00ff */
[----:B------:R-:W-:Y:S02]  /*0b90*/  @P2 SHF.R.U32.HI R0, RZ, c[0x0][0x2cc], R5 ;  /* 0x0000b300ff002a19 */ /* 0x000fe40000011605 */
[----:B------:R-:W-:-:S04]  /*0ba0*/  IADD3 R5, R6, -c[0x0][0x168], RZ ;  /* 0x80005a0006057a10 */ /* 0x000fc80007ffe0ff */
[----:B------:R-:W-:-:S04]  /*0bb0*/  IADD3 R0, R0, c[0x0][0x1d0], R5 ;  /* 0x0000740000007a10 */ /* 0x000fc80007ffe005 */
[----:B------:R-:W-:-:S04]  /*0bc0*/  SHF.R.S32.HI R6, RZ, 0x1f, R0 ;  /* 0x0000001fff067819 */ /* 0x000fc80000011400 */
[----:B------:R-:W-:Y:S01]  /*0bd0*/  LEA.HI R6, R6, R0, RZ, 0x6 ;  /* 0x0000000006067211 */ /* 0x000fe200078f30ff */
[----:B------:R-:W-:-:S03]  /*0be0*/  @P0 IMAD.HI.U32 R0, R3, c[0x0][0x54c], RZ ;  /* 0x0001530003000a27 */ /* 0x000fc600078e00ff */
[----:B------:R-:W-:Y:S02]  /*0bf0*/  SHF.R.S32.HI R6, RZ, 0x6, R6 ;  /* 0x00000006ff067819 */ /* 0x000fe40000011406 */
[----:B------:R-:W-:Y:S02]  /*0c00*/  @P0 SHF.R.U32.HI R25, RZ, c[0x0][0x550], R0 ;  /* 0x00015400ff190a19 */ /* 0x000fe40000011600 */
[----:B------:R-:W-:-:S03]  /*0c10*/  IMNMX R6, R6, UR4, PT ;  /* 0x0000000406067c17 */ /* 0x000fc6000b800200 */
[----:B------:R-:W-:Y:S01]  /*0c20*/  IMAD.MOV R0, RZ, RZ, -R25 ;  /* 0x000000ffff007224 */ /* 0x000fe200078e0a19 */
[----:B------:R1:W-:Y:S01]  /*0c30*/  STL [R1+0x44], R25 ;  /* 0x0000441901007387 */ /* 0x0003e20000100800 */
[----:B------:R-:W-:Y:S02]  /*0c40*/  ISETP.GE.AND P0, PT, R6, 0x1, PT ;  /* 0x000000010600780c */ /* 0x000fe40003f06270 */
[----:B------:R-:W-:-:S05]  /*0c50*/  IMAD R14, R0, c[0x0][0x548], R3 ;  /* 0x00015200000e7a24 */ /* 0x000fca00078e0203 */
[----:B------:R1:W-:Y:S06]  /*0c60*/  STL [R1+0x40], R14 ;  /* 0x0000400e01007387 */ /* 0x0003ec0000100800 */
[----:B------:R-:W-:Y:S05]  /*0c70*/  @!P0 BRA `(.L_x_994) ;  /* 0x000001f000008947 */ /* 0x000fea0003800000 */
[----:B------:R-:W-:-:S04]  /*0c80*/  SHF.R.U32.HI R0, RZ, 0x10, R11 ;  /* 0x00000010ff007819 */ /* 0x000fc8000001160b */
[----:B------:R-:W-:-:S04]  /*0c90*/  ISETP.NE.AND P0, PT, R0, RZ, PT ;  /* 0x000000ff0000720c */ /* 0x000fc80003f05270 */
[----:B------:R-:W-:-:S04]  /*0ca0*/  SEL R0, R0, c[0x0][0x338], P0 ;  /* 0x0000ce0000007a07 */ /* 0x000fc80000000000 */
[-C--:B------:R-:W-:Y:S02]  /*0cb0*/  IABS R3, R0.reuse ;  /* 0x0000000000037213 */ /* 0x080fe40000000000 */
[----:B------:R-:W-:Y:S02]  /*0cc0*/  IADD3 R7, R0, -0x1, R6 ;  /* 0xffffffff00077810 */ /* 0x000fe40007ffe006 */
[----:B------:R-:W2:Y:S02]  /*0cd0*/  I2F.RP R4, R3 ;  /* 0x0000000300047306 */ /* 0x000ea40000209400 */
[----:B------:R-:W-:Y:S02]  /*0ce0*/  IABS R10, R7 ;  /* 0x00000007000a7213 */ /* 0x000fe40000000000 */
[----:B------:R-:W-:-:S04]  /*0cf0*/  LOP3.LUT R7, R7, R0, RZ, 0x3c, !PT ;  /* 0x0000000007077212 */ /* 0x000fc800078e3cff */
[----:B------:R-:W-:Y:S01]  /*0d00*/  ISETP.GE.AND P0, PT, R7, RZ, PT ;  /* 0x000000ff0700720c */ /* 0x000fe20003f06270 */
[----:B--2---:R-:W2:Y:S02]  /*0d10*/  MUFU.RCP R4, R4 ;  /* 0x0000000400047308 */ /* 0x004ea40000001000 */
[----:B--2---:R-:W-:-:S06]  /*0d20*/  IADD3 R4, R4, 0xffffffe, RZ ;  /* 0x0ffffffe04047810 */ /* 0x004fcc0007ffe0ff */
[----:B------:R-:W2:Y:S02]  /*0d30*/  F2I.FTZ.U32.TRUNC.NTZ R5, R4 ;  /* 0x0000000400057305 */ /* 0x000ea4000021f000 */
[----:B--2---:R-:W-:Y:S02]  /*0d40*/  IMAD.MOV R2, RZ, RZ, -R5 ;  /* 0x000000ffff027224 */ /* 0x004fe400078e0a05 */
        /* <DEDUP_REMOVED lines=14> */
[----:B------:R-:W-:-:S13]  /*0e30*/  ISETP.GE.U32.AND P3, PT, R4, R3, PT ;  /* 0x000000030400720c */ /* 0x000fda0003f66070 */
[----:B------:R-:W-:-:S05]  /*0e40*/  @P3 IADD3 R2, R2, 0x1, RZ ;  /* 0x0000000102023810 */ /* 0x000fca0007ffe0ff */
[----:B------:R-:W-:Y:S01]  /*0e50*/  @!P0 IMAD.MOV R2, RZ, RZ, -R2 ;  /* 0x000000ffff028224 */ /* 0x000fe200078e0a02 */
[----:B------:R-:W-:Y:S02]  /*0e60*/  @!P1 LOP3.LUT R2, RZ, R0, RZ, 0x33, !PT ;  /* 0x00000000ff029212 */ /* 0x000fe400078e33ff */
.L_x_994:
[----:B------:R-:W-:Y:S05]  /*0e70*/  BSYNC B0 ;  /* 0x0000000000007941 */ /* 0x000fea0003800000 */
.L_x_993:
[----:B------:R-:W-:Y:S01]  /*0e80*/  LOP3.LUT R0, R11, 0xffff, RZ, 0xc0, !PT ;  /* 0x0000ffff0b007812 */ /* 0x000fe200078ec0ff */
[----:B------:R-:W-:Y:S01]  /*0e90*/  CS2R R18, SRZ ;  /* 0x0000000000127805 */ /* 0x000fe2000001ff00 */
[----:B------:R-:W-:Y:S01]  /*0ea0*/  CS2R R20, SRZ ;  /* 0x0000000000147805 */ /* 0x000fe2000001ff00 */
[----:B------:R-:W-:Y:S01]  /*0eb0*/  CS2R R94, SRZ ;  /* 0x00000000005e7805 */ /* 0x000fe2000001ff00 */
[----:B------:R-:W-:Y:S01]  /*0ec0*/  CS2R R92, SRZ ;  /* 0x00000000005c7805 */ /* 0x000fe2000001ff00 */
        /* <DEDUP_REMOVED lines=14> */
[----:B------:R2:W-:Y:S01]  /*0fb0*/  STL [R1], R24 ;  /* 0x0000001801007387 */ /* 0x0005e20000100800 */
        /* <DEDUP_REMOVED lines=39> */
[----:B--2---:R-:W2:Y:S01]  /*1230*/  LDL R5, [R1+0x70] ;  /* 0x0000700001057983 */ /* 0x004ea20000100800 */
[----:B------:R-:W-:-:S03]  /*1240*/  ISETP.NE.U32.AND P1, PT, RZ, c[0x0][0x340], PT ;  /* 0x0000d000ff007a0c */ /* 0x000fc60003f25070 */
[----:B-1----:R-:W3:Y:S01]  /*1250*/  LDL.64 R10, [R1+0x48] ;  /* 0x00004800010a7983 */ /* 0x002ee20000100a00 */
[----:B------:R-:W-:-:S03]  /*1260*/  ISETP.NE.AND.EX P1, PT, RZ, c[0x0][0x344], PT, P1 ;  /* 0x0000d100ff007a0c */ /* 0x000fc60003f25310 */
[----:B------:R1:W3:Y:S10]  /*1270*/  LDL.64 R26, [R1+0x48] ;  /* 0x00004800011a7983 */ /* 0x0002f40000100a00 */
[----:B------:R-:W-:-:S05]  /*1280*/  @P1 MOV R2, 0x4 ;  /* 0x0000000400021802 */ /* 0x000fca0000000f00 */
[----:B------:R-:W-:-:S05]  /*1290*/  @P1 IMAD.WIDE R2, R25, R2, c[0x0][0x340] ;  /* 0x0000d00019021625 */ /* 0x000fca00078e0202 */
[----:B------:R4:W5:Y:S01]  /*12a0*/  @P1 LDG.E R18, [R2.64] ;  /* 0x0000000602121981 */ /* 0x000962000c1e1900 */
[----:B------:R-:W-:Y:S02]  /*12b0*/  SHF.R.S32.HI R13, RZ, 0x1f, R14 ;  /* 0x0000001fff0d7819 */ /* 0x000fe4000001140e */
[----:B------:R-:W-:Y:S02]  /*12c0*/  SHF.R.S32.HI R17, RZ, 0x1f, R25 ;  /* 0x0000001fff117819 */ /* 0x000fe40000011419 */
[----:B------:R-:W-:Y:S01]  /*12d0*/  IADD3 R64, R24, -0x1, RZ ;  /* 0xffffffff18407810 */ /* 0x000fe20007ffe0ff */
[----:B------:R-:W-:-:S04]  /*12e0*/  IMAD R4, R13, c[0x0][0x1b8], RZ ;  /* 0x00006e000d047a24 */ /* 0x000fc800078e02ff */
[C---:B------:R-:W-:Y:S02]  /*12f0*/  IMAD R4, R14.reuse, c[0x0][0x1bc], R4 ;  /* 0x00006f000e047a24 */ /* 0x040fe400078e0204 */
[----:B----4-:R-:W-:-:S04]  /*1300*/  IMAD.WIDE.U32 R2, R14, c[0x0][0x1b8], RZ ;  /* 0x00006e000e027a25 */ /* 0x010fc800078e00ff */
[----:B------:R-:W-:Y:S02]  /*1310*/  IMAD.IADD R3, R3, 0x1, R4 ;  /* 0x0000000103037824 */ /* 0x000fe400078e0204 */
[----:B------:R-:W-:Y:S02]  /*1320*/  IMAD R4, R17, c[0x0][0x1c0], RZ ;  /* 0x0000700011047a24 */ /* 0x000fe400078e02ff */
[----:B------:R-:W-:-:S04]  /*1330*/  IMAD.WIDE.U32 R2, R25, c[0x0][0x1c0], R2 ;  /* 0x0000700019027a25 */ /* 0x000fc800078e0002 */
[----:B------:R-:W-:-:S04]  /*1340*/  IMAD R4, R25, c[0x0][0x1c4], R4 ;  /* 0x0000710019047a24 */ /* 0x000fc800078e0204 */
[----:B------:R-:W-:Y:S02]  /*1350*/  IMAD.IADD R3, R3, 0x1, R4 ;  /* 0x0000000103037824 */ /* 0x000fe400078e0204 */
[----:B--2---:R-:W-:Y:S02]  /*1360*/  IMAD.IADD R8, R5, 0x1, R23 ;  /* 0x0000000105087824 */ /* 0x004fe400078e0217 */
[----:B------:R-:W2:Y:S03]  /*1370*/  S2R R5, SR_TID.X ;  /* 0x0000000000057919 */ /* 0x000ea60000002100 */
[----:B------:R-:W-:Y:S02]  /*1380*/  MOV R0, R8 ;  /* 0x0000000800007202 */ /* 0x000fe40000000f00 */
[----:B---3--:R-:W-:-:S04]  /*1390*/  MOV R26, R10 ;  /* 0x0000000a001a7202 */ /* 0x008fc80000000f00 */
[----:B------:R-:W-:Y:S02]  /*13a0*/  SHF.R.S32.HI R27, RZ, 0x1f, R26 ;  /* 0x0000001fff1b7819 */ /* 0x000fe4000001141a */
[----:B------:R-:W-:-:S03]  /*13b0*/  ISETP.GE.AND P5, PT, R26, c[0x0][0x1d4], PT ;  /* 0x000075001a007a0c */ /* 0x000fc60003fa6270 */
[----:B------:R1:W-:Y:S01]  /*13c0*/  STL [R1+0x4c], R27 ;  /* 0x00004c1b01007387 */ /* 0x0003e20000100800 */
[----:B------:R-:W-:Y:S02]  /*13d0*/  SEL R16, RZ, 0x1, P5 ;  /* 0x00000001ff107807 */ /* 0x000fe40002800000 */
[----:B--2---:R-:W-:-:S04]  /*13e0*/  SHF.R.S32.HI R22, RZ, 0x1f, R5 ;  /* 0x0000001fff167819 */ /* 0x004fc80000011405 */
[----:B------:R-:W-:Y:S01]  /*13f0*/  LEA.HI R22, R22, R5, RZ, 0x2 ;  /* 0x0000000516167211 */ /* 0x000fe200078f10ff */
[----:B------:R-:W-:-:S03]  /*1400*/  @P2 IMAD.HI.U32 R5, R8, c[0x0][0x2c8], RZ ;  /* 0x0000b20008052a27 */ /* 0x000fc600078e00ff */
[----:B------:R-:W-:Y:S02]  /*1410*/  SHF.R.S32.HI R22, RZ, 0x2, R22 ;  /* 0x00000002ff167819 */ /* 0x000fe40000011416 */
[----:B------:R-:W-:Y:S02]  /*1420*/  @P2 SHF.R.U32.HI R0, RZ, c[0x0][0x2cc], R5 ;  /* 0x0000b300ff002a19 */ /* 0x000fe40000011605 */
[----:B------:R-:W-:-:S03]  /*1430*/  SHF.R.S32.HI R6, RZ, 0x1f, R22 ;  /* 0x0000001fff067819 */ /* 0x000fc60000011416 */
[----:B------:R-:W-:-:S04]  /*1440*/  IMAD.WIDE.U32 R2, R0, c[0x0][0x1b0], R2 ;  /* 0x00006c0000027a25 */ /* 0x000fc800078e0002 */
[C---:B------:R-:W-:Y:S02]  /*1450*/  IMAD R7, R6.reuse, c[0x0][0x1e0], RZ ;  /* 0x0000780006077a24 */ /* 0x040fe400078e02ff */
[----:B------:R-:W-:Y:S01]  /*1460*/  IMAD R5, R6, c[0x0][0x208], RZ ;  /* 0x0000820006057a24 */ /* 0x000fe200078e02ff */
[----:B------:R-:W-:Y:S01]  /*1470*/  SHF.R.S32.HI R6, RZ, 0x1f, R0 ;  /* 0x0000001fff067819 */ /* 0x000fe20000011400 */
[C---:B------:R-:W-:Y:S02]  /*1480*/  IMAD R12, R22.reuse, c[0x0][0x1e4], R7 ;  /* 0x00007900160c7a24 */ /* 0x040fe400078e0207 */
[----:B------:R-:W-:Y:S02]  /*1490*/  IMAD R11, R22, c[0x0][0x20c], R5 ;  /* 0x00008300160b7a24 */ /* 0x000fe400078e0205 */
[----:B------:R-:W-:Y:S02]  /*14a0*/  IMAD R9, R6, c[0x0][0x1b0], RZ ;  /* 0x00006c0006097a24 */ /* 0x000fe400078e02ff */
[----:B------:R-:W-:-:S04]  /*14b0*/  IMAD.WIDE.U32 R6, R22, c[0x0][0x1e0], R26 ;  /* 0x0000780016067a25 */ /* 0x000fc800078e001a */
[C---:B------:R-:W-:Y:S01]  /*14c0*/  IMAD R10, R0.reuse, c[0x0][0x1b4], R9 ;  /* 0x00006d00000a7a24 */ /* 0x040fe200078e0209 */
[----:B------:R-:W-:Y:S01]  /*14d0*/  IADD3 R9, -R0, RZ, RZ ;  /* 0x000000ff00097210 */ /* 0x000fe20007ffe1ff */
[----:B------:R-:W-:Y:S01]  /*14e0*/  IMAD.WIDE.U32 R4, R22, c[0x0][0x208], R26 ;  /* 0x0000820016047a25 */ /* 0x000fe200078e001a */
[----:B------:R-:W-:Y:S02]  /*14f0*/  IADD3 R0, R26, 0x20, RZ ;  /* 0x000000201a007810 */ /* 0x000fe40007ffe0ff */
[----:B------:R-:W-:Y:S01]  /*1500*/  IADD3 R7, R7, R12, RZ ;  /* 0x0000000c07077210 */ /* 0x000fe20007ffe0ff */
[----:B------:R-:W-:Y:S01]  /*1510*/  IMAD R8, R9, c[0x0][0x2c4], R8 ;  /* 0x0000b10009087a24 */ /* 0x000fe200078e0208 */
[----:B------:R-:W-:Y:S01]  /*1520*/  ISETP.GE.AND P4, PT, R0, c[0x0][0x1d4], PT ;  /* 0x0000750000007a0c */ /* 0x000fe20003f86270 */
[----:B------:R-:W-:Y:S02]  /*1530*/  IMAD.IADD R5, R5, 0x1, R11 ;  /* 0x0000000105057824 */ /* 0x000fe400078e020b */
[----:B------:R-:W-:Y:S01]  /*1540*/  IMAD.IADD R3, R3, 0x1, R10 ;  /* 0x0000000103037824 */ /* 0x000fe200078e020a */
[----:B------:R-:W-:Y:S01]  /*1550*/  SHF.R.S32.HI R9, RZ, 0x1f, R8 ;  /* 0x0000001fff097819 */ /* 0x000fe20000011408 */
[C---:B------:R-:W-:Y:S01]  /*1560*/  IMAD R12, R13.reuse, c[0x0][0x1e8], RZ ;  /* 0x00007a000d0c7a24 */ /* 0x040fe200078e02ff */
[----:B------:R-:W-:Y:S01]  /*1570*/  SEL R10, RZ, 0xffffffff, P4 ;  /* 0xffffffffff0a7807 */ /* 0x000fe20002000000 */
[----:B------:R-:W-:-:S02]  /*1580*/  IMAD R11, R13, c[0x0][0x210], RZ ;  /* 0x000084000d0b7a24 */ /* 0x000fc400078e02ff */
[----:B------:R-:W-:Y:S02]  /*1590*/  IMAD R9, R9, c[0x0][0x1a8], RZ ;  /* 0x00006a0009097a24 */ /* 0x000fe400078e02ff */
[----:B------:R-:W-:Y:S01]  /*15a0*/  IMAD R13, R14, c[0x0][0x1ec], R12 ;  /* 0x00007b000e0d7a24 */ /* 0x000fe200078e020c */
[----:B------:R-:W-:Y:S01]  /*15b0*/  SHF.L.U32 R12, R10, 0x1, RZ ;  /* 0x000000010a0c7819 */ /* 0x000fe200000006ff */
[C---:B------:R-:W-:Y:S02]  /*15c0*/  IMAD R15, R14.reuse, c[0x0][0x214], R11 ;  /* 0x000085000e0f7a24 */ /* 0x040fe400078e020b */
[----:B------:R-:W-:Y:S01]  /*15d0*/  IMAD.WIDE.U32 R10, R14, c[0x0][0x1e8], R6 ;  /* 0x00007a000e0a7a25 */ /* 0x000fe200078e0006 */
[----:B------:R-:W-:-:S03]  /*15e0*/  LOP3.LUT R12, R12, 0x2, R16, 0xe2, !PT ;  /* 0x000000020c0c7812 */ /* 0x000fc600078ee210 */
[----:B------:R-:W-:-:S04]  /*15f0*/  IMAD.WIDE.U32 R4, R14, c[0x0][0x210], R4 ;  /* 0x000084000e047a25 */ /* 0x000fc800078e0004 */
[C---:B------:R-:W-:Y:S01]  /*1600*/  IMAD R14, R8.reuse, c[0x0][0x1ac], R9 ;  /* 0x00006b00080e7a24 */ /* 0x040fe200078e0209 */
[----:B------:R-:W-:Y:S01]  /*1610*/  IADD3 R9, R5, R15, RZ ;  /* 0x0000000f05097210 */ /* 0x000fe20007ffe0ff */
[----:B------:R-:W-:Y:S01]  /*1620*/  IMAD.WIDE.U32 R6, R8, c[0x0][0x1a8], R2 ;  /* 0x00006a0008067a25 */ /* 0x000fe200078e0002 */
[----:B-----5:R-:W-:Y:S02]  /*1630*/  @P1 SHF.R.S32.HI R3, RZ, 0x1f, R18 ;  /* 0x0000001fff031819 */ /* 0x020fe40000011412 */
[----:B------:R-:W-:Y:S01]  /*1640*/  @!P1 MOV R3, R17 ;  /* 0x0000001100039202 */ /* 0x000fe20000000f00 */
[----:B------:R-:W-:Y:S01]  /*1650*/  IMAD.IADD R14, R7, 0x1, R14 ;  /* 0x00000001070e7824 */ /* 0x000fe200078e020e */
[C---:B------:R-:W-:Y:S01]  /*1660*/  LEA R16, P0, R6.reuse, c[0x0][0x160], 0x1 ;  /* 0x0000580006107a11 */ /* 0x040fe200078008ff */
[----:B------:R-:W-:Y:S01]  /*1670*/  @P1 IMAD.MOV.U32 R2, RZ, RZ, R18 ;  /* 0x000000ffff021224 */ /* 0x000fe200078e0012 */
[----:B------:R-:W-:Y:S01]  /*1680*/  MOV R8, R4 ;  /* 0x0000000400087202 */ /* 0x000fe20000000f00 */
[----:B------:R-:W-:Y:S01]  /*1690*/  IMAD.IADD R11, R11, 0x1, R13 ;  /* 0x000000010b0b7824 */ /* 0x000fe200078e020d */
[----:B------:R-:W-:Y:S01]  /*16a0*/  @!P1 MOV R2, R25 ;  /* 0x0000001900029202 */ /* 0x000fe20000000f00 */
[C---:B------:R-:W-:Y:S01]  /*16b0*/  IMAD R5, R3.reuse, c[0x0][0x1f0], RZ ;  /* 0x00007c0003057a24 */ /* 0x040fe200078e02ff */
[----:B------:R-:W-:Y:S01]  /*16c0*/  LEA.HI.X R14, R6, c[0x0][0x164], R14, 0x1, P0 ;  /* 0x00005900060e7a11 */ /* 0x000fe200000f0c0e */
[----:B------:R-:W-:Y:S01]  /*16d0*/  IMAD R6, R3, c[0x0][0x218], RZ ;  /* 0x0000860003067a24 */ /* 0x000fe200078e02ff */
[----:B------:R-:W-:Y:S01]  /*16e0*/  IADD3 R4, R26, 0x40, RZ ;  /* 0x000000401a047810 */ /* 0x000fe20007ffe0ff */
[----:B------:R-:W-:Y:S01]  /*16f0*/  IMAD.WIDE.U32 R20, R2, c[0x0][0x1f0], R10 ;  /* 0x00007c0002147a25 */ /* 0x000fe200078e000a */
[----:B------:R-:W-:-:S02]  /*1700*/  ISETP.GE.AND P1, PT, R26, c[0x0][0x198], PT ;  /* 0x000066001a007a0c */ /* 0x000fc40003f26270 */
[----:B------:R-:W-:Y:S01]  /*1710*/  ISETP.GE.AND P3, PT, R4, c[0x0][0x1d4], PT ;  /* 0x0000750004007a0c */ /* 0x000fe20003f66270 */
[----:B------:R-:W-:Y:S01]  /*1720*/  IMAD.WIDE.U32 R8, R2, c[0x0][0x218], R8 ;  /* 0x0000860002087a25 */ /* 0x000fe200078e0008 */
[----:B------:R1:W-:Y:S01]  /*1730*/  STL.64 [R1+0x8], R20 ;  /* 0x0000081401007387 */ /* 0x0003e20000100a00 */
[----:B------:R-:W-:Y:S02]  /*1740*/  ISETP.GE.AND P0, PT, R0, c[0x0][0x198], PT ;  /* 0x0000660000007a0c */ /* 0x000fe40003f06270 */
[C---:B------:R-:W-:Y:S01]  /*1750*/  IMAD R3, R2.reuse, c[0x0][0x1f4], R5 ;  /* 0x00007d0002037a24 */ /* 0x040fe200078e0205 */
[----:B------:R1:W-:Y:S01]  /*1760*/  STL.64 [R1+0x10], R8 ;  /* 0x0000100801007387 */ /* 0x0003e20000100a00 */
[----:B------:R-:W-:Y:S01]  /*1770*/  IMAD R2, R2, c[0x0][0x21c], R6 ;  /* 0x0000870002027a24 */ /* 0x000fe200078e0206 */
[----:B------:R-:W-:Y:S01]  /*1780*/  SEL R7, RZ, 0x4, P3 ;  /* 0x00000004ff077807 */ /* 0x000fe20001800000 */
[----:B------:R-:W-:Y:S01]  /*1790*/  IMAD.IADD R10, R22, 0x1, R23 ;  /* 0x00000001160a7824 */ /* 0x000fe200078e0217 */
[----:B------:R-:W-:-:S02]  /*17a0*/  IADD3 R3, R21, R3, RZ ;  /* 0x0000000315037210 */ /* 0x000fc40007ffe0ff */
[----:B------:R-:W-:Y:S02]  /*17b0*/  IADD3 R2, R9, R2, RZ ;  /* 0x0000000209027210 */ /* 0x000fe40007ffe0ff */
[----:B------:R-:W-:Y:S02]  /*17c0*/  ISETP.GE.AND P6, PT, R4, c[0x0][0x198], PT ;  /* 0x0000660004007a0c */ /* 0x000fe40003fc6270 */
[----:B------:R-:W-:Y:S01]  /*17d0*/  P2R R15, PR, RZ, 0x2 ;  /* 0x00000002ff0f7803 */ /* 0x000fe20000000000 */
[----:B------:R1:W-:Y:S01]  /*17e0*/  STL [R1+0x18], R2 ;  /* 0x0000180201007387 */ /* 0x0003e20000100800 */
[----:B------:R-:W-:Y:S02]  /*17f0*/  P2R R17, PR, RZ, 0x1 ;  /* 0x00000001ff117803 */ /* 0x000fe40000000000 */
[----:B------:R-:W-:Y:S01]  /*1800*/  LOP3.LUT R18, R12, R7, RZ, 0xfc, !PT ;  /* 0x000000070c127212 */ /* 0x000fe200078efcff */
[----:B------:R1:W-:Y:S01]  /*1810*/  STL [R1+0x4], R3 ;  /* 0x0000040301007387 */ /* 0x0003e20000100800 */
[----:B------:R-:W-:Y:S05]  /*1820*/  BRA.DIV ~URZ, `(.L_x_996) ;  /* 0x0000eed27f007947 */ /* 0x000fea000b800000 */
[----:B------:R2:W3:Y:S02]  /*1830*/  SHFL.IDX PT, R5, R14, RZ, 0x1c1f ;  /* 0x001c1fff0e057589 */ /* 0x0004e400000e0000 */
.L_x_1032:
[----:B------:R-:W-:Y:S05]  /*1840*/  BRA.DIV ~URZ, `(.L_x_997) ;  /* 0x0000ef227f007947 */ /* 0x000fea000b800000 */
[----:B-1----:R1:W4:Y:S02]  /*1850*/  SHFL.IDX PT, R2, R16, RZ, 0x1c1f ;  /* 0x001c1fff10027589 */ /* 0x00232400000e0000 */
.L_x_1033:
[----:B------:R-:W-:Y:S01]  /*1860*/  MOV R19, c[0x0][0x2c4] ;  /* 0x0000b10000137a02 */ /* 0x000fe20000000f00 */
[----:B------:R-:W-:Y:S04]  /*1870*/  BSSY B0, `(.L_x_998) ;  /* 0x0000018000007945 */ /* 0x000fe80003800000 */
[----:B------:R-:W-:-:S05]  /*1880*/  IMAD R19, R19, c[0x0][0x168], RZ ;  /* 0x00005a0013137a24 */ /* 0x000fca00078e02ff */
[----:B------:R-:W-:-:S13]  /*1890*/  ISETP.GE.AND P0, PT, R10, R19, PT ;  /* 0x000000130a00720c */ /* 0x000fda0003f06270 */
[----:B------:R-:W-:Y:S05]  /*18a0*/  @P0 BRA `(.L_x_999) ;  /* 0x0000014000000947 */ /* 0x000fea0003800000 */
[----:B------:R-:W5:Y:S04]  /*18b0*/  LDL R6, [R1+0x60] ;  /* 0x0000600001067983 */ /* 0x000f680000100800 */
[----:B--2---:R-:W2:Y:S04]  /*18c0*/  LDL R11, [R1+0x5c] ;  /* 0x00005c00010b7983 */ /* 0x004ea80000100800 */
[----:B----4-:R-:W4:Y:S04]  /*18d0*/  LDL R3, [R1+0x34] ;  /* 0x0000340001037983 */ /* 0x010f280000100800 */
[----:B---3--:R-:W3:Y:S01]  /*18e0*/  LDL.64 R20, [R1+0x48] ;  /* 0x0000480001147983 */ /* 0x008ee20000100a00 */
[C---:B------:R-:W-:Y:S01]  /*18f0*/  LEA R8, P0, R0.reuse, R2, 0x1 ;  /* 0x0000000200087211 */ /* 0x040fe200078008ff */
[----:B------:R-:W-:Y:S01]  /*1900*/  IMAD.MOV.U32 R12, RZ, RZ, R2 ;  /* 0x000000ffff0c7224 */ /* 0x000fe200078e0002 */
[----:B------:R-:W-:Y:S01]  /*1910*/  ISETP.NE.AND P1, PT, R17, RZ, PT ;  /* 0x000000ff1100720c */ /* 0x000fe20003f25270 */
[----:B------:R-:W-:Y:S01]  /*1920*/  IMAD.MOV.U32 R13, RZ, RZ, R5 ;  /* 0x000000ffff0d7224 */ /* 0x000fe200078e0005 */
[----:B-----5:R-:W-:-:S02]  /*1930*/  LEA.HI.X R9, R0, R5, R6, 0x1, P0 ;  /* 0x0000000500097211 */ /* 0x020fc400000f0c06 */
[----:B------:R-:W-:-:S04]  /*1940*/  LEA R6, P0, R4, R2, 0x1 ;  /* 0x0000000204067211 */ /* 0x000fc800078008ff */
[----:B--2---:R-:W-:Y:S02]  /*1950*/  LEA.HI.X R7, R4, R5, R11, 0x1, P0 ;  /* 0x0000000504077211 */ /* 0x004fe400000f0c0b */
[----:B------:R-:W-:Y:S01]  /*1960*/  ISETP.NE.AND P0, PT, R15, RZ, PT ;  /* 0x000000ff0f00720c */ /* 0x000fe20003f05270 */
[----:B----4-:R-:W-:Y:S02]  /*1970*/  IMAD.SHL.U32 R2, R3, 0x2, RZ ;  /* 0x0000000203027824 */ /* 0x010fe400078e00ff */
[----:B---3--:R-:W-:-:S10]  /*1980*/  IMAD.WIDE R12, R20, 0x2, R12 ;  /* 0x00000002140c7825 */ /* 0x008fd400078e020c */
[----:B------:R-:W-:Y:S01]  /*1990*/  @!PT LDS RZ, [RZ] ;  /* 0x00000000fffff984 */ /* 0x000fe20000000800 */
[----:B------:R-:W-:Y:S01]  /*19a0*/  @!PT LDS RZ, [RZ] ;  /* 0x00000000fffff984 */ /* 0x000fe20000000800 */
[----:B------:R-:W-:Y:S01]  /*19b0*/  @!PT LDS RZ, [RZ] ;  /* 0x00000000fffff984 */ /* 0x000fe20000000800 */
[----:B------:R2:W-:Y:S04]  /*19c0*/  LDGSTS.E.BYPASS.LTC128B.128 [R2+0x6100], [R12.64], !P0 ;  /* 0x061000000c027fae */ /* 0x0005e8000c101d46 */
[----:B------:R2:W-:Y:S04]  /*19d0*/  LDGSTS.E.BYPASS.LTC128B.128 [R2+0x8100], [R8.64], !P1 ;  /* 0x0810000008027fae */ /* 0x0005e8000c901d46 */
[----:B------:R2:W-:Y:S02]  /*19e0*/  LDGSTS.E.BYPASS.LTC128B.128 [R2+0xa100], [R6.64], !P6 ;  /* 0x0a10000006027fae */ /* 0x0005e4000f101d46 */
.L_x_999:
[----:B------:R-:W-:Y:S05]  /*19f0*/  BSYNC B0 ;  /* 0x0000000000007941 */ /* 0x000fea0003800000 */
.L_x_998:
[----:B------:R-:W-:Y:S05]  /*1a00*/  BRA.DIV ~URZ, `(.L_x_1000) ;  /* 0x0000edd27f007947 */ /* 0x000fea000b800000 */
[----:B---3--:R3:W1:Y:S04]  /*1a10*/  SHFL.IDX PT, R5, R14, 0x1, 0x1c1f ;  /* 0x003c1f000e057f89 */ /* 0x00866800000e0000 */
[----:B--2-4-:R3:W2:Y:S02]  /*1a20*/  SHFL.IDX PT, R2, R16, 0x1, 0x1c1f ;  /* 0x003c1f0010027f89 */ /* 0x0146a400000e0000 */
.L_x_1034:
[----:B------:R-:W-:Y:S01]  /*1a30*/  IADD3 R3, R10, 0x20, RZ ;  /* 0x000000200a037810 */ /* 0x000fe20007ffe0ff */
[----:B------:R-:W-:Y:S03]  /*1a40*/  BSSY B0, `(.L_x_1001) ;  /* 0x0000017000007945 */ /* 0x000fe60003800000 */
[----:B------:R-:W-:-:S13]  /*1a50*/  ISETP.GE.AND P0, PT, R3, R19, PT ;  /* 0x000000130300720c */ /* 0x000fda0003f06270 */
[----:B------:R-:W-:Y:S05]  /*1a60*/  @P0 BRA `(.L_x_1002) ;  /* 0x0000014000000947 */ /* 0x000fea0003800000 */
[----:B------:R-:W4:Y:S04]  /*1a70*/  LDL R6, [R1+0x60] ;  /* 0x0000600001067983 */ /* 0x000f280000100800 */
[----:B------:R-:W5:Y:S04]  /*1a80*/  LDL R12, [R1+0x5c] ;  /* 0x00005c00010c7983 */ /* 0x000f680000100800 */
[----:B---3--:R-:W3:Y:S04]  /*1a90*/  LDL R11, [R1+0x34] ;  /* 0x00003400010b7983 */ /* 0x008ee80000100800 */
[----:B--2---:R-:W2:Y:S01]  /*1aa0*/  LDL.64 R20, [R1+0x48] ;  /* 0x0000480001147983 */ /* 0x004ea20000100a00 */
[----:B------:R-:W-:Y:S01]  /*1ab0*/  LEA R8, P0, R0, R2, 0x1 ;  /* 0x0000000200087211 */ /* 0x000fe200078008ff */
[----:B-1----:R-:W-:Y:S01]  /*1ac0*/  IMAD.MOV.U32 R13, RZ, RZ, R5 ;  /* 0x000000ffff0d7224 */ /* 0x002fe200078e0005 */
[----:B------:R-:W-:-:S02]  /*1ad0*/  ISETP.NE.AND P1, PT, R17, RZ, PT ;  /* 0x000000ff1100720c */ /* 0x000fc40003f25270 */
[----:B----4-:R-:W-:Y:S02]  /*1ae0*/  LEA.HI.X R9, R0, R5, R6, 0x1, P0 ;  /* 0x0000000500097211 */ /* 0x010fe400000f0c06 */
[----:B------:R-:W-:-:S04]  /*1af0*/  LEA R6, P0, R4, R2, 0x1 ;  /* 0x0000000204067211 */ /* 0x000fc800078008ff */
[----:B-----5:R-:W-:Y:S01]  /*1b00*/  LEA.HI.X R7, R4, R5, R12, 0x1, P0 ;  /* 0x0000000504077211 */ /* 0x020fe200000f0c0c */
[----:B------:R-:W-:Y:S01]  /*1b10*/  IMAD.MOV.U32 R12, RZ, RZ, R2 ;  /* 0x000000ffff0c7224 */ /* 0x000fe200078e0002 */
[----:B------:R-:W-:Y:S01]  /*1b20*/  ISETP.NE.AND P0, PT, R15, RZ, PT ;  /* 0x000000ff0f00720c */ /* 0x000fe20003f05270 */
[----:B---3--:R-:W-:Y:S02]  /*1b30*/  IMAD.SHL.U32 R2, R11, 0x2, RZ ;  /* 0x000000020b027824 */ /* 0x008fe400078e00ff */
[----:B--2---:R-:W-:-:S10]  /*1b40*/  IMAD.WIDE R12, R20, 0x2, R12 ;  /* 0x00000002140c7825 */ /* 0x004fd400078e020c */
[----:B------:R-:W-:Y:S01]  /*1b50*/  @!PT LDS RZ, [RZ] ;  /* 0x00000000fffff984 */ /* 0x000fe20000000800 */
[----:B------:R-:W-:Y:S01]  /*1b60*/  @!PT LDS RZ, [RZ] ;  /* 0x00000000fffff984 */ /* 0x000fe20000000800 */
[----:B------:R-:W-:Y:S01]  /*1b70*/  @!PT LDS RZ, [RZ] ;  /* 0x00000000fffff984 */ /* 0x000fe20000000800 */
[----:B------:R1:W-:Y:S04]  /*1b80*/  LDGSTS.E.BYPASS.LTC128B.128 [R2+0x6900], [R12.64], !P0 ;  /* 0x069000000c027fae */ /* 0x0003e8000c101d46 */
[----:B------:R1:W-:Y:S04]  /*1b90*/  LDGSTS.E.BYPASS.LTC128B.128 [R2+0x8900], [R8.64], !P1 ;  /* 0x0890000008027fae */ /* 0x0003e8000c901d46 */
[----:B------:R1:W-:Y:S02]  /*1ba0*/  LDGSTS.E.BYPASS.LTC128B.128 [R2+0xa900], [R6.64], !P6 ;  /* 0x0a90000006027fae */ /* 0x0003e4000f101d46 */
.L_x_1002:
[----:B------:R-:W-:Y:S05]  /*1bb0*/  BSYNC B0 ;  /* 0x0000000000007941 */ /* 0x000fea0003800000 */
.L_x_1001:
[----:B------:R-:W-:Y:S05]  /*1bc0*/  BRA.DIV ~URZ, `(.L_x_1003) ;  /* 0x0000ece27f007947 */ /* 0x000fea000b800000 */
[----:B-1----:R1:W4:Y:S02]  /*1bd0*/  SHFL.IDX PT, R5, R14, 0x2, 0x1c1f ;  /* 0x005c1f000e057f89 */ /* 0x00232400000e0000 */
.L_x_1035:
[----:B------:R-:W-:Y:S05]  /*1be0*/  BRA.DIV ~URZ, `(.L_x_1004) ;  /* 0x0000ed327f007947 */ /* 0x000fea000b800000 */
[----:B--2---:R2:W1:Y:S02]  /*1bf0*/  SHFL.IDX PT, R2, R16, 0x2, 0x1c1f ;  /* 0x005c1f0010027f89 */ /* 0x00446400000e0000 */
.L_x_1036:
[----:B------:R-:W-:Y:S01]  /*1c00*/  IADD3 R3, R10, 0x40, RZ ;  /* 0x000000400a037810 */ /* 0x000fe20007ffe0ff */
[----:B------:R-:W-:Y:S03]  /*1c10*/  BSSY B0, `(.L_x_1005) ;  /* 0x0000017000007945 */ /* 0x000fe60003800000 */
[----:B------:R-:W-:-:S13]  /*1c20*/  ISETP.GE.AND P0, PT, R3, R19, PT ;  /* 0x000000130300720c */ /* 0x000fda0003f06270 */
[----:B------:R-:W-:Y:S05]  /*1c30*/  @P0 BRA `(.L_x_1006) ;  /* 0x0000014000000947 */ /* 0x000fea0003800000 */
[----:B------:R-:W5:Y:S04]  /*1c40*/  LDL R6, [R1+0x60] ;  /* 0x0000600001067983 */ /* 0x000f680000100800 */
[----:B--2---:R-:W2:Y:S04]  /*1c50*/  LDL R12, [R1+0x5c] ;  /* 0x00005c00010c7983 */ /* 0x004ea80000100800 */
[----:B---3--:R-:W3:Y:S04]  /*1c60*/  LDL R11, [R1+0x34] ;  /* 0x00003400010b7983 */ /* 0x008ee80000100800 */
[----:B----4-:R-:W4:Y:S01]  /*1c70*/  LDL.64 R20, [R1+0x48] ;  /* 0x0000480001147983 */ /* 0x010f220000100a00 */
[----:B-1----:R-:W-:Y:S01]  /*1c80*/  LEA R8, P0, R0, R2, 0x1 ;  /* 0x0000000200087211 */ /* 0x002fe200078008ff */
[----:B------:R-:W-:Y:S01]  /*1c90*/  IMAD.MOV.U32 R13, RZ, RZ, R5 ;  /* 0x000000ffff0d7224 */ /* 0x000fe200078e0005 */
[----:B------:R-:W-:-:S02]  /*1ca0*/  ISETP.NE.AND P1, PT, R17, RZ, PT ;  /* 0x000000ff1100720c */ /* 0x000fc40003f25270 */
[----:B-----5:R-:W-:Y:S02]  /*1cb0*/  LEA.HI.X R9, R0, R5, R6, 0x1, P0 ;  /* 0x0000000500097211 */ /* 0x020fe400000f0c06 */
[----:B------:R-:W-:-:S04]  /*1cc0*/  LEA R6, P0, R4, R2, 0x1 ;  /* 0x0000000204067211 */ /* 0x000fc800078008ff */
[----:B--2---:R-:W-:Y:S01]  /*1cd0*/  LEA.HI.X R7, R4, R5, R12, 0x1, P0 ;  /* 0x0000000504077211 */ /* 0x004fe200000f0c0c */
[----:B------:R-:W-:Y:S01]  /*1ce0*/  IMAD.MOV.U32 R12, RZ, RZ, R2 ;  /* 0x000000ffff0c7224 */ /* 0x000fe200078e0002 */
[----:B------:R-:W-:Y:S01]  /*1cf0*/  ISETP.NE.AND P0, PT, R15, RZ, PT ;  /* 0x000000ff0f00720c */ /* 0x000fe20003f05270 */
[----:B---3--:R-:W-:Y:S02]  /*1d00*/  IMAD.SHL.U32 R2, R11, 0x2, RZ ;  /* 0x000000020b027824 */ /* 0x008fe400078e00ff */
[----:B----4-:R-:W-:-:S10]  /*1d10*/  IMAD.WIDE R12, R20, 0x2, R12 ;  /* 0x00000002140c7825 */ /* 0x010fd400078e020c */
[----:B------:R-:W-:Y:S01]  /*1d20*/  @!PT LDS RZ, [RZ] ;  /* 0x00000000fffff984 */ /* 0x000fe20000000800 */
[----:B------:R-:W-:Y:S01]  /*1d30*/  @!PT LDS RZ, [RZ] ;  /* 0x00000000fffff984 */ /* 0x000fe20000000800 */
[----:B------:R-:W-:Y:S01]  /*1d40*/  @!PT LDS RZ, [RZ] ;  /* 0x00000000fffff984 */ /* 0x000fe20000000800 */
[----:B------:R1:W-:Y:S04]  /*1d50*/  LDGSTS.E.BYPASS.LTC128B.128 [R2+0x7100], [R12.64], !P0 ;  /* 0x071000000c027fae */ /* 0x0003e8000c101d46 */
[----:B------:R1:W-:Y:S04]  /*1d60*/  LDGSTS.E.BYPASS.LTC128B.128 [R2+0x9100], [R8.64], !P1 ;  /* 0x0910000008027fae */ /* 0x0003e8000c901d46 */
[----:B------:R1:W-:Y:S02]  /*1d70*/  LDGSTS.E.BYPASS.LTC128B.128 [R2+0xb100], [R6.64], !P6 ;  /* 0x0b10000006027fae */ /* 0x0003e4000f101d46 */
.L_x_1006:
[----:B------:R-:W-:Y:S05]  /*1d80*/  BSYNC B0 ;  /* 0x0000000000007941 */ /* 0x000fea0003800000 */
.L_x_1005:
[----:B------:R-:W-:Y:S05]  /*1d90*/  BRA.DIV ~URZ, `(.L_x_1007) ;  /* 0x0000ebf27f007947 */ /* 0x000fea000b800000 */
[----:B----4-:R4:W2:Y:S04]  /*1da0*/  SHFL.IDX PT, R5, R14, 0x3, 0x1c1f ;  /* 0x007c1f000e057f89 */ /* 0x0108a800000e0000 */
[----:B-1----:R4:W1:Y:S02]  /*1db0*/  SHFL.IDX PT, R2, R16, 0x3, 0x1c1f ;  /* 0x007c1f0010027f89 */ /* 0x00286400000e0000 */
.L_x_1037:
[----:B------:R-:W5:Y:S04]  /*1dc0*/  LDL R6, [R1+0x60] ;  /* 0x0000600001067983 */ /* 0x000f680000100800 */
[----:B---3--:R-:W3:Y:S04]  /*1dd0*/  LDL R3, [R1+0x5c] ;  /* 0x00005c0001037983 */ /* 0x008ee80000100800 */
[----:B----4-:R-:W4:Y:S04]  /*1de0*/  LDL R13, [R1+0x34] ;  /* 0x00003400010d7983 */ /* 0x010f280000100800 */
[----:B--2---:R-:W2:Y:S01]  /*1df0*/  LDL.64 R160, [R1+0x48] ;  /* 0x0000480001a07983 */ /* 0x004ea20000100a00 */
[----:B------:R-:W-:-:S02]  /*1e00*/  IADD3 R10, R10, 0x60, RZ ;  /* 0x000000600a0a7810 */ /* 0x000fc40007ffe0ff */
[----:B------:R-:W-:Y:S02]  /*1e10*/  P2R R11, PR, RZ, 0x4 ;  /* 0x00000004ff0b7803 */ /* 0x000fe40000000000 */
[----:B------:R-:W-:Y:S02]  /*1e20*/  ISETP.GE.AND P1, PT, R10, R19, PT ;  /* 0x000000130a00720c */ /* 0x000fe40003f26270 */
[----:B------:R-:W-:-:S11]  /*1e30*/  ISETP.NE.AND P2, PT, R15, RZ, PT ;  /* 0x000000ff0f00720c */ /* 0x000fd60003f45270 */
[----:B-1----:R-:W-:-:S04]  /*1e40*/  @!P1 LEA R8, P0, R0, R2, 0x1 ;  /* 0x0000000200089211 */ /* 0x002fc800078008ff */
[----:B-----5:R-:W-:Y:S02]  /*1e50*/  @!P1 LEA.HI.X R9, R0, R5, R6, 0x1, P0 ;  /* 0x0000000500099211 */ /* 0x020fe400000f0c06 */
[----:B------:R-:W-:-:S04]  /*1e60*/  @!P1 LEA R6, P0, R4, R2, 0x1 ;  /* 0x0000000204069211 */ /* 0x000fc800078008ff */
[----:B---3--:R-:W-:Y:S01]  /*1e70*/  @!P1 LEA.HI.X R7, R4, R5, R3, 0x1, P0 ;  /* 0x0000000504079211 */ /* 0x008fe200000f0c03 */
[----:B------:R-:W-:Y:S01]  /*1e80*/  @!P1 IMAD.MOV.U32 R3, RZ, RZ, R5 ;  /* 0x000000ffff039224 */ /* 0x000fe200078e0005 */
[----:B------:R-:W-:Y:S01]  /*1e90*/  ISETP.NE.AND P0, PT, R17, RZ, PT ;  /* 0x000000ff1100720c */ /* 0x000fe20003f05270 */
[----:B----4-:R-:W-:Y:S02]  /*1ea0*/  IMAD.SHL.U32 R145, R13, 0x2, RZ ;  /* 0x000000020d917824 */ /* 0x010fe400078e00ff */
[----:B--2---:R-:W-:-:S05]  /*1eb0*/  @!P1 IMAD.WIDE R2, R160, 0x2, R2 ;  /* 0x00000002a0029825 */ /* 0x004fca00078e0202 */
[----:B------:R-:W-:Y:S01]  /*1ec0*/  @!PT LDS RZ, [RZ] ;  /* 0x00000000fffff984 */ /* 0x000fe20000000800 */
[----:B------:R-:W-:Y:S01]  /*1ed0*/  @!PT LDS RZ, [RZ] ;  /* 0x00000000fffff984 */ /* 0x000fe20000000800 */
[----:B------:R-:W-:Y:S01]  /*1ee0*/  @!PT LDS RZ, [RZ] ;  /* 0x00000000fffff984 */ /* 0x000fe20000000800 */
[----:B------:R1:W-:Y:S01]  /*1ef0*/  @!P1 LDGSTS.E.BYPASS.LTC128B.128 [R145+0x7900], [R2.64], !P2 ;  /* 0x0790000002919fae */ /* 0x0003e2000d101d46 */
[----:B------:R-:W-:-:S04]  /*1f00*/  ISETP.NE.AND P2, PT, R11, RZ, PT ;  /* 0x000000ff0b00720c */ /* 0x000fc80003f45270 */
[----:B------:R1:W-:Y:S04]  /*1f10*/  @!P1 LDGSTS.E.BYPASS.LTC128B.128 [R145+0x9900], [R8.64], !P0 ;  /* 0x0990000008919fae */ /* 0x0003e8000c101d46 */
[----:B------:R1:W-:Y:S04]  /*1f20*/  @!P1 LDGSTS.E.BYPASS.LTC128B.128 [R145+0xb900], [R6.64], !P6 ;  /* 0x0b90000006919fae */ /* 0x0003e8000f101d46 */
[----:B------:R-:W0:Y:S01]  /*1f30*/  LDGDEPBAR ;  /* 0x00000000000079af */ /* 0x000e220000000000 */
[----:B------:R-:W-:Y:S02]  /*1f40*/  WARPSYNC 0xffffffff ;  /* 0xffffffff00007948 */ /* 0x000fe40003800000 */
[----:B------:R-:W2:Y:S04]  /*1f50*/  LDL.64 R162, [R1+0x8] ;  /* 0x0000080001a27983 */ /* 0x000ea80000100a00 */
[----:B------:R-:W3:Y:S04]  /*1f60*/  LDL R147, [R1+0x4] ;  /* 0x0000040001937983 */ /* 0x000ee80000100800 */
[----:B------:R-:W4:Y:S04]  /*1f70*/  S2R R14, SR_TID.X ;  /* 0x00000000000e7919 */ /* 0x000f280000002100 */
[----:B------:R-:W3:Y:S01]  /*1f80*/  LDL R10, [R1+0x18] ;  /* 0x00001800010a7983 */ /* 0x000ee20000100800 */
[----:B-1----:R-:W-:Y:S01]  /*1f90*/  SHF.R.S32.HI R7, RZ, 0x1f, R64 ;  /* 0x0000001fff077819 */ /* 0x002fe20000011440 */
[----:B------:R-:W-:Y:S01]  /*1fa0*/  IMAD.WIDE.U32 R2, R64, c[0x0][0x1e0], RZ ;  /* 0x0000780040027a25 */ /* 0x000fe200078e00ff */
[----:B------:R-:W-:Y:S01]  /*1fb0*/  MOV R146, 0xffffffc0 ;  /* 0xffffffc000927802 */ /* 0x000fe20000000f00 */
[----:B------:R-:W3:Y:S01]  /*1fc0*/  LDL R177, [R1+0x1c] ;  /* 0x00001c0001b17983 */ /* 0x000ee20000100800 */
[----:B------:R-:W-:-:S03]  /*1fd0*/  P2R R19, PR, RZ, 0x4 ;  /* 0x00000004ff137803 */ /* 0x000fc60000000000 */
[----:B------:R1:W5:Y:S01]  /*1fe0*/  LDL R176, [R1] ;  /* 0x0000000001b07983 */ /* 0x0003620000100800 */
[----:B----4-:R-:W-:-:S04]  /*1ff0*/  SHF.R.S32.HI R12, RZ, 0x1f, R14 ;  /* 0x0000001fff0c7819 */ /* 0x010fc8000001140e */
[----:B------:R-:W-:Y:S02]  /*2000*/  LEA.HI R12, R12, R14, RZ, 0x2 ;  /* 0x0000000e0c0c7211 */ /* 0x000fe400078f10ff */
[----:B------:R-:W4:Y:S02]  /*2010*/  LDL.64 R14, [R1+0x10] ;  /* 0x00001000010e7983 */ /* 0x000f240000100a00 */
[----:B------:R-:W-:-:S04]  /*2020*/  SHF.R.S32.HI R12, RZ, 0x2, R12 ;  /* 0x00000002ff0c7819 */ /* 0x000fc8000001140c */
[----:B------:R-:W-:-:S05]  /*2030*/  IADD3 R0, -R12, c[0x0][0x1d0], RZ ;  /* 0x000074000c007a10 */ /* 0x000fca0007ffe1ff */
[----:B------:R-:W-:Y:S02]  /*2040*/  IMAD R0, R64, -0x40, R0 ;  /* 0xffffffc040007824 */ /* 0x000fe400078e0200 */
[----:B------:R-:W-:Y:S01]  /*2050*/  IMAD R4, R7, c[0x0][0x1e0], RZ ;  /* 0x0000780007047a24 */ /* 0x000fe200078e02ff */
[----:B------:R-:W-:Y:S02]  /*2060*/  BAR.SYNC.DEFER_BLOCKING 0x0 ;  /* 0x0000000000007b1d */ /* 0x000fe40000010000 */
[----:B------:R-:W-:Y:S01]  /*2070*/  ISETP.GE.AND P6, PT, R0, 0x1, PT ;  /* 0x000000010000780c */ /* 0x000fe20003fc6270 */
[----:B------:R-:W-:Y:S01]  /*2080*/  IMAD R4, R64, c[0x0][0x1e4], R4 ;  /* 0x0000790040047a24 */ /* 0x000fe200078e0204 */
[----:B------:R-:W-:-:S04]  /*2090*/  ISETP.GE.AND P1, PT, R0, 0x21, PT ;  /* 0x000000210000780c */ /* 0x000fc80003f26270 */
[----:B------:R-:W-:Y:S02]  /*20a0*/  IADD3 R4, R3, R4, RZ ;  /* 0x0000000403047210 */ /* 0x000fe40007ffe0ff */
[----:B------:R-:W-:-:S05]  /*20b0*/  MOV R3, 0x20 ;  /* 0x0000002000037802 */ /* 0x000fca0000000f00 */
[----:B------:R-:W-:Y:S01]  /*20c0*/  @P6 ISETP.GE.AND P5, PT, R160, c[0x0][0x1d4], PT ;  /* 0x00007500a0006a0c */ /* 0x000fe20003fa6270 */
[----:B------:R-:W-:Y:S01]  /*20d0*/  IMAD.WIDE.U32 R8, R3, c[0x0][0x1e0], RZ ;  /* 0x0000780003087a25 */ /* 0x000fe200078e00ff */
[----:B------:R-:W-:-:S03]  /*20e0*/  @P6 SHF.L.U32 R6, R13, 0x1, RZ ;  /* 0x000000010d066819 */ /* 0x000fc600000006ff */
[----:B------:R-:W-:Y:S02]  /*20f0*/  IMAD R3, R3, c[0x0][0x1e4], RZ ;  /* 0x0000790003037a24 */ /* 0x000fe400078e02ff */
[----:B------:R-:W-:Y:S02]  /*2100*/  IMAD R7, R7, c[0x0][0x208], RZ ;  /* 0x0000820007077a24 */ /* 0x000fe400078e02ff */
[----:B------:R-:W-:Y:S01]  /*2110*/  IMAD R144, R64, R146, c[0x0][0x1d0] ;  /* 0x0000740040907624 */ /* 0x000fe200078e0292 */
[----:B--2---:R-:W-:-:S04]  /*2120*/  LEA R0, P0, R2, R162, 0x6 ;  /* 0x000000a202007211 */ /* 0x004fc800078030ff */
[----:B---3--:R-:W-:Y:S02]  /*2130*/  LEA.HI.X R2, R2, R147, R4, 0x6, P0 ;  /* 0x0000009302027211 */ /* 0x008fe400000f3404 */
[----:B------:R-:W-:-:S04]  /*2140*/  @P6 LEA R4, P0, R0, c[0x0][0x1c8], 0x1 ;  /* 0x0000720000046a11 */ /* 0x000fc800078008ff */
[C---:B------:R-:W-:Y:S02]  /*2150*/  @P6 LEA.HI.X R5, R0.reuse, c[0x0][0x1cc], R2, 0x1, P0 ;  /* 0x0000730000056a11 */ /* 0x040fe400000f0c02 */
[----:B------:R-:W-:-:S03]  /*2160*/  @P1 IADD3 R0, P0, R0, R8, RZ ;  /* 0x0000000800001210 */ /* 0x000fc60007f1e0ff */
[----:B------:R-:W-:Y:S01]  /*2170*/  @!PT LDS RZ, [RZ] ;  /* 0x00000000fffff984 */ /* 0x000fe20000000800 */
[----:B------:R-:W-:Y:S01]  /*2180*/  @!PT LDS RZ, [RZ] ;  /* 0x00000000fffff984 */ /* 0x000fe20000000800 */
[----:B------:R-:W-:Y:S01]  /*2190*/  @!PT LDS RZ, [RZ] ;  /* 0x00000000fffff984 */ /* 0x000fe20000000800 */
[----:B------:R2:W-:Y:S01]  /*21a0*/  @P6 LDGSTS.E.BYPASS.LTC128B.128 [R6+0x3100], [R4.64], !P5 ;  /* 0x0310000004066fae */ /* 0x0005e2000e901d46 */
[----:B------:R-:W-:Y:S02]  /*21b0*/  @P1 ISETP.GE.AND P5, PT, R160, c[0x0][0x1d4], PT ;  /* 0x00007500a0001a0c */ /* 0x000fe40003fa6270 */
[----:B------:R-:W-:Y:S01]  /*21c0*/  @P1 IADD3.X R3, R2, R9, R3, P0, !PT ;  /* 0x0000000902031210 */ /* 0x000fe200007fe403 */
[----:B------:R2:W-:Y:S01]  /*21d0*/  @P6 LDGSTS.E.BYPASS.LTC128B.128 [R6+0x4100], [R4.64+0x40], !P4 ;  /* 0x0410004004066fae */ /* 0x0005e2000e101d46 */
[----:B------:R-:W-:-:S03]  /*21e0*/  @P1 LEA R2, P0, R0, c[0x0][0x1c8], 0x1 ;  /* 0x0000720000021a11 */ /* 0x000fc600078008ff */
[----:B------:R2:W-:Y:S01]  /*21f0*/  @P6 LDGSTS.E.BYPASS.LTC128B.128 [R6+0x5100], [R4.64+0x80], !P3 ;  /* 0x0510008004066fae */ /* 0x0005e2000d901d46 */
[----:B------:R-:W-:Y:S02]  /*2200*/  @P1 LEA.HI.X R3, R0, c[0x0][0x1cc], R3, 0x1, P0 ;  /* 0x0000730000031a11 */ /* 0x000fe400000f0c03 */
[----:B------:R-:W-:-:S05]  /*2210*/  @P1 SHF.L.U32 R0, R13, 0x1, RZ ;  /* 0x000000010d001819 */ /* 0x000fca00000006ff */
[----:B------:R4:W-:Y:S04]  /*2220*/  @P1 LDGSTS.E.BYPASS.LTC128B.128 [R0+0x3900], [R2.64], !P5 ;  /* 0x0390000002001fae */ /* 0x0009e8000e901d46 */
[----:B------:R4:W-:Y:S04]  /*2230*/  @P1 LDGSTS.E.BYPASS.LTC128B.128 [R0+0x4900], [R2.64+0x40], !P4 ;  /* 0x0490004002001fae */ /* 0x0009e8000e101d46 */
[----:B------:R4:W-:Y:S04]  /*2240*/  @P1 LDGSTS.E.BYPASS.LTC128B.128 [R0+0x5900], [R2.64+0x80], !P3 ;  /* 0x0590008002001fae */ /* 0x0009e8000d901d46 */
[----:B------:R-:W0:Y:S01]  /*2250*/  LDGDEPBAR ;  /* 0x00000000000079af */ /* 0x000e220000000000 */
[----:B--2---:R-:W-:-:S04]  /*2260*/  IMAD.WIDE.U32 R4, R64, c[0x0][0x208], RZ ;  /* 0x0000820040047a25 */ /* 0x004fc800078e00ff */
[----:B------:R-:W-:Y:S01]  /*2270*/  IMAD R6, R64, c[0x0][0x20c], R7 ;  /* 0x0000830040067a24 */ /* 0x000fe200078e0207 */
[----:B------:R-:W-:-:S04]  /*2280*/  DEPBAR.LE SB0, 0x1 ;  /* 0x000080400000791a */ /* 0x000fc80000000000 */
[----:B------:R-:W-:-:S04]  /*2290*/  DEPBAR.LE SB0, 0x0 ;  /* 0x000080000000791a */ /* 0x000fc80000000000 */
[----:B------:R-:W-:Y:S01]  /*22a0*/  BAR.SYNC.DEFER_BLOCKING 0x0 ;  /* 0x0000000000007b1d */ /* 0x000fe20000010000 */
[----:B----4-:R-:W-:Y:S02]  /*22b0*/  LEA R0, P0, R4, R14, 0x6 ;  /* 0x0000000e04007211 */ /* 0x010fe400078030ff */
[----:B------:R-:W-:-:S04]  /*22c0*/  IADD3 R6, R5, R6, RZ ;  /* 0x0000000605067210 */ /* 0x000fc80007ffe0ff */
[----:B------:R-:W-:Y:S02]  /*22d0*/  LEA.HI.X R4, R4, R10, R6, 0x6, P0 ;  /* 0x0000000a04047211 */ /* 0x000fe400000f3406 */
[----:B------:R-:W-:Y:S02]  /*22e0*/  LEA R2, P0, R0, c[0x0][0x1f8], 0x1 ;  /* 0x00007e0000027a11 */ /* 0x000fe400078008ff */
[----:B------:R-:W-:Y:S02]  /*22f0*/  MOV R6, c[0x0][0x208] ;  /* 0x0000820000067a02 */ /* 0x000fe40000000f00 */
[----:B------:R-:W-:Y:S02]  /*2300*/  LOP3.LUT R5, R18, 0x1, RZ, 0xc0, !PT ;  /* 0x0000000112057812 */ /* 0x000fe400078ec0ff */
[----:B------:R-:W-:Y:S02]  /*2310*/  LEA.HI.X R3, R0, c[0x0][0x1fc], R4, 0x1, P0 ;  /* 0x00007f0000037a11 */ /* 0x000fe400000f0c04 */
[----:B------:R-:W-:-:S02]  /*2320*/  MOV R4, c[0x0][0x20c] ;  /* 0x0000830000047a02 */ /* 0x000fc40000000f00 */
[----:B------:R-:W-:Y:S02]  /*2330*/  LEA R16, P0, R6, R2, 0x6 ;  /* 0x0000000206107211 */ /* 0x000fe400078030ff */
[----:B------:R-:W-:Y:S02]  /*2340*/  ISETP.NE.U32.AND P6, PT, R5, 0x1, PT ;  /* 0x000000010500780c */ /* 0x000fe40003fc5070 */
[----:B------:R-:W-:Y:S01]  /*2350*/  IADD3 R0, -R12, R144, RZ ;  /* 0x000000900c007210 */ /* 0x000fe20007ffe1ff */
[----:B------:R-:W-:Y:S01]  /*2360*/  LDSM.16.M88.4 R20, [R212] ;  /* 0x00000000d414783b */ /* 0x000fe20000000200 */
[----:B------:R-:W-:Y:S02]  /*2370*/  LEA.HI.X R17, R6, R3, R4, 0x6, P0 ;  /* 0x0000000306117211 */ /* 0x000fe400000f3404 */
[----:B------:R-:W-:Y:S01]  /*2380*/  ISETP.LT.OR P0, PT, R0, 0x1, P6 ;  /* 0x000000010000780c */ /* 0x000fe20003701670 */
[----:B------:R-:W2:Y:S01]  /*2390*/  LDSM.16.M88.4 R12, [R215] ;  /* 0x00000000d70c783b */ /* 0x000ea20000000200 */
[----:B------:R-:W-:-:S03]  /*23a0*/  LOP3.LUT P1, RZ, R18, 0x2, RZ, 0xc0, !PT ;  /* 0x0000000212ff7812 */ /* 0x000fc6000782c0ff */
[----:B------:R-:W3:Y:S04]  /*23b0*/  LDSM.16.M88.4 R8, [R215+0x1000] ;  /* 0x00100000d708783b */ /* 0x000ee80000000200 */
[----:B------:R-:W4:Y:S04]  /*23c0*/  LDSM.16.M88.4 R40, [R212+0x400] ;  /* 0x00040000d428783b */ /* 0x000f280000000200 */
[----:B------:R-:W1:Y:S04]  /*23d0*/  LDSM.16.M88.4 R28, [R212+0x800] ;  /* 0x00080000d41c783b */ /* 0x000e680000000200 */
[----:B------:R-:W1:Y:S04]  /*23e0*/  LDSM.16.M88.4 R24, [R212+0xc00] ;  /* 0x000c0000d418783b */ /* 0x000e680000000200 */
[----:B------:R-:W-:Y:S04]  /*23f0*/  LDSM.16.M88.4 R36, [R216] ;  /* 0x00000000d824783b */ /* 0x000fe80000000200 */
[----:B------:R-:W-:Y:S04]  /*2400*/  LDSM.16.M88.4 R4, [R216+0x1000] ;  /* 0x00100000d804783b */ /* 0x000fe80000000200 */
[----:B------:R-:W1:Y:S04]  /*2410*/  LDSM.16.M88.4 R44, [R217] ;  /* 0x00000000d92c783b */ /* 0x000e680000000200 */
[----:B------:R-:W-:Y:S04]  /*2420*/  LDSM.16.M88.4 R68, [R228] ;  /* 0x00000000e444783b */ /* 0x000fe80000000200 */
[----:B------:R-:W-:Y:S04]  /*2430*/  LDSM.16.M88.4 R88, [R227] ;  /* 0x00000000e358783b */ /* 0x000fe80000000200 */
[----:B------:R-:W-:Y:S04]  /*2440*/  LDSM.16.M88.4 R104, [R226] ;  /* 0x00000000e268783b */ /* 0x000fe80000000200 */
[----:B------:R-:W-:Y:S01]  /*2450*/  @!PT LDS RZ, [RZ] ;  /* 0x00000000fffff984 */ /* 0x000fe20000000800 */
[----:B------:R-:W-:Y:S01]  /*2460*/  @!PT LDS RZ, [RZ] ;  /* 0x00000000fffff984 */ /* 0x000fe20000000800 */
[----:B------:R-:W-:Y:S01]  /*2470*/  @!PT LDS RZ, [RZ] ;  /* 0x00000000fffff984 */ /* 0x000fe20000000800 */
[----:B------:R1:W-:Y:S01]  /*2480*/  LDGSTS.E.BYPASS.LTC128B.128 [R145+0x100], [R2.64], !P0 ;  /* 0x0010000002917fae */ /* 0x0003e2000c101d46 */
[----:B------:R-:W-:-:S02]  /*2490*/  ISETP.LT.OR P0, PT, R0, 0x1, !P1 ;  /* 0x000000010000780c */ /* 0x000fc40004f01670 */
[C---:B------:R-:W-:Y:S02]  /*24a0*/  ISETP.LT.OR P6, PT, R0.reuse, 0x21, P6 ;  /* 0x000000210000780c */ /* 0x040fe400037c1670 */
[----:B------:R-:W-:-:S09]  /*24b0*/  ISETP.LT.OR P1, PT, R0, 0x21, !P1 ;  /* 0x000000210000780c */ /* 0x000fd20004f21670 */
[----:B------:R1:W-:Y:S01]  /*24c0*/  LDGSTS.E.BYPASS.LTC128B.128 [R145+0x1100], [R2.64+0x40], !P0 ;  /* 0x0110004002917fae */ /* 0x0003e2000c101d46 */
[----:B------:R-:W-:-:S04]  /*24d0*/  LOP3.LUT P0, RZ, R18, 0x4, RZ, 0xc0, !PT ;  /* 0x0000000412ff7812 */ /* 0x000fc8000780c0ff */
[C---:B------:R-:W-:Y:S02]  /*24e0*/  ISETP.LT.OR P2, PT, R0.reuse, 0x1, !P0 ;  /* 0x000000010000780c */ /* 0x040fe40004741670 */
[----:B------:R-:W-:Y:S01]  /*24f0*/  ISETP.LT.OR P0, PT, R0, 0x21, !P0 ;  /* 0x000000210000780c */ /* 0x000fe20004701670 */
[-C--:B--2---:R-:W-:Y:S10]  /*2500*/  HMMA.16816.F32.BF16 R48, R12, R20.reuse, RZ ;  /* 0x000000140c30723c */ /* 0x084ff400000418ff */
[----:B------:R2:W-:Y:S04]  /*2510*/  LDGSTS.E.BYPASS.LTC128B.128 [R145+0x2100], [R2.64+0x80], !P2 ;  /* 0x0210008002917fae */ /* 0x0005e8000d101d46 */
[----:B------:R1:W-:Y:S04]  /*2520*/  LDGSTS.E.BYPASS.LTC128B.128 [R145+0x900], [R16.64], !P6 ;  /* 0x0090000010917fae */ /* 0x0003e8000f101d46 */
[----:B------:R1:W-:Y:S04]  /*2530*/  LDGSTS.E.BYPASS.LTC128B.128 [R145+0x1900], [R16.64+0x40], !P1 ;  /* 0x0190004010917fae */ /* 0x0003e8000c901d46 */
[----:B------:R2:W-:Y:S04]  /*2540*/  LDGSTS.E.BYPASS.LTC128B.128 [R145+0x2900], [R16.64+0x80], !P0 ;  /* 0x0290008010917fae */ /* 0x0005e8000c101d46 */
[----:B------:R-:W-:Y:S04]  /*2550*/  LDSM.16.M88.4 R52, [R212+0x1000] ;  /* 0x00100000d434783b */ /* 0x000fe80000000200 */
[----:B------:R-:W2:Y:S01]  /*2560*/  LDSM.16.M88.4 R32, [R215+0x2000] ;  /* 0x00200000d720783b */ /* 0x000ea20000000200 */
[----:B---3--:R-:W-:Y:S01]  /*2570*/  HMMA.16816.F32.BF16 R56, R8, R20, RZ ;  /* 0x000000140838723c */ /* 0x008fe200000418ff */
[----:B------:R-:W-:-:S02]  /*2580*/  ISETP.NE.AND P2, PT, R19, RZ, PT ;  /* 0x000000ff1300720c */ /* 0x000fc40003f45270 */
[----:B------:R-:W0:Y:S05]  /*2590*/  LDGDEPBAR ;  /* 0x00000000000079af */ /* 0x000e2a0000000000 */
[C---:B----4-:R-:W-:Y:S08]  /*25a0*/  HMMA.16816.F32.BF16 R100, R8.reuse, R40, RZ ;  /* 0x000000280864723c */ /* 0x050ff000000418ff */
[C---:B-1----:R-:W-:Y:S08]  /*25b0*/  HMMA.16816.F32.BF16 R96, R8.reuse, R28, RZ ;  /* 0x0000001c0860723c */ /* 0x042ff000000418ff */
[C---:B------:R-:W-:Y:S08]  /*25c0*/  HMMA.16816.F32.BF16 R76, R8.reuse, R24, RZ ;  /* 0x00000018084c723c */ /* 0x040ff000000418ff */
[C---:B------:R-:W-:Y:S08]  /*25d0*/  HMMA.16816.F32.BF16 R92, R8.reuse, R22, RZ ;  /* 0x00000016085c723c */ /* 0x040ff000000418ff */
[C---:B------:R-:W-:Y:S08]  /*25e0*/  HMMA.16816.F32.BF16 R80, R8.reuse, R42, RZ ;  /* 0x0000002a0850723c */ /* 0x040ff000000418ff */
[C---:B------:R-:W-:Y:S08]  /*25f0*/  HMMA.16816.F32.BF16 R72, R8.reuse, R30, RZ ;  /* 0x0000001e0848723c */ /* 0x040ff000000418ff */
[----:B------:R-:W-:Y:S08]  /*2600*/  HMMA.16816.F32.BF16 R60, R8, R26, RZ ;  /* 0x0000001a083c723c */ /* 0x000ff000000418ff */
[----:B------:R-:W-:Y:S01]  /*2610*/  HMMA.16816.F32.BF16 R8, R36, R44, R48 ;  /* 0x0000002c2408723c */ /* 0x000fe20000041830 */
[----:B------:R-:W-:Y:S07]  /*2620*/  LDSM.16.M88.4 R48, [R221] ;  /* 0x00000000dd30783b */ /* 0x000fee0000000200 */
[C---:B------:R-:W-:Y:S08]  /*2630*/  HMMA.16816.F32.BF16 R108, R12.reuse, R28, RZ ;  /* 0x0000001c0c6c723c */ /* 0x040ff000000418ff */
[C---:B------:R-:W-:Y:S01]  /*2640*/  HMMA.16816.F32.BF16 R128, R12.reuse, R30, RZ ;  /* 0x0000001e0c80723c */ /* 0x040fe200000418ff */
[----:B------:R-:W1:Y:S07]  /*2650*/  LDSM.16.M88.4 R28, [R215+0x3000] ;  /* 0x00300000d71c783b */ /* 0x000e6e0000000200 */
[C---:B------:R-:W-:Y:S01]  /*2660*/  HMMA.16816.F32.BF16 R84, R12.reuse, R22, RZ ;  /* 0x000000160c54723c */ /* 0x040fe200000418ff */
[----:B------:R-:W-:Y:S07]  /*2670*/  LDSM.16.M88.4 R20, [R216+0x3000] ;  /* 0x00300000d814783b */ /* 0x000fee0000000200 */
[C---:B--2---:R-:W-:Y:S08]  /*2680*/  HMMA.16816.F32.BF16 R16, R12.reuse, R40, RZ ;  /* 0x000000280c10723c */ /* 0x044ff000000418ff */
[C---:B------:R-:W-:Y:S01]  /*2690*/  HMMA.16816.F32.BF16 R116, R12.reuse, R42, RZ ;  /* 0x0000002a0c74723c */ /* 0x040fe200000418ff */
[----:B------:R-:W-:Y:S07]  /*26a0*/  LDSM.16.M88.4 R40, [R225] ;  /* 0x00000000e128783b */ /* 0x000fee0000000200 */
[C---:B------:R-:W-:Y:S08]  /*26b0*/  HMMA.16816.F32.BF16 R112, R12.reuse, R24, RZ ;  /* 0x000000180c70723c */ /* 0x040ff000000418ff */
[----:B------:R-:W-:Y:S01]  /*26c0*/  HMMA.16816.F32.BF16 R120, R12, R26, RZ ;  /* 0x0000001a0c78723c */ /* 0x000fe200000418ff */
[----:B------:R-:W2:Y:S07]  /*26d0*/  LDSM.16.M88.4 R24, [R216+0x2000] ;  /* 0x00200000d818783b */ /* 0x000eae0000000200 */
[----:B------:R-:W-:Y:S08]  /*26e0*/  HMMA.16816.F32.BF16 R12, R4, R44, R56 ;  /* 0x0000002c040c723c */ /* 0x000ff00000041838 */
[----:B------:R-:W-:Y:S08]  /*26f0*/  HMMA.16816.F32.BF16 R8, R32, R52, R8 ;  /* 0x000000342008723c */ /* 0x000ff00000041808 */
[C---:B------:R-:W-:Y:S08]  /*2700*/  HMMA.16816.F32.BF16 R136, R4.reuse, R88, R96 ;  /* 0x000000580488723c */ /* 0x040ff00000041860 */
[C---:B------:R-:W-:Y:S08]  /*2710*/  HMMA.16816.F32.BF16 R148, R4.reuse, R104, R76 ;  /* 0x000000680494723c */ /* 0x040ff0000004184c */
[----:B------:R-:W-:Y:S08]  /*2720*/  HMMA.16816.F32.BF16 R92, R4, R46, R92 ;  /* 0x0000002e045c723c */ /* 0x000ff0000004185c */
[C---:B------:R-:W-:Y:S01]  /*2730*/  HMMA.16816.F32.BF16 R96, R36.reuse, R68, R16 ;  /* 0x000000442460723c */ /* 0x040fe20000041810 */
[----:B------:R-:W-:Y:S07]  /*2740*/  LDSM.16.M88.4 R16, [R215+0x4000] ;  /* 0x00400000d710783b */ /* 0x000fee0000000200 */
[----:B------:R-:W-:Y:S01]  /*2750*/  HMMA.16816.F32.BF16 R76, R36, R46, R84 ;  /* 0x0000002e244c723c */ /* 0x000fe20000041854 */
[----:B------:R-:W3:Y:S07]  /*2760*/  LDSM.16.M88.4 R44, [R212+0x2000] ;  /* 0x00200000d42c783b */ /* 0x000eee0000000200 */
[C---:B------:R-:W-:Y:S08]  /*2770*/  HMMA.16816.F32.BF16 R124, R4.reuse, R68, R100 ;  /* 0x00000044047c723c */ /* 0x040ff00000041864 */
[C---:B------:R-:W-:Y:S08]  /*2780*/  HMMA.16816.F32.BF16 R132, R4.reuse, R70, R80 ;  /* 0x000000460484723c */ /* 0x040ff00000041850 */
[C---:B------:R-:W-:Y:S08]  /*2790*/  HMMA.16816.F32.BF16 R140, R4.reuse, R90, R72 ;  /* 0x0000005a048c723c */ /* 0x040ff00000041848 */
[----:B------:R-:W-:Y:S08]  /*27a0*/  HMMA.16816.F32.BF16 R152, R4, R106, R60 ;  /* 0x0000006a0498723c */ /* 0x000ff0000004183c */
[----:B-1----:R-:W-:Y:S01]  /*27b0*/  HMMA.16816.F32.BF16 R4, R28, R52, R12 ;  /* 0x000000341c04723c */ /* 0x002fe2000004180c */
[----:B------:R-:W1:Y:S07]  /*27c0*/  LDSM.16.M88.4 R12, [R215+0x5000] ;  /* 0x00500000d70c783b */ /* 0x000e6e0000000200 */
[----:B--2---:R-:W-:Y:S01]  /*27d0*/  HMMA.16816.F32.BF16 R56, R24, R40, R8 ;  /* 0x000000281838723c */ /* 0x004fe20000041808 */
[----:B------:R-:W2:Y:S07]  /*27e0*/  LDSM.16.M88.4 R8, [R216+0x4000] ;  /* 0x00400000d808783b */ /* 0x000eae0000000200 */
[----:B------:R-:W-:Y:S08]  /*27f0*/  HMMA.16816.F32.BF16 R76, R32, R54, R76 ;  /* 0x00000036204c723c */ /* 0x000ff0000004184c */
[----:B------:R-:W-:Y:S01]  /*2800*/  HMMA.16816.F32.BF16 R60, R20, R40, R4 ;  /* 0x00000028143c723c */ /* 0x000fe20000041804 */
[----:B------:R-:W-:Y:S07]  /*2810*/  LDSM.16.M88.4 R4, [R216+0x5000] ;  /* 0x00500000d804783b */ /* 0x000fee0000000200 */
[----:B------:R-:W-:Y:S08]  /*2820*/  HMMA.16816.F32.BF16 R80, R28, R54, R92 ;  /* 0x000000361c50723c */ /* 0x000ff0000004185c */
[----:B---3--:R-:W-:Y:S01]  /*2830*/  HMMA.16816.F32.BF16 R72, R16, R44, R56 ;  /* 0x0000002c1048723c */ /* 0x008fe20000041838 */
[----:B------:R-:W3:Y:S07]  /*2840*/  LDSM.16.M88.4 R56, [R212+0x1400] ;  /* 0x00140000d438783b */ /* 0x000eee0000000200 */
[----:B------:R-:W-:Y:S08]  /*2850*/  HMMA.16816.F32.BF16 R100, R36, R70, R116 ;  /* 0x000000462464723c */ /* 0x000ff00000041874 */
[----:B-1----:R-:W-:Y:S01]  /*2860*/  HMMA.16816.F32.BF16 R52, R12, R44, R60 ;  /* 0x0000002c0c34723c */ /* 0x002fe2000004183c */
[----:B------:R-:W1:Y:S07]  /*2870*/  LDSM.16.M88.4 R60, [R224] ;  /* 0x00000000e03c783b */ /* 0x000e6e0000000200 */
[-C--:B------:R-:W-:Y:S08]  /*2880*/  HMMA.16816.F32.BF16 R68, R24, R42.reuse, R76 ;  /* 0x0000002a1844723c */ /* 0x080ff0000004184c */
[----:B------:R-:W-:Y:S01]  /*2890*/  HMMA.16816.F32.BF16 R76, R20, R42, R80 ;  /* 0x0000002a144c723c */ /* 0x000fe20000041850 */
[----:B------:R-:W4:Y:S07]  /*28a0*/  LDSM.16.M88.4 R40, [R212+0x2400] ;  /* 0x00240000d428783b */ /* 0x000f2e0000000200 */
[----:B--2---:R-:W-:Y:S08]  /*28b0*/  HMMA.16816.F32.BF16 R84, R8, R48, R72 ;  /* 0x000000300854723c */ /* 0x004ff00000041848 */
[----:B---3--:R-:W-:Y:S08]  /*28c0*/  HMMA.16816.F32.BF16 R72, R32, R56, R96 ;  /* 0x000000382048723c */ /* 0x008ff00000041860 */
[C---:B------:R-:W-:Y:S08]  /*28d0*/  HMMA.16816.F32.BF16 R108, R36.reuse, R88, R108 ;  /* 0x00000058246c723c */ /* 0x040ff0000004186c */
[----:B------:R-:W-:Y:S08]  /*28e0*/  HMMA.16816.F32.BF16 R128, R36, R90, R128 ;  /* 0x0000005a2480723c */ /* 0x000ff00000041880 */
[----:B------:R-:W-:Y:S08]  /*28f0*/  HMMA.16816.F32.BF16 R88, R4, R48, R52 ;  /* 0x000000300458723c */ /* 0x000ff00000041834 */
[-C--:B------:R-:W-:Y:S08]  /*2900*/  HMMA.16816.F32.BF16 R52, R16, R46.reuse, R68 ;  /* 0x0000002e1034723c */ /* 0x080ff00000041844 */
[----:B------:R-:W-:Y:S08]  /*2910*/  HMMA.16816.F32.BF16 R68, R12, R46, R76 ;  /* 0x0000002e0c44723c */ /* 0x000ff0000004184c */
[C---:B------:R-:W-:Y:S08]  /*2920*/  HMMA.16816.F32.BF16 R112, R36.reuse, R104, R112 ;  /* 0x000000682470723c */ /* 0x040ff00000041870 */
[----:B------:R-:W-:Y:S08]  /*2930*/  HMMA.16816.F32.BF16 R120, R36, R106, R120 ;  /* 0x0000006a2478723c */ /* 0x000ff00000041878 */
[----:B------:R-:W-:Y:S01]  /*2940*/  HMMA.16816.F32.BF16 R36, R28, R56, R124 ;  /* 0x000000381c24723c */ /* 0x000fe2000004187c */
[----:B------:R-:W-:-:S04]  /*2950*/  FMUL.FTZ R0, R84, c[0x0][0x320] ;  /* 0x0000c80054007a20 */ /* 0x000fc80000410000 */
[----:B------:R2:W3:Y:S03]  /*2960*/  MUFU.TANH R156, R0 ;  /* 0x00000000009c7308 */ /* 0x0004e60000002400 */
[----:B-1----:R-:W-:Y:S01]  /*2970*/  HMMA.16816.F32.BF16 R72, R24, R60, R72 ;  /* 0x0000003c1848723c */ /* 0x002fe20000041848 */
[----:B--2---:R-:W-:-:S04]  /*2980*/  FMUL.FTZ R0, R85, c[0x0][0x320] ;  /* 0x0000c80055007a20 */ /* 0x004fc80000410000 */
[----:B------:R1:W2:Y:S03]  /*2990*/  MUFU.TANH R126, R0 ;  /* 0x00000000007e7308 */ /* 0x0002a60000002400 */
[----:B------:R-:W-:Y:S08]  /*29a0*/  HMMA.16816.F32.BF16 R92, R4, R50, R68 ;  /* 0x00000032045c723c */ /* 0x000ff00000041844 */
[----:B------:R-:W-:Y:S01]  /*29b0*/  HMMA.16816.F32.BF16 R68, R32, R58, R100 ;  /* 0x0000003a2044723c */ /* 0x000fe20000041864 */
[----:B-1----:R-:W-:-:S07]  /*29c0*/  FMUL.FTZ R0, R86, c[0x0][0x320] ;  /* 0x0000c80056007a20 */ /* 0x002fce0000410000 */
[----:B------:R-:W-:Y:S01]  /*29d0*/  HMMA.16816.F32.BF16 R44, R20, R60, R36 ;  /* 0x0000003c142c723c */ /* 0x000fe20000041824 */
[----:B------:R-:W1:Y:S01]  /*29e0*/  LDSM.16.M88.4 R36, [R220] ;  /* 0x00000000dc24783b */ /* 0x000e620000000200 */
[----:B------:R2:W1:Y:S06]  /*29f0*/  MUFU.TANH R158, R0 ;  /* 0x00000000009e7308 */ /* 0x00046c0000002400 */
[----:B------:R-:W-:Y:S01]  /*2a00*/  HMMA.16816.F32.BF16 R80, R8, R50, R52 ;  /* 0x000000320850723c */ /* 0x000fe20000041834 */
[----:B------:R-:W1:Y:S01]  /*2a10*/  LDSM.16.M88.4 R52, [R212+0x1800] ;  /* 0x00180000d434783b */ /* 0x000e620000000200 */
[----:B--2---:R-:W-:-:S06]  /*2a20*/  FMUL.FTZ R0, R87, c[0x0][0x320] ;  /* 0x0000c80057007a20 */ /* 0x004fcc0000410000 */
[----:B------:R-:W-:Y:S01]  /*2a30*/  HMMA.16816.F32.BF16 R76, R28, R58, R132 ;  /* 0x0000003a1c4c723c */ /* 0x000fe20000041884 */
[----:B------:R2:W1:Y:S02]  /*2a40*/  MUFU.TANH R157, R0 ;  /* 0x00000000009d7308 */ /* 0x0004640000002400 */
[----:B--2---:R-:W-:-:S06]  /*2a50*/  FMUL.FTZ R0, R88, c[0x0][0x320] ;  /* 0x0000c80058007a20 */ /* 0x004fcc0000410000 */
[----:B------:R2:W1:Y:S01]  /*2a60*/  MUFU.TANH R119, R0 ;  /* 0x0000000000777308 */ /* 0x0004620000002400 */
[----:B----4-:R-:W-:Y:S01]  /*2a70*/  HMMA.16816.F32.BF16 R72, R16, R40, R72 ;  /* 0x000000281048723c */ /* 0x010fe20000041848 */
[----:B--2---:R-:W-:-:S06]  /*2a80*/  FMUL.FTZ R0, R89, c[0x0][0x320] ;  /* 0x0000c80059007a20 */ /* 0x004fcc0000410000 */
[----:B------:R2:W4:Y:S01]  /*2a90*/  MUFU.TANH R116, R0 ;  /* 0x0000000000747308 */ /* 0x0005220000002400 */
[----:B------:R-:W-:Y:S01]  /*2aa0*/  HMMA.16816.F32.BF16 R56, R24, R62, R68 ;  /* 0x0000003e1838723c */ /* 0x000fe20000041844 */
[----:B--2---:R-:W-:-:S06]  /*2ab0*/  FMUL.FTZ R0, R90, c[0x0][0x320] ;  /* 0x0000c8005a007a20 */ /* 0x004fcc0000410000 */
[----:B------:R2:W1:Y:S01]  /*2ac0*/  MUFU.TANH R118, R0 ;  /* 0x0000000000767308 */ /* 0x0004620000002400 */
[----:B------:R-:W-:Y:S01]  /*2ad0*/  HMMA.16816.F32.BF16 R48, R12, R40, R44 ;  /* 0x000000280c30723c */ /* 0x000fe2000004182c */
[----:B------:R-:W1:Y:S01]  /*2ae0*/  LDSM.16.M88.4 R44, [R223] ;  /* 0x00000000df2c783b */ /* 0x000e620000000200 */
[----:B--2---:R-:W-:-:S05]  /*2af0*/  FMUL.FTZ R0, R91, c[0x0][0x320] ;  /* 0x0000c8005b007a20 */ /* 0x004fca0000410000 */
[----:B------:R2:W1:Y:S01]  /*2b00*/  MUFU.TANH R117, R0 ;  /* 0x0000000000757308 */ /* 0x0004620000002400 */
[----:B------:R-:W-:Y:S01]  /*2b10*/  HMMA.16816.F32.BF16 R68, R20, R62, R76 ;  /* 0x0000003e1444723c */ /* 0x000fe2000004184c */
[----:B--2---:R-:W-:-:S06]  /*2b20*/  FMUL.FTZ R0, R80, c[0x0][0x320] ;  /* 0x0000c80050007a20 */ /* 0x004fcc0000410000 */
[----:B------:R2:W1:Y:S02]  /*2b30*/  MUFU.TANH R125, R0 ;  /* 0x00000000007d7308 */ /* 0x0004640000002400 */
[----:B--2---:R-:W-:-:S06]  /*2b40*/  FMUL.FTZ R0, R81, c[0x0][0x320] ;  /* 0x0000c80051007a20 */ /* 0x004fcc0000410000 */
[----:B------:R2:W1:Y:S01]  /*2b50*/  MUFU.TANH R124, R0 ;  /* 0x00000000007c7308 */ /* 0x0004620000002400 */
[----:B------:R-:W-:Y:S01]  /*2b60*/  HMMA.16816.F32.BF16 R60, R16, R42, R56 ;  /* 0x0000002a103c723c */ /* 0x000fe20000041838 */
[----:B------:R-:W3:Y:S01]  /*2b70*/  LDSM.16.M88.4 R56, [R212+0x2800] ;  /* 0x00280000d438783b */ /* 0x000ee20000000200 */
[----:B--2---:R-:W-:-:S05]  /*2b80*/  FMUL.FTZ R0, R82, c[0x0][0x320] ;  /* 0x0000c80052007a20 */ /* 0x004fca0000410000 */
[----:B------:R2:W2:Y:S01]  /*2b90*/  MUFU.TANH R133, R0 ;  /* 0x0000000000857308 */ /* 0x0004a20000002400 */
[----:B-1----:R-:W-:Y:S01]  /*2ba0*/  HMMA.16816.F32.BF16 R84, R4, R36, R48 ;  /* 0x000000240454723c */ /* 0x002fe20000041830 */
[----:B--2---:R-:W-:-:S07]  /*2bb0*/  FMUL.FTZ R0, R83, c[0x0][0x320] ;  /* 0x0000c80053007a20 */ /* 0x004fce0000410000 */
[----:B------:R-:W-:Y:S01]  /*2bc0*/  HMMA.16816.F32.BF16 R80, R8, R36, R72 ;  /* 0x000000240850723c */ /* 0x000fe20000041848 */
[----:B------:R1:W2:Y:S07]  /*2bd0*/  MUFU.TANH R132, R0 ;  /* 0x0000000000847308 */ /* 0x0002ae0000002400 */
[----:B------:R-:W-:Y:S01]  /*2be0*/  HMMA.16816.F32.BF16 R72, R32, R52, R108 ;  /* 0x000000342048723c */ /* 0x000fe2000004186c */
[----:B-1----:R-:W-:-:S04]  /*2bf0*/  FMUL.FTZ R0, R92, c[0x0][0x320] ;  /* 0x0000c8005c007a20 */ /* 0x002fc80000410000 */
[----:B------:R1:W1:Y:S03]  /*2c00*/  MUFU.TANH R104, R0 ;  /* 0x0000000000687308 */ /* 0x0002660000002400 */
[----:B------:R-:W-:Y:S08]  /*2c10*/  HMMA.16816.F32.BF16 R48, R28, R52, R136 ;  /* 0x000000341c30723c */ /* 0x000ff00000041888 */
[----:B------:R-:W-:Y:S01]  /*2c20*/  HMMA.16816.F32.BF16 R68, R12, R42, R68 ;  /* 0x0000002a0c44723c */ /* 0x000fe20000041844 */
[----:B-1----:R-:W-:-:S04]  /*2c30*/  FMUL.FTZ R0, R93, c[0x0][0x320] ;  /* 0x0000c8005d007a20 */ /* 0x002fc80000410000 */
[----:B------:R1:W1:Y:S03]  /*2c40*/  MUFU.TANH R100, R0 ;  /* 0x0000000000647308 */ /* 0x0002660000002400 */
        /* <DEDUP_REMOVED lines=14> */
[----:B------:R-:W2:Y:S01]  /*2d30*/  LDSM.16.M88.4 R36, [R212+0x1c00] ;  /* 0x001c0000d424783b */ /* 0x000ea20000000200 */
[----:B-1----:R-:W-:-:S04]  /*2d40*/  FMUL.FTZ R0, R82, c[0x0][0x320] ;  /* 0x0000c80052007a20 */ /* 0x002fc80000410000 */
[----:B------:R1:W1:Y:S02]  /*2d50*/  MUFU.TANH R111, R0 ;  /* 0x00000000006f7308 */ /* 0x0002640000002400 */
[----:B---3--:R-:W-:Y:S01]  /*2d60*/  HMMA.16816.F32.BF16 R68, R16, R56, R72 ;  /* 0x000000381044723c */ /* 0x008fe20000041848 */
[----:B-1----:R-:W-:-:S05]  /*2d70*/  FMUL.FTZ R0, R83, c[0x0][0x320] ;  /* 0x0000c80053007a20 */ /* 0x002fca0000410000 */
[----:B------:R1:W3:Y:S02]  /*2d80*/  MUFU.TANH R110, R0 ;  /* 0x00000000006e7308 */ /* 0x0002e40000002400 */
[----:B------:R-:W-:Y:S01]  /*2d90*/  HMMA.16816.F32.BF16 R72, R28, R54, R140 ;  /* 0x000000361c48723c */ /* 0x000fe2000004188c */
[----:B------:R-:W2:Y:S01]  /*2da0*/  LDSM.16.M88.4 R52, [R222] ;  /* 0x00000000de34783b */ /* 0x000ea20000000200 */
        /* <DEDUP_REMOVED lines=16> */
[----:B------:R-:W-:Y:S08]  /*2eb0*/  HMMA.16816.F32.BF16 R68, R32, R36, R112 ;  /* 0x000000242044723c */ /* 0x000ff00000041870 */
[----:B------:R-:W-:Y:S01]  /*2ec0*/  HMMA.16816.F32.BF16 R44, R16, R58, R60 ;  /* 0x0000003a102c723c */ /* 0x000fe2000004183c */
[----:B-1----:R-:W-:-:S07]  /*2ed0*/  FMUL.FTZ R0, R78, c[0x0][0x320] ;  /* 0x0000c8004e007a20 */ /* 0x002fce0000410000 */
[----:B------:R-:W-:Y:S01]  /*2ee0*/  HMMA.16816.F32.BF16 R60, R32, R38, R120 ;  /* 0x00000026203c723c */ /* 0x000fe20000041878 */
[----:B------:R-:W-:Y:S01]  /*2ef0*/  LDSM.16.M88.4 R32, [R218] ;  /* 0x00000000da20783b */ /* 0x000fe20000000200 */
[----:B------:R1:W1:Y:S06]  /*2f00*/  MUFU.TANH R105, R0 ;  /* 0x0000000000697308 */ /* 0x00026c0000002400 */
[----:B------:R-:W-:Y:S01]  /*2f10*/  HMMA.16816.F32.BF16 R84, R4, R48, R40 ;  /* 0x000000300454723c */ /* 0x000fe20000041828 */
[----:B------:R-:W2:Y:S01]  /*2f20*/  LDSM.16.M88.4 R40, [R212+0x2c00] ;  /* 0x002c0000d428783b */ /* 0x000ea20000000200 */
[----:B------:R-:W-:Y:S01]  /*2f30*/  ISETP.GT.AND P0, PT, R64, R177, PT ;  /* 0x000000b14000720c */ /* 0x000fe20003f04270 */
[----:B------:R-:W-:-:S04]  /*2f40*/  DEPBAR.LE SB0, 0x0 ;  /* 0x000080000000791a */ /* 0x000fc80000000000 */
[----:B-1----:R-:W-:Y:S02]  /*2f50*/  FMUL.FTZ R0, R79, c[0x0][0x320] ;  /* 0x0000c8004f007a20 */ /* 0x002fe40000410000 */
[C---:B------:R-:W-:Y:S08]  /*2f60*/  HMMA.16816.F32.BF16 R76, R28.reuse, R36, R148 ;  /* 0x000000241c4c723c */ /* 0x040ff00000041894 */
[----:B------:R-:W-:Y:S01]  /*2f70*/  HMMA.16816.F32.BF16 R28, R28, R38, R152 ;  /* 0x000000261c1c723c */ /* 0x000fe20000041898 */
[----:B------:R1:W1:Y:S02]  /*2f80*/  MUFU.TANH R106, R0 ;  /* 0x00000000006a7308 */ /* 0x0002640000002400 */
[----:B-1----:R-:W-:-:S06]  /*2f90*/  FMUL.FTZ R0, R88, c[0x0][0x320] ;  /* 0x0000c80058007a20 */ /* 0x002fcc0000410000 */
[----:B------:R1:W1:Y:S01]  /*2fa0*/  MUFU.TANH R67, R0 ;  /* 0x0000000000437308 */ /* 0x0002620000002400 */
[----:B------:R-:W-:Y:S08]  /*2fb0*/  HMMA.16816.F32.BF16 R72, R12, R58, R72 ;  /* 0x0000003a0c48723c */ /* 0x000ff00000041848 */
[----:B------:R-:W-:Y:S01]  /*2fc0*/  HMMA.16816.F32.BF16 R56, R24, R52, R68 ;  /* 0x000000341838723c */ /* 0x000fe20000041844 */
[----:B-1----:R-:W-:-:S04]  /*2fd0*/  FMUL.FTZ R0, R89, c[0x0][0x320] ;  /* 0x0000c80059007a20 */ /* 0x002fc80000410000 */
[----:B------:R1:W1:Y:S03]  /*2fe0*/  MUFU.TANH R66, R0 ;  /* 0x0000000000427308 */ /* 0x0002660000002400 */
[----:B------:R-:W-:Y:S08]  /*2ff0*/  HMMA.16816.F32.BF16 R68, R20, R52, R76 ;  /* 0x000000341444723c */ /* 0x000ff0000004184c */
[----:B------:R-:W-:Y:S01]  /*3000*/  HMMA.16816.F32.BF16 R24, R24, R54, R60 ;  /* 0x000000361818723c */ /* 0x000fe2000004183c */
[----:B-1----:R-:W-:-:S07]  /*3010*/  FMUL.FTZ R0, R90, c[0x0][0x320] ;  /* 0x0000c8005a007a20 */ /* 0x002fce0000410000 */
[----:B------:R-:W-:Y:S01]  /*3020*/  HMMA.16816.F32.BF16 R52, R20, R54, R28 ;  /* 0x000000361434723c */ /* 0x000fe2000004181c */
[----:B------:R1:W1:Y:S02]  /*3030*/  MUFU.TANH R88, R0 ;  /* 0x0000000000587308 */ /* 0x0002640000002400 */
[----:B-1----:R-:W-:-:S06]  /*3040*/  FMUL.FTZ R0, R91, c[0x0][0x320] ;  /* 0x0000c8005b007a20 */ /* 0x002fcc0000410000 */
        /* <DEDUP_REMOVED lines=8> */
[----:B------:R1:W1:Y:S02]  /*30d0*/  MUFU.TANH R97, R0 ;  /* 0x0000000000617308 */ /* 0x0002640000002400 */
[----:B-1----:R-:W-:Y:S02]  /*30e0*/  FMUL.FTZ R0, R83, c[0x0][0x320] ;  /* 0x0000c80053007a20 */ /* 0x002fe40000410000 */
[----:B------:R-:W-:Y:S08]  /*30f0*/  HMMA.16816.F32.BF16 R80, R8, R50, R44 ;  /* 0x000000320850723c */ /* 0x000ff0000004182c */
[C---:B------:R-:W-:Y:S08]  /*3100*/  HMMA.16816.F32.BF16 R44, R16.reuse, R40, R56 ;  /* 0x00000028102c723c */ /* 0x040ff00000041838 */
[----:B------:R-:W-:Y:S01]  /*3110*/  HMMA.16816.F32.BF16 R16, R16, R42, R24 ;  /* 0x0000002a1010723c */ /* 0x000fe20000041818 */
[----:B------:R1:W1:Y:S07]  /*3120*/  MUFU.TANH R98, R0 ;  /* 0x0000000000627308 */ /* 0x00026e0000002400 */
[----:B------:R-:W-:Y:S08]  /*3130*/  HMMA.16816.F32.BF16 R72, R4, R50, R72 ;  /* 0x000000320448723c */ /* 0x000ff00000041848 */
[----:B------:R-:W-:Y:S01]  /*3140*/  HMMA.16816.F32.BF16 R44, R8, R32, R44 ;  /* 0x00000020082c723c */ /* 0x000fe2000004182c */
[----:B-1----:R-:W-:-:S07]  /*3150*/  FMUL.FTZ R0, R84, c[0x0][0x320] ;  /* 0x0000c80054007a20 */ /* 0x002fce0000410000 */
[----:B------:R-:W-:Y:S08]  /*3160*/  HMMA.16816.F32.BF16 R20, R4, R32, R36 ;  /* 0x000000200414723c */ /* 0x000ff00000041824 */
[-C--:B------:R-:W-:Y:S08]  /*3170*/  HMMA.16816.F32.BF16 R8, R8, R34.reuse, R16 ;  /* 0x000000220808723c */ /* 0x080ff00000041810 */
[----:B------:R-:W-:Y:S01]  /*3180*/  HMMA.16816.F32.BF16 R4, R4, R34, R12 ;  /* 0x000000220404723c */ /* 0x000fe2000004180c */
[----:B------:R1:W1:Y:S01]  /*3190*/  MUFU.TANH R49, R0 ;  /* 0x0000000000317308 */ /* 0x0002620000002400 */
[----:B------:R-:W-:-:S02]  /*31a0*/  FMUL.FTZ R81, R81, c[0x0][0x320] ;  /* 0x0000c80051517a20 */ /* 0x000fc40000410000 */
[----:B------:R-:W-:Y:S02]  /*31b0*/  FMUL.FTZ R72, R72, c[0x0][0x320] ;  /* 0x0000c80048487a20 */ /* 0x000fe40000410000 */
[----:B-1----:R-:W-:-:S04]  /*31c0*/  FMUL.FTZ R0, R85, c[0x0][0x320] ;  /* 0x0000c80055007a20 */ /* 0x002fc80000410000 */
[----:B------:R1:W1:Y:S01]  /*31d0*/  MUFU.TANH R48, R0 ;  /* 0x0000000000307308 */ /* 0x0002620000002400 */
[----:B------:R-:W-:Y:S02]  /*31e0*/  FMUL.FTZ R73, R73, c[0x0][0x320] ;  /* 0x0000c80049497a20 */ /* 0x000fe40000410000 */
[----:B------:R-:W-:Y:S02]  /*31f0*/  FMUL.FTZ R74, R74, c[0x0][0x320] ;  /* 0x0000c8004a4a7a20 */ /* 0x000fe40000410000 */
[----:B------:R-:W-:Y:S02]  /*3200*/  FMUL.FTZ R75, R75, c[0x0][0x320] ;  /* 0x0000c8004b4b7a20 */ /* 0x000fe40000410000 */
[----:B------:R-:W-:Y:S02]  /*3210*/  FMUL.FTZ R20, R20, c[0x0][0x320] ;  /* 0x0000c80014147a20 */ /* 0x000fe40000410000 */
[----:B-1----:R-:W-:-:S04]  /*3220*/  FMUL.FTZ R0, R86, c[0x0][0x320] ;  /* 0x0000c80056007a20 */ /* 0x002fc80000410000 */
[----:B------:R1:W1:Y:S01]  /*3230*/  MUFU.TANH R65, R0 ;  /* 0x0000000000417308 */ /* 0x0002620000002400 */
[----:B------:R-:W-:Y:S02]  /*3240*/  FMUL.FTZ R21, R21, c[0x0][0x320] ;  /* 0x0000c80015157a20 */ /* 0x000fe40000410000 */
[----:B------:R-:W-:Y:S02]  /*3250*/  FMUL.FTZ R23, R23, c[0x0][0x320] ;  /* 0x0000c80017177a20 */ /* 0x000fe40000410000 */
[----:B------:R-:W-:Y:S02]  /*3260*/  FMUL.FTZ R8, R8, c[0x0][0x320] ;  /* 0x0000c80008087a20 */ /* 0x000fe40000410000 */
[----:B------:R-:W-:Y:S02]  /*3270*/  FMUL.FTZ R7, R7, c[0x0][0x320] ;  /* 0x0000c80007077a20 */ /* 0x000fe40000410000 */
[----:B------:R-:W-:Y:S02]  /*3280*/  FMUL.FTZ R82, R82, c[0x0][0x320] ;  /* 0x0000c80052527a20 */ /* 0x000fe40000410000 */
[----:B------:R-:W-:-:S02]  /*3290*/  FMUL.FTZ R83, R83, c[0x0][0x320] ;  /* 0x0000c80053537a20 */ /* 0x000fc40000410000 */
[----:B-1----:R-:W-:Y:S02]  /*32a0*/  FMUL.FTZ R0, R87, c[0x0][0x320] ;  /* 0x0000c80057007a20 */ /* 0x002fe40000410000 */
[----:B------:R-:W-:Y:S02]  /*32b0*/  FMUL.FTZ R44, R44, c[0x0][0x320] ;  /* 0x0000c8002c2c7a20 */ /* 0x000fe40000410000 */
[----:B------:R1:W1:Y:S01]  /*32c0*/  MUFU.TANH R50, R0 ;  /* 0x0000000000327308 */ /* 0x0002620000002400 */
[----:B------:R-:W-:Y:S02]  /*32d0*/  FMUL.FTZ R45, R45, c[0x0][0x320] ;  /* 0x0000c8002d2d7a20 */ /* 0x000fe40000410000 */
[----:B------:R-:W-:Y:S02]  /*32e0*/  FMUL.FTZ R46, R46, c[0x0][0x320] ;  /* 0x0000c8002e2e7a20 */ /* 0x000fe40000410000 */
[----:B------:R-:W-:Y:S02]  /*32f0*/  FMUL.FTZ R47, R47, c[0x0][0x320] ;  /* 0x0000c8002f2f7a20 */ /* 0x000fe40000410000 */
[----:B------:R-:W-:-:S02]  /*3300*/  FMUL.FTZ R22, R22, c[0x0][0x320] ;  /* 0x0000c80016167a20 */ /* 0x000fc40000410000 */
[----:B------:R-:W-:Y:S02]  /*3310*/  FMUL.FTZ R9, R9, c[0x0][0x320] ;  /* 0x0000c80009097a20 */ /* 0x000fe40000410000 */
[----:B------:R-:W-:Y:S02]  /*3320*/  FMUL.FTZ R10, R10, c[0x0][0x320] ;  /* 0x0000c8000a0a7a20 */ /* 0x000fe40000410000 */
[----:B------:R-:W-:Y:S02]  /*3330*/  FMUL.FTZ R11, R11, c[0x0][0x320] ;  /* 0x0000c8000b0b7a20 */ /* 0x000fe40000410000 */
[----:B------:R-:W-:Y:S02]  /*3340*/  FMUL.FTZ R4, R4, c[0x0][0x320] ;  /* 0x0000c80004047a20 */ /* 0x000fe40000410000 */
[----:B-1----:R-:W-:Y:S02]  /*3350*/  FMUL.FTZ R0, R80, c[0x0][0x320] ;  /* 0x0000c80050007a20 */ /* 0x002fe40000410000 */
[----:B------:R-:W-:-:S02]  /*3360*/  FMUL.FTZ R5, R5, c[0x0][0x320] ;  /* 0x0000c80005057a20 */ /* 0x000fc40000410000 */
[----:B------:R-:W-:Y:S01]  /*3370*/  FMUL.FTZ R6, R6, c[0x0][0x320] ;  /* 0x0000c80006067a20 */ /* 0x000fe20000410000 */
[----:B------:R1:W1:Y:S08]  /*3380*/  MUFU.TANH R27, R23 ;  /* 0x00000017001b7308 */ /* 0x0002700000002400 */
[----:B------:R1:W1:Y:S08]  /*3390*/  MUFU.TANH R30, R8 ;  /* 0x00000008001e7308 */ /* 0x0002700000002400 */
[----:B------:R1:W1:Y:S08]  /*33a0*/  MUFU.TANH R51, R0 ;  /* 0x0000000000337308 */ /* 0x0002700000002400 */
[----:B------:R-:W1:Y:S08]  /*33b0*/  MUFU.TANH R81, R81 ;  /* 0x0000005100517308 */ /* 0x000e700000002400 */
[----:B------:R1:W1:Y:S08]  /*33c0*/  MUFU.TANH R107, R82 ;  /* 0x00000052006b7308 */ /* 0x0002700000002400 */
[----:B------:R1:W1:Y:S08]  /*33d0*/  MUFU.TANH R101, R83 ;  /* 0x0000005300657308 */ /* 0x0002700000002400 */
[----:B------:R-:W1:Y:S08]  /*33e0*/  MUFU.TANH R72, R72 ;  /* 0x0000004800487308 */ /* 0x000e700000002400 */
[----:B------:R-:W1:Y:S08]  /*33f0*/  MUFU.TANH R73, R73 ;  /* 0x0000004900497308 */ /* 0x000e700000002400 */
[----:B------:R-:W1:Y:S08]  /*3400*/  MUFU.TANH R74, R74 ;  /* 0x0000004a004a7308 */ /* 0x000e700000002400 */
[----:B------:R-:W1:Y:S08]  /*3410*/  MUFU.TANH R75, R75 ;  /* 0x0000004b004b7308 */ /* 0x000e700000002400 */
[----:B------:R1:W1:Y:S08]  /*3420*/  MUFU.TANH R31, R44 ;  /* 0x0000002c001f7308 */ /* 0x0002700000002400 */
[----:B------:R1:W1:Y:S08]  /*3430*/  MUFU.TANH R32, R45 ;  /* 0x0000002d00207308 */ /* 0x0002700000002400 */
[----:B------:R1:W1:Y:S08]  /*3440*/  MUFU.TANH R39, R46 ;  /* 0x0000002e00277308 */ /* 0x0002700000002400 */
[----:B------:R1:W1:Y:S08]  /*3450*/  MUFU.TANH R38, R47 ;  /* 0x0000002f00267308 */ /* 0x0002700000002400 */
[----:B------:R-:W1:Y:S08]  /*3460*/  MUFU.TANH R20, R20 ;  /* 0x0000001400147308 */ /* 0x000e700000002400 */
[----:B------:R-:W1:Y:S08]  /*3470*/  MUFU.TANH R21, R21 ;  /* 0x0000001500157308 */ /* 0x000e700000002400 */
[----:B------:R1:W1:Y:S08]  /*3480*/  MUFU.TANH R28, R22 ;  /* 0x00000016001c7308 */ /* 0x0002700000002400 */
[----:B------:R1:W1:Y:S08]  /*3490*/  MUFU.TANH R29, R9 ;  /* 0x00000009001d7308 */ /* 0x0002700000002400 */
[----:B------:R1:W1:Y:S08]  /*34a0*/  MUFU.TANH R37, R10 ;  /* 0x0000000a00257308 */ /* 0x0002700000002400 */
[----:B------:R1:W1:Y:S08]  /*34b0*/  MUFU.TANH R36, R11 ;  /* 0x0000000b00247308 */ /* 0x0002700000002400 */
[----:B------:R1:W1:Y:S08]  /*34c0*/  MUFU.TANH R12, R4 ;  /* 0x00000004000c7308 */ /* 0x0002700000002400 */
[----:B------:R1:W1:Y:S08]  /*34d0*/  MUFU.TANH R8, R5 ;  /* 0x0000000500087308 */ /* 0x0002700000002400 */
[----:B------:R1:W1:Y:S08]  /*34e0*/  MUFU.TANH R23, R6 ;  /* 0x0000000600177308 */ /* 0x0002700000002400 */
[----:B------:R-:W1:Y:S01]  /*34f0*/  MUFU.TANH R7, R7 ;  /* 0x0000000700077308 */ /* 0x000e620000002400 */
[----:B------:R-:W-:Y:S01]  /*3500*/  BSSY B0, `(.L_x_1008) ;  /* 0x000001b000007945 */ /* 0x000fe20003800000 */
[----:B------:R-:W-:Y:S06]  /*3510*/  BAR.SYNC.DEFER_BLOCKING 0x0 ;  /* 0x0000000000007b1d */ /* 0x000fec0000010000 */
[----:B------:R-:W-:Y:S05]  /*3520*/  @!P0 BRA `(.L_x_1009) ;  /* 0x0000018000008947 */ /* 0x000fea0003800000 */
[----:B-12345:R-:W-:Y:S02]  /*3530*/  IADD3 R0, R176, -0x2, RZ ;  /* 0xfffffffeb0007810 */ /* 0x03efe40007ffe0ff */
[----:B------:R-:W-:-:S02]  /*3540*/  ISETP.GE.AND P5, PT, R160, c[0x0][0x1d4], PT ;  /* 0x00007500a0007a0c */ /* 0x000fc40003fa6270 */
[----:B------:R-:W-:Y:S01]  /*3550*/  SHF.R.S32.HI R2, RZ, 0x1f, R0 ;  /* 0x0000001fff027819 */ /* 0x000fe20000011400 */
[----:B------:R-:W-:-:S04]  /*3560*/  IMAD.WIDE.U32 R4, R0, c[0x0][0x1e0], RZ ;  /* 0x0000780000047a25 */ /* 0x000fc800078e00ff */
[----:B------:R-:W-:-:S04]  /*3570*/  IMAD R2, R2, c[0x0][0x1e0], RZ ;  /* 0x0000780002027a24 */ /* 0x000fc800078e02ff */
[----:B------:R-:W-:Y:S01]  /*3580*/  IMAD R2, R0, c[0x0][0x1e4], R2 ;  /* 0x0000790000027a24 */ /* 0x000fe200078e0202 */
[----:B------:R-:W-:-:S03]  /*3590*/  LEA R0, P1, R4, R162, 0x6 ;  /* 0x000000a204007211 */ /* 0x000fc600078230ff */
[----:B------:R-:W-:Y:S01]  /*35a0*/  IMAD.IADD R3, R5, 0x1, R2 ;  /* 0x0000000105037824 */ /* 0x000fe200078e0202 */
[----:B------:R-:W-:Y:S01]  /*35b0*/  LEA R2, P0, R0, c[0x0][0x1c8], 0x1 ;  /* 0x0000720000027a11 */ /* 0x000fe200078008ff */
[----:B------:R-:W-:-:S03]  /*35c0*/  IMAD.MOV.U32 R5, RZ, RZ, c[0x0][0x1e0] ;  /* 0x00007800ff057624 */ /* 0x000fc600078e00ff */
[----:B------:R-:W-:-:S04]  /*35d0*/  LEA.HI.X R4, R4, R147, R3, 0x6, P1 ;  /* 0x0000009304047211 */ /* 0x000fc800008f3403 */
[----:B------:R-:W-:Y:S01]  /*35e0*/  LEA.HI.X R3, R0, c[0x0][0x1cc], R4, 0x1, P0 ;  /* 0x0000730000037a11 */ /* 0x000fe200000f0c04 */
[----:B------:R-:W-:Y:S01]  /*35f0*/  IMAD.MOV.U32 R0, RZ, RZ, c[0x0][0x1e4] ;  /* 0x00007900ff007624 */ /* 0x000fe200078e00ff */
[----:B------:R-:W-:-:S03]  /*3600*/  LEA R4, P0, R5, R2, 0x6 ;  /* 0x0000000205047211 */ /* 0x000fc600078030ff */
[----:B------:R-:W-:Y:S01]  /*3610*/  @!PT LDS RZ, [RZ] ;  /* 0x00000000fffff984 */ /* 0x000fe20000000800 */
[----:B------:R-:W-:Y:S01]  /*3620*/  @!PT LDS RZ, [RZ] ;  /* 0x00000000fffff984 */ /* 0x000fe20000000800 */
[----:B------:R-:W-:Y:S01]  /*3630*/  @!PT LDS RZ, [RZ] ;  /* 0x00000000fffff984 */ /* 0x000fe20000000800 */
[----:B------:R1:W-:Y:S01]  /*3640*/  LDGSTS.E.BYPASS.LTC128B.128 [R145+0x3100], [R2.64], !P5 ;  /* 0x0310000002917fae */ /* 0x0003e2000e901d46 */
[----:B------:R-:W-:-:S03]  /*3650*/  LEA.HI.X R5, R5, R3, R0, 0x6, P0 ;  /* 0x0000000305057211 */ /* 0x000fc600000f3400 */
[----:B------:R1:W-:Y:S04]  /*3660*/  LDGSTS.E.BYPASS.LTC128B.128 [R145+0x4100], [R2.64+0x40], !P4 ;  /* 0x0410004002917fae */ /* 0x0003e8000e101d46 */
[----:B------:R1:W-:Y:S04]  /*3670*/  LDGSTS.E.BYPASS.LTC128B.128 [R145+0x5100], [R2.64+0x80], !P3 ;  /* 0x0510008002917fae */ /* 0x0003e8000d901d46 */
[----:B------:R1:W-:Y:S04]  /*3680*/  LDGSTS.E.BYPASS.LTC128B.128 [R145+0x3900], [R4.64], !P5 ;  /* 0x0390000004917fae */ /* 0x0003e8000e901d46 */
[----:B------:R1:W-:Y:S04]  /*3690*/  LDGSTS.E.BYPASS.LTC128B.128 [R145+0x4900], [R4.64+0x40], !P4 ;  /* 0x0490004004917fae */ /* 0x0003e8000e101d46 */
[----:B------:R1:W-:Y:S02]  /*36a0*/  LDGSTS.E.BYPASS.LTC128B.128 [R145+0x5900], [R4.64+0x80], !P3 ;  /* 0x0590008004917fae */ /* 0x0003e4000d901d46 */
.L_x_1009:
[----:B--234-:R-:W-:Y:S05]  /*36b0*/  BSYNC B0 ;  /* 0x0000000000007941 */ /* 0x01cfea0003800000 */
.L_x_1008:
[----:B-1----:R-:W2:Y:S04]  /*36c0*/  LDL R0, [R1+0x64] ;  /* 0x0000640001007983 */ /* 0x002ea80000100800 */
[----:B------:R-:W2:Y:S04]  /*36d0*/  LDL R152, [R1+0x54] ;  /* 0x0000540001987983 */ /* 0x000ea80000100800 */
[----:B------:R-:W3:Y:S04]  /*36e0*/  LDL R6, [R1+0x3c] ;  /* 0x00003c0001067983 */ /* 0x000ee80000100800 */
[----:B------:R-:W-:Y:S04]  /*36f0*/  LDSM.16.MT88.4 R52, [R213] ;  /* 0x00000000d534783b */ /* 0x000fe80000004200 */
[----:B------:R-:W-:Y:S04]  /*3700*/  LDSM.16.MT88.4 R112, [R214+0x1000] ;  /* 0x00100000d670783b */ /* 0x000fe80000004200 */
[----:B------:R-:W-:Y:S04]  /*3710*/  LDSM.16.MT88.4 R56, [R214+0x400] ;  /* 0x00040000d638783b */ /* 0x000fe80000004200 */
[----:B------:R-:W-:Y:S04]  /*3720*/  LDSM.16.MT88.4 R60, [R213+0x1400] ;  /* 0x00140000d53c783b */ /* 0x000fe80000004200 */
[----:B------:R-:W-:Y:S04]  /*3730*/  LDSM.16.MT88.4 R68, [R214+0x1400] ;  /* 0x00140000d644783b */ /* 0x000fe80000004200 */
[----:B------:R-:W-:Y:S04]  /*3740*/  LDSM.16.MT88.4 R76, [R213+0x2400] ;  /* 0x00240000d54c783b */ /* 0x000fe80000004200 */
[----:B------:R-:W0:Y:S01]  /*3750*/  LDGDEPBAR ;  /* 0x00000000000079af */ /* 0x000e220000000000 */
[----:B--2---:R-:W-:-:S04]  /*3760*/  IMAD.IADD R2, R0, 0x1, R152 ;  /* 0x0000000100027824 */ /* 0x004fc800078e0298 */
[----:B------:R-:W-:-:S04]  /*3770*/  @P2 IMAD.HI.U32 R0, R2, c[0x0][0x2c8], RZ ;  /* 0x0000b20002002a27 */ /* 0x000fc800078e00ff */
[----:B------:R-:W-:Y:S01]  /*3780*/  IMAD.MOV.U32 R3, RZ, RZ, R2 ;  /* 0x000000ffff037224 */ /* 0x000fe200078e0002 */
[----:B------:R-:W-:Y:S01]  /*3790*/  @P2 SHF.R.U32.HI R3, RZ, c[0x0][0x2cc], R0 ;  /* 0x0000b300ff032a19 */ /* 0x000fe20000011600 */
[----:B------:R-:W-:Y:S04]  /*37a0*/  STL [R1+0x30], R2 ;  /* 0x0000300201007387 */ /* 0x000fe80000100800 */
[----:B------:R-:W1:Y:S01]  /*37b0*/  SHFL.IDX PT, R2, R3, 0x2, 0x1c1f ;  /* 0x005c1f0003027f89 */ /* 0x000e6200000e0000 */
[----:B------:R-:W-:-:S05]  /*37c0*/  IMAD R0, R64, R146, 0x1 ;  /* 0x0000000140007424 */ /* 0x000fca00078e0292 */
[----:B---3--:R-:W-:-:S04]  /*37d0*/  IADD3 R0, -R6, c[0x0][0x1d0], R0 ;  /* 0x0000740006007a10 */ /* 0x008fc80007ffe100 */
[----:B------:R-:W-:Y:S01]  /*37e0*/  IADD3 R5, R0, -c[0x0][0x168], RZ ;  /* 0x80005a0000057a10 */ /* 0x000fe20007ffe0ff */
[----:B------:R-:W-:-:S04]  /*37f0*/  IMAD.IADD R6, R144, 0x1, -R6 ;  /* 0x0000000190067824 */ /* 0x000fc800078e0a06 */
[----:B-1----:R-:W-:-:S05]  /*3800*/  IMAD.IADD R2, R5, 0x1, R2 ;  /* 0x0000000105027824 */ /* 0x002fca00078e0202 */
[----:B------:R-:W-:-:S04]  /*3810*/  IMNMX R2, R6, R2, PT ;  /* 0x0000000206027217 */ /* 0x000fc80003800200 */
[C---:B------:R-:W-:Y:S01]  /*3820*/  ISETP.GT.AND P0, PT, R2.reuse, RZ, PT ;  /* 0x000000ff0200720c */ /* 0x040fe20003f04270 */
[----:B------:R-:W1:Y:S01]  /*3830*/  SHFL.IDX PT, R4, R3, 0x3, 0x1c1f ;  /* 0x007c1f0003047f89 */ /* 0x000e6200000e0000 */
[C---:B------:R-:W-:Y:S02]  /*3840*/  ISETP.GT.AND P6, PT, R2.reuse, 0x1, PT ;  /* 0x000000010200780c */ /* 0x040fe40003fc4270 */
[----:B------:R-:W-:Y:S02]  /*3850*/  FSEL R9, R119, -INF , P0 ;  /* 0xff80000077097808 */ /* 0x000fe40000000000 */
[C---:B------:R-:W-:Y:S02]  /*3860*/  ISETP.GT.AND P1, PT, R2.reuse, 0x8, PT ;  /* 0x000000080200780c */ /* 0x040fe40003f24270 */
[----:B------:R-:W-:Y:S02]  /*3870*/  ISETP.GT.AND P0, PT, R2, 0x9, PT ;  /* 0x000000090200780c */ /* 0x000fe40003f04270 */
[----:B------:R-:W-:-:S02]  /*3880*/  FSEL R10, R116, -INF , P6 ;  /* 0xff800000740a7808 */ /* 0x000fc40003000000 */
[----:B------:R-:W-:Y:S02]  /*3890*/  FSEL R11, R104, -INF , P1 ;  /* 0xff800000680b7808 */ /* 0x000fe40000800000 */
[----:B------:R-:W-:Y:S02]  /*38a0*/  FSEL R13, R100, -INF , P0 ;  /* 0xff800000640d7808 */ /* 0x000fe40000000000 */
[C---:B------:R-:W-:Y:S02]  /*38b0*/  ISETP.GT.AND P6, PT, R2.reuse, 0x10, PT ;  /* 0x000000100200780c */ /* 0x040fe40003fc4270 */
        /* <DEDUP_REMOVED lines=20> */
[----:B------:R-:W-:Y:S01]  /*3a00*/  FMNMX.FTZ R2, R9, R10, !PT ;  /* 0x0000000a09027209 */ /* 0x000fe20007810000 */
[----:B-1----:R-:W-:-:S03]  /*3a10*/  IMAD.IADD R0, R5, 0x1, R4 ;  /* 0x0000000105007824 */ /* 0x002fc600078e0204 */
[----:B------:R-:W-:Y:S02]  /*3a20*/  FMNMX.FTZ R2, R11, R2, !PT ;  /* 0x000000020b027209 */ /* 0x000fe40007810000 */
[----:B------:R-:W-:Y:S02]  /*3a30*/  IMNMX R0, R6, R0, PT ;  /* 0x0000000006007217 */ /* 0x000fe40003800200 */
[----:B------:R-:W-:Y:S02]  /*3a40*/  FMNMX.FTZ R2, R13, R2, !PT ;  /* 0x000000020d027209 */ /* 0x000fe40007810000 */
[----:B------:R-:W-:Y:S02]  /*3a50*/  FSEL R233, R21, -INF , P6 ;  /* 0xff80000015e97808 */ /* 0x000fe40003000000 */
[----:B------:R-:W-:Y:S02]  /*3a60*/  FSEL R234, R12, -INF , P1 ;  /* 0xff8000000cea7808 */ /* 0x000fe40000800000 */
[----:B------:R-:W-:-:S02]  /*3a70*/  ISETP.GT.AND P6, PT, R0, RZ, PT ;  /* 0x000000ff0000720c */ /* 0x000fc40003fc4270 */
[----:B------:R-:W-:Y:S02]  /*3a80*/  ISETP.GT.AND P1, PT, R0, 0x1, PT ;  /* 0x000000010000780c */ /* 0x000fe40003f24270 */
[----:B------:R-:W-:Y:S02]  /*3a90*/  FMNMX.FTZ R2, R18, R2, !PT ;  /* 0x0000000212027209 */ /* 0x000fe40007810000 */
[----:B------:R-:W-:Y:S02]  /*3aa0*/  FSEL R238, R8, -INF , P0 ;  /* 0xff80000008ee7808 */ /* 0x000fe40000000000 */
[----:B------:R-:W-:Y:S02]  /*3ab0*/  ISETP.GT.AND P0, PT, R0, 0x8, PT ;  /* 0x000000080000780c */ /* 0x000fe40003f04270 */
[----:B------:R-:W-:Y:S02]  /*3ac0*/  FSEL R14, R118, -INF , P6 ;  /* 0xff800000760e7808 */ /* 0x000fe40003000000 */
[----:B------:R-:W-:-:S02]  /*3ad0*/  FSEL R15, R117, -INF , P1 ;  /* 0xff800000750f7808 */ /* 0x000fc40000800000 */
[----:B------:R-:W-:Y:S01]  /*3ae0*/  FMNMX.FTZ R2, R19, R2, !PT ;  /* 0x0000000213027209 */ /* 0x000fe20007810000 */
[----:B------:R-:W-:Y:S01]  /*3af0*/  SHFL.IDX PT, R8, R3, RZ, 0x1c1f ;  /* 0x001c1fff03087589 */ /* 0x000fe200000e0000 */
[----:B------:R-:W-:Y:S02]  /*3b00*/  ISETP.GT.AND P1, PT, R0, 0x9, PT ;  /* 0x000000090000780c */ /* 0x000fe40003f24270 */
[----:B------:R-:W-:Y:S01]  /*3b10*/  FSEL R16, R103, -INF , P0 ;  /* 0xff80000067107808 */ /* 0x000fe20000000000 */
[----:B------:R-:W-:Y:S01]  /*3b20*/  LDSM.16.MT88.4 R116, [R213+0x2000] ;  /* 0x00200000d574783b */ /* 0x000fe20000004200 */
[----:B------:R-:W-:Y:S02]  /*3b30*/  FMNMX.FTZ R4, R14, R15, !PT ;  /* 0x0000000f0e047209 */ /* 0x000fe40007810000 */
[----:B------:R-:W-:Y:S02]  /*3b40*/  FMNMX.FTZ R2, R22, R2, !PT ;  /* 0x0000000216027209 */ /* 0x000fe40007810000 */
[----:B------:R-:W-:-:S02]  /*3b50*/  ISETP.GT.AND P0, PT, R0, 0x10, PT ;  /* 0x000000100000780c */ /* 0x000fc40003f04270 */
[----:B------:R-:W-:Y:S02]  /*3b60*/  FSEL R17, R102, -INF , P1 ;  /* 0xff80000066117808 */ /* 0x000fe40000800000 */
[----:B------:R-:W-:Y:S02]  /*3b70*/  FMNMX.FTZ R4, R16, R4, !PT ;  /* 0x0000000410047209 */ /* 0x000fe40007810000 */
[----:B------:R-:W-:Y:S02]  /*3b80*/  FMNMX.FTZ R2, R24, R2, !PT ;  /* 0x0000000218027209 */ /* 0x000fe40007810000 */
[----:B------:R-:W-:Y:S02]  /*3b90*/  ISETP.GT.AND P1, PT, R0, 0x11, PT ;  /* 0x000000110000780c */ /* 0x000fe40003f24270 */
[----:B------:R-:W-:Y:S02]  /*3ba0*/  FSEL R20, R95, -INF , P0 ;  /* 0xff8000005f147808 */ /* 0x000fe40000000000 */
[----:B------:R-:W-:-:S02]  /*3bb0*/  FMNMX.FTZ R4, R17, R4, !PT ;  /* 0x0000000411047209 */ /* 0x000fc40007810000 */
[----:B------:R-:W-:Y:S02]  /*3bc0*/  FMNMX.FTZ R2, R139, R2, !PT ;  /* 0x000000028b027209 */ /* 0x000fe40007810000 */
[----:B------:R-:W-:Y:S02]  /*3bd0*/  ISETP.GT.AND P0, PT, R0, 0x18, PT ;  /* 0x000000180000780c */ /* 0x000fe40003f04270 */
[----:B------:R-:W-:Y:S02]  /*3be0*/  FSEL R21, R93, -INF , P1 ;  /* 0xff8000005d157808 */ /* 0x000fe40000800000 */
[----:B------:R-:W-:Y:S01]  /*3bf0*/  FMNMX.FTZ R4, R20, R4, !PT ;  /* 0x0000000414047209 */ /* 0x000fe20007810000 */
[----:B------:R-:W-:Y:S01]  /*3c00*/  LDSM.16.MT88.4 R92, [R213+0x1000] ;  /* 0x00100000d55c783b */ /* 0x000fe20000004200 */
        /* <DEDUP_REMOVED lines=24> */
[----:B------:R-:W-:Y:S02]  /*3d90*/  FMNMX.FTZ R4, R144, R4, !PT ;  /* 0x0000000490047209 */ /* 0x000fe40007810000 */
[----:B------:R-:W-:Y:S02]  /*3da0*/  FMNMX.FTZ R2, R238, R2, !PT ;  /* 0x00000002ee027209 */ /* 0x000fe40007810000 */
[----:B------:R-:W-:-:S02]  /*3db0*/  ISETP.GT.AND P1, PT, R0, 0x31, PT ;  /* 0x000000310000780c */ /* 0x000fc40003f24270 */
[----:B------:R-:W-:Y:S01]  /*3dc0*/  FSEL R208, R28, -INF , P0 ;  /* 0xff8000001cd07808 */ /* 0x000fe20000000000 */
[----:B------:R-:W1:Y:S01]  /*3dd0*/  SHFL.BFLY PT, R103, R2, 0x2, 0x1f ;  /* 0x0c401f0002677f89 */ /* 0x000e6200000e0000 */
[----:B------:R-:W-:Y:S02]  /*3de0*/  FMNMX.FTZ R4, R147, R4, !PT ;  /* 0x0000000493047209 */ /* 0x000fe40007810000 */
[----:B------:R-:W-:Y:S02]  /*3df0*/  ISETP.GT.AND P0, PT, R0, 0x38, PT ;  /* 0x000000380000780c */ /* 0x000fe40003f04270 */
[----:B------:R-:W-:Y:S02]  /*3e00*/  FSEL R229, R27, -INF , P1 ;  /* 0xff8000001be57808 */ /* 0x000fe40000800000 */
[----:B------:R-:W-:Y:S02]  /*3e10*/  FMNMX.FTZ R4, R208, R4, !PT ;  /* 0x00000004d0047209 */ /* 0x000fe40007810000 */
[----:B------:R-:W-:-:S02]  /*3e20*/  ISETP.GT.AND P1, PT, R0, 0x39, PT ;  /* 0x000000390000780c */ /* 0x000fc40003f24270 */
[----:B------:R-:W-:Y:S02]  /*3e30*/  FSEL R230, R23, -INF , P0 ;  /* 0xff80000017e67808 */ /* 0x000fe40000000000 */
[----:B------:R-:W-:Y:S02]  /*3e40*/  FMNMX.FTZ R0, R229, R4, !PT ;  /* 0x00000004e5007209 */ /* 0x000fe40007810000 */
[----:B------:R-:W-:Y:S02]  /*3e50*/  FSEL R232, R7, -INF , P1 ;  /* 0xff80000007e87808 */ /* 0x000fe40000800000 */
[----:B------:R-:W-:-:S04]  /*3e60*/  FMNMX.FTZ R0, R230, R0, !PT ;  /* 0x00000000e6007209 */ /* 0x000fc80007810000 */
[----:B------:R-:W-:-:S05]  /*3e70*/  FMNMX.FTZ R0, R232, R0, !PT ;  /* 0x00000000e8007209 */ /* 0x000fca0007810000 */
[----:B------:R-:W2:Y:S01]  /*3e80*/  SHFL.BFLY PT, R102, R0, 0x2, 0x1f ;  /* 0x0c401f0000667f89 */ /* 0x000ea200000e0000 */
[----:B-1----:R-:W-:-:S03]  /*3e90*/  FMNMX.FTZ R103, R2, R103, !PT ;  /* 0x0000006702677209 */ /* 0x002fc60007810000 */
[----:B------:R1:W3:Y:S04]  /*3ea0*/  SHFL.IDX PT, R2, R3, 0x1, 0x1c1f ;  /* 0x003c1f0003027f89 */ /* 0x0002e800000e0000 */
[----:B------:R-:W4:Y:S01]  /*3eb0*/  SHFL.BFLY PT, R4, R103, 0x1, 0x1f ;  /* 0x0c201f0067047f89 */ /* 0x000f2200000e0000 */
[----:B--2---:R-:W-:Y:S01]  /*3ec0*/  FMNMX.FTZ R102, R0, R102, !PT ;  /* 0x0000006600667209 */ /* 0x004fe20007810000 */
[----:B-1----:R-:W-:-:S04]  /*3ed0*/  IMAD.IADD R3, R5, 0x1, R8 ;  /* 0x0000000105037824 */ /* 0x002fc800078e0208 */
[----:B------:R-:W1:Y:S01]  /*3ee0*/  SHFL.BFLY PT, R7, R102, 0x1, 0x1f ;  /* 0x0c201f0066077f89 */ /* 0x000e6200000e0000 */
[----:B---3--:R-:W-:Y:S01]  /*3ef0*/  IMAD.IADD R0, R5, 0x1, R2 ;  /* 0x0000000105007824 */ /* 0x008fe200078e0202 */
[----:B------:R-:W-:Y:S02]  /*3f00*/  IMNMX R2, R6, R3, PT ;  /* 0x0000000306027217 */ /* 0x000fe40003800200 */
[----:B----4-:R-:W-:Y:S02]  /*3f10*/  FMNMX.FTZ R103, R103, R4, !PT ;  /* 0x0000000467677209 */ /* 0x010fe40007810000 */
[----:B------:R-:W-:-:S03]  /*3f20*/  ISETP.GT.AND P0, PT, R2, 0x1, PT ;  /* 0x000000010200780c */ /* 0x000fc60003f04270 */
[C---:B------:R-:W-:Y:S01]  /*3f30*/  FMUL.FTZ R12, R103.reuse, c[0x0][0x2d0] ;  /* 0x0000b400670c7a20 */ /* 0x040fe20000410000 */
[----:B------:R-:W-:Y:S02]  /*3f40*/  FSEL R35, R126, -INF , P0 ;  /* 0xff8000007e237808 */ /* 0x000fe40000000000 */
[----:B------:R-:W-:Y:S02]  /*3f50*/  FSETP.NEU.FTZ.AND P0, PT, R103, -INF , PT ;  /* 0xff8000006700780b */ /* 0x000fe40003f1d000 */
[----:B------:R-:W-:Y:S02]  /*3f60*/  ISETP.GT.AND P1, PT, R2, 0x8, PT ;  /* 0x000000080200780c */ /* 0x000fe40003f24270 */
[----:B------:R-:W-:Y:S02]  /*3f70*/  FSEL R12, R12, RZ, P0 ;  /* 0x000000ff0c0c7208 */ /* 0x000fe40000000000 */
[C---:B------:R-:W-:Y:S02]  /*3f80*/  ISETP.GT.AND P0, PT, R2.reuse, 0x11, PT ;  /* 0x000000110200780c */ /* 0x040fe40003f04270 */
[----:B------:R-:W-:Y:S01]  /*3f90*/  FSEL R44, R125, -INF , P1 ;  /* 0xff8000007d2c7808 */ /* 0x000fe20000800000 */
[----:B------:R-:W-:Y:S01]  /*3fa0*/  FFMA.FTZ R3, R9, c[0x0][0x2d0], -R12 ;  /* 0x0000b40009037a23 */ /* 0x000fe2000001080c */
[----:B------:R-:W-:-:S02]  /*3fb0*/  ISETP.GT.AND P6, PT, R2, RZ, PT ;  /* 0x000000ff0200720c */ /* 0x000fc40003fc4270 */
[----:B------:R-:W-:Y:S02]  /*3fc0*/  ISETP.GT.AND P1, PT, R2, 0x10, PT ;  /* 0x000000100200780c */ /* 0x000fe40003f24270 */
[----:B------:R-:W-:Y:S02]  /*3fd0*/  FSEL R47, R108, -INF , P0 ;  /* 0xff8000006c2f7808 */ /* 0x000fe40000000000 */
[----:B------:R-:W-:Y:S01]  /*3fe0*/  ISETP.GT.AND P0, PT, R2, 0x20, PT ;  /* 0x000000200200780c */ /* 0x000fe20003f04270 */
[----:B------:R2:W-:Y:S01]  /*3ff0*/  MUFU.EX2 R179, R3 ;  /* 0x0000000300b37308 */ /* 0x0005e20000000800 */
[----:B------:R-:W-:Y:S02]  /*4000*/  FSEL R34, R156, -INF , P6 ;  /* 0xff8000009c227808 */ /* 0x000fe40003000000 */
[----:B------:R-:W-:Y:S02]  /*4010*/  FSEL R46, R109, -INF , P1 ;  /* 0xff8000006d2e7808 */ /* 0x000fe40000800000 */
[----:B------:R-:W-:-:S02]  /*4020*/  ISETP.GT.AND P6, PT, R2, 0x9, PT ;  /* 0x000000090200780c */ /* 0x000fc40003fc4270 */
[----:B------:R-:W-:Y:S02]  /*4030*/  ISETP.GT.AND P1, PT, R2, 0x18, PT ;  /* 0x000000180200780c */ /* 0x000fe40003f24270 */
[----:B-1----:R-:W-:Y:S02]  /*4040*/  FMNMX.FTZ R102, R102, R7, !PT ;  /* 0x0000000766667209 */ /* 0x002fe40007810000 */
[----:B------:R-:W-:Y:S02]  /*4050*/  FSEL R100, R91, -INF , P0 ;  /* 0xff8000005b647808 */ /* 0x000fe40000000000 */
[----:B------:R-:W-:Y:S01]  /*4060*/  ISETP.GT.AND P0, PT, R2, 0x29, PT ;  /* 0x000000290200780c */ /* 0x000fe20003f04270 */
[--C-:B--2---:R-:W-:Y:S01]  /*4070*/  FFMA.FTZ R3, R10, c[0x0][0x2d0], -R12.reuse ;  /* 0x0000b4000a037a23 */ /* 0x104fe2000001080c */
[----:B------:R-:W-:Y:S02]  /*4080*/  FSEL R45, R124, -INF , P6 ;  /* 0xff8000007c2d7808 */ /* 0x000fe40003000000 */
[----:B------:R-:W-:Y:S01]  /*4090*/  FSEL R49, R99, -INF , P1 ;  /* 0xff80000063317808 */ /* 0x000fe20000800000 */
[----:B------:R1:W2:Y:S01]  /*40a0*/  MUFU.EX2 R159, R3 ;  /* 0x00000003009f7308 */ /* 0x0002a20000000800 */
[C---:B------:R-:W-:Y:S01]  /*40b0*/  ISETP.GT.AND P6, PT, R2.reuse, 0x19, PT ;  /* 0x000000190200780c */ /* 0x040fe20003fc4270 */
[----:B------:R-:W-:Y:S01]  /*40c0*/  FFMA.FTZ R4, R11, c[0x0][0x2d0], -R12 ;  /* 0x0000b4000b047a23 */ /* 0x000fe2000001080c */
[----:B------:R-:W-:Y:S01]  /*40d0*/  ISETP.GT.AND P1, PT, R2, 0x21, PT ;  /* 0x000000210200780c */ /* 0x000fe20003f24270 */
[----:B------:R-:W-:Y:S01]  /*40e0*/  LDSM.16.MT88.4 R124, [R214+0x2000] ;  /* 0x00200000d67c783b */ /* 0x000fe20000004200 */
[----:B------:R-:W-:-:S02]  /*40f0*/  FSEL R143, R81, -INF , P0 ;  /* 0xff800000518f7808 */ /* 0x000fc40000000000 */
[----:B------:R-:W-:Y:S02]  /*4100*/  FSETP.NEU.FTZ.AND P0, PT, R102, -INF , PT ;  /* 0xff8000006600780b */ /* 0x000fe40003f1d000 */
[----:B------:R-:W-:Y:S01]  /*4110*/  FSEL R50, R96, -INF , P6 ;  /* 0xff80000060327808 */ /* 0x000fe20003000000 */
[----:B-1----:R-:W-:Y:S01]  /*4120*/  FMUL.FTZ R3, R102, c[0x0][0x2d0] ;  /* 0x0000b40066037a20 */ /* 0x002fe20000410000 */
[----:B------:R-:W-:Y:S01]  /*4130*/  FSEL R137, R90, -INF , P1 ;  /* 0xff8000005a897808 */ /* 0x000fe20000800000 */
[----:B------:R1:W-:Y:S01]  /*4140*/  MUFU.EX2 R252, R4 ;  /* 0x0000000400fc7308 */ /* 0x0003e20000000800 */
[C---:B------:R-:W-:Y:S01]  /*4150*/  ISETP.GT.AND P6, PT, R2.reuse, 0x28, PT ;  /* 0x000000280200780c */ /* 0x040fe20003fc4270 */
[----:B------:R-:W-:Y:S01]  /*4160*/  LDSM.16.MT88.4 R80, [R214] ;  /* 0x00000000d650783b */ /* 0x000fe20000004200 */
[----:B------:R-:W-:Y:S02]  /*4170*/  ISETP.GT.AND P1, PT, R2, 0x30, PT ;  /* 0x000000300200780c */ /* 0x000fe40003f24270 */
[----:B------:R-:W-:Y:S01]  /*4180*/  FSEL R3, R3, RZ, P0 ;  /* 0x000000ff03037208 */ /* 0x000fe20000000000 */
[----:B------:R-:W-:Y:S01]  /*4190*/  LDSM.16.MT88.4 R88, [R214+0x2400] ;  /* 0x00240000d658783b */ /* 0x000fe20000004200 */
[----:B------:R-:W-:-:S02]  /*41a0*/  FSEL R140, R51, -INF , P6 ;  /* 0xff800000338c7808 */ /* 0x000fc40003000000 */
[----:B------:R-:W-:Y:S02]  /*41b0*/  FSEL R199, R31, -INF , P1 ;  /* 0xff8000001fc77808 */ /* 0x000fe40000800000 */
[C---:B------:R-:W-:Y:S02]  /*41c0*/  ISETP.GT.AND P6, PT, R2.reuse, 0x31, PT ;  /* 0x000000310200780c */ /* 0x040fe40003fc4270 */
[C---:B------:R-:W-:Y:S02]  /*41d0*/  ISETP.GT.AND P1, PT, R2.reuse, 0x38, PT ;  /* 0x000000380200780c */ /* 0x040fe40003f24270 */
[----:B------:R-:W-:Y:S01]  /*41e0*/  ISETP.GT.AND P0, PT, R2, 0x39, PT ;  /* 0x000000390200780c */ /* 0x000fe20003f04270 */
[--C-:B------:R-:W-:Y:S02]  /*41f0*/  FFMA.FTZ R2, R14, c[0x0][0x2d0], -R3.reuse ;  /* 0x0000b4000e027a23 */ /* 0x100fe40000010803 */
[----:B-1----:R-:W-:Y:S02]  /*4200*/  FFMA.FTZ R4, R13, c[0x0][0x2d0], -R12 ;  /* 0x0000b4000d047a23 */ /* 0x002fe4000001080c */
[----:B------:R1:W-:Y:S08]  /*4210*/  MUFU.EX2 R251, R2 ;  /* 0x0000000200fb7308 */ /* 0x0003f00000000800 */
[----:B------:R3:W4:Y:S01]  /*4220*/  MUFU.EX2 R178, R4 ;  /* 0x0000000400b27308 */ /* 0x0007220000000800 */
[----:B-1----:R-:W-:-:S07]  /*4230*/  FFMA.FTZ R2, R15, c[0x0][0x2d0], -R3 ;  /* 0x0000b4000f027a23 */ /* 0x002fce0000010803 */
[----:B------:R1:W1:Y:S01]  /*4240*/  MUFU.EX2 R249, R2 ;  /* 0x0000000200f97308 */ /* 0x0002620000000800 */
[----:B---3--:R-:W-:Y:S02]  /*4250*/  FMNMX.FTZ R4, R34, R35, !PT ;  /* 0x0000002322047209 */ /* 0x008fe40007810000 */
[----:B------:R-:W-:Y:S02]  /*4260*/  IMNMX R0, R6, R0, PT ;  /* 0x0000000006007217 */ /* 0x000fe40003800200 */
[----:B------:R-:W-:Y:S02]  /*4270*/  FSEL R196, R32, -INF , P6 ;  /* 0xff80000020c47808 */ /* 0x000fe40003000000 */
[----:B-1----:R-:W-:Y:S01]  /*4280*/  FMNMX.FTZ R2, R44, R4, !PT ;  /* 0x000000042c027209 */ /* 0x002fe20007810000 */
[----:B------:R-:W-:-:S03]  /*4290*/  FFMA.FTZ R4, R16, c[0x0][0x2d0], -R3 ;  /* 0x0000b40010047a23 */ /* 0x000fc60000010803 */
[----:B------:R-:W-:Y:S02]  /*42a0*/  FMNMX.FTZ R2, R45, R2, !PT ;  /* 0x000000022d027209 */ /* 0x000fe40007810000 */
[----:B------:R-:W-:Y:S02]  /*42b0*/  FSEL R206, R30, -INF , P1 ;  /* 0xff8000001ece7808 */ /* 0x000fe40000800000 */
[C---:B------:R-:W-:Y:S02]  /*42c0*/  ISETP.GT.AND P6, PT, R0.reuse, RZ, PT ;  /* 0x000000ff0000720c */ /* 0x040fe40003fc4270 */
[----:B------:R-:W-:Y:S02]  /*42d0*/  ISETP.GT.AND P1, PT, R0, 0x1, PT ;  /* 0x000000010000780c */ /* 0x000fe40003f24270 */
[----:B------:R-:W-:Y:S01]  /*42e0*/  FMNMX.FTZ R2, R46, R2, !PT ;  /* 0x000000022e027209 */ /* 0x000fe20007810000 */
[----:B------:R1:W-:Y:S01]  /*42f0*/  MUFU.EX2 R248, R4 ;  /* 0x0000000400f87308 */ /* 0x0003e20000000800 */
[----:B------:R-:W-:-:S02]  /*4300*/  FSEL R210, R29, -INF , P0 ;  /* 0xff8000001dd27808 */ /* 0x000fc40000000000 */
[----:B------:R-:W-:Y:S02]  /*4310*/  ISETP.GT.AND P0, PT, R0, 0x8, PT ;  /* 0x000000080000780c */ /* 0x000fe40003f04270 */
[----:B------:R-:W-:Y:S02]  /*4320*/  FSEL R33, R158, -INF , P6 ;  /* 0xff8000009e217808 */ /* 0x000fe40003000000 */
[----:B------:R-:W-:Y:S02]  /*4330*/  FSEL R32, R157, -INF , P1 ;  /* 0xff8000009d207808 */ /* 0x000fe40000800000 */
[----:B------:R-:W-:Y:S02]  /*4340*/  FMNMX.FTZ R2, R47, R2, !PT ;  /* 0x000000022f027209 */ /* 0x000fe40007810000 */
[----:B------:R-:W-:Y:S01]  /*4350*/  ISETP.GT.AND P6, PT, R0, 0x9, PT ;  /* 0x000000090000780c */ /* 0x000fe20003fc4270 */
[----:B-1----:R-:W-:Y:S01]  /*4360*/  FFMA.FTZ R4, R17, c[0x0][0x2d0], -R3 ;  /* 0x0000b40011047a23 */ /* 0x002fe20000010803 */
[----:B------:R-:W-:-:S02]  /*4370*/  FSEL R15, R133, -INF , P0 ;  /* 0xff800000850f7808 */ /* 0x000fc40000000000 */
[----:B------:R-:W-:Y:S01]  /*4380*/  FMNMX.FTZ R2, R49, R2, !PT ;  /* 0x0000000231027209 */ /* 0x000fe20007810000 */
[----:B------:R1:W3:Y:S01]  /*4390*/  MUFU.EX2 R250, R4 ;  /* 0x0000000400fa7308 */ /* 0x0002e20000000800 */
[----:B------:R-:W-:Y:S02]  /*43a0*/  ISETP.GT.AND P1, PT, R0, 0x10, PT ;  /* 0x000000100000780c */ /* 0x000fe40003f24270 */
[----:B------:R-:W-:Y:S02]  /*43b0*/  FSEL R14, R132, -INF , P6 ;  /* 0xff800000840e7808 */ /* 0x000fe40003000000 */
[----:B------:R-:W-:Y:S02]  /*43c0*/  FMNMX.FTZ R2, R50, R2, !PT ;  /* 0x0000000232027209 */ /* 0x000fe40007810000 */
[----:B------:R-:W-:Y:S02]  /*43d0*/  ISETP.GT.AND P0, PT, R0, 0x11, PT ;  /* 0x000000110000780c */ /* 0x000fe40003f04270 */
[----:B-1----:R-:W-:-:S04]  /*43e0*/  FMNMX.FTZ R4, R33, R32, !PT ;  /* 0x0000002021047209 */ /* 0x002fc80007810000 */
[----:B------:R-:W-:Y:S02]  /*43f0*/  FMNMX.FTZ R4, R15, R4, !PT ;  /* 0x000000040f047209 */ /* 0x000fe40007810000 */
[----:B------:R-:W-:Y:S02]  /*4400*/  FSEL R48, R111, -INF , P1 ;  /* 0xff8000006f307808 */ /* 0x000fe40000800000 */
[----:B------:R-:W-:Y:S02]  /*4410*/  FMNMX.FTZ R4, R14, R4, !PT ;  /* 0x000000040e047209 */ /* 0x000fe40007810000 */
[----:B------:R-:W-:Y:S02]  /*4420*/  FMNMX.FTZ R2, R100, R2, !PT ;  /* 0x0000000264027209 */ /* 0x000fe40007810000 */
[----:B------:R-:W-:Y:S02]  /*4430*/  ISETP.GT.AND P6, PT, R0, 0x18, PT ;  /* 0x000000180000780c */ /* 0x000fe40003fc4270 */
[----:B------:R-:W-:-:S02]  /*4440*/  FSEL R72, R110, -INF , P0 ;  /* 0xff8000006e487808 */ /* 0x000fc40000000000 */
[----:B------:R-:W-:Y:S02]  /*4450*/  FMNMX.FTZ R2, R137, R2, !PT ;  /* 0x0000000289027209 */ /* 0x000fe40007810000 */
[----:B------:R-:W-:Y:S02]  /*4460*/  FMNMX.FTZ R4, R48, R4, !PT ;  /* 0x0000000430047209 */ /* 0x000fe40007810000 */
[----:B------:R-:W-:Y:S02]  /*4470*/  ISETP.GT.AND P1, PT, R0, 0x19, PT ;  /* 0x000000190000780c */ /* 0x000fe40003f24270 */
[----:B------:R-:W-:Y:S02]  /*4480*/  FSEL R73, R105, -INF , P6 ;  /* 0xff80000069497808 */ /* 0x000fe40003000000 */
[----:B------:R-:W-:Y:S02]  /*4490*/  FMNMX.FTZ R2, R140, R2, !PT ;  /* 0x000000028c027209 */ /* 0x000fe40007810000 */
[----:B------:R-:W-:-:S02]  /*44a0*/  FMNMX.FTZ R4, R72, R4, !PT ;  /* 0x0000000448047209 */ /* 0x000fc40007810000 */
[----:B------:R-:W-:Y:S02]  /*44b0*/  ISETP.GT.AND P0, PT, R0, 0x20, PT ;  /* 0x000000200000780c */ /* 0x000fe40003f04270 */
        /* <DEDUP_REMOVED lines=9> */
[----:B------:R-:W-:Y:S01]  /*4550*/  FMNMX.FTZ R4, R196, R2, !PT ;  /* 0x00000002c4047209 */ /* 0x000fe20007810000 */
[----:B------:R-:W-:Y:S01]  /*4560*/  FFMA.FTZ R2, R18, c[0x0][0x2d0], -R12 ;  /* 0x0000b40012027a23 */ /* 0x000fe2000001080c */
[----:B------:R-:W-:-:S02]  /*4570*/  FMNMX.FTZ R5, R106, R5, !PT ;  /* 0x000000056a057209 */ /* 0x000fc40007810000 */
[----:B------:R-:W-:Y:S01]  /*4580*/  ISETP.GT.AND P0, PT, R0, 0x29, PT ;  /* 0x000000290000780c */ /* 0x000fe20003f04270 */
[----:B------:R1:W-:Y:S01]  /*4590*/  MUFU.EX2 R245, R2 ;  /* 0x0000000200f57308 */ /* 0x0003e20000000800 */
[----:B------:R-:W-:Y:S02]  /*45a0*/  FSEL R107, R107, -INF , P1 ;  /* 0xff8000006b6b7808 */ /* 0x000fe40000800000 */
[----:B------:R-:W-:Y:S02]  /*45b0*/  FMNMX.FTZ R5, R136, R5, !PT ;  /* 0x0000000588057209 */ /* 0x000fe40007810000 */
[----:B------:R-:W-:Y:S02]  /*45c0*/  ISETP.GT.AND P6, PT, R0, 0x30, PT ;  /* 0x000000300000780c */ /* 0x000fe40003fc4270 */
[----:B------:R-:W-:Y:S02]  /*45d0*/  FSEL R101, R101, -INF , P0 ;  /* 0xff80000065657808 */ /* 0x000fe40000000000 */
[----:B------:R-:W-:-:S02]  /*45e0*/  FMNMX.FTZ R5, R107, R5, !PT ;  /* 0x000000056b057209 */ /* 0x000fc40007810000 */
[----:B------:R-:W-:Y:S01]  /*45f0*/  FMNMX.FTZ R4, R206, R4, !PT ;  /* 0x00000004ce047209 */ /* 0x000fe20007810000 */
[----:B-1----:R-:W-:Y:S01]  /*4600*/  FFMA.FTZ R2, R19, c[0x0][0x2d0], -R12 ;  /* 0x0000b40013027a23 */ /* 0x002fe2000001080c */
[----:B------:R-:W-:-:S03]  /*4610*/  ISETP.GT.AND P1, PT, R0, 0x31, PT ;  /* 0x000000310000780c */ /* 0x000fc60003f24270 */
[----:B------:R1:W1:Y:S01]  /*4620*/  MUFU.EX2 R247, R2 ;  /* 0x0000000200f77308 */ /* 0x0002620000000800 */
[----:B------:R-:W-:Y:S02]  /*4630*/  FSEL R195, R39, -INF , P6 ;  /* 0xff80000027c37808 */ /* 0x000fe40003000000 */
[----:B------:R-:W-:Y:S02]  /*4640*/  FMNMX.FTZ R5, R101, R5, !PT ;  /* 0x0000000565057209 */ /* 0x000fe40007810000 */
[----:B------:R-:W-:Y:S02]  /*4650*/  FMNMX.FTZ R4, R210, R4, !PT ;  /* 0x00000004d2047209 */ /* 0x000fe40007810000 */
[----:B------:R-:W-:Y:S02]  /*4660*/  ISETP.GT.AND P0, PT, R0, 0x38, PT ;  /* 0x000000380000780c */ /* 0x000fe40003f04270 */
[----:B------:R-:W-:Y:S01]  /*4670*/  FSEL R197, R38, -INF , P1 ;  /* 0xff80000026c57808 */ /* 0x000fe20000800000 */
[----:B-1----:R-:W-:-:S04]  /*4680*/  FFMA.FTZ R2, R22, c[0x0][0x2d0], -R12 ;  /* 0x0000b40016027a23 */ /* 0x002fc8000001080c */
[----:B------:R1:W-:Y:S01]  /*4690*/  MUFU.EX2 R246, R2 ;  /* 0x0000000200f67308 */ /* 0x0003e20000000800 */
[----:B------:R-:W2:Y:S01]  /*46a0*/  SHFL.BFLY PT, R6, R4, 0x2, 0x1f ;  /* 0x0c401f0004067f89 */ /* 0x000ea200000e0000 */
[----:B------:R-:W-:Y:S02]  /*46b0*/  ISETP.GT.AND P1, PT, R0, 0x39, PT ;  /* 0x000000390000780c */ /* 0x000fe40003f24270 */
[----:B------:R-:W-:Y:S02]  /*46c0*/  FSEL R198, R37, -INF , P0 ;  /* 0xff80000025c67808 */ /* 0x000fe40000000000 */
[----:B------:R-:W-:Y:S02]  /*46d0*/  FSEL R201, R36, -INF , P1 ;  /* 0xff80000024c97808 */ /* 0x000fe40000800000 */
[----:B-1----:R-:W-:-:S04]  /*46e0*/  FMNMX.FTZ R2, R195, R5, !PT ;  /* 0x00000005c3027209 */ /* 0x002fc80007810000 */
[----:B------:R-:W-:-:S04]  /*46f0*/  FMNMX.FTZ R2, R197, R2, !PT ;  /* 0x00000002c5027209 */ /* 0x000fc80007810000 */
[----:B------:R-:W-:-:S04]  /*4700*/  FMNMX.FTZ R2, R198, R2, !PT ;  /* 0x00000002c6027209 */ /* 0x000fc80007810000 */
[----:B------:R-:W-:Y:S01]  /*4710*/  FMNMX.FTZ R2, R201, R2, !PT ;  /* 0x00000002c9027209 */ /* 0x000fe20007810000 */
[----:B------:R-:W-:-:S04]  /*4720*/  FFMA.FTZ R0, R24, c[0x0][0x2d0], -R12 ;  /* 0x0000b40018007a23 */ /* 0x000fc8000001080c */
[----:B------:R-:W1:Y:S01]  /*4730*/  SHFL.BFLY PT, R5, R2, 0x2, 0x1f ;  /* 0x0c401f0002057f89 */ /* 0x000e6200000e0000 */
[----:B------:R2:W-:Y:S02]  /*4740*/  MUFU.EX2 R244, R0 ;  /* 0x0000000000f47308 */ /* 0x0005e40000000800 */
[----:B--2---:R-:W-:-:S06]  /*4750*/  FFMA.FTZ R0, R20, c[0x0][0x2d0], -R3 ;  /* 0x0000b40014007a23 */ /* 0x004fcc0000010803 */
[----:B------:R2:W-:Y:S02]  /*4760*/  MUFU.EX2 R240, R0 ;  /* 0x0000000000f07308 */ /* 0x0005e40000000800 */
[----:B--2---:R-:W-:-:S05]  /*4770*/  FMNMX.FTZ R0, R4, R6, !PT ;  /* 0x0000000604007209 */ /* 0x004fca0007810000 */
[----:B------:R-:W2:Y:S01]  /*4780*/  SHFL.BFLY PT, R6, R0, 0x1, 0x1f ;  /* 0x0c201f0000067f89 */ /* 0x000ea200000e0000 */
[----:B-1----:R-:W-:-:S05]  /*4790*/  FMNMX.FTZ R2, R2, R5, !PT ;  /* 0x0000000502027209 */ /* 0x002fca0007810000 */
[----:B------:R-:W1:Y:S01]  /*47a0*/  SHFL.BFLY PT, R13, R2, 0x1, 0x1f ;  /* 0x0c201f00020d7f89 */ /* 0x000e6200000e0000 */
[----:B------:R-:W-:Y:S01]  /*47b0*/  FFMA.FTZ R4, R21, c[0x0][0x2d0], -R3 ;  /* 0x0000b40015047a23 */ /* 0x000fe20000010803 */
[----:B------:R-:W-:Y:S02]  /*47c0*/  F2FP.BF16.PACK_AB R8, R159, R179 ;  /* 0x000000b39f08723e */ /* 0x000fe400000010ff */
[----:B----4-:R-:W-:Y:S01]  /*47d0*/  F2FP.BF16.PACK_AB R10, R178, R252 ;  /* 0x000000fcb20a723e */ /* 0x010fe200000010ff */
[----:B------:R4:W1:Y:S01]  /*47e0*/  MUFU.EX2 R241, R4 ;  /* 0x0000000400f17308 */ /* 0x0008620000000800 */
[----:B------:R-:W-:Y:S02]  /*47f0*/  F2FP.BF16.PACK_AB R9, R249, R251 ;  /* 0x000000fbf909723e */ /* 0x000fe400000010ff */
[----:B---3--:R-:W-:Y:S02]  /*4800*/  F2FP.BF16.PACK_AB R11, R250, R248 ;  /* 0x000000f8fa0b723e */ /* 0x008fe400000010ff */
[----:B--2---:R-:W-:-:S04]  /*4810*/  FMNMX.FTZ R105, R0, R6, !PT ;  /* 0x0000000600697209 */ /* 0x004fc80007810000 */
[C---:B------:R-:W-:Y:S01]  /*4820*/  FSETP.NEU.FTZ.AND P0, PT, R105.reuse, -INF , PT ;  /* 0xff8000006900780b */ /* 0x040fe20003f1d000 */
[----:B------:R-:W-:Y:S02]  /*4830*/  FMUL.FTZ R0, R105, c[0x0][0x2d0] ;  /* 0x0000b40069007a20 */ /* 0x000fe40000410000 */
[----:B----4-:R-:W-:-:S03]  /*4840*/  FFMA.FTZ R4, R25, c[0x0][0x2d0], -R3 ;  /* 0x0000b40019047a23 */ /* 0x010fc60000010803 */
[----:B------:R-:W-:Y:S01]  /*4850*/  FSEL R0, R0, RZ, P0 ;  /* 0x000000ff00007208 */ /* 0x000fe20000000000 */
[----:B------:R2:W-:Y:S01]  /*4860*/  MUFU.EX2 R242, R4 ;  /* 0x0000000400f27308 */ /* 0x0005e20000000800 */
[----:B------:R-:W-:Y:S01]  /*4870*/  HMMA.16816.F32.BF16 R132, R8, R52, RZ ;  /* 0x000000340884723c */ /* 0x000fe200000418ff */
[----:B-1----:R-:W-:Y:S02]  /*4880*/  FMNMX.FTZ R104, R2, R13, !PT ;  /* 0x0000000d02687209 */ /* 0x002fe40007810000 */
[----:B------:R-:W-:-:S05]  /*4890*/  FFMA.FTZ R2, R35, c[0x0][0x2d0], -R0 ;  /* 0x0000b40023027a23 */ /* 0x000fca0000010800 */
[----:B------:R-:W-:Y:S01]  /*48a0*/  HMMA.16816.F32.BF16 R128, R8, R80, RZ ;  /* 0x000000500880723c */ /* 0x000fe200000418ff */
[----:B------:R1:W-:Y:S01]  /*48b0*/  MUFU.EX2 R236, R2 ;  /* 0x0000000200ec7308 */ /* 0x0003e20000000800 */
[----:B--2---:R-:W-:-:S06]  /*48c0*/  FFMA.FTZ R4, R26, c[0x0][0x2d0], -R3 ;  /* 0x0000b4001a047a23 */ /* 0x004fcc0000010803 */
[----:B------:R-:W-:Y:S01]  /*48d0*/  HMMA.16816.F32.BF16 R120, R8, R92, RZ ;  /* 0x0000005c0878723c */ /* 0x000fe200000418ff */
[----:B------:R-:W-:-:S07]  /*48e0*/  FSETP.NEU.FTZ.AND P0, PT, R104, -INF , PT ;  /* 0xff8000006800780b */ /* 0x000fce0003f1d000 */
[----:B------:R-:W-:Y:S01]  /*48f0*/  HMMA.16816.F32.BF16 R108, R8, R112, RZ ;  /* 0x00000070086c723c */ /* 0x000fe200000418ff */
[----:B-1----:R-:W-:-:S07]  /*4900*/  FMUL.FTZ R2, R104, c[0x0][0x2d0] ;  /* 0x0000b40068027a20 */ /* 0x002fce0000410000 */
        /* <DEDUP_REMOVED lines=8> */
[----:B------:R-:W-:-:S04]  /*4990*/  FFMA.FTZ R8, R34, c[0x0][0x2d0], -R0 ;  /* 0x0000b40022087a23 */ /* 0x000fc80000010800 */
[----:B------:R1:W-:Y:S01]  /*49a0*/  MUFU.EX2 R239, R8 ;  /* 0x0000000800ef7308 */ /* 0x0003e20000000800 */
[----:B------:R-:W-:Y:S01]  /*49b0*/  FSEL R2, R2, RZ, P0 ;  /* 0x000000ff02027208 */ /* 0x000fe20000000000 */
[----:B-1----:R-:W-:-:S06]  /*49c0*/  FFMA.FTZ R8, R44, c[0x0][0x2d0], -R0 ;  /* 0x0000b4002c087a23 */ /* 0x002fcc0000010800 */
[----:B------:R1:W-:Y:S02]  /*49d0*/  MUFU.EX2 R237, R8 ;  /* 0x0000000800ed7308 */ /* 0x0003e40000000800 */
        /* <DEDUP_REMOVED lines=9> */
[----:B------:R1:W-:Y:S08]  /*4a70*/  MUFU.EX2 R209, R8 ;  /* 0x0000000800d17308 */ /* 0x0003f00000000800 */
[----:B------:R-:W2:Y:S01]  /*4a80*/  MUFU.EX2 R243, R4 ;  /* 0x0000000400f37308 */ /* 0x000ea20000000800 */
[----:B-1----:R-:W-:-:S07]  /*4a90*/  FFMA.FTZ R8, R46, c[0x0][0x2d0], -R0 ;  /* 0x0000b4002e087a23 */ /* 0x002fce0000010800 */
[----:B------:R1:W-:Y:S02]  /*4aa0*/  MUFU.EX2 R200, R8 ;  /* 0x0000000800c87308 */ /* 0x0003e40000000800 */
[----:B-1----:R-:W-:-:S06]  /*4ab0*/  FFMA.FTZ R8, R47, c[0x0][0x2d0], -R0 ;  /* 0x0000b4002f087a23 */ /* 0x002fcc0000010800 */
[----:B------:R1:W3:Y:S01]  /*4ac0*/  MUFU.EX2 R204, R8 ;  /* 0x0000000800cc7308 */ /* 0x0002e20000000800 */
[----:B------:R-:W-:Y:S02]  /*4ad0*/  F2FP.BF16.PACK_AB R4, R247, R245 ;  /* 0x000000f5f704723e */ /* 0x000fe400000010ff */
[----:B------:R-:W-:Y:S01]  /*4ae0*/  F2FP.BF16.PACK_AB R5, R241, R240 ;  /* 0x000000f0f105723e */ /* 0x000fe200000010ff */
[----:B-1----:R-:W-:-:S04]  /*4af0*/  FFMA.FTZ R8, R49, c[0x0][0x2d0], -R0 ;  /* 0x0000b40031087a23 */ /* 0x002fc80000010800 */
[----:B------:R1:W-:Y:S01]  /*4b00*/  MUFU.EX2 R203, R8 ;  /* 0x0000000800cb7308 */ /* 0x0003e20000000800 */
[----:B------:R-:W-:Y:S02]  /*4b10*/  F2FP.BF16.PACK_AB R6, R244, R246 ;  /* 0x000000f6f406723e */ /* 0x000fe400000010ff */
[----:B--2---:R-:W-:Y:S01]  /*4b20*/  F2FP.BF16.PACK_AB R7, R243, R242 ;  /* 0x000000f2f307723e */ /* 0x004fe200000010ff */
[----:B-1----:R-:W-:-:S04]  /*4b30*/  FFMA.FTZ R8, R50, c[0x0][0x2d0], -R0 ;  /* 0x0000b40032087a23 */ /* 0x002fc80000010800 */
[----:B------:R1:W-:Y:S02]  /*4b40*/  MUFU.EX2 R202, R8 ;  /* 0x0000000800ca7308 */ /* 0x0003e40000000800 */
[----:B------:R-:W-:Y:S01]  /*4b50*/  HMMA.16816.F32.BF16 R148, R4, R56, R128 ;  /* 0x000000380494723c */ /* 0x000fe20000041880 */
[----:B------:R-:W-:Y:S02]  /*4b60*/  IMAD.MOV.U32 R15, RZ, RZ, R152 ;  /* 0x000000ffff0f7224 */ /* 0x000fe400078e0098 */
[----:B------:R-:W-:Y:S02]  /*4b70*/  IMAD.MOV.U32 R14, RZ, RZ, R159 ;  /* 0x000000ffff0e7224 */ /* 0x000fe400078e009f */
[----:B-1----:R-:W-:-:S04]  /*4b80*/  FFMA.FTZ R8, R48, c[0x0][0x2d0], -R2 ;  /* 0x0000b40030087a23 */ /* 0x002fc80000010802 */
[----:B------:R1:W-:Y:S01]  /*4b90*/  MUFU.EX2 R187, R8 ;  /* 0x0000000800bb7308 */ /* 0x0003e20000000800 */
[C---:B------:R-:W-:Y:S08]  /*4ba0*/  HMMA.16816.F32.BF16 R188, R4.reuse, R60, R120 ;  /* 0x0000003c04bc723c */ /* 0x040ff00000041878 */
[----:B------:R-:W-:Y:S01]  /*4bb0*/  HMMA.16816.F32.BF16 R132, R4, R64, R132 ;  /* 0x000000400484723c */ /* 0x000fe20000041884 */
[----:B-1----:R-:W-:-:S07]  /*4bc0*/  FFMA.FTZ R8, R72, c[0x0][0x2d0], -R2 ;  /* 0x0000b40048087a23 */ /* 0x002fce0000010802 */
[C---:B------:R-:W-:Y:S01]  /*4bd0*/  HMMA.16816.F32.BF16 R164, R4.reuse, R68, R108 ;  /* 0x0000004404a4723c */ /* 0x040fe2000004186c */
[----:B------:R1:W2:Y:S07]  /*4be0*/  MUFU.EX2 R194, R8 ;  /* 0x0000000800c27308 */ /* 0x0002ae0000000800 */
[C---:B------:R-:W-:Y:S08]  /*4bf0*/  HMMA.16816.F32.BF16 R180, R4.reuse, R76, R96 ;  /* 0x0000004c04b4723c */ /* 0x040ff00000041860 */
[----:B------:R-:W-:Y:S01]  /*4c00*/  HMMA.16816.F32.BF16 R172, R4, R88, R84 ;  /* 0x0000005804ac723c */ /* 0x000fe20000041854 */
[----:B-1----:R-:W-:-:S07]  /*4c10*/  FFMA.FTZ R8, R73, c[0x0][0x2d0], -R2 ;  /* 0x0000b40049087a23 */ /* 0x002fce0000010802 */
[C---:B------:R-:W-:Y:S01]  /*4c20*/  HMMA.16816.F32.BF16 R120, R4.reuse, R66, R40 ;  /* 0x000000420478723c */ /* 0x040fe20000041828 */
[----:B------:R1:W-:Y:S07]  /*4c30*/  MUFU.EX2 R193, R8 ;  /* 0x0000000800c17308 */ /* 0x0003ee0000000800 */
[C---:B------:R-:W-:Y:S08]  /*4c40*/  HMMA.16816.F32.BF16 R160, R4.reuse, R58, R36 ;  /* 0x0000003a04a0723c */ /* 0x040ff00000041824 */
[----:B------:R-:W-:Y:S01]  /*4c50*/  HMMA.16816.F32.BF16 R152, R4, R62, R28 ;  /* 0x0000003e0498723c */ /* 0x000fe2000004181c */
[----:B-1----:R-:W-:-:S07]  /*4c60*/  FFMA.FTZ R8, R74, c[0x0][0x2d0], -R2 ;  /* 0x0000b4004a087a23 */ /* 0x002fce0000010802 */
[C---:B------:R-:W-:Y:S08]  /*4c70*/  HMMA.16816.F32.BF16 R168, R4.reuse, R70, R24 ;  /* 0x0000004604a8723c */ /* 0x040ff00000041818 */
[C---:B------:R-:W-:Y:S08]  /*4c80*/  HMMA.16816.F32.BF16 R156, R4.reuse, R78, R20 ;  /* 0x0000004e049c723c */ /* 0x040ff00000041814 */
[----:B------:R-:W-:Y:S07]  /*4c90*/  HMMA.16816.F32.BF16 R128, R4, R90, R16 ;  /* 0x0000005a0480723c */ /* 0x000fee0000041810 */
[----:B------:R-:W-:-:S02]  /*4ca0*/  F2FP.BF16.PACK_AB R4, R236, R239 ;  /* 0x000000efec04723e */ /* 0x000fc400000010ff */
[----:B------:R-:W-:Y:S02]  /*4cb0*/  F2FP.BF16.PACK_AB R6, R235, R237 ;  /* 0x000000edeb06723e */ /* 0x000fe400000010ff */
[----:B------:R-:W-:Y:S02]  /*4cc0*/  F2FP.BF16.PACK_AB R5, R205, R211 ;  /* 0x000000d3cd05723e */ /* 0x000fe400000010ff */
[----:B------:R-:W-:Y:S01]  /*4cd0*/  F2FP.BF16.PACK_AB R7, R209, R207 ;  /* 0x000000cfd107723e */ /* 0x000fe200000010ff */
[----:B------:R1:W4:Y:S06]  /*4ce0*/  MUFU.EX2 R192, R8 ;  /* 0x0000000800c07308 */ /* 0x00032c0000000800 */
[C---:B------:R-:W-:Y:S08]  /*4cf0*/  HMMA.16816.F32.BF16 R44, R4.reuse, R52, RZ ;  /* 0x00000034042c723c */ /* 0x040ff000000418ff */
[----:B------:R-:W-:Y:S01]  /*4d00*/  HMMA.16816.F32.BF16 R28, R4, R92, RZ ;  /* 0x0000005c041c723c */ /* 0x000fe200000418ff */
[----:B-1----:R-:W-:-:S04]  /*4d10*/  FFMA.FTZ R8, R100, c[0x0][0x2d0], -R0 ;  /* 0x0000b40064087a23 */ /* 0x002fc80000010800 */
[----:B------:R1:W-:Y:S03]  /*4d20*/  MUFU.EX2 R186, R8 ;  /* 0x0000000800ba7308 */ /* 0x0003e60000000800 */
[C---:B------:R-:W-:Y:S08]  /*4d30*/  HMMA.16816.F32.BF16 R32, R4.reuse, R80, RZ ;  /* 0x000000500420723c */ /* 0x040ff000000418ff */
[----:B------:R-:W-:Y:S01]  /*4d40*/  HMMA.16816.F32.BF16 R24, R4, R124, RZ ;  /* 0x0000007c0418723c */ /* 0x000fe200000418ff */
[----:B-1----:R-:W-:-:S07]  /*4d50*/  FFMA.FTZ R8, R139, c[0x0][0x2d0], -R12 ;  /* 0x0000b4008b087a23 */ /* 0x002fce000001080c */
[C---:B------:R-:W-:Y:S01]  /*4d60*/  HMMA.16816.F32.BF16 R48, R4.reuse, R82, RZ ;  /* 0x000000520430723c */ /* 0x040fe200000418ff */
[----:B------:R1:W-:Y:S07]  /*4d70*/  MUFU.EX2 R185, R8 ;  /* 0x0000000800b97308 */ /* 0x0003ee0000000800 */
        /* <DEDUP_REMOVED lines=8> */
[C---:B------:R-:W-:Y:S08]  /*4e00*/  HMMA.16816.F32.BF16 R72, R4.reuse, R118, RZ ;  /* 0x000000760448723c */ /* 0x040ff000000418ff */
[----:B------:R-:W-:Y:S07]  /*4e10*/  HMMA.16816.F32.BF16 R80, R4, R126, RZ ;  /* 0x0000007e0450723c */ /* 0x000fee00000418ff */
[----:B---3--:R-:W-:-:S02]  /*4e20*/  F2FP.BF16.PACK_AB R4, R204, R200 ;  /* 0x000000c8cc04723e */ /* 0x008fc400000010ff */
[----:B--2---:R-:W-:Y:S02]  /*4e30*/  F2FP.BF16.PACK_AB R5, R194, R187 ;  /* 0x000000bbc205723e */ /* 0x004fe400000010ff */
[----:B------:R-:W-:Y:S02]  /*4e40*/  F2FP.BF16.PACK_AB R6, R202, R203 ;  /* 0x000000cbca06723e */ /* 0x000fe400000010ff */
[----:B----4-:R-:W-:-:S07]  /*4e50*/  F2FP.BF16.PACK_AB R7, R192, R193 ;  /* 0x000000c1c007723e */ /* 0x010fce00000010ff */
[C---:B------:R-:W-:Y:S07]  /*4e60*/  HMMA.16816.F32.BF16 R124, R4.reuse, R64, R44 ;  /* 0x00000040047c723c */ /* 0x040fee000004182c */
[----:B------:R-:W-:Y:S02]  /*4e70*/  IMAD.MOV.U32 R64, RZ, RZ, R179 ;  /* 0x000000ffff407224 */ /* 0x000fe400078e00b3 */
[----:B------:R1:W-:Y:S01]  /*4e80*/  MUFU.EX2 R179, R8 ;  /* 0x0000000800b37308 */ /* 0x0003e20000000800 */
[C---:B------:R-:W-:Y:S01]  /*4e90*/  HMMA.16816.F32.BF16 R108, R4.reuse, R60, R28 ;  /* 0x0000003c046c723c */ /* 0x040fe2000004181c */
[----:B------:R-:W-:Y:S06]  /*4ea0*/  LDSM.16.MT88.4 R28, [R214+0x800] ;  /* 0x00080000d61c783b */ /* 0x000fec0000004200 */
[----:B------:R-:W-:Y:S01]  /*4eb0*/  IMAD.MOV.U32 R61, RZ, RZ, R178 ;  /* 0x000000ffff3d7224 */ /* 0x000fe200078e00b2 */
[----:B------:R-:W-:Y:S01]  /*4ec0*/  HMMA.16816.F32.BF16 R112, R4, R56, R32 ;  /* 0x000000380470723c */ /* 0x000fe20000041820 */
[----:B------:R-:W2:Y:S01]  /*4ed0*/  LDSM.16.MT88.4 R32, [R213+0x800] ;  /* 0x00080000d520783b */ /* 0x000ea20000004200 */
[----:B-1----:R-:W-:-:S04]  /*4ee0*/  FFMA.FTZ R8, R146, c[0x0][0x2d0], -R12 ;  /* 0x0000b40092087a23 */ /* 0x002fc8000001080c */
[----:B------:R1:W-:Y:S01]  /*4ef0*/  MUFU.EX2 R178, R8 ;  /* 0x0000000800b27308 */ /* 0x0003e20000000800 */
[----:B------:R-:W-:Y:S01]  /*4f00*/  IMAD.MOV.U32 R60, RZ, RZ, R177 ;  /* 0x000000ffff3c7224 */ /* 0x000fe200078e00b1 */
[----:B------:R-:W-:Y:S01]  /*4f10*/  HMMA.16816.F32.BF16 R84, R4, R88, R24 ;  /* 0x000000580454723c */ /* 0x000fe20000041818 */
[----:B------:R-:W3:Y:S01]  /*4f20*/  LDSM.16.MT88.4 R24, [R213+0x1800] ;  /* 0x00180000d518783b */ /* 0x000ee20000004200 */
[----:B-1----:R-:W-:-:S06]  /*4f30*/  FFMA.FTZ R8, R138, c[0x0][0x2d0], -R3 ;  /* 0x0000b4008a087a23 */ /* 0x002fcc0000010803 */
[C---:B------:R-:W-:Y:S01]  /*4f40*/  HMMA.16816.F32.BF16 R92, R4.reuse, R68, R20 ;  /* 0x00000044045c723c */ /* 0x040fe20000041814 */
[----:B------:R-:W-:Y:S01]  /*4f50*/  FFMA.FTZ R13, R140, c[0x0][0x2d0], -R0 ;  /* 0x0000b4008c0d7a23 */ /* 0x000fe20000010800 */
[----:B------:R-:W1:Y:S01]  /*4f60*/  LDSM.16.MT88.4 R20, [R214+0x1800] ;  /* 0x00180000d614783b */ /* 0x000e620000004200 */
[----:B------:R4:W-:Y:S04]  /*4f70*/  MUFU.EX2 R177, R8 ;  /* 0x0000000800b17308 */ /* 0x0009e80000000800 */
[----:B-----5:R-:W-:Y:S01]  /*4f80*/  IMAD.MOV.U32 R69, RZ, RZ, R176 ;  /* 0x000000ffff457224 */ /* 0x020fe200078e00b0 */
[----:B------:R-:W-:Y:S01]  /*4f90*/  HMMA.16816.F32.BF16 R52, R4, R66, R52 ;  /* 0x000000420434723c */ /* 0x000fe20000041834 */
[----:B----4-:R-:W-:-:S04]  /*4fa0*/  FFMA.FTZ R8, R141, c[0x0][0x2d0], -R3 ;  /* 0x0000b4008d087a23 */ /* 0x010fc80000010803 */
[----:B------:R4:W1:Y:S02]  /*4fb0*/  MUFU.EX2 R176, R8 ;  /* 0x0000000800b07308 */ /* 0x0008640000000800 */
[----:B----4-:R-:W-:-:S06]  /*4fc0*/  FFMA.FTZ R8, R144, c[0x0][0x2d0], -R3 ;  /* 0x0000b40090087a23 */ /* 0x010fcc0000010803 */
[----:B------:R4:W-:Y:S01]  /*4fd0*/  MUFU.EX2 R67, R8 ;  /* 0x0000000800437308 */ /* 0x0009e20000000800 */
[----:B------:R-:W-:Y:S01]  /*4fe0*/  HMMA.16816.F32.BF16 R56, R4, R58, R48 ;  /* 0x0000003a0438723c */ /* 0x000fe20000041830 */
[----:B----4-:R-:W-:-:S06]  /*4ff0*/  FFMA.FTZ R8, R147, c[0x0][0x2d0], -R3 ;  /* 0x0000b40093087a23 */ /* 0x010fcc0000010803 */
[----:B------:R4:W1:Y:S01]  /*5000*/  MUFU.EX2 R100, R8 ;  /* 0x0000000800647308 */ /* 0x0008620000000800 */
[C---:B------:R-:W-:Y:S01]  /*5010*/  HMMA.16816.F32.BF16 R96, R4.reuse, R76, R16 ;  /* 0x0000004c0460723c */ /* 0x040fe20000041810 */
[----:B------:R-:W2:Y:S07]  /*5020*/  LDSM.16.MT88.4 R16, [R213+0x2800] ;  /* 0x00280000d510783b */ /* 0x000eae0000004200 */
[C---:B------:R-:W-:Y:S01]  /*5030*/  HMMA.16816.F32.BF16 R40, R4.reuse, R62, R40 ;  /* 0x0000003e0428723c */ /* 0x040fe20000041828 */
[----:B------:R1:W-:Y:S01]  /*5040*/  MUFU.EX2 R65, R13 ;  /* 0x0000000d00417308 */ /* 0x0003e20000000800 */
[----:B----4-:R-:W4:Y:S06]  /*5050*/  LDSM.16.MT88.4 R8, [R214+0x2800] ;  /* 0x00280000d608783b */ /* 0x010f2c0000004200 */
[C---:B------:R-:W-:Y:S08]  /*5060*/  HMMA.16816.F32.BF16 R36, R4.reuse, R70, R36 ;  /* 0x000000460424723c */ /* 0x040ff00000041824 */
[----:B------:R-:W-:Y:S01]  /*5070*/  HMMA.16816.F32.BF16 R44, R4, R78, R72 ;  /* 0x0000004e042c723c */ /* 0x000fe20000041848 */
[----:B-1----:R-:W-:-:S02]  /*5080*/  FFMA.FTZ R13, R143, c[0x0][0x2d0], -R0 ;  /* 0x0000b4008f0d7a23 */ /* 0x002fc40000010800 */
[----:B------:R-:W-:Y:S05]  /*5090*/  LDSM.16.MT88.4 R140, [R214+0xc00] ;  /* 0x000c0000d68c783b */ /* 0x000fea0000004200 */
[----:B------:R-:W-:Y:S01]  /*50a0*/  HMMA.16816.F32.BF16 R48, R4, R90, R80 ;  /* 0x0000005a0430723c */ /* 0x000fe20000041850 */
[----:B------:R1:W-:Y:S01]  /*50b0*/  MUFU.EX2 R66, R13 ;  /* 0x0000000d00427308 */ /* 0x0003e20000000800 */
[----:B------:R-:W-:Y:S05]  /*50c0*/  LDSM.16.MT88.4 R80, [R213+0x2c00] ;  /* 0x002c0000d550783b */ /* 0x000fea0000004200 */
[----:B------:R-:W-:Y:S01]  /*50d0*/  FFMA.FTZ R4, R137, c[0x0][0x2d0], -R0 ;  /* 0x0000b40089047a23 */ /* 0x000fe20000010800 */
[----:B------:R-:W-:-:S02]  /*50e0*/  F2FP.BF16.PACK_AB R5, R176, R177 ;  /* 0x000000b1b005723e */ /* 0x000fc400000010ff */
[----:B------:R-:W-:Y:S01]  /*50f0*/  F2FP.BF16.PACK_AB R6, R178, R179 ;  /* 0x000000b3b206723e */ /* 0x000fe200000010ff */
[----:B------:R2:W2:Y:S01]  /*5100*/  MUFU.EX2 R63, R4 ;  /* 0x00000004003f7308 */ /* 0x0004a20000000800 */
[----:B------:R-:W-:Y:S01]  /*5110*/  F2FP.BF16.PACK_AB R7, R100, R67 ;  /* 0x000000436407723e */ /* 0x000fe200000010ff */
[----:B-1----:R-:W-:Y:S02]  /*5120*/  FFMA.FTZ R13, R106, c[0x0][0x2d0], -R2 ;  /* 0x0000b4006a0d7a23 */ /* 0x002fe40000010802 */
[----:B------:R-:W-:-:S04]  /*5130*/  IMAD.MOV.U32 R106, RZ, RZ, R60 ;  /* 0x000000ffff6a7224 */ /* 0x000fc800078e003c */
[----:B------:R1:W-:Y:S01]  /*5140*/  MUFU.EX2 R60, R13 ;  /* 0x0000000d003c7308 */ /* 0x0003e20000000800 */
[----:B--2---:R-:W-:-:S07]  /*5150*/  F2FP.BF16.PACK_AB R4, R184, R185 ;  /* 0x000000b9b804723e */ /* 0x004fce00000010ff */
[----:B------:R-:W-:Y:S01]  /*5160*/  HMMA.16816.F32.BF16 R116, R4, R32, R132 ;  /* 0x000000200474723c */ /* 0x000fe20000041884 */
[----:B-1----:R-:W-:-:S07]  /*5170*/  FFMA.FTZ R13, R136, c[0x0][0x2d0], -R2 ;  /* 0x0000b400880d7a23 */ /* 0x002fce0000010802 */
[C---:B------:R-:W-:Y:S08]  /*5180*/  HMMA.16816.F32.BF16 R132, R4.reuse, R28, R148 ;  /* 0x0000001c0484723c */ /* 0x040ff00000041894 */
[----:B---3--:R-:W-:Y:S07]  /*5190*/  HMMA.16816.F32.BF16 R148, R4, R24, R188 ;  /* 0x000000180494723c */ /* 0x008fee00000418bc */
[----:B------:R-:W-:-:S02]  /*51a0*/  IMAD.MOV.U32 R190, RZ, RZ, R61 ;  /* 0x000000ffffbe7224 */ /* 0x000fc400078e003d */
[----:B------:R1:W2:Y:S01]  /*51b0*/  MUFU.EX2 R61, R13 ;  /* 0x0000000d003d7308 */ /* 0x0002a20000000800 */
[----:B------:R-:W-:Y:S02]  /*51c0*/  IMAD.MOV.U32 R189, RZ, RZ, R64 ;  /* 0x000000ffffbd7224 */ /* 0x000fe400078e0040 */
[----:B-1----:R-:W-:-:S05]  /*51d0*/  FFMA.FTZ R13, R107, c[0x0][0x2d0], -R2 ;  /* 0x0000b4006b0d7a23 */ /* 0x002fca0000010802 */
[----:B------:R1:W-:Y:S02]  /*51e0*/  MUFU.EX2 R62, R13 ;  /* 0x0000000d003e7308 */ /* 0x0003e40000000800 */
[----:B-1----:R-:W-:-:S06]  /*51f0*/  FFMA.FTZ R13, R101, c[0x0][0x2d0], -R2 ;  /* 0x0000b400650d7a23 */ /* 0x002fcc0000010802 */
[----:B------:R1:W3:Y:S01]  /*5200*/  MUFU.EX2 R64, R13 ;  /* 0x0000000d00407308 */ /* 0x0002e20000000800 */
[C---:B------:R-:W-:Y:S08]  /*5210*/  HMMA.16816.F32.BF16 R164, R4.reuse, R20, R164 ;  /* 0x0000001404a4723c */ /* 0x040ff000000418a4 */
[C---:B------:R-:W-:Y:S08]  /*5220*/  HMMA.16816.F32.BF16 R72, R4.reuse, R16, R180 ;  /* 0x000000100448723c */ /* 0x040ff000000418b4 */
[C---:B----4-:R-:W-:Y:S01]  /*5230*/  HMMA.16816.F32.BF16 R88, R4.reuse, R8, R172 ;  /* 0x000000080458723c */ /* 0x050fe200000418ac */
[----:B-1----:R-:W-:Y:S01]  /*5240*/  FFMA.FTZ R13, R231, c[0x0][0x2d0], -R12 ;  /* 0x0000b400e70d7a23 */ /* 0x002fe2000001080c */
[----:B------:R-:W-:Y:S06]  /*5250*/  LDSM.16.MT88.4 R172, [R214+0x1c00] ;  /* 0x001c0000d6ac783b */ /* 0x000fec0000004200 */
[C---:B------:R-:W-:Y:S08]  /*5260*/  HMMA.16816.F32.BF16 R120, R4.reuse, R34, R120 ;  /* 0x000000220478723c */ /* 0x040ff00000041878 */
[C---:B------:R-:W-:Y:S08]  /*5270*/  HMMA.16816.F32.BF16 R136, R4.reuse, R30, R160 ;  /* 0x0000001e0488723c */ /* 0x040ff000000418a0 */
[C---:B------:R-:W-:Y:S08]  /*5280*/  HMMA.16816.F32.BF16 R152, R4.reuse, R26, R152 ;  /* 0x0000001a0498723c */ /* 0x040ff00000041898 */
[C---:B------:R-:W-:Y:S08]  /*5290*/  HMMA.16816.F32.BF16 R168, R4.reuse, R22, R168 ;  /* 0x0000001604a8723c */ /* 0x040ff000000418a8 */
[C---:B------:R-:W-:Y:S08]  /*52a0*/  HMMA.16816.F32.BF16 R76, R4.reuse, R18, R156 ;  /* 0x00000012044c723c */ /* 0x040ff0000004189c */
[----:B------:R-:W-:Y:S01]  /*52b0*/  HMMA.16816.F32.BF16 R144, R4, R10, R128 ;  /* 0x0000000a0490723c */ /* 0x000fe20000041880 */
[----:B------:R-:W-:Y:S01]  /*52c0*/  IMAD.MOV.U32 R191, RZ, RZ, R69 ;  /* 0x000000ffffbf7224 */ /* 0x000fe200078e0045 */
[----:B------:R-:W-:Y:S05]  /*52d0*/  LDSM.16.MT88.4 R156, [R213+0x1c00] ;  /* 0x001c0000d59c783b */ /* 0x000fea0000004200 */
[----:B------:R-:W-:-:S02]  /*52e0*/  F2FP.BF16.PACK_AB R4, R63, R186 ;  /* 0x000000ba3f04723e */ /* 0x000fc400000010ff */
[----:B--2---:R-:W-:Y:S02]  /*52f0*/  F2FP.BF16.PACK_AB R5, R61, R60 ;  /* 0x0000003c3d05723e */ /* 0x004fe400000010ff */
[----:B------:R-:W-:Y:S02]  /*5300*/  F2FP.BF16.PACK_AB R6, R66, R65 ;  /* 0x000000414206723e */ /* 0x000fe400000010ff */
[----:B---3--:R-:W-:-:S07]  /*5310*/  F2FP.BF16.PACK_AB R7, R64, R62 ;  /* 0x0000003e4007723e */ /* 0x008fce00000010ff */
[C---:B------:R-:W-:Y:S01]  /*5320*/  HMMA.16816.F32.BF16 R128, R4.reuse, R28, R112 ;  /* 0x0000001c0480723c */ /* 0x040fe20000041870 */
[----:B------:R1:W-:Y:S07]  /*5330*/  MUFU.EX2 R28, R13 ;  /* 0x0000000d001c7308 */ /* 0x0003ee0000000800 */
[----:B------:R-:W-:Y:S01]  /*5340*/  HMMA.16816.F32.BF16 R56, R4, R30, R56 ;  /* 0x0000001e0438723c */ /* 0x000fe20000041838 */
[----:B-1----:R-:W-:-:S04]  /*5350*/  FFMA.FTZ R13, R233, c[0x0][0x2d0], -R12 ;  /* 0x0000b400e90d7a23 */ /* 0x002fc8000001080c */
[----:B------:R1:W2:Y:S03]  /*5360*/  MUFU.EX2 R30, R13 ;  /* 0x0000000d001e7308 */ /* 0x0002a60000000800 */
[----:B------:R-:W-:Y:S01]  /*5370*/  HMMA.16816.F32.BF16 R108, R4, R24, R108 ;  /* 0x00000018046c723c */ /* 0x000fe2000004186c */
[--C-:B-1----:R-:W-:Y:S02]  /*5380*/  FFMA.FTZ R13, R234, c[0x0][0x2d0], -R12.reuse ;  /* 0x0000b400ea0d7a23 */ /* 0x102fe4000001080c */
[----:B------:R-:W-:-:S04]  /*5390*/  FFMA.FTZ R12, R238, c[0x0][0x2d0], -R12 ;  /* 0x0000b400ee0c7a23 */ /* 0x000fc8000001080c */
[----:B------:R1:W-:Y:S01]  /*53a0*/  MUFU.EX2 R25, R12 ;  /* 0x0000000c00197308 */ /* 0x0003e20000000800 */
[----:B------:R-:W-:Y:S01]  /*53b0*/  HMMA.16816.F32.BF16 R160, R4, R20, R92 ;  /* 0x0000001404a0723c */ /* 0x000fe2000004185c */
[----:B-1----:R-:W-:-:S06]  /*53c0*/  FFMA.FTZ R12, R208, c[0x0][0x2d0], -R3 ;  /* 0x0000b400d00c7a23 */ /* 0x002fcc0000010803 */
[----:B------:R1:W-:Y:S01]  /*53d0*/  MUFU.EX2 R24, R12 ;  /* 0x0000000c00187308 */ /* 0x0003e20000000800 */
[----:B------:R-:W-:Y:S01]  /*53e0*/  HMMA.16816.F32.BF16 R44, R4, R18, R44 ;  /* 0x00000012042c723c */ /* 0x000fe2000004182c */
[----:B-1----:R-:W-:-:S06]  /*53f0*/  FFMA.FTZ R12, R229, c[0x0][0x2d0], -R3 ;  /* 0x0000b400e50c7a23 */ /* 0x002fcc0000010803 */
[----:B------:R1:W3:Y:S01]  /*5400*/  MUFU.EX2 R21, R12 ;  /* 0x0000000c00157308 */ /* 0x0002e20000000800 */
[----:B------:R-:W-:Y:S01]  /*5410*/  HMMA.16816.F32.BF16 R68, R4, R16, R96 ;  /* 0x000000100444723c */ /* 0x000fe20000041860 */
[--C-:B-1----:R-:W-:Y:S02]  /*5420*/  FFMA.FTZ R12, R230, c[0x0][0x2d0], -R3.reuse ;  /* 0x0000b400e60c7a23 */ /* 0x102fe40000010803 */
[----:B------:R-:W-:-:S04]  /*5430*/  FFMA.FTZ R3, R232, c[0x0][0x2d0], -R3 ;  /* 0x0000b400e8037a23 */ /* 0x000fc80000010803 */
[----:B------:R1:W-:Y:S02]  /*5440*/  MUFU.EX2 R20, R3 ;  /* 0x0000000300147308 */ /* 0x0003e40000000800 */
[----:B-1----:R-:W-:-:S06]  /*5450*/  FFMA.FTZ R3, R199, c[0x0][0x2d0], -R0 ;  /* 0x0000b400c7037a23 */ /* 0x002fcc0000010800 */
[----:B------:R1:W-:Y:S01]  /*5460*/  MUFU.EX2 R19, R3 ;  /* 0x0000000300137308 */ /* 0x0003e20000000800 */
[----:B------:R-:W-:Y:S01]  /*5470*/  HMMA.16816.F32.BF16 R36, R4, R22, R36 ;  /* 0x000000160424723c */ /* 0x000fe20000041824 */
[----:B-1----:R-:W-:-:S06]  /*5480*/  FFMA.FTZ R3, R196, c[0x0][0x2d0], -R0 ;  /* 0x0000b400c4037a23 */ /* 0x002fcc0000010800 */
[----:B------:R1:W-:Y:S01]  /*5490*/  MUFU.EX2 R16, R3 ;  /* 0x0000000300107308 */ /* 0x0003e20000000800 */
[----:B------:R-:W-:Y:S01]  /*54a0*/  HMMA.16816.F32.BF16 R180, R4, R32, R124 ;  /* 0x0000002004b4723c */ /* 0x000fe2000004187c */
[----:B------:R-:W-:-:S07]  /*54b0*/  IMAD.MOV.U32 R107, RZ, RZ, R15 ;  /* 0x000000ffff6b7224 */ /* 0x000fce00078e000f */
[C---:B------:R-:W-:Y:S01]  /*54c0*/  HMMA.16816.F32.BF16 R52, R4.reuse, R34, R52 ;  /* 0x000000220434723c */ /* 0x040fe20000041834 */
[----:B------:R-:W-:Y:S07]  /*54d0*/  MUFU.EX2 R22, R12 ;  /* 0x0000000c00167308 */ /* 0x000fee0000000800 */
[----:B------:R-:W-:Y:S01]  /*54e0*/  HMMA.16816.F32.BF16 R40, R4, R26, R40 ;  /* 0x0000001a0428723c */ /* 0x000fe20000041828 */
[--C-:B-1----:R-:W-:Y:S01]  /*54f0*/  FFMA.FTZ R3, R206, c[0x0][0x2d0], -R0.reuse ;  /* 0x0000b400ce037a23 */ /* 0x102fe20000010800 */
[----:B------:R-:W1:Y:S01]  /*5500*/  MUFU.EX2 R29, R13 ;  /* 0x0000000d001d7308 */ /* 0x000e620000000800 */
[----:B------:R-:W-:-:S05]  /*5510*/  FFMA.FTZ R0, R210, c[0x0][0x2d0], -R0 ;  /* 0x0000b400d2007a23 */ /* 0x000fca0000010800 */
[C---:B------:R-:W-:Y:S08]  /*5520*/  HMMA.16816.F32.BF16 R84, R4.reuse, R8, R84 ;  /* 0x000000080454723c */ /* 0x040ff00000041854 */
[----:B------:R-:W-:Y:S01]  /*5530*/  HMMA.16816.F32.BF16 R48, R4, R10, R48 ;  /* 0x0000000a0430723c */ /* 0x000fe20000041830 */
[----:B------:R4:W-:Y:S01]  /*5540*/  MUFU.EX2 R17, R0 ;  /* 0x0000000000117308 */ /* 0x0009e20000000800 */
[----:B------:R-:W1:Y:S01]  /*5550*/  LDSM.16.MT88.4 R4, [R214+0x2c00] ;  /* 0x002c0000d604783b */ /* 0x000e620000004200 */
[----:B------:R-:W-:Y:S01]  /*5560*/  IMAD.MOV.U32 R188, RZ, RZ, R14 ;  /* 0x000000ffffbc7224 */ /* 0x000fe200078e000e */
[----:B--2---:R-:W-:-:S02]  /*5570*/  F2FP.BF16.PACK_AB R92, R30, R28 ;  /* 0x0000001c1e5c723e */ /* 0x004fc400000010ff */
[----:B---3--:R-:W-:Y:S01]  /*5580*/  F2FP.BF16.PACK_AB R93, R21, R24 ;  /* 0x00000018155d723e */ /* 0x008fe200000010ff */
[----:B------:R-:W2:Y:S01]  /*5590*/  LDSM.16.MT88.4 R124, [R213+0xc00] ;  /* 0x000c0000d57c783b */ /* 0x000ea20000004200 */
[----:B----4-:R-:W-:-:S04]  /*55a0*/  FFMA.FTZ R0, R195, c[0x0][0x2d0], -R2 ;  /* 0x0000b400c3007a23 */ /* 0x010fc80000010802 */
[----:B------:R3:W-:Y:S02]  /*55b0*/  MUFU.EX2 R12, R0 ;  /* 0x00000000000c7308 */ /* 0x0007e40000000800 */
[----:B---3--:R-:W-:-:S06]  /*55c0*/  FFMA.FTZ R0, R197, c[0x0][0x2d0], -R2 ;  /* 0x0000b400c5007a23 */ /* 0x008fcc0000010802 */
[----:B------:R3:W4:Y:S02]  /*55d0*/  MUFU.EX2 R13, R0 ;  /* 0x00000000000d7308 */ /* 0x0007240000000800 */
[--C-:B---3--:R-:W-:Y:S02]  /*55e0*/  FFMA.FTZ R0, R198, c[0x0][0x2d0], -R2.reuse ;  /* 0x0000b400c6007a23 */ /* 0x108fe40000010802 */
[----:B------:R-:W-:-:S04]  /*55f0*/  FFMA.FTZ R2, R201, c[0x0][0x2d0], -R2 ;  /* 0x0000b400c9027a23 */ /* 0x000fc80000010802 */
[----:B------:R3:W-:Y:S08]  /*5600*/  MUFU.EX2 R15, R2 ;  /* 0x00000002000f7308 */ /* 0x0007f00000000800 */
[----:B------:R1:W-:Y:S01]  /*5610*/  MUFU.EX2 R14, R0 ;  /* 0x00000000000e7308 */ /* 0x0003e20000000800 */
[----:B---3--:R-:W-:-:S07]  /*5620*/  @P2 IMAD.HI.U32 R2, R107, c[0x0][0x2c8], RZ ;  /* 0x0000b2006b022a27 */ /* 0x008fce00078e00ff */
[----:B------:R3:W2:Y:S01]  /*5630*/  MUFU.EX2 R18, R3 ;  /* 0x0000000300127308 */ /* 0x0006a20000000800 */
[----:B-1----:R-:W-:Y:S01]  /*5640*/  IMAD.MOV.U32 R0, RZ, RZ, R107 ;  /* 0x000000ffff007224 */ /* 0x002fe200078e006b */
[----:B------:R-:W-:Y:S01]  /*5650*/  @P2 SHF.R.U32.HI R0, RZ, c[0x0][0x2cc], R2 ;  /* 0x0000b300ff002a19 */ /* 0x000fe20000011602 */
[----:B------:R-:W-:-:S05]  /*5660*/  IMAD.MOV.U32 R2, RZ, RZ, c[0x0][0x168] ;  /* 0x00005a00ff027624 */ /* 0x000fca00078e00ff */
[----:B------:R-:W-:-:S04]  /*5670*/  IADD3 R0, R0, c[0x0][0x1d0], -R2 ;  /* 0x0000740000007a10 */ /* 0x000fc80007ffe802 */
[----:B------:R-:W-:Y:S01]  /*5680*/  SHF.R.S32.HI R2, RZ, 0x1f, R0 ;  /* 0x0000001fff027819 */ /* 0x000fe20000011400 */
[----:B------:R-:W-:-:S03]  /*5690*/  FADD.FTZ R8, R211, R205 ;  /* 0x000000cdd3087221 */ /* 0x000fc60000010000 */
[----:B------:R-:W-:Y:S01]  /*56a0*/  LEA.HI R23, R2, R0, RZ, 0x6 ;  /* 0x0000000002177211 */ /* 0x000fe200078f30ff */
[----:B------:R-:W-:Y:S02]  /*56b0*/  FADD.FTZ R0, R239, R236 ;  /* 0x000000ecef007221 */ /* 0x000fe40000010000 */
[----:B---3--:R-:W-:Y:S01]  /*56c0*/  FADD.FTZ R3, R189, R188 ;  /* 0x000000bcbd037221 */ /* 0x008fe20000010000 */
[----:B------:R-:W-:Y:S01]  /*56d0*/  F2FP.BF16.PACK_AB R94, R25, R29 ;  /* 0x0000001d195e723e */ /* 0x000fe200000010ff */
[----:B------:R-:W-:Y:S01]  /*56e0*/  FADD.FTZ R2, R251, R249 ;  /* 0x000000f9fb027221 */ /* 0x000fe20000010000 */
[----:B------:R-:W-:Y:S01]  /*56f0*/  F2FP.BF16.PACK_AB R95, R20, R22 ;  /* 0x00000016145f723e */ /* 0x000fe200000010ff */
[----:B------:R-:W-:Y:S01]  /*5700*/  FADD.FTZ R0, R237, R0 ;  /* 0x00000000ed007221 */ /* 0x000fe20000010000 */
[----:B------:R-:W-:Y:S01]  /*5710*/  F2FP.BF16.PACK_AB R96, R16, R19 ;  /* 0x000000131060723e */ /* 0x000fe200000010ff */
[----:B------:R-:W-:Y:S01]  /*5720*/  FADD.FTZ R11, R207, R8 ;  /* 0x00000008cf0b7221 */ /* 0x000fe20000010000 */
[----:B----4-:R-:W-:-:S02]  /*5730*/  F2FP.BF16.PACK_AB R97, R13, R12 ;  /* 0x0000000c0d61723e */ /* 0x010fc400000010ff */
[----:B--2---:R-:W-:Y:S02]  /*5740*/  F2FP.BF16.PACK_AB R98, R17, R18 ;  /* 0x000000121162723e */ /* 0x004fe400000010ff */
[----:B------:R-:W-:Y:S01]  /*5750*/  F2FP.BF16.PACK_AB R99, R15, R14 ;  /* 0x0000000e0f63723e */ /* 0x000fe200000010ff */
[----:B------:R-:W-:Y:S02]  /*5760*/  FADD.FTZ R10, R252, R3 ;  /* 0x00000003fc0a7221 */ /* 0x000fe40000010000 */
[----:B------:R-:W-:Y:S02]  /*5770*/  FADD.FTZ R9, R248, R2 ;  /* 0x00000002f8097221 */ /* 0x000fe40000010000 */
[----:B------:R-:W-:Y:S02]  /*5780*/  FADD.FTZ R8, R235, R0 ;  /* 0x00000000eb087221 */ /* 0x000fe40000010000 */
[----:B------:R-:W-:Y:S01]  /*5790*/  FADD.FTZ R3, R209, R11 ;  /* 0x0000000bd1037221 */ /* 0x000fe20000010000 */
[----:B------:R-:W-:Y:S01]  /*57a0*/  HMMA.16816.F32.BF16 R88, R92, R4, R88 ;  /* 0x000000045c58723c */ /* 0x000fe20000041858 */
[----:B------:R-:W-:-:S02]  /*57b0*/  FADD.FTZ R2, R190, R10 ;  /* 0x0000000abe027221 */ /* 0x000fc40000010000 */
[----:B------:R-:W-:Y:S02]  /*57c0*/  FADD.FTZ R0, R250, R9 ;  /* 0x00000009fa007221 */ /* 0x000fe40000010000 */
[----:B------:R-:W-:-:S03]  /*57d0*/  FADD.FTZ R3, R187, R3 ;  /* 0x00000003bb037221 */ /* 0x000fc60000010000 */
[----:B------:R-:W-:Y:S01]  /*57e0*/  HMMA.16816.F32.BF16 R84, R96, R4, R84 ;  /* 0x000000046054723c */ /* 0x000fe20000041854 */
[----:B------:R-:W-:-:S06]  /*57f0*/  FADD.FTZ R3, R194, R3 ;  /* 0x00000003c2037221 */ /* 0x000fcc0000010000 */
        /* <DEDUP_REMOVED lines=33> */
[----:B------:R-:W-:Y:S01]  /*5a10*/  FADD.FTZ R4, R24, R5 ;  /* 0x0000000518047221 */ /* 0x000fe20000010000 */
[----:B------:R-:W-:Y:S01]  /*5a20*/  SHF.R.S32.HI R5, RZ, 0x6, R23 ;  /* 0x00000006ff057819 */ /* 0x000fe20000011417 */
[----:B------:R-:W-:Y:S02]  /*5a30*/  FADD.FTZ R3, R16, R3 ;  /* 0x0000000310037221 */ /* 0x000fe40000010000 */
[----:B------:R-:W-:Y:S01]  /*5a40*/  FADD.FTZ R2, R13, R2 ;  /* 0x000000020d027221 */ /* 0x000fe20000010000 */
[----:B------:R-:W-:Y:S01]  /*5a50*/  IMNMX R5, R106, R5, !PT ;  /* 0x000000056a057217 */ /* 0x000fe20007800200 */
[----:B------:R-:W-:Y:S01]  /*5a60*/  FADD.FTZ R0, R30, R0 ;  /* 0x000000001e007221 */ /* 0x000fe20000010000 */
[----:B------:R-:W-:Y:S01]  /*5a70*/  IADD3 R204, R191, -0x2, RZ ;  /* 0xfffffffebfcc7810 */ /* 0x000fe20007ffe0ff */
[----:B------:R-:W-:-:S02]  /*5a80*/  FADD.FTZ R4, R21, R4 ;  /* 0x0000000415047221 */ /* 0x000fc40000010000 */
[----:B------:R-:W-:Y:S02]  /*5a90*/  FADD.FTZ R3, R18, R3 ;  /* 0x0000000312037221 */ /* 0x000fe40000010000 */
[----:B------:R-:W-:Y:S01]  /*5aa0*/  FADD.FTZ R2, R14, R2 ;  /* 0x000000020e027221 */ /* 0x000fe20000010000 */
[----:B------:R1:W-:Y:S01]  /*5ab0*/  STL [R1+0x38], R5 ;  /* 0x0000380501007387 */ /* 0x0003e20000100800 */
[----:B------:R-:W-:Y:S01]  /*5ac0*/  FADD.FTZ R0, R29, R0 ;  /* 0x000000001d007221 */ /* 0x000fe20000010000 */
[----:B------:R-:W-:Y:S01]  /*5ad0*/  ISETP.GE.AND P0, PT, R204, R5, PT ;  /* 0x00000005cc00720c */ /* 0x000fe20003f06270 */
[----:B------:R-:W-:Y:S02]  /*5ae0*/  FADD.FTZ R4, R22, R4 ;  /* 0x0000000416047221 */ /* 0x000fe40000010000 */
[----:B-1----:R-:W-:Y:S02]  /*5af0*/  FADD.FTZ R5, R17, R3 ;  /* 0x0000000311057221 */ /* 0x002fe40000010000 */
[----:B------:R-:W-:-:S02]  /*5b00*/  FADD.FTZ R3, R15, R2 ;  /* 0x000000020f037221 */ /* 0x000fc40000010000 */
[----:B------:R-:W-:Y:S02]  /*5b10*/  FADD.FTZ R2, R25, R0 ;  /* 0x0000000019027221 */ /* 0x000fe40000010000 */
[----:B------:R-:W-:Y:S01]  /*5b20*/  FADD.FTZ R0, R20, R4 ;  /* 0x0000000414007221 */ /* 0x000fe20000010000 */
[----:B------:R1:W-:Y:S04]  /*5b30*/  STL [R1+0x20], R5 ;  /* 0x0000200501007387 */ /* 0x0003e80000100800 */
[----:B------:R1:W-:Y:S04]  /*5b40*/  STL [R1+0x24], R3 ;  /* 0x0000240301007387 */ /* 0x0003e80000100800 */
[----:B------:R1:W-:Y:S04]  /*5b50*/  STL [R1+0x2c], R0 ;  /* 0x00002c0001007387 */ /* 0x0003e80000100800 */
[----:B------:R1:W-:Y:S01]  /*5b60*/  STL [R1+0x28], R2 ;  /* 0x0000280201007387 */ /* 0x0003e20000100800 */
        /* <DEDUP_REMOVED lines=22> */
[----:B------:R-:W-:Y:S01]  /*5cd0*/  @!UPT UIADD3 URZ, URZ, URZ, URZ ;  /* 0x0000003f3f3ff290 */ /* 0x000fe2000fffe03f */
[----:B------:R-:W-:Y:S11]  /*5ce0*/  @!P0 BRA `(.L_x_1010) ;  /* 0x000047d000008947 */ /* 0x000ff60003800000 */
[----:B-1----:R-:W-:Y:S01]  /*5cf0*/  MOV R106, R104 ;  /* 0x00000068006a7202 */ /* 0x002fe20000000f00 */
[----:B------:R-:W-:Y:S01]  /*5d00*/  IMAD.MOV.U32 R108, RZ, RZ, R102 ;  /* 0x000000ffff6c7224 */ /* 0x000fe200078e0066 */
[----:B------:R-:W-:Y:S01]  /*5d10*/  MOV R100, R105 ;  /* 0x0000006900647202 */ /* 0x000fe20000000f00 */
[----:B------:R-:W-:Y:S01]  /*5d20*/  IMAD.MOV.U32 R229, RZ, RZ, R204 ;  /* 0x000000ffffe57224 */ /* 0x000fe200078e00cc */
[----:B------:R-:W-:-:S07]  /*5d30*/  MOV R107, R103 ;  /* 0x00000067006b7202 */ /* 0x000fce0000000f00 */
.L_x_1011:
[----:B------:R-:W2:Y:S01]  /*5d40*/  LDL R235, [R1+0x1c] ;  /* 0x00001c0001eb7983 */ /* 0x000ea20000100800 */
[----:B------:R-:W-:Y:S04]  /*5d50*/  DEPBAR.LE SB0, 0x0 ;  /* 0x000080000000791a */ /* 0x000fe80000000000 */
[----:B------:R-:W3:Y:S01]  /*5d60*/  LDL.64 R206, [R1+0x10] ;  /* 0x0000100001ce7983 */ /* 0x000ee20000100a00 */
[----:B------:R-:W-:Y:S05]  /*5d70*/  WARPSYNC 0xffffffff ;  /* 0xffffffff00007948 */ /* 0x000fea0003800000 */
[----:B------:R-:W4:Y:S04]  /*5d80*/  LDL R204, [R1+0x18] ;  /* 0x0000180001cc7983 */ /* 0x000f280000100800 */
[----:B------:R-:W3:Y:S04]  /*5d90*/  LDL R230, [R1+0x34] ;  /* 0x0000340001e67983 */ /* 0x000ee80000100800 */
[----:B------:R-:W-:Y:S08]  /*5da0*/  BAR.SYNC.DEFER_BLOCKING 0x0 ;  /* 0x0000000000007b1d */ /* 0x000ff00000010000 */
[----:B------:R-:W-:Y:S08]  /*5db0*/  LDSM.16.M88.4 R64, [R215] ;  /* 0x00000000d740783b */ /* 0x000ff00000000200 */
[----:B-1----:R-:W1:Y:S08]  /*5dc0*/  LDSM.16.M88.4 R16, [R212] ;  /* 0x00000000d410783b */ /* 0x002e700000000200 */
[----:B------:R-:W1:Y:S08]  /*5dd0*/  LDSM.16.M88.4 R60, [R215+0x1000] ;  /* 0x00100000d73c783b */ /* 0x000e700000000200 */
[----:B------:R-:W1:Y:S08]  /*5de0*/  LDSM.16.M88.4 R32, [R212+0x400] ;  /* 0x00040000d420783b */ /* 0x000e700000000200 */
[----:B------:R-:W1:Y:S08]  /*5df0*/  LDSM.16.M88.4 R48, [R212+0x800] ;  /* 0x00080000d430783b */ /* 0x000e700000000200 */
[----:B------:R-:W2:Y:S01]  /*5e00*/  LDSM.16.M88.4 R176, [R212+0xc00] ;  /* 0x000c0000d4b0783b */ /* 0x000ea20000000200 */
[-C--:B-1----:R-:W-:Y:S07]  /*5e10*/  HMMA.16816.F32.BF16 R4, R64, R16.reuse, RZ ;  /* 0x000000104004723c */ /* 0x082fee00000418ff */
[----:B------:R-:W-:Y:S01]  /*5e20*/  LDSM.16.M88.4 R180, [R216] ;  /* 0x00000000d8b4783b */ /* 0x000fe20000000200 */
[C---:B------:R-:W-:Y:S07]  /*5e30*/  HMMA.16816.F32.BF16 R8, R60.reuse, R16, RZ ;  /* 0x000000103c08723c */ /* 0x040fee00000418ff */
[----:B------:R-:W1:Y:S01]  /*5e40*/  LDSM.16.M88.4 R184, [R217] ;  /* 0x00000000d9b8783b */ /* 0x000e620000000200 */
[-C--:B------:R-:W-:Y:S07]  /*5e50*/  HMMA.16816.F32.BF16 R12, R60, R18.reuse, RZ ;  /* 0x000000123c0c723c */ /* 0x080fee00000418ff */
[----:B------:R-:W1:Y:S01]  /*5e60*/  LDSM.16.M88.4 R188, [R216+0x1000] ;  /* 0x00100000d8bc783b */ /* 0x000e620000000200 */
[C---:B------:R-:W-:Y:S07]  /*5e70*/  HMMA.16816.F32.BF16 R16, R64.reuse, R18, RZ ;  /* 0x000000124010723c */ /* 0x040fee00000418ff */
[----:B------:R-:W1:Y:S01]  /*5e80*/  LDSM.16.M88.4 R192, [R228] ;  /* 0x00000000e4c0783b */ /* 0x000e620000000200 */
[-C--:B------:R-:W-:Y:S07]  /*5e90*/  HMMA.16816.F32.BF16 R20, R64, R32.reuse, RZ ;  /* 0x000000204014723c */ /* 0x080fee00000418ff */
[----:B------:R-:W1:Y:S01]  /*5ea0*/  LDSM.16.M88.4 R196, [R227] ;  /* 0x00000000e3c4783b */ /* 0x000e620000000200 */
[C---:B------:R-:W-:Y:S07]  /*5eb0*/  HMMA.16816.F32.BF16 R24, R60.reuse, R32, RZ ;  /* 0x000000203c18723c */ /* 0x040fee00000418ff */
[----:B------:R-:W1:Y:S01]  /*5ec0*/  LDSM.16.M88.4 R200, [R226] ;  /* 0x00000000e2c8783b */ /* 0x000e620000000200 */
[-C--:B------:R-:W-:Y:S07]  /*5ed0*/  HMMA.16816.F32.BF16 R28, R60, R34.reuse, RZ ;  /* 0x000000223c1c723c */ /* 0x080fee00000418ff */
[----:B------:R-:W5:Y:S04]  /*5ee0*/  LDL R234, [R1+0x30] ;  /* 0x0000300001ea7983 */ /* 0x000f680000100800 */
[----:B------:R-:W5:Y:S01]  /*5ef0*/  LDL.64 R232, [R1+0x8] ;  /* 0x0000080001e87983 */ /* 0x000f620000100a00 */
[C---:B------:R-:W-:Y:S05]  /*5f00*/  HMMA.16816.F32.BF16 R32, R64.reuse, R34, RZ ;  /* 0x000000224020723c */ /* 0x040fea00000418ff */
[----:B------:R-:W5:Y:S03]  /*5f10*/  LDL R231, [R1+0x4] ;  /* 0x0000040001e77983 */ /* 0x000f660000100800 */
[-C--:B------:R-:W-:Y:S08]  /*5f20*/  HMMA.16816.F32.BF16 R36, R64, R48.reuse, RZ ;  /* 0x000000304024723c */ /* 0x080ff000000418ff */
[C---:B------:R-:W-:Y:S02]  /*5f30*/  HMMA.16816.F32.BF16 R40, R60.reuse, R48, RZ ;  /* 0x000000303c28723c */ /* 0x040fe400000418ff */
[----:B--2---:R-:W-:Y:S11]  /*5f40*/  ISETP.GT.AND P6, PT, R235, R229, PT ;  /* 0x000000e5eb00720c */ /* 0x004ff60003fc4270 */
[----:B------:R-:W-:Y:S02]  /*5f50*/  @!UPT UIADD3 URZ, URZ, URZ, URZ ;  /* 0x0000003f3f3ff290 */ /* 0x000fe4000fffe03f */
[----:B------:R-:W-:Y:S01]  /*5f60*/  @!P6 SHF.R.S32.HI R0, RZ, 0x1f, R229 ;  /* 0x0000001fff00e819 */ /* 0x000fe200000114e5 */
[C---:B------:R-:W-:Y:S01]  /*5f70*/  @!P6 IMAD.WIDE.U32 R44, R229.reuse, c[0x0][0x208], RZ ;  /* 0x00008200e52cea25 */ /* 0x040fe200078e00ff */
[----:B---3--:R-:W-:Y:S02]  /*5f80*/  @!P6 IADD3 R109, P0, R206, 0x20, RZ ;  /* 0x00000020ce6de810 */ /* 0x008fe40007f1e0ff */
[----:B------:R-:W-:Y:S01]  /*5f90*/  @!P6 MOV R110, c[0x0][0x208] ;  /* 0x00008200006eea02 */ /* 0x000fe20000000f00 */
[----:B------:R-:W-:Y:S01]  /*5fa0*/  @!P6 IMAD R0, R0, c[0x0][0x208], RZ ;  /* 0x000082000000ea24 */ /* 0x000fe200078e02ff */
[----:B----4-:R-:W-:Y:S01]  /*5fb0*/  @!P6 IADD3.X R105, RZ, R204, RZ, P0, !PT ;  /* 0x000000ccff69e210 */ /* 0x010fe200007fe4ff */
[----:B------:R-:W-:Y:S02]  /*5fc0*/  @!P6 IMAD.SHL.U32 R2, R44, 0x40, RZ ;  /* 0x000000402c02e824 */ /* 0x000fe400078e00ff */
[----:B------:R-:W-:Y:S02]  /*5fd0*/  @!P6 IMAD R0, R229, c[0x0][0x20c], R0 ;  /* 0x00008300e500ea24 */ /* 0x000fe400078e0200 */
[----:B------:R-:W-:Y:S01]  /*5fe0*/  @!P6 IMAD.SHL.U32 R101, R230, 0x2, RZ ;  /* 0x00000002e665e824 */ /* 0x000fe200078e00ff */
[C---:B------:R-:W-:Y:S01]  /*5ff0*/  @!P6 IADD3 R3, P1, R2.reuse, R206, RZ ;  /* 0x000000ce0203e210 */ /* 0x040fe20007f3e0ff */
[----:B------:R-:W-:Y:S01]  /*6000*/  @!P6 IMAD.MOV.U32 R111, RZ, RZ, c[0x0][0x20c] ;  /* 0x00008300ff6fe624 */ /* 0x000fe200078e00ff */
[----:B------:R-:W-:Y:S02]  /*6010*/  @!P6 IADD3 R0, R45, R0, RZ ;  /* 0x000000002d00e210 */ /* 0x000fe40007ffe0ff */
[----:B------:R-:W-:Y:S02]  /*6020*/  @!P6 IADD3 R48, P0, R2, R109, RZ ;  /* 0x0000006d0230e210 */ /* 0x000fe40007f1e0ff */
[----:B------:R-:W-:Y:S02]  /*6030*/  @!P6 SHF.L.U64.HI R0, R44, 0x6, R0 ;  /* 0x000000062c00e819 */ /* 0x000fe40000010200 */
[-C--:B------:R-:W-:Y:S02]  /*6040*/  HMMA.16816.F32.BF16 R44, R60, R50.reuse, RZ ;  /* 0x000000323c2c723c */ /* 0x080fe400000418ff */
[C---:B------:R-:W-:Y:S01]  /*6050*/  @!P6 IADD3.X R52, R0.reuse, R105, RZ, P0, !PT ;  /* 0x000000690034e210 */ /* 0x040fe200007fe4ff */
[----:B------:R-:W-:Y:S01]  /*6060*/  @!P6 IMAD.X R49, R0, 0x1, R204, P1 ;  /* 0x000000010031e824 */ /* 0x000fe200008e06cc */
[C---:B------:R-:W-:Y:S02]  /*6070*/  @!P6 LEA R58, P1, R3.reuse, c[0x0][0x1f8], 0x1 ;  /* 0x00007e00033aea11 */ /* 0x040fe400078208ff */
[C---:B------:R-:W-:Y:S02]  /*6080*/  @!P6 LEA R56, P0, R48.reuse, c[0x0][0x1f8], 0x1 ;  /* 0x00007e003038ea11 */ /* 0x040fe400078008ff */
[----:B------:R-:W-:Y:S04]  /*6090*/  @!P6 LEA.HI.X R59, R3, c[0x0][0x1fc], R49, 0x1, P1 ;  /* 0x00007f00033bea11 */ /* 0x000fe800008f0c31 */
[----:B------:R-:W-:Y:S01]  /*60a0*/  @!P6 LEA.HI.X R57, R48, c[0x0][0x1fc], R52, 0x1, P0 ;  /* 0x00007f003039ea11 */ /* 0x000fe200000f0c34 */
[----:B------:R-:W-:Y:S01]  /*60b0*/  @!PT LDS RZ, [RZ] ;  /* 0x00000000fffff984 */ /* 0x000fe20000000800 */
[----:B------:R-:W-:Y:S01]  /*60c0*/  @!PT LDS RZ, [RZ] ;  /* 0x00000000fffff984 */ /* 0x000fe20000000800 */
[----:B------:R-:W-:Y:S01]  /*60d0*/  @!PT LDS RZ, [RZ] ;  /* 0x00000000fffff984 */ /* 0x000fe20000000800 */
[----:B------:R2:W-:Y:S01]  /*60e0*/  @!P6 LDGSTS.E.BYPASS.LTC128B.128 [R101+0x100], [R58.64], !P5 ;  /* 0x001000003a65efae */ /* 0x0005e2000e901d46 */
[C---:B------:R-:W-:Y:S02]  /*60f0*/  HMMA.16816.F32.BF16 R48, R64.reuse, R50, RZ ;  /* 0x000000324030723c */ /* 0x040fe400000418ff */
[----:B------:R-:W-:Y:S04]  /*6100*/  @!P6 IADD3 R103, P0, R206, 0x40, RZ ;  /* 0x00000040ce67e810 */ /* 0x000fe80007f1e0ff */
[----:B------:R-:W-:Y:S01]  /*6110*/  @!P6 IADD3.X R104, RZ, R204, RZ, P0, !PT ;  /* 0x000000ccff68e210 */ /* 0x000fe200007fe4ff */
[----:B------:R2:W-:Y:S01]  /*6120*/  @!P6 LDGSTS.E.BYPASS.LTC128B.128 [R101+0x1100], [R56.64], !P4 ;  /* 0x011000003865efae */ /* 0x0005e2000e101d46 */
[-C--:B------:R-:W-:Y:S01]  /*6130*/  HMMA.16816.F32.BF16 R52, R64, R176.reuse, RZ ;  /* 0x000000b04034723c */ /* 0x080fe200000418ff */
[----:B------:R-:W-:Y:S03]  /*6140*/  @!P6 IADD3 R102, P1, R2, R103, RZ ;  /* 0x000000670266e210 */ /* 0x000fe60007f3e0ff */
[C---:B------:R-:W-:Y:S04]  /*6150*/  @!P6 LEA R3, P0, R110.reuse, R2, 0x5 ;  /* 0x000000026e03e211 */ /* 0x040fe800078028ff */
[----:B------:R-:W-:Y:S01]  /*6160*/  @!P6 LEA.HI.X R2, R110, R0, R111, 0x5, P0 ;  /* 0x000000006e02e211 */ /* 0x000fe200000f2c6f */
[--C-:B------:R-:W-:Y:S03]  /*6170*/  @!P6 IMAD.X R111, R0, 0x1, R104.reuse, P1 ;  /* 0x00000001006fe824 */ /* 0x100fe600008e0668 */
[C---:B------:R-:W-:Y:S02]  /*6180*/  @!P6 LEA R110, P0, R102.reuse, c[0x0][0x1f8], 0x1 ;  /* 0x00007e00666eea11 */ /* 0x040fe400078008ff */
[C---:B------:R-:W-:Y:S02]  /*6190*/  @!P6 IADD3 R0, P1, R3.reuse, R109, RZ ;  /* 0x0000006d0300e210 */ /* 0x040fe40007f3e0ff */
[----:B------:R-:W-:Y:S02]  /*61a0*/  @!P6 LEA.HI.X R111, R102, c[0x0][0x1fc], R111, 0x1, P0 ;  /* 0x00007f00666fea11 */ /* 0x000fe400000f0c6f */
[C---:B------:R-:W-:Y:S02]  /*61b0*/  @!P6 IADD3 R109, P0, R3.reuse, R103, RZ ;  /* 0x00000067036de210 */ /* 0x040fe40007f1e0ff */
[C---:B------:R-:W-:Y:S01]  /*61c0*/  @!P6 IADD3.X R105, R2.reuse, R105, RZ, P1, !PT ;  /* 0x000000690269e210 */ /* 0x040fe20000ffe4ff */
[----:B------:R3:W-:Y:S01]  /*61d0*/  @!P6 LDGSTS.E.BYPASS.LTC128B.128 [R101+0x2100], [R110.64], !P3 ;  /* 0x021000006e65efae */ /* 0x0007e2000d901d46 */
[----:B------:R-:W-:Y:S01]  /*61e0*/  @!P6 IADD3 R3, P1, R3, R206, RZ ;  /* 0x000000ce0303e210 */ /* 0x000fe20007f3e0ff */
[C---:B--2---:R-:W-:Y:S07]  /*61f0*/  HMMA.16816.F32.BF16 R56, R60.reuse, R176, RZ ;  /* 0x000000b03c38723c */ /* 0x044fee00000418ff */
[C---:B------:R-:W-:Y:S01]  /*6200*/  @!P6 IMAD.X R176, R2.reuse, 0x1, R104, P0 ;  /* 0x0000000102b0e824 */ /* 0x040fe200000e0668 */
[-C--:B------:R-:W-:Y:S01]  /*6210*/  HMMA.16816.F32.BF16 R60, R60, R178.reuse, RZ ;  /* 0x000000b23c3c723c */ /* 0x080fe200000418ff */
[C---:B------:R-:W-:Y:S03]  /*6220*/  @!P6 LEA R102, P0, R3.reuse, c[0x0][0x1f8], 0x1 ;  /* 0x00007e000366ea11 */ /* 0x040fe600078008ff */
[----:B------:R-:W-:Y:S04]  /*6230*/  @!P6 IADD3.X R2, R2, R204, RZ, P1, !PT ;  /* 0x000000cc0202e210 */ /* 0x000fe80000ffe4ff */
[----:B------:R-:W-:Y:S04]  /*6240*/  HMMA.16816.F32.BF16 R64, R64, R178, RZ ;  /* 0x000000b24040723c */ /* 0x000fe800000418ff */
[----:B------:R-:W-:Y:S02]  /*6250*/  @!P6 LEA.HI.X R103, R3, c[0x0][0x1fc], R2, 0x1, P0 ;  /* 0x00007f000367ea11 */ /* 0x000fe400000f0c02 */
[C---:B------:R-:W-:Y:S02]  /*6260*/  @!P6 LEA R104, P0, R0.reuse, c[0x0][0x1f8], 0x1 ;  /* 0x00007e000068ea11 */ /* 0x040fe400078008ff */
[-C--:B-1----:R-:W-:Y:S01]  /*6270*/  HMMA.16816.F32.BF16 R4, R180, R184.reuse, R4 ;  /* 0x000000b8b404723c */ /* 0x082fe20000041804 */
[----:B------:R1:W-:Y:S04]  /*6280*/  @!P6 LDGSTS.E.BYPASS.LTC128B.128 [R101+0x900], [R102.64], !P5 ;  /* 0x009000006665efae */ /* 0x0003e8000e901d46 */
[----:B------:R-:W-:Y:S02]  /*6290*/  @!P6 LEA.HI.X R105, R0, c[0x0][0x1fc], R105, 0x1, P0 ;  /* 0x00007f000069ea11 */ /* 0x000fe400000f0c69 */
[C---:B------:R-:W-:Y:S01]  /*62a0*/  @!P6 LEA R2, P0, R109.reuse, c[0x0][0x1f8], 0x1 ;  /* 0x00007e006d02ea11 */ /* 0x040fe200078008ff */
[C---:B------:R-:W-:Y:S02]  /*62b0*/  HMMA.16816.F32.BF16 R8, R188.reuse, R184, R8 ;  /* 0x000000b8bc08723c */ /* 0x040fe40000041808 */
[----:B------:R1:W-:Y:S02]  /*62c0*/  @!P6 LDGSTS.E.BYPASS.LTC128B.128 [R101+0x1900], [R104.64], !P4 ;  /* 0x019000006865efae */ /* 0x0003e4000e101d46 */
[----:B------:R-:W-:Y:S04]  /*62d0*/  @!P6 LEA.HI.X R3, R109, c[0x0][0x1fc], R176, 0x1, P0 ;  /* 0x00007f006d03ea11 */ /* 0x000fe800000f0cb0 */
[-C--:B------:R-:W-:Y:S02]  /*62e0*/  HMMA.16816.F32.BF16 R12, R188, R186.reuse, R12 ;  /* 0x000000babc0c723c */ /* 0x080fe4000004180c */
[----:B------:R2:W-:Y:S01]  /*62f0*/  @!P6 LDGSTS.E.BYPASS.LTC128B.128 [R101+0x2900], [R2.64], !P3 ;  /* 0x029000000265efae */ /* 0x0005e2000d901d46 */
[C---:B------:R-:W-:Y:S05]  /*6300*/  ISETP.GT.AND P6, PT, R229.reuse, R235, PT ;  /* 0x000000ebe500720c */ /* 0x040fea0003fc4270 */
[C---:B------:R-:W-:Y:S02]  /*6310*/  HMMA.16816.F32.BF16 R16, R180.reuse, R186, R16 ;  /* 0x000000bab410723c */ /* 0x040fe40000041810 */
[----:B------:R-:W-:Y:S06]  /*6320*/  LDSM.16.M88.4 R176, [R215+0x2000] ;  /* 0x00200000d7b0783b */ /* 0x000fec0000000200 */
[-C--:B------:R-:W-:Y:S02]  /*6330*/  HMMA.16816.F32.BF16 R20, R180, R192.reuse, R20 ;  /* 0x000000c0b414723c */ /* 0x080fe40000041814 */
[----:B------:R-:W0:Y:S06]  /*6340*/  LDGDEPBAR ;  /* 0x00000000000079af */ /* 0x000e2c0000000000 */
[C---:B------:R-:W-:Y:S02]  /*6350*/  HMMA.16816.F32.BF16 R24, R188.reuse, R192, R24 ;  /* 0x000000c0bc18723c */ /* 0x040fe40000041818 */
[----:B------:R-:W4:Y:S06]  /*6360*/  LDSM.16.M88.4 R204, [R212+0x1000] ;  /* 0x00100000d4cc783b */ /* 0x000f2c0000000200 */
[-C--:B------:R-:W-:Y:S02]  /*6370*/  HMMA.16816.F32.BF16 R28, R188, R194.reuse, R28 ;  /* 0x000000c2bc1c723c */ /* 0x080fe4000004181c */
[----:B------:R-:W1:Y:S06]  /*6380*/  LDSM.16.M88.4 R208, [R215+0x3000] ;  /* 0x00300000d7d0783b */ /* 0x000e6c0000000200 */
[C---:B------:R-:W-:Y:S02]  /*6390*/  HMMA.16816.F32.BF16 R32, R180.reuse, R194, R32 ;  /* 0x000000c2b420723c */ /* 0x040fe40000041820 */
[----:B------:R-:W1:Y:S06]  /*63a0*/  LDSM.16.M88.4 R184, [R212+0x1400] ;  /* 0x00140000d4b8783b */ /* 0x000e6c0000000200 */
[-C--:B------:R-:W-:Y:S02]  /*63b0*/  HMMA.16816.F32.BF16 R36, R180, R196.reuse, R36 ;  /* 0x000000c4b424723c */ /* 0x080fe40000041824 */
[----:B------:R-:W1:Y:S06]  /*63c0*/  LDSM.16.M88.4 R192, [R212+0x1800] ;  /* 0x00180000d4c0783b */ /* 0x000e6c0000000200 */
[C---:B------:R-:W-:Y:S08]  /*63d0*/  HMMA.16816.F32.BF16 R40, R188.reuse, R196, R40 ;  /* 0x000000c4bc28723c */ /* 0x040ff00000041828 */
[-C--:B------:R-:W-:Y:S08]  /*63e0*/  HMMA.16816.F32.BF16 R44, R188, R198.reuse, R44 ;  /* 0x000000c6bc2c723c */ /* 0x080ff0000004182c */
[C---:B------:R-:W-:Y:S01]  /*63f0*/  HMMA.16816.F32.BF16 R48, R180.reuse, R198, R48 ;  /* 0x000000c6b430723c */ /* 0x040fe20000041830 */
[----:B------:R-:W-:Y:S07]  /*6400*/  LDSM.16.M88.4 R196, [R225] ;  /* 0x00000000e1c4783b */ /* 0x000fee0000000200 */
[-C--:B------:R-:W-:Y:S08]  /*6410*/  HMMA.16816.F32.BF16 R52, R180, R200.reuse, R52 ;  /* 0x000000c8b434723c */ /* 0x080ff00000041834 */
[C---:B------:R-:W-:Y:S08]  /*6420*/  HMMA.16816.F32.BF16 R56, R188.reuse, R200, R56 ;  /* 0x000000c8bc38723c */ /* 0x040ff00000041838 */
[-C--:B------:R-:W-:Y:S01]  /*6430*/  HMMA.16816.F32.BF16 R60, R188, R202.reuse, R60 ;  /* 0x000000cabc3c723c */ /* 0x080fe2000004183c */
[----:B------:R-:W-:Y:S07]  /*6440*/  LDSM.16.M88.4 R188, [R216+0x2000] ;  /* 0x00200000d8bc783b */ /* 0x000fee0000000200 */
[----:B------:R-:W-:Y:S01]  /*6450*/  HMMA.16816.F32.BF16 R64, R180, R202, R64 ;  /* 0x000000cab440723c */ /* 0x000fe20000041840 */
[----:B------:R-:W2:Y:S07]  /*6460*/  LDSM.16.M88.4 R180, [R212+0x1c00] ;  /* 0x001c0000d4b4783b */ /* 0x000eae0000000200 */
[-C--:B----4-:R-:W-:Y:S01]  /*6470*/  HMMA.16816.F32.BF16 R4, R176, R204.reuse, R4 ;  /* 0x000000ccb004723c */ /* 0x090fe20000041804 */
[----:B------:R-:W4:Y:S07]  /*6480*/  LDSM.16.M88.4 R200, [R216+0x3000] ;  /* 0x00300000d8c8783b */ /* 0x000f2e0000000200 */
        /* <DEDUP_REMOVED lines=14> */
[-C--:B--2---:R-:W-:Y:S08]  /*6570*/  HMMA.16816.F32.BF16 R52, R176, R180.reuse, R52 ;  /* 0x000000b4b034723c */ /* 0x084ff00000041834 */
[C---:B------:R-:W-:Y:S08]  /*6580*/  HMMA.16816.F32.BF16 R56, R208.reuse, R180, R56 ;  /* 0x000000b4d038723c */ /* 0x040ff00000041838 */
[-C--:B------:R-:W-:Y:S08]  /*6590*/  HMMA.16816.F32.BF16 R60, R208, R182.reuse, R60 ;  /* 0x000000b6d03c723c */ /* 0x080ff0000004183c */
[----:B------:R-:W-:Y:S01]  /*65a0*/  HMMA.16816.F32.BF16 R64, R176, R182, R64 ;  /* 0x000000b6b040723c */ /* 0x000fe20000041840 */
[----:B------:R-:W-:Y:S07]  /*65b0*/  LDSM.16.M88.4 R176, [R215+0x4000] ;  /* 0x00400000d7b0783b */ /* 0x000fee0000000200 */
[-C--:B------:R-:W-:Y:S01]  /*65c0*/  HMMA.16816.F32.BF16 R4, R188, R196.reuse, R4 ;  /* 0x000000c4bc04723c */ /* 0x080fe20000041804 */
[----:B------:R-:W2:Y:S07]  /*65d0*/  LDSM.16.M88.4 R180, [R212+0x2000] ;  /* 0x00200000d4b4783b */ /* 0x000eae0000000200 */
[C---:B----4-:R-:W-:Y:S08]  /*65e0*/  HMMA.16816.F32.BF16 R8, R200.reuse, R196, R8 ;  /* 0x000000c4c808723c */ /* 0x050ff00000041808 */
[-C--:B------:R-:W-:Y:S08]  /*65f0*/  HMMA.16816.F32.BF16 R12, R200, R198.reuse, R12 ;  /* 0x000000c6c80c723c */ /* 0x080ff0000004180c */
[C---:B------:R-:W-:Y:S01]  /*6600*/  HMMA.16816.F32.BF16 R16, R188.reuse, R198, R16 ;  /* 0x000000c6bc10723c */ /* 0x040fe20000041810 */
[----:B------:R-:W4:Y:S07]  /*6610*/  LDSM.16.M88.4 R196, [R215+0x5000] ;  /* 0x00500000d7c4783b */ /* 0x000f2e0000000200 */
[-C--:B-1----:R-:W-:Y:S08]  /*6620*/  HMMA.16816.F32.BF16 R20, R188, R204.reuse, R20 ;  /* 0x000000ccbc14723c */ /* 0x082ff00000041814 */
[C---:B------:R-:W-:Y:S08]  /*6630*/  HMMA.16816.F32.BF16 R24, R200.reuse, R204, R24 ;  /* 0x000000ccc818723c */ /* 0x040ff00000041818 */
[-C--:B------:R-:W-:Y:S08]  /*6640*/  HMMA.16816.F32.BF16 R28, R200, R206.reuse, R28 ;  /* 0x000000cec81c723c */ /* 0x080ff0000004181c */
[C---:B------:R-:W-:Y:S01]  /*6650*/  HMMA.16816.F32.BF16 R32, R188.reuse, R206, R32 ;  /* 0x000000cebc20723c */ /* 0x040fe20000041820 */
        /* <DEDUP_REMOVED lines=8> */
[-C--:B------:R-:W-:Y:S01]  /*66e0*/  HMMA.16816.F32.BF16 R60, R200, R194.reuse, R60 ;  /* 0x000000c2c83c723c */ /* 0x080fe2000004183c */
[----:B------:R-:W1:Y:S07]  /*66f0*/  LDSM.16.M88.4 R200, [R212+0x2800] ;  /* 0x00280000d4c8783b */ /* 0x000e6e0000000200 */
[----:B------:R-:W-:Y:S01]  /*6700*/  HMMA.16816.F32.BF16 R64, R188, R194, R64 ;  /* 0x000000c2bc40723c */ /* 0x000fe20000041840 */
[----:B------:R-:W-:Y:S07]  /*6710*/  LDSM.16.M88.4 R188, [R216+0x4000] ;  /* 0x00400000d8bc783b */ /* 0x000fee0000000200 */
[-C--:B--2---:R-:W-:Y:S01]  /*6720*/  HMMA.16816.F32.BF16 R4, R176, R180.reuse, R4 ;  /* 0x000000b4b004723c */ /* 0x084fe20000041804 */
[----:B------:R-:W2:Y:S07]  /*6730*/  LDSM.16.M88.4 R192, [R221] ;  /* 0x00000000ddc0783b */ /* 0x000eae0000000200 */
[C---:B----4-:R-:W-:Y:S08]  /*6740*/  HMMA.16816.F32.BF16 R8, R196.reuse, R180, R8 ;  /* 0x000000b4c408723c */ /* 0x050ff00000041808 */
[-C--:B------:R-:W-:Y:S08]  /*6750*/  HMMA.16816.F32.BF16 R12, R196, R182.reuse, R12 ;  /* 0x000000b6c40c723c */ /* 0x080ff0000004180c */
[C---:B------:R-:W-:Y:S01]  /*6760*/  HMMA.16816.F32.BF16 R16, R176.reuse, R182, R16 ;  /* 0x000000b6b010723c */ /* 0x040fe20000041810 */
[----:B------:R-:W4:Y:S07]  /*6770*/  LDSM.16.M88.4 R180, [R216+0x5000] ;  /* 0x00500000d8b4783b */ /* 0x000f2e0000000200 */
[-C--:B-1----:R-:W-:Y:S08]  /*6780*/  HMMA.16816.F32.BF16 R20, R176, R184.reuse, R20 ;  /* 0x000000b8b014723c */ /* 0x082ff00000041814 */
        /* <DEDUP_REMOVED lines=8> */
[C---:B------:R-:W-:Y:S07]  /*6810*/  HMMA.16816.F32.BF16 R56, R196.reuse, R204, R56 ;  /* 0x000000ccc438723c */ /* 0x040fee0000041838 */
[----:B------:R-:W-:Y:S01]  /*6820*/  IADD3 R204, R229, -0x1, RZ ;  /* 0xffffffffe5cc7810 */ /* 0x000fe20007ffe0ff */
[-C--:B------:R-:W-:Y:S04]  /*6830*/  HMMA.16816.F32.BF16 R60, R196, R206.reuse, R60 ;  /* 0x000000cec43c723c */ /* 0x080fe8000004183c */
[----:B------:R-:W-:Y:S01]  /*6840*/  @P6 SHF.R.S32.HI R0, RZ, 0x1f, R204 ;  /* 0x0000001fff006819 */ /* 0x000fe200000114cc */
[----:B------:R-:W-:Y:S03]  /*6850*/  @P6 IMAD.WIDE.U32 R2, R204, c[0x0][0x1e0], RZ ;  /* 0x00007800cc026a25 */ /* 0x000fe600078e00ff */
[----:B------:R-:W-:Y:S04]  /*6860*/  HMMA.16816.F32.BF16 R64, R176, R206, R64 ;  /* 0x000000ceb040723c */ /* 0x000fe80000041840 */
[----:B------:R-:W-:Y:S04]  /*6870*/  @P6 IMAD R0, R0, c[0x0][0x1e0], RZ ;  /* 0x0000780000006a24 */ /* 0x000fe800078e02ff */
[-C--:B--2---:R-:W-:Y:S05]  /*6880*/  HMMA.16816.F32.BF16 R4, R188, R192.reuse, R4 ;  /* 0x000000c0bc04723c */ /* 0x084fea0000041804 */
[----:B------:R-:W-:Y:S03]  /*6890*/  @P6 IMAD R0, R204, c[0x0][0x1e4], R0 ;  /* 0x00007900cc006a24 */ /* 0x000fe600078e0200 */
[C---:B----4-:R-:W-:Y:S04]  /*68a0*/  HMMA.16816.F32.BF16 R8, R180.reuse, R192, R8 ;  /* 0x000000c0b408723c */ /* 0x050fe80000041808 */
[----:B------:R-:W-:Y:S01]  /*68b0*/  @P6 IMAD.IADD R0, R3, 0x1, R0 ;  /* 0x0000000103006824 */ /* 0x000fe200078e0200 */
[C---:B------:R-:W-:Y:S03]  /*68c0*/  @P6 SHF.L.U32 R3, R2.reuse, 0x6, RZ ;  /* 0x0000000602036819 */ /* 0x040fe600000006ff */
[-C--:B------:R-:W-:Y:S04]  /*68d0*/  HMMA.16816.F32.BF16 R12, R180, R194.reuse, R12 ;  /* 0x000000c2b40c723c */ /* 0x080fe8000004180c */
[----:B------:R-:W-:Y:S01]  /*68e0*/  @P6 SHF.L.U64.HI R2, R2, 0x6, R0 ;  /* 0x0000000602026819 */ /* 0x000fe20000010200 */
[----:B-----5:R-:W-:Y:S03]  /*68f0*/  IMAD.MOV.U32 R0, RZ, RZ, R234 ;  /* 0x000000ffff007224 */ /* 0x020fe600078e00ea */
[----:B------:R-:W-:Y:S01]  /*6900*/  FMUL.FTZ R4, R4, c[0x0][0x320] ;  /* 0x0000c80004047a20 */ /* 0x000fe20000410000 */
[C---:B------:R-:W-:Y:S03]  /*6910*/  HMMA.16816.F32.BF16 R16, R188.reuse, R194, R16 ;  /* 0x000000c2bc10723c */ /* 0x040fe60000041810 */
[----:B------:R-:W-:Y:S01]  /*6920*/  MUFU.TANH R207, R4 ;  /* 0x0000000400cf7308 */ /* 0x000fe20000002400 */
[----:B------:R-:W-:Y:S02]  /*6930*/  FMUL.FTZ R5, R5, c[0x0][0x320] ;  /* 0x0000c80005057a20 */ /* 0x000fe40000410000 */
[----:B------:R-:W-:Y:S02]  /*6940*/  FMUL.FTZ R6, R6, c[0x0][0x320] ;  /* 0x0000c80006067a20 */ /* 0x000fe40000410000 */
[----:B------:R-:W-:Y:S04]  /*6950*/  FMUL.FTZ R7, R7, c[0x0][0x320] ;  /* 0x0000c80007077a20 */ /* 0x000fe80000410000 */
[----:B------:R-:W-:Y:S01]  /*6960*/  FMUL.FTZ R8, R8, c[0x0][0x320] ;  /* 0x0000c80008087a20 */ /* 0x000fe20000410000 */
[----:B------:R-:W1:Y:S01]  /*6970*/  MUFU.TANH R206, R5 ;  /* 0x0000000500ce7308 */ /* 0x000e620000002400 */
[----:B------:R-:W-:Y:S02]  /*6980*/  FMUL.FTZ R9, R9, c[0x0][0x320] ;  /* 0x0000c80009097a20 */ /* 0x000fe40000410000 */
[----:B------:R-:W-:Y:S02]  /*6990*/  FMUL.FTZ R14, R14, c[0x0][0x320] ;  /* 0x0000c8000e0e7a20 */ /* 0x000fe40000410000 */
[----:B------:R-:W-:Y:S02]  /*69a0*/  FMUL.FTZ R10, R10, c[0x0][0x320] ;  /* 0x0000c8000a0a7a20 */ /* 0x000fe40000410000 */
[----:B------:R-:W-:Y:S02]  /*69b0*/  FMUL.FTZ R11, R11, c[0x0][0x320] ;  /* 0x0000c8000b0b7a20 */ /* 0x000fe40000410000 */
[----:B------:R-:W-:Y:S01]  /*69c0*/  FMUL.FTZ R12, R12, c[0x0][0x320] ;  /* 0x0000c8000c0c7a20 */ /* 0x000fe20000410000 */
[----:B------:R2:W-:Y:S01]  /*69d0*/  MUFU.TANH R176, R14 ;  /* 0x0000000e00b07308 */ /* 0x0005e20000002400 */
[----:B------:R-:W-:Y:S02]  /*69e0*/  FMUL.FTZ R15, R15, c[0x0][0x320] ;  /* 0x0000c8000f0f7a20 */ /* 0x000fe40000410000 */
[----:B------:R-:W-:Y:S02]  /*69f0*/  FMUL.FTZ R13, R13, c[0x0][0x320] ;  /* 0x0000c8000d0d7a20 */ /* 0x000fe40000410000 */
[----:B------:R-:W-:Y:S02]  /*6a00*/  FMUL.FTZ R16, R16, c[0x0][0x320] ;  /* 0x0000c80010107a20 */ /* 0x000fe40000410000 */
[----:B------:R-:W-:Y:S02]  /*6a10*/  FMUL.FTZ R17, R17, c[0x0][0x320] ;  /* 0x0000c80011117a20 */ /* 0x000fe40000410000 */
[----:B------:R-:W-:Y:S01]  /*6a20*/  FMUL.FTZ R18, R18, c[0x0][0x320] ;  /* 0x0000c80012127a20 */ /* 0x000fe20000410000 */
[----:B------:R-:W-:Y:S01]  /*6a30*/  MUFU.TANH R210, R6 ;  /* 0x0000000600d27308 */ /* 0x000fe20000002400 */
[----:B------:R-:W-:Y:S09]  /*6a40*/  FMUL.FTZ R19, R19, c[0x0][0x320] ;  /* 0x0000c80013137a20 */ /* 0x000ff20000410000 */
[----:B------:R4:W5:Y:S01]  /*6a50*/  MUFU.TANH R209, R7 ;  /* 0x0000000700d17308 */ /* 0x0009620000002400 */
[----:B--2---:R-:W2:Y:S09]  /*6a60*/  LDL R14, [R1+0x3c] ;  /* 0x00003c00010e7983 */ /* 0x004eb20000100800 */
[----:B------:R-:W-:Y:S10]  /*6a70*/  MUFU.TANH R208, R8 ;  /* 0x0000000800d07308 */ /* 0x000ff40000002400 */
[----:B------:R-:W1:Y:S01]  /*6a80*/  MUFU.TANH R205, R9 ;  /* 0x0000000900cd7308 */ /* 0x000e620000002400 */
[----:B----4-:R-:W4:Y:S09]  /*6a90*/  LDSM.16.M88.4 R4, [R220] ;  /* 0x00000000dc04783b */ /* 0x010f320000000200 */
[----:B------:R-:W-:Y:S10]  /*6aa0*/  MUFU.TANH R203, R10 ;  /* 0x0000000a00cb7308 */ /* 0x000ff40000002400 */
[----:B------:R1:W1:Y:S10]  /*6ab0*/  MUFU.TANH R202, R11 ;  /* 0x0000000b00ca7308 */ /* 0x0002740000002400 */
[----:B------:R-:W-:Y:S10]  /*6ac0*/  MUFU.TANH R199, R16 ;  /* 0x0000001000c77308 */ /* 0x000ff40000002400 */
[----:B------:R3:W-:Y:S01]  /*6ad0*/  MUFU.TANH R185, R17 ;  /* 0x0000001100b97308 */ /* 0x0007e20000002400 */
[-C--:B----4-:R-:W-:Y:S01]  /*6ae0*/  HMMA.16816.F32.BF16 R20, R188, R4.reuse, R20 ;  /* 0x00000004bc14723c */ /* 0x090fe20000041814 */
[----:B-1----:R-:W1:Y:S08]  /*6af0*/  LDSM.16.M88.4 R8, [R219] ;  /* 0x00000000db08783b */ /* 0x002e700000000200 */
[----:B------:R-:W-:Y:S01]  /*6b00*/  MUFU.TANH R184, R18 ;  /* 0x0000001200b87308 */ /* 0x000fe20000002400 */
[C---:B------:R-:W-:Y:S07]  /*6b10*/  HMMA.16816.F32.BF16 R24, R180.reuse, R4, R24 ;  /* 0x00000004b418723c */ /* 0x040fee0000041818 */
[----:B------:R-:W-:Y:S02]  /*6b20*/  @P6 IADD3 R5, P1, R3, R232, RZ ;  /* 0x000000e803056210 */ /* 0x000fe40007f3e0ff */
[----:B------:R4:W-:Y:S01]  /*6b30*/  MUFU.TANH R179, R19 ;  /* 0x0000001300b37308 */ /* 0x0009e20000002400 */
[-C--:B------:R-:W-:Y:S03]  /*6b40*/  HMMA.16816.F32.BF16 R28, R180, R6.reuse, R28 ;  /* 0x00000006b41c723c */ /* 0x080fe6000004181c */
[----:B------:R-:W-:Y:S04]  /*6b50*/  @P2 IMAD.HI.U32 R4, R234, c[0x0][0x2c8], RZ ;  /* 0x0000b200ea042a27 */ /* 0x000fe800078e00ff */
[----:B------:R-:W-:Y:S01]  /*6b60*/  FMUL.FTZ R20, R20, c[0x0][0x320] ;  /* 0x0000c80014147a20 */ /* 0x000fe20000410000 */
[C---:B------:R-:W-:Y:S01]  /*6b70*/  HMMA.16816.F32.BF16 R32, R188.reuse, R6, R32 ;  /* 0x00000006bc20723c */ /* 0x040fe20000041820 */
[----:B------:R4:W2:Y:S03]  /*6b80*/  MUFU.TANH R177, R13 ;  /* 0x0000000d00b17308 */ /* 0x0008a60000002400 */
[----:B------:R-:W-:Y:S01]  /*6b90*/  @P2 SHF.R.U32.HI R0, RZ, c[0x0][0x2cc], R4 ;  /* 0x0000b300ff002a19 */ /* 0x000fe20000011604 */
[----:B------:R-:W-:Y:S02]  /*6ba0*/  FMUL.FTZ R23, R23, c[0x0][0x320] ;  /* 0x0000c80017177a20 */ /* 0x000fe40000410000 */
[----:B------:R-:W-:Y:S01]  /*6bb0*/  @P6 IADD3.X R6, R2, R231, RZ, P1, !PT ;  /* 0x000000e702066210 */ /* 0x000fe20000ffe4ff */
[----:B------:R-:W-:Y:S01]  /*6bc0*/  @P6 IMAD.MOV.U32 R7, RZ, RZ, c[0x0][0x1e4] ;  /* 0x00007900ff076624 */ /* 0x000fe200078e00ff */
[----:B---3--:R-:W3:Y:S02]  /*6bd0*/  SHFL.IDX PT, R17, R0, RZ, 0x1c1f ;  /* 0x001c1fff00117589 */ /* 0x008ee400000e0000 */
[----:B------:R-:W-:Y:S01]  /*6be0*/  MUFU.TANH R178, R12 ;  /* 0x0000000c00b27308 */ /* 0x000fe20000002400 */
[----:B------:R-:W-:Y:S02]  /*6bf0*/  FMUL.FTZ R22, R22, c[0x0][0x320] ;  /* 0x0000c80016167a20 */ /* 0x000fe40000410000 */
[----:B------:R-:W-:Y:S01]  /*6c00*/  FMUL.FTZ R21, R21, c[0x0][0x320] ;  /* 0x0000c80015157a20 */ /* 0x000fe20000410000 */
[-C--:B-1----:R-:W-:Y:S02]  /*6c10*/  HMMA.16816.F32.BF16 R36, R188, R8.reuse, R36 ;  /* 0x00000008bc24723c */ /* 0x082fe40000041824 */
[----:B------:R-:W-:Y:S01]  /*6c20*/  SHFL.IDX PT, R16, R0, 0x1, 0x1c1f ;  /* 0x003c1f0000107f89 */ /* 0x000fe200000e0000 */
[----:B------:R-:W-:Y:S03]  /*6c30*/  FMUL.FTZ R30, R30, c[0x0][0x320] ;  /* 0x0000c8001e1e7a20 */ /* 0x000fe60000410000 */
[----:B------:R-:W-:Y:S01]  /*6c40*/  MUFU.TANH R111, R20 ;  /* 0x00000014006f7308 */ /* 0x000fe20000002400 */
[----:B------:R-:W-:Y:S02]  /*6c50*/  FMUL.FTZ R27, R27, c[0x0][0x320] ;  /* 0x0000c8001b1b7a20 */ /* 0x000fe40000410000 */
[----:B------:R-:W-:Y:S01]  /*6c60*/  FMUL.FTZ R34, R34, c[0x0][0x320] ;  /* 0x0000c80022227a20 */ /* 0x000fe20000410000 */
[C---:B------:R-:W-:Y:S01]  /*6c70*/  HMMA.16816.F32.BF16 R40, R180.reuse, R8, R40 ;  /* 0x00000008b428723c */ /* 0x040fe20000041828 */
[----:B----4-:R-:W1:Y:S01]  /*6c80*/  SHFL.IDX PT, R19, R0, 0x2, 0x1c1f ;  /* 0x005c1f0000137f89 */ /* 0x010e6200000e0000 */
[----:B------:R-:W-:Y:S02]  /*6c90*/  IMAD.MOV.U32 R13, RZ, RZ, -0x40 ;  /* 0xffffffc0ff0d7424 */ /* 0x000fe400078e00ff */
[----:B------:R-:W-:Y:S02]  /*6ca0*/  FMUL.FTZ R35, R35, c[0x0][0x320] ;  /* 0x0000c80023237a20 */ /* 0x000fe40000410000 */
[----:B------:R4:W-:Y:S01]  /*6cb0*/  MUFU.TANH R186, R34 ;  /* 0x0000002200ba7308 */ /* 0x0009e20000002400 */
[----:B------:R-:W-:Y:S01]  /*6cc0*/  @P6 MOV R9, c[0x0][0x1e0] ;  /* 0x0000780000096a02 */ /* 0x000fe20000000f00 */
[----:B------:R-:W-:Y:S01]  /*6cd0*/  FMUL.FTZ R32, R32, c[0x0][0x320] ;  /* 0x0000c80020207a20 */ /* 0x000fe20000410000 */
[-C--:B------:R-:W-:Y:S01]  /*6ce0*/  HMMA.16816.F32.BF16 R44, R180, R10.reuse, R44 ;  /* 0x0000000ab42c723c */ /* 0x080fe2000004182c */
[----:B------:R2:W1:Y:S02]  /*6cf0*/  SHFL.IDX PT, R18, R0, 0x3, 0x1c1f ;  /* 0x007c1f0000127f89 */ /* 0x00046400000e0000 */
[----:B------:R-:W-:Y:S01]  /*6d00*/  @P6 LEA R4, P0, R9, R3, 0x5 ;  /* 0x0000000309046211 */ /* 0x000fe200078028ff */
[----:B------:R-:W-:Y:S02]  /*6d10*/  FMUL.FTZ R33, R33, c[0x0][0x320] ;  /* 0x0000c80021217a20 */ /* 0x000fe40000410000 */
[----:B------:R-:W-:Y:S01]  /*6d20*/  FMUL.FTZ R36, R36, c[0x0][0x320] ;  /* 0x0000c80024247a20 */ /* 0x000fe20000410000 */
[----:B------:R-:W1:Y:S01]  /*6d30*/  MUFU.TANH R200, R15 ;  /* 0x0000000f00c87308 */ /* 0x000e620000002400 */
[----:B------:R-:W-:Y:S01]  /*6d40*/  FMUL.FTZ R28, R28, c[0x0][0x320] ;  /* 0x0000c8001c1c7a20 */ /* 0x000fe20000410000 */
[----:B------:R-:W-:Y:S01]  /*6d50*/  @P6 LEA.HI.X R9, R9, R2, R7, 0x5, P0 ;  /* 0x0000000209096211 */ /* 0x000fe200000f2c07 */
[C---:B------:R-:W-:Y:S04]  /*6d60*/  HMMA.16816.F32.BF16 R48, R188.reuse, R10, R48 ;  /* 0x0000000abc30723c */ /* 0x040fe80000041830 */
[----:B------:R-:W-:Y:S01]  /*6d70*/  @P6 IADD3 R8, P0, R232, 0x20, RZ ;  /* 0x00000020e8086810 */ /* 0x000fe20007f1e0ff */
[----:B------:R-:W-:Y:S02]  /*6d80*/  FMUL.FTZ R37, R37, c[0x0][0x320] ;  /* 0x0000c80025257a20 */ /* 0x000fe40000410000 */
[----:B------:R1:W-:Y:S01]  /*6d90*/  MUFU.TANH R101, R35 ;  /* 0x0000002300657308 */ /* 0x0003e20000002400 */
[----:B------:R-:W-:Y:S01]  /*6da0*/  @P6 IADD3.X R7, RZ, R231, RZ, P0, !PT ;  /* 0x000000e7ff076210 */ /* 0x000fe200007fe4ff */
[----:B------:R-:W-:Y:S03]  /*6db0*/  FMUL.FTZ R31, R31, c[0x0][0x320] ;  /* 0x0000c8001f1f7a20 */ /* 0x000fe60000410000 */
[----:B----4-:R-:W-:Y:S01]  /*6dc0*/  @P6 LEA R34, P1, R5, c[0x0][0x1c8], 0x1 ;  /* 0x0000720005226a11 */ /* 0x010fe200078208ff */
[----:B------:R-:W-:Y:S02]  /*6dd0*/  FMUL.FTZ R38, R38, c[0x0][0x320] ;  /* 0x0000c80026267a20 */ /* 0x000fe40000410000 */
[----:B------:R-:W-:Y:S02]  /*6de0*/  FMUL.FTZ R29, R29, c[0x0][0x320] ;  /* 0x0000c8001d1d7a20 */ /* 0x000fe40000410000 */
[----:B------:R-:W-:Y:S01]  /*6df0*/  MUFU.TANH R192, R23 ;  /* 0x0000001700c07308 */ /* 0x000fe20000002400 */
[----:B------:R-:W-:Y:S02]  /*6e00*/  FMUL.FTZ R39, R39, c[0x0][0x320] ;  /* 0x0000c80027277a20 */ /* 0x000fe40000410000 */
[----:B------:R-:W-:Y:S02]  /*6e10*/  IMAD R13, R229, R13, 0x1 ;  /* 0x00000001e50d7424 */ /* 0x000fe400078e020d */
[----:B------:R-:W-:Y:S02]  /*6e20*/  FMUL.FTZ R24, R24, c[0x0][0x320] ;  /* 0x0000c80018187a20 */ /* 0x000fe40000410000 */
[----:B------:R-:W-:Y:S02]  /*6e30*/  FMUL.FTZ R25, R25, c[0x0][0x320] ;  /* 0x0000c80019197a20 */ /* 0x000fe40000410000 */
[----:B------:R-:W-:Y:S01]  /*6e40*/  FMUL.FTZ R26, R26, c[0x0][0x320] ;  /* 0x0000c8001a1a7a20 */ /* 0x000fe20000410000 */
[----:B------:R4:W-:Y:S01]  /*6e50*/  MUFU.TANH R103, R32 ;  /* 0x0000002000677308 */ /* 0x0009e20000002400 */
[----:B------:R-:W-:Y:S02]  /*6e60*/  FMUL.FTZ R41, R41, c[0x0][0x320] ;  /* 0x0000c80029297a20 */ /* 0x000fe40000410000 */
[----:B------:R-:W-:Y:S01]  /*6e70*/  FMUL.FTZ R40, R40, c[0x0][0x320] ;  /* 0x0000c80028287a20 */ /* 0x000fe20000410000 */
[----:B-1----:R-:W-:Y:S01]  /*6e80*/  @P6 LEA.HI.X R35, R5, c[0x0][0x1cc], R6, 0x1, P1 ;  /* 0x0000730005236a11 */ /* 0x002fe200008f0c06 */
[----:B------:R-:W-:Y:S01]  /*6e90*/  FMUL.FTZ R44, R44, c[0x0][0x320] ;  /* 0x0000c8002c2c7a20 */ /* 0x000fe20000410000 */
[-C--:B------:R-:W-:Y:S01]  /*6ea0*/  @P6 IADD3 R6, P1, R3, R8.reuse, RZ ;  /* 0x0000000803066210 */ /* 0x080fe20007f3e0ff */
[----:B------:R-:W-:Y:S02]  /*6eb0*/  FMUL.FTZ R45, R45, c[0x0][0x320] ;  /* 0x0000c8002d2d7a20 */ /* 0x000fe40000410000 */
[----:B------:R-:W-:Y:S01]  /*6ec0*/  FMUL.FTZ R42, R42, c[0x0][0x320] ;  /* 0x0000c8002a2a7a20 */ /* 0x000fe20000410000 */
[----:B------:R-:W-:Y:S01]  /*6ed0*/  MUFU.TANH R198, R36 ;  /* 0x0000002400c67308 */ /* 0x000fe20000002400 */
[----:B------:R-:W-:Y:S01]  /*6ee0*/  @P6 IMAD.X R12, R2, 0x1, R7, P1 ;  /* 0x00000001020c6824 */ /* 0x000fe200008e0607 */
[----:B------:R-:W-:Y:S01]  /*6ef0*/  @P6 IADD3 R5, P1, R232, 0x40, RZ ;  /* 0x00000040e8056810 */ /* 0x000fe20007f3e0ff */
[----:B------:R-:W-:Y:S02]  /*6f00*/  FMUL.FTZ R43, R43, c[0x0][0x320] ;  /* 0x0000c8002b2b7a20 */ /* 0x000fe40000410000 */
[----:B------:R-:W-:Y:S02]  /*6f10*/  FMUL.FTZ R48, R48, c[0x0][0x320] ;  /* 0x0000c80030307a20 */ /* 0x000fe40000410000 */
[----:B------:R-:W-:Y:S02]  /*6f20*/  FMUL.FTZ R49, R49, c[0x0][0x320] ;  /* 0x0000c80031317a20 */ /* 0x000fe40000410000 */
[----:B------:R-:W-:Y:S01]  /*6f30*/  FMUL.FTZ R50, R50, c[0x0][0x320] ;  /* 0x0000c80032327a20 */ /* 0x000fe20000410000 */
[----:B------:R1:W-:Y:S01]  /*6f40*/  MUFU.TANH R102, R33 ;  /* 0x0000002100667308 */ /* 0x0003e20000002400 */
[----:B------:R-:W-:Y:S02]  /*6f50*/  FMUL.FTZ R51, R51, c[0x0][0x320] ;  /* 0x0000c80033337a20 */ /* 0x000fe40000410000 */
[----:B------:R-:W-:Y:S01]  /*6f60*/  FMUL.FTZ R46, R46, c[0x0][0x320] ;  /* 0x0000c8002e2e7a20 */ /* 0x000fe20000410000 */
[C---:B----4-:R-:W-:Y:S01]  /*6f70*/  @P6 LEA R32, P0, R6.reuse, c[0x0][0x1c8], 0x1 ;  /* 0x0000720006206a11 */ /* 0x050fe200078008ff */
[----:B------:R-:W-:Y:S05]  /*6f80*/  FMUL.FTZ R47, R47, c[0x0][0x320] ;  /* 0x0000c8002f2f7a20 */ /* 0x000fea0000410000 */
[----:B------:R4:W-:Y:S10]  /*6f90*/  MUFU.TANH R201, R37 ;  /* 0x0000002500c97308 */ /* 0x0009f40000002400 */
[----:B------:R2:W-:Y:S01]  /*6fa0*/  MUFU.TANH R104, R30 ;  /* 0x0000001e00687308 */ /* 0x0005e20000002400 */
[----:B-1----:R-:W-:Y:S09]  /*6fb0*/  @P6 LEA.HI.X R33, R6, c[0x0][0x1cc], R12, 0x1, P0 ;  /* 0x0000730006216a11 */ /* 0x002ff200000f0c0c */
[----:B------:R-:W-:Y:S10]  /*6fc0*/  MUFU.TANH R193, R24 ;  /* 0x0000001800c17308 */ /* 0x000ff40000002400 */
[----:B------:R1:W-:Y:S10]  /*6fd0*/  MUFU.TANH R109, R28 ;  /* 0x0000001c006d7308 */ /* 0x0003f40000002400 */
[----:B------:R-:W-:Y:S10]  /*6fe0*/  MUFU.TANH R187, R22 ;  /* 0x0000001600bb7308 */ /* 0x000ff40000002400 */
[----:B------:R1:W-:Y:S10]  /*6ff0*/  MUFU.TANH R197, R31 ;  /* 0x0000001f00c57308 */ /* 0x0003f40000002400 */
[----:B------:R-:W-:Y:S10]  /*7000*/  MUFU.TANH R194, R25 ;  /* 0x0000001900c27308 */ /* 0x000ff40000002400 */
[----:B------:R1:W-:Y:S10]  /*7010*/  MUFU.TANH R105, R29 ;  /* 0x0000001d00697308 */ /* 0x0003f40000002400 */
[----:B------:R-:W1:Y:S10]  /*7020*/  MUFU.TANH R110, R21 ;  /* 0x00000015006e7308 */ /* 0x000e740000002400 */
[----:B------:R-:W-:Y:S10]  /*7030*/  MUFU.TANH R195, R26 ;  /* 0x0000001a00c37308 */ /* 0x000ff40000002400 */
[----:B------:R-:W-:Y:S10]  /*7040*/  MUFU.TANH R245, R41 ;  /* 0x0000002900f57308 */ /* 0x000ff40000002400 */
[----:B------:R-:W-:Y:S01]  /*7050*/  MUFU.TANH R243, R40 ;  /* 0x0000002800f37308 */ /* 0x000fe20000002400 */
[----:B--2---:R-:W-:Y:S02]  /*7060*/  IADD3 R0, R13, c[0x0][0x1d0], -R14 ;  /* 0x000074000d007a10 */ /* 0x004fe40007ffe80e */
[----:B------:R-:W-:Y:S02]  /*7070*/  @P6 IADD3 R14, P0, R3, R5, RZ ;  /* 0x00000005030e6210 */ /* 0x000fe40007f1e0ff */
[----:B------:R-:W-:Y:S05]  /*7080*/  @P6 IADD3.X R13, RZ, R231, RZ, P1, !PT ;  /* 0x000000e7ff0d6210 */ /* 0x000fea0000ffe4ff */
[----:B------:R2:W2:Y:S01]  /*7090*/  MUFU.TANH R196, R27 ;  /* 0x0000001b00c47308 */ /* 0x0004a20000002400 */
[----:B------:R-:W-:Y:S01]  /*70a0*/  @P6 IADD3 R20, P1, R4, R8, RZ ;  /* 0x0000000804146210 */ /* 0x000fe20007f3e0ff */
[----:B------:R-:W-:Y:S01]  /*70b0*/  @P6 IMAD.X R15, R2, 0x1, R13, P0 ;  /* 0x00000001020f6824 */ /* 0x000fe200000e060d */
[C---:B------:R-:W-:Y:S02]  /*70c0*/  @P6 IADD3 R23, P0, R4.reuse, R5, RZ ;  /* 0x0000000504176210 */ /* 0x040fe40007f1e0ff */
[C---:B------:R-:W-:Y:S02]  /*70d0*/  @P6 IADD3.X R36, R9.reuse, R7, RZ, P1, !PT ;  /* 0x0000000709246210 */ /* 0x040fe40000ffe4ff */
[----:B------:R-:W-:Y:S03]  /*70e0*/  @P6 IADD3 R12, P1, R4, R232, RZ ;  /* 0x000000e8040c6210 */ /* 0x000fe60007f3e0ff */
[----:B------:R2:W-:Y:S01]  /*70f0*/  MUFU.TANH R238, R44 ;  /* 0x0000002c00ee7308 */ /* 0x0005e20000002400 */
[----:B------:R-:W2:Y:S01]  /*7100*/  LDSM.16.M88.4 R4, [R218] ;  /* 0x00000000da04783b */ /* 0x000ea20000000200 */
[----:B------:R-:W-:Y:S01]  /*7110*/  IADD3 R0, R0, -c[0x0][0x168], RZ ;  /* 0x80005a0000007a10 */ /* 0x000fe20007ffe0ff */
[----:B------:R-:W-:Y:S04]  /*7120*/  DEPBAR.LE SB0, 0x0 ;  /* 0x000080000000791a */ /* 0x000fe80000000000 */
[C---:B----4-:R-:W-:Y:S01]  /*7130*/  @P6 IADD3.X R37, R9.reuse, R13, RZ, P0, !PT ;  /* 0x0000000d09256210 */ /* 0x050fe200007fe4ff */
[----:B------:R-:W-:Y:S01]  /*7140*/  @P6 IMAD.X R9, R9, 0x1, R231, P1 ;  /* 0x0000000109096824 */ /* 0x000fe200008e06e7 */
[----:B------:R-:W-:Y:S01]  /*7150*/  @P6 LEA R30, P1, R12, c[0x0][0x1c8], 0x1 ;  /* 0x000072000c1e6a11 */ /* 0x000fe200078208ff */
[----:B------:R4:W-:Y:S01]  /*7160*/  MUFU.TANH R239, R45 ;  /* 0x0000002d00ef7308 */ /* 0x0009e20000002400 */
[----:B---3--:R-:W-:Y:S01]  /*7170*/  IMAD.IADD R8, R0, 0x1, R17 ;  /* 0x0000000100087824 */ /* 0x008fe200078e0211 */
[----:B-1----:R-:W-:Y:S01]  /*7180*/  @P6 LEA R28, P0, R14, c[0x0][0x1c8], 0x1 ;  /* 0x000072000e1c6a11 */ /* 0x002fe200078008ff */
[----:B------:R-:W-:Y:S01]  /*7190*/  IMAD.IADD R2, R0, 0x1, R19 ;  /* 0x0000000100027824 */ /* 0x000fe200078e0213 */
[----:B------:R-:W-:Y:S06]  /*71a0*/  @P6 LEA.HI.X R31, R12, c[0x0][0x1cc], R9, 0x1, P1 ;  /* 0x000073000c1f6a11 */ /* 0x000fec00008f0c09 */
[----:B------:R-:W1:Y:S01]  /*71b0*/  MUFU.TANH R38, R38 ;  /* 0x0000002600267308 */ /* 0x000e620000002400 */
[----:B------:R-:W-:Y:S01]  /*71c0*/  IADD3 R3, R0, R16, RZ ;  /* 0x0000001000037210 */ /* 0x000fe20007ffe0ff */
[----:B------:R-:W-:Y:S01]  /*71d0*/  BAR.SYNC.DEFER_BLOCKING 0x0 ;  /* 0x0000000000007b1d */ /* 0x000fe20000010000 */
[----:B------:R-:W-:Y:S02]  /*71e0*/  ISETP.GT.AND P1, PT, R8, 0x1, PT ;  /* 0x000000010800780c */ /* 0x000fe40003f24270 */
[----:B------:R-:W-:Y:S02]  /*71f0*/  @P6 LEA.HI.X R29, R14, c[0x0][0x1cc], R15, 0x1, P0 ;  /* 0x000073000e1d6a11 */ /* 0x000fe400000f0c0f */
[----:B------:R-:W-:Y:S02]  /*7200*/  FSEL R13, R206, -INF , P1 ;  /* 0xff800000ce0d7808 */ /* 0x000fe40000800000 */
[----:B------:R-:W-:Y:S01]  /*7210*/  ISETP.GT.AND P1, PT, R3, 0x1, PT ;  /* 0x000000010300780c */ /* 0x000fe20003f24270 */
[----:B------:R-:W3:Y:S01]  /*7220*/  MUFU.TANH R39, R39 ;  /* 0x0000002700277308 */ /* 0x000ee20000002400 */
[----:B------:R-:W-:Y:S02]  /*7230*/  ISETP.GT.AND P0, PT, R8, RZ, PT ;  /* 0x000000ff0800720c */ /* 0x000fe40003f04270 */
[----:B-----5:R-:W-:Y:S02]  /*7240*/  FSEL R16, R209, -INF , P1 ;  /* 0xff800000d1107808 */ /* 0x020fe40000800000 */
[----:B------:R-:W-:Y:S02]  /*7250*/  IADD3 R0, R0, R18, RZ ;  /* 0x0000001200007210 */ /* 0x000fe40007ffe0ff */
[----:B------:R-:W-:Y:S02]  /*7260*/  FSEL R12, R207, -INF , P0 ;  /* 0xff800000cf0c7808 */ /* 0x000fe40000000000 */
[----:B------:R-:W-:Y:S01]  /*7270*/  ISETP.GT.AND P1, PT, R2, 0x1, PT ;  /* 0x000000010200780c */ /* 0x000fe20003f24270 */
[----:B------:R-:W5:Y:S01]  /*7280*/  MUFU.TANH R42, R42 ;  /* 0x0000002a002a7308 */ /* 0x000f620000002400 */
[----:B------:R-:W-:Y:S01]  /*7290*/  ISETP.GT.AND P0, PT, R3, RZ, PT ;  /* 0x000000ff0300720c */ /* 0x000fe20003f04270 */
[-C--:B--2---:R-:W-:Y:S05]  /*72a0*/  HMMA.16816.F32.BF16 R52, R188, R4.reuse, R52 ;  /* 0x00000004bc34723c */ /* 0x084fea0000041834 */
[----:B------:R-:W-:Y:S02]  /*72b0*/  FSEL R18, R205, -INF , P1 ;  /* 0xff800000cd127808 */ /* 0x000fe40000800000 */
[----:B------:R-:W-:Y:S01]  /*72c0*/  ISETP.GT.AND P1, PT, R0, 0x1, PT ;  /* 0x000000010000780c */ /* 0x000fe20003f24270 */
[----:B------:R-:W2:Y:S01]  /*72d0*/  MUFU.TANH R43, R43 ;  /* 0x0000002b002b7308 */ /* 0x000ea20000002400 */
[----:B------:R-:W-:Y:S01]  /*72e0*/  FSEL R15, R210, -INF , P0 ;  /* 0xff800000d20f7808 */ /* 0x000fe20000000000 */
[C---:B------:R-:W-:Y:S04]  /*72f0*/  HMMA.16816.F32.BF16 R56, R180.reuse, R4, R56 ;  /* 0x00000004b438723c */ /* 0x040fe80000041838 */
[----:B------:R-:W-:Y:S02]  /*7300*/  ISETP.GT.AND P0, PT, R2, RZ, PT ;  /* 0x000000ff0200720c */ /* 0x000fe40003f04270 */
[----:B------:R-:W-:Y:S02]  /*7310*/  FSEL R24, R202, -INF , P1 ;  /* 0xff800000ca187808 */ /* 0x000fe40000800000 */
[----:B------:R-:W1:Y:S01]  /*7320*/  MUFU.TANH R48, R48 ;  /* 0x0000003000307308 */ /* 0x000e620000002400 */
[----:B------:R-:W-:Y:S01]  /*7330*/  FSEL R17, R208, -INF , P0 ;  /* 0xff800000d0117808 */ /* 0x000fe20000000000 */
[-C--:B------:R-:W-:Y:S03]  /*7340*/  HMMA.16816.F32.BF16 R60, R180, R6.reuse, R60 ;  /* 0x00000006b43c723c */ /* 0x080fe6000004183c */
[----:B------:R-:W-:Y:S01]  /*7350*/  ISETP.GT.AND P1, PT, R2, 0x9, PT ;  /* 0x000000090200780c */ /* 0x000fe20003f24270 */
[----:B------:R-:W-:Y:S01]  /*7360*/  FMUL.FTZ R52, R52, c[0x0][0x320] ;  /* 0x0000c80034347a20 */ /* 0x000fe20000410000 */
[C---:B------:R-:W-:Y:S01]  /*7370*/  ISETP.GT.AND P0, PT, R0.reuse, RZ, PT ;  /* 0x000000ff0000720c */ /* 0x040fe20003f04270 */
[----:B------:R-:W-:Y:S01]  /*7380*/  FMUL.FTZ R53, R53, c[0x0][0x320] ;  /* 0x0000c80035357a20 */ /* 0x000fe20000410000 */
[----:B------:R-:W-:Y:S01]  /*7390*/  FSEL R22, R177, -INF , P1 ;  /* 0xff800000b1167808 */ /* 0x000fe20000800000 */
[----:B------:R-:W1:Y:S01]  /*73a0*/  MUFU.TANH R49, R49 ;  /* 0x0000003100317308 */ /* 0x000e620000002400 */
[----:B------:R-:W-:Y:S01]  /*73b0*/  FSEL R25, R203, -INF , P0 ;  /* 0xff800000cb197808 */ /* 0x000fe20000000000 */
[----:B------:R-:W-:Y:S04]  /*73c0*/  HMMA.16816.F32.BF16 R64, R188, R6, R64 ;  /* 0x00000006bc40723c */ /* 0x000fe80000041840 */
[----:B------:R-:W-:Y:S01]  /*73d0*/  ISETP.GT.AND P1, PT, R0, 0x9, PT ;  /* 0x000000090000780c */ /* 0x000fe20003f24270 */
[----:B------:R-:W-:Y:S01]  /*73e0*/  FMUL.FTZ R27, R55, c[0x0][0x320] ;  /* 0x0000c800371b7a20 */ /* 0x000fe20000410000 */
[----:B------:R-:W-:Y:S01]  /*73f0*/  ISETP.GT.AND P0, PT, R2, 0x8, PT ;  /* 0x000000080200780c */ /* 0x000fe20003f04270 */
[----:B------:R-:W-:Y:S01]  /*7400*/  FMUL.FTZ R54, R54, c[0x0][0x320] ;  /* 0x0000c80036367a20 */ /* 0x000fe20000410000 */
[----:B------:R-:W1:Y:S01]  /*7410*/  MUFU.TANH R7, R52 ;  /* 0x0000003400077308 */ /* 0x000e620000002400 */
[----:B------:R-:W-:Y:S02]  /*7420*/  FSEL R21, R200, -INF , P1 ;  /* 0xff800000c8157808 */ /* 0x000fe40000800000 */
[----:B------:R-:W-:Y:S01]  /*7430*/  ISETP.GT.AND P1, PT, R8, 0x9, PT ;  /* 0x000000090800780c */ /* 0x000fe20003f24270 */
[----:B------:R-:W-:Y:S01]  /*7440*/  FMUL.FTZ R59, R59, c[0x0][0x320] ;  /* 0x0000c8003b3b7a20 */ /* 0x000fe20000410000 */
[----:B------:R-:W-:Y:S01]  /*7450*/  FSEL R19, R178, -INF , P0 ;  /* 0xff800000b2137808 */ /* 0x000fe20000000000 */
[----:B------:R-:W-:Y:S01]  /*7460*/  FMUL.FTZ R63, R63, c[0x0][0x320] ;  /* 0x0000c8003f3f7a20 */ /* 0x000fe20000410000 */
[----:B------:R-:W-:Y:S01]  /*7470*/  ISETP.GT.AND P0, PT, R0, 0x8, PT ;  /* 0x000000080000780c */ /* 0x000fe20003f04270 */
[----:B------:R-:W-:Y:S01]  /*7480*/  FMUL.FTZ R56, R56, c[0x0][0x320] ;  /* 0x0000c80038387a20 */ /* 0x000fe20000410000 */
[----:B------:R-:W-:Y:S01]  /*7490*/  FSEL R10, R185, -INF , P1 ;  /* 0xff800000b90a7808 */ /* 0x000fe20000800000 */
[----:B------:R-:W1:Y:S01]  /*74a0*/  MUFU.TANH R6, R53 ;  /* 0x0000003500067308 */ /* 0x000e620000002400 */
[----:B------:R-:W-:Y:S01]  /*74b0*/  FSEL R26, R176, -INF , P0 ;  /* 0xff800000b01a7808 */ /* 0x000fe20000000000 */
[----:B------:R-:W-:Y:S01]  /*74c0*/  IMAD.MOV.U32 R176, RZ, RZ, R230 ;  /* 0x000000ffffb07224 */ /* 0x000fe200078e00e6 */
[----:B------:R-:W-:Y:S01]  /*74d0*/  ISETP.GT.AND P0, PT, R8, 0x8, PT ;  /* 0x000000080800780c */ /* 0x000fe20003f04270 */
[----:B------:R-:W-:Y:S01]  /*74e0*/  FMUL.FTZ R57, R57, c[0x0][0x320] ;  /* 0x0000c80039397a20 */ /* 0x000fe20000410000 */
[----:B------:R-:W-:Y:S01]  /*74f0*/  ISETP.GT.AND P1, PT, R3, 0x9, PT ;  /* 0x000000090300780c */ /* 0x000fe20003f24270 */
[----:B------:R-:W-:Y:S01]  /*7500*/  FMUL.FTZ R4, R64, c[0x0][0x320] ;  /* 0x0000c80040047a20 */ /* 0x000fe20000410000 */
[----:B------:R-:W-:Y:S01]  /*7510*/  FSEL R9, R199, -INF , P0 ;  /* 0xff800000c7097808 */ /* 0x000fe20000000000 */
[----:B------:R-:W-:Y:S01]  /*7520*/  FMUL.FTZ R5, R65, c[0x0][0x320] ;  /* 0x0000c80041057a20 */ /* 0x000fe20000410000 */
[----:B------:R-:W-:Y:S01]  /*7530*/  ISETP.GT.AND P0, PT, R3, 0x8, PT ;  /* 0x000000080300780c */ /* 0x000fe20003f04270 */
[----:B------:R-:W-:Y:S01]  /*7540*/  MUFU.TANH R46, R46 ;  /* 0x0000002e002e7308 */ /* 0x000fe20000002400 */
[----:B------:R-:W-:Y:S01]  /*7550*/  FSEL R14, R179, -INF , P1 ;  /* 0xff800000b30e7808 */ /* 0x000fe20000800000 */
[----:B------:R-:W-:Y:S01]  /*7560*/  FMUL.FTZ R60, R60, c[0x0][0x320] ;  /* 0x0000c8003c3c7a20 */ /* 0x000fe20000410000 */
[----:B------:R-:W-:Y:S01]  /*7570*/  ISETP.GT.AND P1, PT, R8, 0x11, PT ;  /* 0x000000110800780c */ /* 0x000fe20003f24270 */
[----:B------:R-:W-:Y:S01]  /*7580*/  FMUL.FTZ R61, R61, c[0x0][0x320] ;  /* 0x0000c8003d3d7a20 */ /* 0x000fe20000410000 */
[----:B------:R-:W-:Y:S01]  /*7590*/  FSEL R11, R184, -INF , P0 ;  /* 0xff800000b80b7808 */ /* 0x000fe20000000000 */
[----:B------:R-:W-:Y:S01]  /*75a0*/  FMUL.FTZ R58, R58, c[0x0][0x320] ;  /* 0x0000c8003a3a7a20 */ /* 0x000fe20000410000 */
[----:B------:R-:W-:Y:S01]  /*75b0*/  FSEL R41, R110, -INF , P1 ;  /* 0xff8000006e297808 */ /* 0x000fe20000800000 */
[----:B------:R-:W-:Y:S01]  /*75c0*/  FMUL.FTZ R62, R62, c[0x0][0x320] ;  /* 0x0000c8003e3e7a20 */ /* 0x000fe20000410000 */
[----:B------:R-:W-:Y:S01]  /*75d0*/  ISETP.GT.AND P1, PT, R3, 0x11, PT ;  /* 0x000000110300780c */ /* 0x000fe20003f24270 */
[----:B------:R-:W1:Y:S01]  /*75e0*/  MUFU.TANH R4, R4 ;  /* 0x0000000400047308 */ /* 0x000e620000002400 */
[----:B------:R-:W-:Y:S02]  /*75f0*/  ISETP.GT.AND P0, PT, R8, 0x10, PT ;  /* 0x000000100800780c */ /* 0x000fe40003f04270 */
[----:B------:R-:W-:Y:S02]  /*7600*/  FSEL R192, R192, -INF , P1 ;  /* 0xff800000c0c07808 */ /* 0x000fe40000800000 */
[----:B------:R-:W-:Y:S02]  /*7610*/  FSEL R40, R111, -INF , P0 ;  /* 0xff8000006f287808 */ /* 0x000fe40000000000 */
[----:B------:R-:W-:Y:S02]  /*7620*/  ISETP.GT.AND P1, PT, R2, 0x11, PT ;  /* 0x000000110200780c */ /* 0x000fe40003f24270 */
[----:B------:R-:W-:Y:S01]  /*7630*/  ISETP.GT.AND P0, PT, R3, 0x10, PT ;  /* 0x000000100300780c */ /* 0x000fe20003f04270 */
[----:B------:R-:W-:Y:S01]  /*7640*/  MUFU.TANH R62, R62 ;  /* 0x0000003e003e7308 */ /* 0x000fe20000002400 */
[----:B------:R-:W-:Y:S02]  /*7650*/  FSEL R194, R194, -INF , P1 ;  /* 0xff800000c2c27808 */ /* 0x000fe40000800000 */
[----:B------:R-:W-:Y:S02]  /*7660*/  ISETP.GT.AND P1, PT, R0, 0x11, PT ;  /* 0x000000110000780c */ /* 0x000fe40003f24270 */
[----:B------:R-:W-:Y:S02]  /*7670*/  FSEL R187, R187, -INF , P0 ;  /* 0xff800000bbbb7808 */ /* 0x000fe40000000000 */
[----:B------:R-:W-:Y:S02]  /*7680*/  ISETP.GT.AND P0, PT, R2, 0x10, PT ;  /* 0x000000100200780c */ /* 0x000fe40003f04270 */
[----:B------:R-:W-:Y:S01]  /*7690*/  FSEL R196, R196, -INF , P1 ;  /* 0xff800000c4c47808 */ /* 0x000fe20000800000 */
[----:B------:R-:W1:Y:S01]  /*76a0*/  MUFU.TANH R5, R5 ;  /* 0x0000000500057308 */ /* 0x000e620000002400 */
[----:B------:R-:W-:Y:S02]  /*76b0*/  ISETP.GT.AND P1, PT, R2, 0x19, PT ;  /* 0x000000190200780c */ /* 0x000fe40003f24270 */
[----:B------:R-:W-:Y:S02]  /*76c0*/  FSEL R193, R193, -INF , P0 ;  /* 0xff800000c1c17808 */ /* 0x000fe40000000000 */
[----:B------:R-:W-:Y:S02]  /*76d0*/  ISETP.GT.AND P0, PT, R0, 0x10, PT ;  /* 0x000000100000780c */ /* 0x000fe40003f04270 */
[----:B------:R-:W-:Y:S02]  /*76e0*/  FSEL R190, R105, -INF , P1 ;  /* 0xff80000069be7808 */ /* 0x000fe40000800000 */
[----:B------:R-:W-:Y:S01]  /*76f0*/  FMNMX.FTZ R105, R12, R100, !PT ;  /* 0x000000640c697209 */ /* 0x000fe20007810000 */
[----:B------:R-:W1:Y:S01]  /*7700*/  MUFU.TANH R50, R50 ;  /* 0x0000003200327308 */ /* 0x000e620000002400 */
[----:B------:R-:W-:Y:S02]  /*7710*/  FSEL R195, R195, -INF , P0 ;  /* 0xff800000c3c37808 */ /* 0x000fe40000000000 */
[----:B------:R-:W-:Y:S02]  /*7720*/  ISETP.GT.AND P0, PT, R2, 0x18, PT ;  /* 0x000000180200780c */ /* 0x000fe40003f04270 */
[----:B------:R-:W-:Y:S02]  /*7730*/  FMNMX.FTZ R105, R13, R105, !PT ;  /* 0x000000690d697209 */ /* 0x000fe40007810000 */
[----:B------:R-:W-:Y:S02]  /*7740*/  FSEL R189, R109, -INF , P0 ;  /* 0xff8000006dbd7808 */ /* 0x000fe40000000000 */
[C---:B------:R-:W-:Y:S01]  /*7750*/  ISETP.GT.AND P0, PT, R0.reuse, 0x18, PT ;  /* 0x000000180000780c */ /* 0x040fe20003f04270 */
[----:B------:R-:W-:Y:S01]  /*7760*/  MUFU.TANH R109, R63 ;  /* 0x0000003f006d7308 */ /* 0x000fe20000002400 */
[----:B------:R-:W-:Y:S02]  /*7770*/  FMNMX.FTZ R105, R9, R105, !PT ;  /* 0x0000006909697209 */ /* 0x000fe40007810000 */
[----:B------:R-:W-:Y:S02]  /*7780*/  ISETP.GT.AND P1, PT, R0, 0x19, PT ;  /* 0x000000190000780c */ /* 0x000fe40003f24270 */
[----:B------:R-:W-:Y:S02]  /*7790*/  FSEL R191, R104, -INF , P0 ;  /* 0xff80000068bf7808 */ /* 0x000fe40000000000 */
[----:B------:R-:W-:Y:S02]  /*77a0*/  ISETP.GT.AND P0, PT, R8, 0x18, PT ;  /* 0x000000180800780c */ /* 0x000fe40003f04270 */
[----:B------:R-:W-:Y:S01]  /*77b0*/  FMNMX.FTZ R105, R10, R105, !PT ;  /* 0x000000690a697209 */ /* 0x000fe20007810000 */
[----:B------:R-:W1:Y:S01]  /*77c0*/  MUFU.TANH R51, R51 ;  /* 0x0000003300337308 */ /* 0x000e620000002400 */
[----:B------:R-:W-:Y:S02]  /*77d0*/  FSEL R44, R103, -INF , P0 ;  /* 0xff800000672c7808 */ /* 0x000fe40000000000 */
[----:B------:R-:W-:Y:S02]  /*77e0*/  FSEL R197, R197, -INF , P1 ;  /* 0xff800000c5c57808 */ /* 0x000fe40000800000 */
[----:B------:R-:W-:Y:S02]  /*77f0*/  ISETP.GT.AND P1, PT, R8, 0x19, PT ;  /* 0x000000190800780c */ /* 0x000fe40003f24270 */
[C---:B------:R-:W-:Y:S02]  /*7800*/  ISETP.GT.AND P0, PT, R3.reuse, 0x18, PT ;  /* 0x000000180300780c */ /* 0x040fe40003f04270 */
[----:B----4-:R-:W-:Y:S01]  /*7810*/  FSEL R45, R102, -INF , P1 ;  /* 0xff800000662d7808 */ /* 0x010fe20000800000 */
[----:B------:R-:W4:Y:S01]  /*7820*/  MUFU.TANH R54, R54 ;  /* 0x0000003600367308 */ /* 0x000f220000002400 */
[----:B------:R-:W-:Y:S02]  /*7830*/  FSEL R186, R186, -INF , P0 ;  /* 0xff800000baba7808 */ /* 0x000fe40000000000 */
[----:B------:R-:W-:Y:S02]  /*7840*/  ISETP.GT.AND P0, PT, R8, 0x20, PT ;  /* 0x000000200800780c */ /* 0x000fe40003f04270 */
[----:B------:R-:W-:Y:S02]  /*7850*/  FMNMX.FTZ R105, R40, R105, !PT ;  /* 0x0000006928697209 */ /* 0x000fe40007810000 */
[C---:B------:R-:W-:Y:S02]  /*7860*/  ISETP.GT.AND P1, PT, R3.reuse, 0x19, PT ;  /* 0x000000190300780c */ /* 0x040fe40003f24270 */
[----:B------:R-:W-:Y:S01]  /*7870*/  FSEL R198, R198, -INF , P0 ;  /* 0xff800000c6c67808 */ /* 0x000fe20000000000 */
[----:B------:R-:W2:Y:S01]  /*7880*/  MUFU.TANH R27, R27 ;  /* 0x0000001b001b7308 */ /* 0x000ea20000002400 */
[----:B------:R-:W-:Y:S02]  /*7890*/  ISETP.GT.AND P0, PT, R3, 0x20, PT ;  /* 0x000000200300780c */ /* 0x000fe40003f04270 */
[----:B------:R-:W-:Y:S02]  /*78a0*/  FSEL R188, R101, -INF , P1 ;  /* 0xff80000065bc7808 */ /* 0x000fe40000800000 */
[----:B------:R-:W-:Y:S02]  /*78b0*/  ISETP.GT.AND P1, PT, R8, 0x21, PT ;  /* 0x000000210800780c */ /* 0x000fe40003f24270 */
[----:B------:R-:W-:Y:S02]  /*78c0*/  FMNMX.FTZ R105, R41, R105, !PT ;  /* 0x0000006929697209 */ /* 0x000fe40007810000 */
[----:B-1----:R-:W-:Y:S01]  /*78d0*/  FSEL R205, R38, -INF , P0 ;  /* 0xff80000026cd7808 */ /* 0x002fe20000000000 */
[----:B------:R-:W-:Y:S01]  /*78e0*/  MUFU.TANH R56, R56 ;  /* 0x0000003800387308 */ /* 0x000fe20000002400 */
[----:B------:R-:W-:Y:S02]  /*78f0*/  FSEL R201, R201, -INF , P1 ;  /* 0xff800000c9c97808 */ /* 0x000fe40000800000 */
[----:B------:R-:W-:Y:S02]  /*7900*/  ISETP.GT.AND P1, PT, R3, 0x21, PT ;  /* 0x000000210300780c */ /* 0x000fe40003f24270 */
[----:B------:R-:W-:Y:S02]  /*7910*/  FMNMX.FTZ R105, R44, R105, !PT ;  /* 0x000000692c697209 */ /* 0x000fe40007810000 */
[----:B------:R-:W-:Y:S02]  /*7920*/  ISETP.GT.AND P0, PT, R2, 0x20, PT ;  /* 0x000000200200780c */ /* 0x000fe40003f04270 */
[----:B---3--:R-:W-:Y:S01]  /*7930*/  FSEL R206, R39, -INF , P1 ;  /* 0xff80000027ce7808 */ /* 0x008fe20000800000 */
[----:B------:R-:W-:Y:S01]  /*7940*/  MUFU.TANH R57, R57 ;  /* 0x0000003900397308 */ /* 0x000fe20000002400 */
[----:B------:R-:W-:Y:S02]  /*7950*/  FSEL R243, R243, -INF , P0 ;  /* 0xff800000f3f37808 */ /* 0x000fe40000000000 */
[----:B------:R-:W-:Y:S02]  /*7960*/  ISETP.GT.AND P0, PT, R0, 0x20, PT ;  /* 0x000000200000780c */ /* 0x000fe40003f04270 */
[----:B------:R-:W-:Y:S02]  /*7970*/  FMNMX.FTZ R105, R45, R105, !PT ;  /* 0x000000692d697209 */ /* 0x000fe40007810000 */
[----:B------:R-:W-:Y:S02]  /*7980*/  ISETP.GT.AND P1, PT, R2, 0x21, PT ;  /* 0x000000210200780c */ /* 0x000fe40003f24270 */
[----:B-----5:R-:W-:Y:S01]  /*7990*/  FSEL R250, R42, -INF , P0 ;  /* 0xff8000002afa7808 */ /* 0x020fe20000000000 */
[----:B------:R-:W-:Y:S01]  /*79a0*/  MUFU.TANH R60, R60 ;  /* 0x0000003c003c7308 */ /* 0x000fe20000002400 */
[----:B------:R-:W-:Y:S02]  /*79b0*/  FSEL R245, R245, -INF , P1 ;  /* 0xff800000f5f57808 */ /* 0x000fe40000800000 */
[----:B------:R-:W-:Y:S02]  /*79c0*/  ISETP.GT.AND P1, PT, R0, 0x21, PT ;  /* 0x000000210000780c */ /* 0x000fe40003f24270 */
[----:B------:R-:W-:Y:S02]  /*79d0*/  ISETP.GT.AND P0, PT, R8, 0x28, PT ;  /* 0x000000280800780c */ /* 0x000fe40003f04270 */
[----:B------:R-:W-:Y:S02]  /*79e0*/  FMNMX.FTZ R105, R198, R105, !PT ;  /* 0x00000069c6697209 */ /* 0x000fe40007810000 */
[----:B--2---:R-:W-:Y:S01]  /*79f0*/  FSEL R252, R43, -INF , P1 ;  /* 0xff8000002bfc7808 */ /* 0x004fe20000800000 */
[----:B------:R-:W-:Y:S01]  /*7a00*/  MUFU.TANH R47, R47 ;  /* 0x0000002f002f7308 */ /* 0x000fe20000002400 */
[----:B------:R-:W-:Y:S02]  /*7a10*/  FSEL R199, R48, -INF , P0 ;  /* 0xff80000030c77808 */ /* 0x000fe40000000000 */
[C---:B------:R-:W-:Y:S02]  /*7a20*/  ISETP.GT.AND P1, PT, R8.reuse, 0x29, PT ;  /* 0x000000290800780c */ /* 0x040fe40003f24270 */
[----:B------:R-:W-:Y:S02]  /*7a30*/  FMNMX.FTZ R105, R201, R105, !PT ;  /* 0x00000069c9697209 */ /* 0x000fe40007810000 */
[----:B------:R-:W-:Y:S02]  /*7a40*/  FSEL R202, R49, -INF , P1 ;  /* 0xff80000031ca7808 */ /* 0x000fe40000800000 */
[C---:B------:R-:W-:Y:S01]  /*7a50*/  ISETP.GT.AND P0, PT, R8.reuse, 0x30, PT ;  /* 0x000000300800780c */ /* 0x040fe20003f04270 */
[----:B------:R-:W-:Y:S01]  /*7a60*/  MUFU.TANH R61, R61 ;  /* 0x0000003d003d7308 */ /* 0x000fe20000002400 */
[----:B------:R-:W-:Y:S02]  /*7a70*/  FMNMX.FTZ R105, R199, R105, !PT ;  /* 0x00000069c7697209 */ /* 0x000fe40007810000 */
[----:B------:R-:W-:Y:S02]  /*7a80*/  ISETP.GT.AND P1, PT, R8, 0x31, PT ;  /* 0x000000310800780c */ /* 0x000fe40003f24270 */
[----:B------:R-:W-:Y:S01]  /*7a90*/  FSEL R211, R7, -INF , P0 ;  /* 0xff80000007d37808 */ /* 0x000fe20000000000 */
[----:B------:R-:W-:Y:S01]  /*7aa0*/  FMUL.FTZ R7, R66, c[0x0][0x320] ;  /* 0x0000c80042077a20 */ /* 0x000fe20000410000 */
[----:B------:R-:W-:Y:S02]  /*7ab0*/  FMNMX.FTZ R105, R202, R105, !PT ;  /* 0x00000069ca697209 */ /* 0x000fe40007810000 */
[----:B------:R-:W-:Y:S01]  /*7ac0*/  FSEL R230, R6, -INF , P1 ;  /* 0xff80000006e67808 */ /* 0x000fe20000800000 */
[----:B------:R-:W-:Y:S01]  /*7ad0*/  MUFU.TANH R58, R58 ;  /* 0x0000003a003a7308 */ /* 0x000fe20000002400 */
[C---:B------:R-:W-:Y:S02]  /*7ae0*/  ISETP.GT.AND P0, PT, R8.reuse, 0x38, PT ;  /* 0x000000380800780c */ /* 0x040fe40003f04270 */
[----:B------:R-:W-:Y:S02]  /*7af0*/  FMNMX.FTZ R105, R211, R105, !PT ;  /* 0x00000069d3697209 */ /* 0x000fe40007810000 */
[----:B------:R-:W-:Y:S01]  /*7b00*/  ISETP.GT.AND P1, PT, R8, 0x39, PT ;  /* 0x000000390800780c */ /* 0x000fe20003f24270 */
[----:B------:R-:W-:Y:S01]  /*7b10*/  FMUL.FTZ R8, R67, c[0x0][0x320] ;  /* 0x0000c80043087a20 */ /* 0x000fe20000410000 */
[----:B------:R-:W-:Y:S02]  /*7b20*/  FSEL R251, R4, -INF , P0 ;  /* 0xff80000004fb7808 */ /* 0x000fe40000000000 */
[----:B------:R-:W-:Y:S01]  /*7b30*/  FMNMX.FTZ R105, R230, R105, !PT ;  /* 0x00000069e6697209 */ /* 0x000fe20007810000 */
[----:B------:R-:W1:Y:S01]  /*7b40*/  MUFU.TANH R7, R7 ;  /* 0x0000000700077308 */ /* 0x000e620000002400 */
[----:B------:R-:W-:Y:S02]  /*7b50*/  FSEL R231, R5, -INF , P1 ;  /* 0xff80000005e77808 */ /* 0x000fe40000800000 */
[----:B------:R-:W-:Y:S02]  /*7b60*/  FMNMX.FTZ R105, R251, R105, !PT ;  /* 0x00000069fb697209 */ /* 0x000fe40007810000 */
[----:B------:R-:W-:Y:S02]  /*7b70*/  FMNMX.FTZ R4, R15, R106, !PT ;  /* 0x0000006a0f047209 */ /* 0x000fe40007810000 */
[----:B------:R-:W-:Y:S02]  /*7b80*/  FMNMX.FTZ R105, R231, R105, !PT ;  /* 0x00000069e7697209 */ /* 0x000fe40007810000 */
[----:B------:R-:W-:Y:S01]  /*7b90*/  FMNMX.FTZ R4, R16, R4, !PT ;  /* 0x0000000410047209 */ /* 0x000fe20007810000 */
[----:B------:R-:W2:Y:S01]  /*7ba0*/  MUFU.TANH R8, R8 ;  /* 0x0000000800087308 */ /* 0x000ea20000002400 */
[----:B------:R-:W-:Y:S01]  /*7bb0*/  FMNMX.FTZ R5, R17, R107, !PT ;  /* 0x0000006b11057209 */ /* 0x000fe20007810000 */
[----:B------:R-:W3:Y:S01]  /*7bc0*/  SHFL.BFLY PT, R6, R105, 0x2, 0x1f ;  /* 0x0c401f0069067f89 */ /* 0x000ee200000e0000 */
[----:B------:R-:W-:Y:S02]  /*7bd0*/  FMNMX.FTZ R4, R11, R4, !PT ;  /* 0x000000040b047209 */ /* 0x000fe40007810000 */
[----:B------:R-:W-:Y:S02]  /*7be0*/  ISETP.GT.AND P0, PT, R2, 0x28, PT ;  /* 0x000000280200780c */ /* 0x000fe40003f04270 */
[----:B------:R-:W-:Y:S02]  /*7bf0*/  FMNMX.FTZ R4, R14, R4, !PT ;  /* 0x000000040e047209 */ /* 0x000fe40007810000 */
[----:B------:R-:W-:Y:S02]  /*7c00*/  ISETP.GT.AND P1, PT, R2, 0x29, PT ;  /* 0x000000290200780c */ /* 0x000fe40003f24270 */
[----:B------:R-:W-:Y:S02]  /*7c10*/  FMNMX.FTZ R4, R187, R4, !PT ;  /* 0x00000004bb047209 */ /* 0x000fe40007810000 */
[----:B------:R-:W-:Y:S02]  /*7c20*/  FMNMX.FTZ R5, R18, R5, !PT ;  /* 0x0000000512057209 */ /* 0x000fe40007810000 */
[----:B------:R-:W-:Y:S02]  /*7c30*/  FSEL R238, R238, -INF , P0 ;  /* 0xff800000eeee7808 */ /* 0x000fe40000000000 */
[----:B------:R-:W-:Y:S02]  /*7c40*/  ISETP.GT.AND P0, PT, R0, 0x28, PT ;  /* 0x000000280000780c */ /* 0x000fe40003f04270 */
[----:B------:R-:W-:Y:S02]  /*7c50*/  FMNMX.FTZ R4, R192, R4, !PT ;  /* 0x00000004c0047209 */ /* 0x000fe40007810000 */
[----:B------:R-:W-:Y:S02]  /*7c60*/  FSEL R239, R239, -INF , P1 ;  /* 0xff800000efef7808 */ /* 0x000fe40000800000 */
[----:B------:R-:W-:Y:S02]  /*7c70*/  ISETP.GT.AND P1, PT, R3, 0x28, PT ;  /* 0x000000280300780c */ /* 0x000fe40003f24270 */
[----:B------:R-:W-:Y:S02]  /*7c80*/  FMNMX.FTZ R5, R19, R5, !PT ;  /* 0x0000000513057209 */ /* 0x000fe40007810000 */
[----:B------:R-:W-:Y:S02]  /*7c90*/  FMNMX.FTZ R4, R186, R4, !PT ;  /* 0x00000004ba047209 */ /* 0x000fe40007810000 */
[----:B------:R-:W-:Y:S02]  /*7ca0*/  FSEL R246, R46, -INF , P0 ;  /* 0xff8000002ef67808 */ /* 0x000fe40000000000 */
[C---:B------:R-:W-:Y:S02]  /*7cb0*/  ISETP.GT.AND P0, PT, R3.reuse, 0x29, PT ;  /* 0x000000290300780c */ /* 0x040fe40003f04270 */
[----:B------:R-:W-:Y:S02]  /*7cc0*/  FSEL R200, R50, -INF , P1 ;  /* 0xff80000032c87808 */ /* 0x000fe40000800000 */
[----:B------:R-:W-:Y:S02]  /*7cd0*/  ISETP.GT.AND P1, PT, R3, 0x30, PT ;  /* 0x000000300300780c */ /* 0x000fe40003f24270 */
[----:B------:R-:W-:Y:S02]  /*7ce0*/  FMNMX.FTZ R5, R22, R5, !PT ;  /* 0x0000000516057209 */ /* 0x000fe40007810000 */
[----:B------:R-:W-:Y:S02]  /*7cf0*/  FSEL R203, R51, -INF , P0 ;  /* 0xff80000033cb7808 */ /* 0x000fe40000000000 */
[C---:B------:R-:W-:Y:S02]  /*7d00*/  ISETP.GT.AND P0, PT, R3.reuse, 0x31, PT ;  /* 0x000000310300780c */ /* 0x040fe40003f04270 */
[----:B------:R-:W-:Y:S02]  /*7d10*/  FMNMX.FTZ R4, R188, R4, !PT ;  /* 0x00000004bc047209 */ /* 0x000fe40007810000 */
[----:B----4-:R-:W-:Y:S02]  /*7d20*/  FSEL R64, R54, -INF , P1 ;  /* 0xff80000036407808 */ /* 0x010fe40000800000 */
[----:B------:R-:W-:Y:S02]  /*7d30*/  ISETP.GT.AND P1, PT, R3, 0x38, PT ;  /* 0x000000380300780c */ /* 0x000fe40003f24270 */
[----:B------:R-:W-:Y:S02]  /*7d40*/  FSEL R43, R27, -INF , P0 ;  /* 0xff8000001b2b7808 */ /* 0x000fe40000000000 */
[----:B---3--:R-:W-:Y:S02]  /*7d50*/  FMNMX.FTZ R105, R105, R6, !PT ;  /* 0x0000000669697209 */ /* 0x008fe40007810000 */
[----:B------:R-:W-:Y:S02]  /*7d60*/  ISETP.GT.AND P0, PT, R3, 0x39, PT ;  /* 0x000000390300780c */ /* 0x000fe40003f04270 */
[----:B------:R-:W-:Y:S02]  /*7d70*/  FMNMX.FTZ R3, R205, R4, !PT ;  /* 0x00000004cd037209 */ /* 0x000fe40007810000 */
[----:B------:R-:W-:Y:S02]  /*7d80*/  FMNMX.FTZ R4, R193, R5, !PT ;  /* 0x00000005c1047209 */ /* 0x000fe40007810000 */
[----:B-1----:R-:W-:Y:S02]  /*7d90*/  FSEL R233, R7, -INF , P1 ;  /* 0xff80000007e97808 */ /* 0x002fe40000800000 */
        /* <DEDUP_REMOVED lines=9> */
[----:B--2---:R-:W-:Y:S02]  /*7e30*/  FSEL R65, R8, -INF , P0 ;  /* 0xff80000008417808 */ /* 0x004fe40000000000 */
[C---:B------:R-:W-:Y:S01]  /*7e40*/  ISETP.GT.AND P1, PT, R2.reuse, 0x30, PT ;  /* 0x000000300200780c */ /* 0x040fe20003f24270 */
[----:B------:R-:W2:Y:S01]  /*7e50*/  MUFU.TANH R8, R59 ;  /* 0x0000003b00087308 */ /* 0x000ea20000002400 */
        /* <DEDUP_REMOVED lines=8> */
[----:B------:R-:W-:Y:S02]  /*7ee0*/  FMNMX.FTZ R4, R196, R5, !PT ;  /* 0x00000005c4047209 */ /* 0x000fe40007810000 */
[----:B------:R-:W-:Y:S02]  /*7ef0*/  FMNMX.FTZ R3, R206, R3, !PT ;  /* 0x00000003ce037209 */ /* 0x000fe40007810000 */
[----:B------:R-:W-:Y:S02]  /*7f00*/  FMNMX.FTZ R4, R191, R4, !PT ;  /* 0x00000004bf047209 */ /* 0x000fe40007810000 */
[----:B-1----:R-:W-:Y:S02]  /*7f10*/  FMNMX.FTZ R105, R105, R7, !PT ;  /* 0x0000000769697209 */ /* 0x002fe40007810000 */
[----:B------:R-:W-:Y:S02]  /*7f20*/  FSEL R234, R60, -INF , P1 ;  /* 0xff8000003cea7808 */ /* 0x000fe40000800000 */
[----:B------:R-:W-:Y:S01]  /*7f30*/  ISETP.GT.AND P1, PT, R0, 0x29, PT ;  /* 0x000000290000780c */ /* 0x000fe20003f24270 */
[----:B------:R-:W-:Y:S01]  /*7f40*/  FMUL.FTZ R110, R105, c[0x0][0x2d0] ;  /* 0x0000b400696e7a20 */ /* 0x000fe20000410000 */
[----:B------:R-:W-:Y:S02]  /*7f50*/  FMNMX.FTZ R3, R200, R3, !PT ;  /* 0x00000003c8037209 */ /* 0x000fe40007810000 */
[----:B------:R-:W-:Y:S02]  /*7f60*/  FMNMX.FTZ R4, R197, R4, !PT ;  /* 0x00000004c5047209 */ /* 0x000fe40007810000 */
[----:B------:R-:W-:Y:S02]  /*7f70*/  FMNMX.FTZ R3, R203, R3, !PT ;  /* 0x00000003cb037209 */ /* 0x000fe40007810000 */
[----:B------:R-:W-:Y:S02]  /*7f80*/  FSEL R236, R47, -INF , P1 ;  /* 0xff8000002fec7808 */ /* 0x000fe40000800000 */
[----:B------:R-:W-:Y:S02]  /*7f90*/  FSETP.NEU.FTZ.AND P1, PT, R105, -INF , PT ;  /* 0xff8000006900780b */ /* 0x000fe40003f3d000 */
[----:B------:R-:W-:Y:S02]  /*7fa0*/  FMNMX.FTZ R4, R250, R4, !PT ;  /* 0x00000004fa047209 */ /* 0x000fe40007810000 */
[----:B------:R-:W-:Y:S02]  /*7fb0*/  FMNMX.FTZ R3, R64, R3, !PT ;  /* 0x0000000340037209 */ /* 0x000fe40007810000 */
[----:B------:R-:W-:Y:S02]  /*7fc0*/  FSEL R110, R110, RZ, P1 ;  /* 0x000000ff6e6e7208 */ /* 0x000fe40000800000 */
[----:B------:R-:W-:Y:S02]  /*7fd0*/  FMNMX.FTZ R4, R252, R4, !PT ;  /* 0x00000004fc047209 */ /* 0x000fe40007810000 */
[----:B------:R-:W-:Y:S02]  /*7fe0*/  FMNMX.FTZ R3, R43, R3, !PT ;  /* 0x000000032b037209 */ /* 0x000fe40007810000 */
[----:B------:R-:W-:Y:S01]  /*7ff0*/  FMNMX.FTZ R5, R246, R4, !PT ;  /* 0x00000004f6057209 */ /* 0x000fe20007810000 */
[--C-:B------:R-:W-:Y:S01]  /*8000*/  FFMA.FTZ R4, R12, c[0x0][0x2d0], -R110.reuse ;  /* 0x0000b4000c047a23 */ /* 0x100fe2000001086e */
[----:B------:R-:W-:Y:S02]  /*8010*/  FMNMX.FTZ R3, R233, R3, !PT ;  /* 0x00000003e9037209 */ /* 0x000fe40007810000 */
[----:B------:R-:W-:Y:S01]  /*8020*/  FSEL R244, R61, -INF , P0 ;  /* 0xff8000003df47808 */ /* 0x000fe20000000000 */
[----:B------:R1:W-:Y:S01]  /*8030*/  MUFU.EX2 R178, R4 ;  /* 0x0000000400b27308 */ /* 0x0003e20000000800 */
[----:B------:R-:W-:Y:S02]  /*8040*/  FMNMX.FTZ R3, R65, R3, !PT ;  /* 0x0000000341037209 */ /* 0x000fe40007810000 */
[----:B------:R-:W-:Y:S02]  /*8050*/  ISETP.GT.AND P0, PT, R0, 0x30, PT ;  /* 0x000000300000780c */ /* 0x000fe40003f04270 */
[----:B------:R-:W-:Y:S01]  /*8060*/  FMNMX.FTZ R5, R236, R5, !PT ;  /* 0x00000005ec057209 */ /* 0x000fe20007810000 */
[----:B------:R-:W3:Y:S01]  /*8070*/  SHFL.BFLY PT, R6, R3, 0x2, 0x1f ;  /* 0x0c401f0003067f89 */ /* 0x000ee200000e0000 */
[----:B------:R-:W-:Y:S02]  /*8080*/  FSEL R67, R58, -INF , P0 ;  /* 0xff8000003a437808 */ /* 0x000fe40000000000 */
[----:B------:R-:W-:Y:S02]  /*8090*/  FMNMX.FTZ R2, R239, R2, !PT ;  /* 0x00000002ef027209 */ /* 0x000fe40007810000 */
[----:B------:R-:W-:Y:S02]  /*80a0*/  ISETP.GT.AND P0, PT, R0, 0x31, PT ;  /* 0x000000310000780c */ /* 0x000fe40003f04270 */
[----:B------:R-:W-:Y:S02]  /*80b0*/  FMNMX.FTZ R2, R209, R2, !PT ;  /* 0x00000002d1027209 */ /* 0x000fe40007810000 */
[----:B--2---:R-:W-:Y:S02]  /*80c0*/  FSEL R235, R8, -INF , P0 ;  /* 0xff80000008eb7808 */ /* 0x004fe40000000000 */
[----:B------:R-:W-:Y:S02]  /*80d0*/  FMNMX.FTZ R2, R249, R2, !PT ;  /* 0x00000002f9027209 */ /* 0x000fe40007810000 */
[----:B------:R-:W-:Y:S02]  /*80e0*/  ISETP.GT.AND P0, PT, R0, 0x38, PT ;  /* 0x000000380000780c */ /* 0x000fe40003f04270 */
[----:B------:R-:W-:Y:S02]  /*80f0*/  FMNMX.FTZ R2, R234, R2, !PT ;  /* 0x00000002ea027209 */ /* 0x000fe40007810000 */
[----:B------:R-:W-:Y:S01]  /*8100*/  FSEL R241, R62, -INF , P0 ;  /* 0xff8000003ef17808 */ /* 0x000fe20000000000 */
[----:B------:R-:W-:Y:S01]  /*8110*/  IMAD.MOV.U32 R62, RZ, RZ, R251 ;  /* 0x000000ffff3e7224 */ /* 0x000fe200078e00fb */
[----:B-1----:R-:W-:Y:S01]  /*8120*/  FMNMX.FTZ R4, R67, R5, !PT ;  /* 0x0000000543047209 */ /* 0x002fe20007810000 */
[----:B------:R-:W-:Y:S01]  /*8130*/  FFMA.FTZ R5, R13, c[0x0][0x2d0], -R110 ;  /* 0x0000b4000d057a23 */ /* 0x000fe2000001086e */
[----:B------:R-:W-:Y:S02]  /*8140*/  FMNMX.FTZ R2, R244, R2, !PT ;  /* 0x00000002f4027209 */ /* 0x000fe40007810000 */
[----:B------:R-:W-:Y:S01]  /*8150*/  ISETP.GT.AND P0, PT, R0, 0x39, PT ;  /* 0x000000390000780c */ /* 0x000fe20003f04270 */
[----:B------:R1:W-:Y:S01]  /*8160*/  MUFU.EX2 R247, R5 ;  /* 0x0000000500f77308 */ /* 0x0003e20000000800 */
[----:B---3--:R-:W-:Y:S01]  /*8170*/  FMNMX.FTZ R3, R3, R6, !PT ;  /* 0x0000000603037209 */ /* 0x008fe20007810000 */
[----:B------:R-:W2:Y:S01]  /*8180*/  SHFL.BFLY PT, R103, R2, 0x2, 0x1f ;  /* 0x0c401f0002677f89 */ /* 0x000ea200000e0000 */
[----:B------:R-:W-:Y:S02]  /*8190*/  FMNMX.FTZ R0, R235, R4, !PT ;  /* 0x00000004eb007209 */ /* 0x000fe40007810000 */
[----:B------:R-:W-:Y:S02]  /*81a0*/  FSEL R109, R109, -INF , P0 ;  /* 0xff8000006d6d7808 */ /* 0x000fe40000000000 */
[----:B------:R-:W-:Y:S02]  /*81b0*/  FMNMX.FTZ R0, R241, R0, !PT ;  /* 0x00000000f1007209 */ /* 0x000fe40007810000 */
[C---:B------:R-:W-:Y:S01]  /*81c0*/  @P6 LEA R6, P0, R20.reuse, c[0x0][0x1c8], 0x1 ;  /* 0x0000720014066a11 */ /* 0x040fe200078008ff */
[----:B------:R-:W3:Y:S01]  /*81d0*/  SHFL.BFLY PT, R104, R3, 0x1, 0x1f ;  /* 0x0c201f0003687f89 */ /* 0x000ee200000e0000 */
[----:B------:R-:W-:Y:S02]  /*81e0*/  FMNMX.FTZ R0, R109, R0, !PT ;  /* 0x000000006d007209 */ /* 0x000fe40007810000 */
[----:B------:R-:W-:Y:S02]  /*81f0*/  @P6 LEA.HI.X R7, R20, c[0x0][0x1cc], R36, 0x1, P0 ;  /* 0x0000730014076a11 */ /* 0x000fe400000f0c24 */
[----:B------:R-:W-:Y:S02]  /*8200*/  @P6 LEA R4, P0, R23, c[0x0][0x1c8], 0x1 ;  /* 0x0000720017046a11 */ /* 0x000fe400078008ff */
[----:B------:R-:W-:Y:S02]  /*8210*/  MOV R63, R43 ;  /* 0x0000002b003f7202 */ /* 0x000fe40000000f00 */
[----:B------:R-:W-:Y:S01]  /*8220*/  MOV R58, R249 ;  /* 0x000000f9003a7202 */ /* 0x000fe20000000f00 */
[--C-:B-1----:R-:W-:Y:S01]  /*8230*/  FFMA.FTZ R5, R9, c[0x0][0x2d0], -R110.reuse ;  /* 0x0000b40009057a23 */ /* 0x102fe2000001086e */
[----:B--2---:R-:W-:Y:S03]  /*8240*/  FMNMX.FTZ R103, R2, R103, !PT ;  /* 0x0000006702677209 */ /* 0x004fe60007810000 */
[----:B------:R1:W-:Y:S01]  /*8250*/  MUFU.EX2 R208, R5 ;  /* 0x0000000500d07308 */ /* 0x0003e20000000800 */
[----:B------:R-:W2:Y:S01]  /*8260*/  SHFL.BFLY PT, R2, R0, 0x2, 0x1f ;  /* 0x0c401f0000027f89 */ /* 0x000ea200000e0000 */
[----:B---3--:R-:W-:Y:S01]  /*8270*/  FMNMX.FTZ R104, R3, R104, !PT ;  /* 0x0000006803687209 */ /* 0x008fe20007810000 */
[----:B------:R-:W-:Y:S06]  /*8280*/  FFMA.FTZ R3, R10, c[0x0][0x2d0], -R110 ;  /* 0x0000b4000a037a23 */ /* 0x000fec000001086e */
[----:B------:R-:W3:Y:S01]  /*8290*/  SHFL.BFLY PT, R8, R103, 0x1, 0x1f ;  /* 0x0c201f0067087f89 */ /* 0x000ee200000e0000 */
[----:B------:R4:W-:Y:S01]  /*82a0*/  MUFU.EX2 R207, R3 ;  /* 0x0000000300cf7308 */ /* 0x0009e20000000800 */
[C---:B------:R-:W-:Y:S01]  /*82b0*/  FMUL.FTZ R111, R104.reuse, c[0x0][0x2d0] ;  /* 0x0000b400686f7a20 */ /* 0x040fe20000410000 */
[----:B-1----:R-:W-:Y:S02]  /*82c0*/  @P6 LEA.HI.X R5, R23, c[0x0][0x1cc], R37, 0x1, P0 ;  /* 0x0000730017056a11 */ /* 0x002fe400000f0c25 */
[----:B------:R-:W-:Y:S02]  /*82d0*/  FSETP.NEU.FTZ.AND P0, PT, R104, -INF , PT ;  /* 0xff8000006800780b */ /* 0x000fe40003f1d000 */
[----:B--2---:R-:W-:Y:S02]  /*82e0*/  FMNMX.FTZ R0, R0, R2, !PT ;  /* 0x0000000200007209 */ /* 0x004fe40007810000 */
[----:B------:R-:W-:Y:S02]  /*82f0*/  FSEL R111, R111, RZ, P0 ;  /* 0x000000ff6f6f7208 */ /* 0x000fe40000000000 */
[----:B---3--:R-:W-:Y:S03]  /*8300*/  FMNMX.FTZ R103, R103, R8, !PT ;  /* 0x0000000867677209 */ /* 0x008fe60007810000 */
[--C-:B----4-:R-:W-:Y:S02]  /*8310*/  FFMA.FTZ R3, R15, c[0x0][0x2d0], -R111.reuse ;  /* 0x0000b4000f037a23 */ /* 0x110fe4000001086f */
[--C-:B------:R-:W-:Y:S02]  /*8320*/  FFMA.FTZ R2, R11, c[0x0][0x2d0], -R111.reuse ;  /* 0x0000b4000b027a23 */ /* 0x100fe4000001086f */
[----:B------:R1:W-:Y:S01]  /*8330*/  MUFU.EX2 R60, R3 ;  /* 0x00000003003c7308 */ /* 0x0003e20000000800 */
[----:B------:R-:W-:Y:S02]  /*8340*/  FMUL.FTZ R184, R103, c[0x0][0x2d0] ;  /* 0x0000b40067b87a20 */ /* 0x000fe40000410000 */
[--C-:B------:R-:W-:Y:S07]  /*8350*/  FFMA.FTZ R8, R14, c[0x0][0x2d0], -R111.reuse ;  /* 0x0000b4000e087a23 */ /* 0x100fee000001086f */
[----:B------:R2:W-:Y:S10]  /*8360*/  MUFU.EX2 R61, R2 ;  /* 0x00000002003d7308 */ /* 0x0005f40000000800 */
[----:B------:R-:W3:Y:S01]  /*8370*/  MUFU.EX2 R240, R8 ;  /* 0x0000000800f07308 */ /* 0x000ee20000000800 */
[----:B-1----:R-:W-:Y:S09]  /*8380*/  FFMA.FTZ R3, R16, c[0x0][0x2d0], -R111 ;  /* 0x0000b40010037a23 */ /* 0x002ff2000001086f */
[----:B------:R1:W-:Y:S01]  /*8390*/  MUFU.EX2 R248, R3 ;  /* 0x0000000300f87308 */ /* 0x0003e20000000800 */
[----:B--2---:R-:W2:Y:S01]  /*83a0*/  SHFL.BFLY PT, R2, R0, 0x1, 0x1f ;  /* 0x0c201f0000027f89 */ /* 0x004ea200000e0000 */
[----:B---3--:R-:W-:Y:S02]  /*83b0*/  F2FP.BF16.PACK_AB R179, R240, R61 ;  /* 0x0000003df0b3723e */ /* 0x008fe400000010ff */
[----:B-1----:R-:W-:Y:S02]  /*83c0*/  FSEL R3, R105, RZ, P1 ;  /* 0x000000ff69037208 */ /* 0x002fe40000800000 */
[----:B------:R-:W-:Y:S02]  /*83d0*/  FSETP.NEU.FTZ.AND P1, PT, R103, -INF , PT ;  /* 0xff8000006700780b */ /* 0x000fe40003f3d000 */
[----:B--2---:R-:W-:Y:S02]  /*83e0*/  FMNMX.FTZ R102, R0, R2, !PT ;  /* 0x0000000200667209 */ /* 0x004fe40007810000 */
[----:B------:R-:W-:Y:S02]  /*83f0*/  FSEL R184, R184, RZ, P1 ;  /* 0x000000ffb8b87208 */ /* 0x000fe40000800000 */
[----:B------:R-:W-:Y:S01]  /*8400*/  FSEL R2, R104, RZ, P0 ;  /* 0x000000ff68027208 */ /* 0x000fe20000000000 */
[C---:B------:R-:W-:Y:S01]  /*8410*/  FMUL.FTZ R185, R102.reuse, c[0x0][0x2d0] ;  /* 0x0000b40066b97a20 */ /* 0x040fe20000410000 */
[----:B------:R-:W-:Y:S01]  /*8420*/  FSETP.NEU.FTZ.AND P0, PT, R102, -INF , PT ;  /* 0xff8000006600780b */ /* 0x000fe20003f1d000 */
[--C-:B------:R-:W-:Y:S02]  /*8430*/  FFMA.FTZ R0, R19, c[0x0][0x2d0], -R184.reuse ;  /* 0x0000b40013007a23 */ /* 0x100fe400000108b8 */
[--C-:B------:R-:W-:Y:S01]  /*8440*/  FFMA.FTZ R8, R17, c[0x0][0x2d0], -R184.reuse ;  /* 0x0000b40011087a23 */ /* 0x100fe200000108b8 */
[----:B------:R-:W-:Y:S01]  /*8450*/  FSEL R185, R185, RZ, P0 ;  /* 0x000000ffb9b97208 */ /* 0x000fe20000000000 */
[----:B------:R1:W-:Y:S10]  /*8460*/  MUFU.EX2 R242, R0 ;  /* 0x0000000000f27308 */ /* 0x0003f40000000800 */
[----:B------:R2:W-:Y:S01]  /*8470*/  MUFU.EX2 R59, R8 ;  /* 0x00000008003b7308 */ /* 0x0005e20000000800 */
[--C-:B-1----:R-:W-:Y:S09]  /*8480*/  FFMA.FTZ R0, R22, c[0x0][0x2d0], -R184.reuse ;  /* 0x0000b40016007a23 */ /* 0x102ff200000108b8 */
[----:B------:R1:W3:Y:S01]  /*8490*/  MUFU.EX2 R210, R0 ;  /* 0x0000000000d27308 */ /* 0x0002e20000000800 */
[----:B--2---:R-:W-:Y:S09]  /*84a0*/  FFMA.FTZ R8, R18, c[0x0][0x2d0], -R184 ;  /* 0x0000b40012087a23 */ /* 0x004ff200000108b8 */
[----:B------:R2:W-:Y:S01]  /*84b0*/  MUFU.EX2 R177, R8 ;  /* 0x0000000800b17308 */ /* 0x0005e20000000800 */
[--C-:B-1----:R-:W-:Y:S01]  /*84c0*/  FFMA.FTZ R0, R25, c[0x0][0x2d0], -R185.reuse ;  /* 0x0000b40019007a23 */ /* 0x102fe200000108b9 */
[----:B---3--:R-:W-:Y:S08]  /*84d0*/  F2FP.BF16.PACK_AB R182, R210, R242 ;  /* 0x000000f2d2b6723e */ /* 0x008ff000000010ff */
[----:B------:R1:W-:Y:S01]  /*84e0*/  MUFU.EX2 R237, R0 ;  /* 0x0000000000ed7308 */ /* 0x0003e20000000800 */
[--C-:B--2---:R-:W-:Y:S09]  /*84f0*/  FFMA.FTZ R8, R21, c[0x0][0x2d0], -R185.reuse ;  /* 0x0000b40015087a23 */ /* 0x104ff200000108b9 */
[----:B------:R-:W-:Y:S01]  /*8500*/  MUFU.EX2 R57, R8 ;  /* 0x0000000800397308 */ /* 0x000fe20000000800 */
[--C-:B-1----:R-:W-:Y:S09]  /*8510*/  FFMA.FTZ R0, R24, c[0x0][0x2d0], -R185.reuse ;  /* 0x0000b40018007a23 */ /* 0x102ff200000108b9 */
[----:B------:R1:W2:Y:S02]  /*8520*/  MUFU.EX2 R66, R0 ;  /* 0x0000000000427308 */ /* 0x0002a40000000800 */
[----:B-1----:R-:W-:Y:S01]  /*8530*/  FFMA.FTZ R0, R26, c[0x0][0x2d0], -R185 ;  /* 0x0000b4001a007a23 */ /* 0x002fe200000108b9 */
[----:B--2---:R-:W-:Y:S07]  /*8540*/  F2FP.BF16.PACK_AB R181, R66, R237 ;  /* 0x000000ed42b5723e */ /* 0x004fee00000010ff */
[----:B------:R1:W2:Y:S02]  /*8550*/  MUFU.EX2 R232, R0 ;  /* 0x0000000000e87308 */ /* 0x0002a40000000800 */
[----:B-1----:R-:W-:Y:S01]  /*8560*/  FADD.FTZ R0, -R3, R100 ;  /* 0x0000006403007221 */ /* 0x002fe20000010100 */
[----:B------:R-:W-:Y:S02]  /*8570*/  @P6 SHF.L.U32 R3, R176, 0x1, RZ ;  /* 0x00000001b0036819 */ /* 0x000fe400000006ff */
[----:B--2---:R-:W-:Y:S01]  /*8580*/  F2FP.BF16.PACK_AB R183, R57, R232 ;  /* 0x000000e839b7723e */ /* 0x004fe200000010ff */
[----:B------:R-:W-:Y:S02]  /*8590*/  FMUL.FTZ R0, R0, c[0x0][0x2d0] ;  /* 0x0000b40000007a20 */ /* 0x000fe40000410000 */
[----:B------:R1:W-:Y:S02]  /*85a0*/  @P6 LDGSTS.E.BYPASS.LTC128B.128 [R3+0x3100], [R34.64], !P5 ;  /* 0x0310000022036fae */ /* 0x0003e4000e901d46 */
[----:B------:R2:W3:Y:S06]  /*85b0*/  MUFU.EX2 R101, R0 ;  /* 0x0000000000657308 */ /* 0x0004ec0000000800 */
[----:B------:R4:W-:Y:S08]  /*85c0*/  @P6 LDGSTS.E.BYPASS.LTC128B.128 [R3+0x4100], [R32.64], !P4 ;  /* 0x0410000020036fae */ /* 0x0009f0000e101d46 */
[----:B------:R1:W-:Y:S08]  /*85d0*/  @P6 LDGSTS.E.BYPASS.LTC128B.128 [R3+0x5100], [R28.64], !P3 ;  /* 0x051000001c036fae */ /* 0x0003f0000d901d46 */
[----:B------:R1:W-:Y:S01]  /*85e0*/  @P6 LDGSTS.E.BYPASS.LTC128B.128 [R3+0x3900], [R30.64], !P5 ;  /* 0x039000001e036fae */ /* 0x0003e2000e901d46 */
[----:B--2---:R-:W-:Y:S01]  /*85f0*/  FADD.FTZ R0, -R2, R106 ;  /* 0x0000006a02007221 */ /* 0x004fe20000010100 */
[----:B------:R-:W-:Y:S01]  /*8600*/  FSEL R2, R103, RZ, P1 ;  /* 0x000000ff67027208 */ /* 0x000fe20000800000 */
[C---:B---3--:R-:W-:Y:S02]  /*8610*/  FMUL.FTZ R16, R101.reuse, R124 ;  /* 0x0000007c65107220 */ /* 0x048fe40000410000 */
[----:B------:R-:W-:Y:S03]  /*8620*/  FMUL.FTZ R0, R0, c[0x0][0x2d0] ;  /* 0x0000b40000007a20 */ /* 0x000fe60000410000 */
[----:B------:R2:W-:Y:S01]  /*8630*/  @P6 LDGSTS.E.BYPASS.LTC128B.128 [R3+0x4900], [R6.64], !P4 ;  /* 0x0490000006036fae */ /* 0x0005e2000e101d46 */
[C---:B------:R-:W-:Y:S01]  /*8640*/  FMUL.FTZ R17, R101.reuse, R125 ;  /* 0x0000007d65117220 */ /* 0x040fe20000410000 */
[----:B------:R3:W2:Y:S01]  /*8650*/  MUFU.EX2 R100, R0 ;  /* 0x0000000000647308 */ /* 0x0006a20000000800 */
[C---:B----4-:R-:W-:Y:S02]  /*8660*/  FMUL.FTZ R32, R101.reuse, R140 ;  /* 0x0000008c65207220 */ /* 0x050fe40000410000 */
[C---:B------:R-:W-:Y:S01]  /*8670*/  FMUL.FTZ R33, R101.reuse, R141 ;  /* 0x0000008d65217220 */ /* 0x040fe20000410000 */
[----:B------:R-:W-:Y:S01]  /*8680*/  MOV R141, R242 ;  /* 0x000000f2008d7202 */ /* 0x000fe20000000f00 */
[C---:B------:R-:W-:Y:S01]  /*8690*/  FMUL.FTZ R49, R101.reuse, R157 ;  /* 0x0000009d65317220 */ /* 0x040fe20000410000 */
[----:B------:R1:W-:Y:S01]  /*86a0*/  @P6 LDGSTS.E.BYPASS.LTC128B.128 [R3+0x5900], [R4.64], !P3 ;  /* 0x0590000004036fae */ /* 0x0003e2000d901d46 */
[----:B------:R-:W-:Y:S02]  /*86b0*/  IMAD.MOV.U32 R157, RZ, RZ, R244 ;  /* 0x000000ffff9d7224 */ /* 0x000fe400078e00f4 */
[C---:B------:R-:W-:Y:S02]  /*86c0*/  FMUL.FTZ R48, R101.reuse, R156 ;  /* 0x0000009c65307220 */ /* 0x040fe40000410000 */
[----:B------:R-:W-:Y:S02]  /*86d0*/  IMAD.MOV.U32 R140, RZ, RZ, R57 ;  /* 0x000000ffff8c7224 */ /* 0x000fe400078e0039 */
[----:B------:R-:W-:Y:S01]  /*86e0*/  IMAD.MOV.U32 R156, RZ, RZ, R67 ;  /* 0x000000ffff9c7224 */ /* 0x000fe200078e0043 */
[----:B------:R-:W4:Y:S01]  /*86f0*/  LDSM.16.MT88.4 R20, [R213] ;  /* 0x00000000d514783b */ /* 0x000f220000004200 */
[C---:B------:R-:W-:Y:S02]  /*8700*/  FMUL.FTZ R68, R101.reuse, R68 ;  /* 0x0000004465447220 */ /* 0x040fe40000410000 */
[C---:B------:R-:W-:Y:S02]  /*8710*/  FMUL.FTZ R69, R101.reuse, R69 ;  /* 0x0000004565457220 */ /* 0x040fe40000410000 */
[C---:B------:R-:W-:Y:S02]  /*8720*/  FMUL.FTZ R80, R101.reuse, R80 ;  /* 0x0000005065507220 */ /* 0x040fe40000410000 */
[C---:B------:R-:W-:Y:S01]  /*8730*/  FMUL.FTZ R81, R101.reuse, R81 ;  /* 0x0000005165517220 */ /* 0x040fe20000410000 */
[----:B------:R-:W5:Y:S01]  /*8740*/  LDSM.16.MT88.4 R36, [R214] ;  /* 0x00000000d624783b */ /* 0x000f620000004200 */
[C---:B------:R-:W-:Y:S02]  /*8750*/  FMUL.FTZ R84, R101.reuse, R84 ;  /* 0x0000005465547220 */ /* 0x040fe40000410000 */
[----:B---3--:R-:W-:Y:S01]  /*8760*/  FADD.FTZ R0, -R2, R107 ;  /* 0x0000006b02007221 */ /* 0x008fe20000010100 */
[----:B------:R-:W-:Y:S01]  /*8770*/  FSEL R2, R102, RZ, P0 ;  /* 0x000000ff66027208 */ /* 0x000fe20000000000 */
[----:B--2---:R-:W-:Y:S02]  /*8780*/  FMUL.FTZ R6, R100, R114 ;  /* 0x0000007264067220 */ /* 0x004fe40000410000 */
[----:B------:R-:W-:Y:S01]  /*8790*/  FMUL.FTZ R0, R0, c[0x0][0x2d0] ;  /* 0x0000b40000007a20 */ /* 0x000fe20000410000 */
[----:B------:R-:W2:Y:S01]  /*87a0*/  LDSM.16.MT88.4 R52, [R213+0x1000] ;  /* 0x00100000d534783b */ /* 0x000ea20000004200 */
[----:B------:R-:W-:Y:S02]  /*87b0*/  FMUL.FTZ R7, R100, R115 ;  /* 0x0000007364077220 */ /* 0x000fe40000410000 */
[----:B-1----:R1:W3:Y:S01]  /*87c0*/  MUFU.EX2 R3, R0 ;  /* 0x0000000000037308 */ /* 0x0022e20000000800 */
[C---:B------:R-:W-:Y:S02]  /*87d0*/  FMUL.FTZ R4, R101.reuse, R112 ;  /* 0x0000007065047220 */ /* 0x040fe40000410000 */
[----:B------:R-:W-:Y:S02]  /*87e0*/  FMUL.FTZ R5, R101, R113 ;  /* 0x0000007165057220 */ /* 0x000fe40000410000 */
[----:B------:R-:W-:Y:S01]  /*87f0*/  IMAD.MOV.U32 R107, RZ, RZ, R177 ;  /* 0x000000ffff6b7224 */ /* 0x000fe200078e00b1 */
[----:B------:R-:W-:Y:S01]  /*8800*/  F2FP.BF16.PACK_AB R177, R248, R60 ;  /* 0x0000003cf8b1723e */ /* 0x000fe200000010ff */
[C---:B------:R-:W-:Y:S01]  /*8810*/  FMUL.FTZ R18, R100.reuse, R126 ;  /* 0x0000007e64127220 */ /* 0x040fe20000410000 */
[----:B------:R-:W2:Y:S01]  /*8820*/  LDSM.16.MT88.4 R112, [R214+0x1000] ;  /* 0x00100000d670783b */ /* 0x000ea20000004200 */
[C---:B------:R-:W-:Y:S01]  /*8830*/  FMUL.FTZ R19, R100.reuse, R127 ;  /* 0x0000007f64137220 */ /* 0x040fe20000410000 */
[----:B------:R-:W-:Y:S01]  /*8840*/  F2FP.BF16.PACK_AB R180, R107, R59 ;  /* 0x0000003b6bb4723e */ /* 0x000fe200000010ff */
[C---:B------:R-:W-:Y:S01]  /*8850*/  FMUL.FTZ R34, R100.reuse, R142 ;  /* 0x0000008e64227220 */ /* 0x040fe20000410000 */
[----:B------:R-:W-:Y:S01]  /*8860*/  MOV R142, R232 ;  /* 0x000000e8008e7202 */ /* 0x000fe20000000f00 */
[C---:B------:R-:W-:Y:S02]  /*8870*/  FMUL.FTZ R35, R100.reuse, R143 ;  /* 0x0000008f64237220 */ /* 0x040fe40000410000 */
[C---:B------:R-:W-:Y:S01]  /*8880*/  FMUL.FTZ R50, R100.reuse, R158 ;  /* 0x0000009e64327220 */ /* 0x040fe20000410000 */
[----:B------:R-:W-:Y:S01]  /*8890*/  MOV R158, R234 ;  /* 0x000000ea009e7202 */ /* 0x000fe20000000f00 */
[C---:B------:R-:W-:Y:S01]  /*88a0*/  FMUL.FTZ R51, R100.reuse, R159 ;  /* 0x0000009f64337220 */ /* 0x040fe20000410000 */
[----:B------:R-:W-:Y:S01]  /*88b0*/  MOV R159, R58 ;  /* 0x0000003a009f7202 */ /* 0x000fe20000000f00 */
[C---:B------:R-:W-:Y:S01]  /*88c0*/  FMUL.FTZ R67, R100.reuse, R175 ;  /* 0x000000af64437220 */ /* 0x040fe20000410000 */
[----:B------:R-:W-:Y:S01]  /*88d0*/  LDSM.16.MT88.4 R124, [R214+0x400] ;  /* 0x00040000d67c783b */ /* 0x000fe20000004200 */
[C---:B------:R-:W-:Y:S02]  /*88e0*/  FMUL.FTZ R70, R100.reuse, R70 ;  /* 0x0000004664467220 */ /* 0x040fe40000410000 */
[----:B------:R-:W-:Y:S02]  /*88f0*/  FMUL.FTZ R71, R100, R71 ;  /* 0x0000004764477220 */ /* 0x000fe40000410000 */
[----:B-1----:R-:W-:Y:S01]  /*8900*/  FADD.FTZ R0, -R2, R108 ;  /* 0x0000006c02007221 */ /* 0x002fe20000010100 */
[----:B------:R-:W-:Y:S01]  /*8910*/  MOV R108, R178 ;  /* 0x000000b2006c7202 */ /* 0x000fe20000000f00 */
[--C-:B------:R-:W-:Y:S01]  /*8920*/  FFMA.FTZ R2, R40, c[0x0][0x2d0], -R110.reuse ;  /* 0x0000b40028027a23 */ /* 0x100fe2000001086e */
[----:B------:R-:W-:Y:S01]  /*8930*/  F2FP.BF16.PACK_AB R178, R207, R208 ;  /* 0x000000d0cfb2723e */ /* 0x000fe200000010ff */
[----:B------:R-:W-:Y:S01]  /*8940*/  FMUL.FTZ R0, R0, c[0x0][0x2d0] ;  /* 0x0000b40000007a20 */ /* 0x000fe20000410000 */
[----:B------:R-:W-:Y:S01]  /*8950*/  F2FP.BF16.PACK_AB R176, R247, R108 ;  /* 0x0000006cf7b0723e */ /* 0x000fe200000010ff */
[----:B------:R1:W-:Y:S01]  /*8960*/  MUFU.EX2 R47, R2 ;  /* 0x00000002002f7308 */ /* 0x0003e20000000800 */
[----:B------:R-:W0:Y:S01]  /*8970*/  LDGDEPBAR ;  /* 0x00000000000079af */ /* 0x000e220000000000 */
[C---:B---3--:R-:W-:Y:S02]  /*8980*/  FMUL.FTZ R8, R3.reuse, R116 ;  /* 0x0000007403087220 */ /* 0x048fe40000410000 */
[C---:B------:R-:W-:Y:S02]  /*8990*/  FMUL.FTZ R9, R3.reuse, R117 ;  /* 0x0000007503097220 */ /* 0x040fe40000410000 */
[-C--:B----4-:R-:W-:Y:S04]  /*89a0*/  HMMA.16816.F32.BF16 R4, R176, R20.reuse, R4 ;  /* 0x00000014b004723c */ /* 0x090fe80000041804 */
[----:B------:R-:W3:Y:S01]  /*89b0*/  MUFU.EX2 R0, R0 ;  /* 0x0000000000007308 */ /* 0x000ee20000000800 */
[C---:B------:R-:W-:Y:S02]  /*89c0*/  FMUL.FTZ R12, R3.reuse, R120 ;  /* 0x00000078030c7220 */ /* 0x040fe40000410000 */
[C---:B------:R-:W-:Y:S02]  /*89d0*/  FMUL.FTZ R13, R3.reuse, R121 ;  /* 0x00000079030d7220 */ /* 0x040fe40000410000 */
[C---:B------:R-:W-:Y:S03]  /*89e0*/  FMUL.FTZ R24, R3.reuse, R132 ;  /* 0x0000008403187220 */ /* 0x040fe60000410000 */
[C---:B------:R-:W-:Y:S02]  /*89f0*/  FMUL.FTZ R25, R3.reuse, R133 ;  /* 0x0000008503197220 */ /* 0x040fe40000410000 */
[C---:B------:R-:W-:Y:S01]  /*8a00*/  FMUL.FTZ R28, R3.reuse, R136 ;  /* 0x00000088031c7220 */ /* 0x040fe20000410000 */
[----:B------:R-:W-:Y:S01]  /*8a10*/  MOV R136, R61 ;  /* 0x0000003d00887202 */ /* 0x000fe20000000f00 */
[----:B------:R-:W-:Y:S02]  /*8a20*/  FMUL.FTZ R29, R3, R137 ;  /* 0x00000089031d7220 */ /* 0x000fe40000410000 */
[----:B-1----:R-:W-:Y:S02]  /*8a30*/  FFMA.FTZ R2, R41, c[0x0][0x2d0], -R110 ;  /* 0x0000b40029027a23 */ /* 0x002fe4000001086e */
[C---:B------:R-:W-:Y:S01]  /*8a40*/  FMUL.FTZ R41, R3.reuse, R149 ;  /* 0x0000009503297220 */ /* 0x040fe20000410000 */
[----:B------:R-:W-:Y:S01]  /*8a50*/  MOV R149, R241 ;  /* 0x000000f100957202 */ /* 0x000fe20000000f00 */
[----:B------:R1:W4:Y:S01]  /*8a60*/  MUFU.EX2 R46, R2 ;  /* 0x00000002002e7308 */ /* 0x0003220000000800 */
[C---:B------:R-:W-:Y:S01]  /*8a70*/  FMUL.FTZ R40, R3.reuse, R148 ;  /* 0x0000009403287220 */ /* 0x040fe20000410000 */
[----:B------:R-:W-:Y:S01]  /*8a80*/  MOV R148, R237 ;  /* 0x000000ed00947202 */ /* 0x000fe20000000f00 */
[----:B------:R-:W-:Y:S01]  /*8a90*/  FMUL.FTZ R57, R3, R165 ;  /* 0x000000a503397220 */ /* 0x000fe20000410000 */
[----:B------:R-:W-:Y:S01]  /*8aa0*/  MOV R165, R230 ;  /* 0x000000e600a57202 */ /* 0x000fe20000000f00 */
[----:B------:R-:W-:Y:S02]  /*8ab0*/  IMAD.MOV.U32 R137, RZ, RZ, R208 ;  /* 0x000000ffff897224 */ /* 0x000fe400078e00d0 */
[C---:B---3--:R-:W-:Y:S02]  /*8ac0*/  FMUL.FTZ R43, R0.reuse, R151 ;  /* 0x00000097002b7220 */ /* 0x048fe40000410000 */
[C---:B------:R-:W-:Y:S02]  /*8ad0*/  FMUL.FTZ R10, R0.reuse, R118 ;  /* 0x00000076000a7220 */ /* 0x040fe40000410000 */
[C---:B------:R-:W-:Y:S02]  /*8ae0*/  FMUL.FTZ R11, R0.reuse, R119 ;  /* 0x00000077000b7220 */ /* 0x040fe40000410000 */
[----:B------:R-:W3:Y:S01]  /*8af0*/  LDSM.16.MT88.4 R116, [R213+0x2000] ;  /* 0x00200000d574783b */ /* 0x000ee20000004200 */
[C---:B------:R-:W-:Y:S02]  /*8b00*/  FMUL.FTZ R26, R0.reuse, R134 ;  /* 0x00000086001a7220 */ /* 0x040fe40000410000 */
[C---:B------:R-:W-:Y:S02]  /*8b10*/  FMUL.FTZ R27, R0.reuse, R135 ;  /* 0x00000087001b7220 */ /* 0x040fe40000410000 */
[C---:B------:R-:W-:Y:S03]  /*8b20*/  HMMA.16816.F32.BF16 R8, R180.reuse, R20, R8 ;  /* 0x00000014b408723c */ /* 0x040fe60000041808 */
[----:B------:R-:W-:Y:S01]  /*8b30*/  LDSM.16.MT88.4 R132, [R214+0x800] ;  /* 0x00080000d684783b */ /* 0x000fe20000004200 */
[----:B------:R-:W-:Y:S02]  /*8b40*/  FMUL.FTZ R14, R0, R122 ;  /* 0x0000007a000e7220 */ /* 0x000fe40000410000 */
[----:B-1----:R-:W-:Y:S02]  /*8b50*/  FFMA.FTZ R2, R44, c[0x0][0x2d0], -R110 ;  /* 0x0000b4002c027a23 */ /* 0x002fe4000001086e */
[----:B----4-:R-:W-:Y:S02]  /*8b60*/  IMAD.MOV.U32 R151, RZ, RZ, R46 ;  /* 0x000000ffff977224 */ /* 0x010fe400078e002e */
[----:B------:R-:W1:Y:S02]  /*8b70*/  MUFU.EX2 R46, R2 ;  /* 0x00000002002e7308 */ /* 0x000e640000000800 */
[C---:B------:R-:W-:Y:S02]  /*8b80*/  FMUL.FTZ R15, R0.reuse, R123 ;  /* 0x0000007b000f7220 */ /* 0x040fe40000410000 */
[C---:B------:R-:W-:Y:S02]  /*8b90*/  FMUL.FTZ R20, R101.reuse, R128 ;  /* 0x0000008065147220 */ /* 0x040fe40000410000 */
[----:B------:R-:W-:Y:S02]  /*8ba0*/  FMUL.FTZ R21, R101, R129 ;  /* 0x0000008165157220 */ /* 0x000fe40000410000 */
[----:B------:R-:W-:Y:S01]  /*8bb0*/  IMAD.MOV.U32 R143, RZ, RZ, R210 ;  /* 0x000000ffff8f7224 */ /* 0x000fe200078e00d2 */
[-C--:B------:R-:W-:Y:S03]  /*8bc0*/  HMMA.16816.F32.BF16 R12, R180, R22.reuse, R12 ;  /* 0x00000016b40c723c */ /* 0x080fe6000004180c */
[----:B------:R-:W-:Y:S01]  /*8bd0*/  FMUL.FTZ R30, R0, R138 ;  /* 0x0000008a001e7220 */ /* 0x000fe20000410000 */
[----:B------:R-:W-:Y:S01]  /*8be0*/  MOV R138, R66 ;  /* 0x00000042008a7202 */ /* 0x000fe20000000f00 */
[----:B------:R-:W-:Y:S02]  /*8bf0*/  FMUL.FTZ R66, R100, R174 ;  /* 0x000000ae64427220 */ /* 0x000fe40000410000 */
[C---:B------:R-:W-:Y:S01]  /*8c00*/  FMUL.FTZ R31, R0.reuse, R139 ;  /* 0x0000008b001f7220 */ /* 0x040fe20000410000 */
[C---:B------:R-:W-:Y:S04]  /*8c10*/  HMMA.16816.F32.BF16 R16, R176.reuse, R22, R16 ;  /* 0x00000016b010723c */ /* 0x040fe80000041810 */
[----:B------:R-:W-:Y:S02]  /*8c20*/  FMUL.FTZ R44, R3, R152 ;  /* 0x00000098032c7220 */ /* 0x000fe40000410000 */
[----:B------:R-:W-:Y:S01]  /*8c30*/  FMUL.FTZ R42, R0, R150 ;  /* 0x00000096002a7220 */ /* 0x000fe20000410000 */
[----:B-1----:R-:W-:Y:S01]  /*8c40*/  MOV R152, R46 ;  /* 0x0000002e00987202 */ /* 0x002fe20000000f00 */
[----:B------:R-:W-:Y:S04]  /*8c50*/  FFMA.FTZ R2, R45, c[0x0][0x2d0], -R110 ;  /* 0x0000b4002d027a23 */ /* 0x000fe8000001086e */
[C---:B------:R-:W-:Y:S02]  /*8c60*/  FMUL.FTZ R45, R3.reuse, R153 ;  /* 0x00000099032d7220 */ /* 0x040fe40000410000 */
[----:B------:R1:W-:Y:S01]  /*8c70*/  MUFU.EX2 R153, R2 ;  /* 0x0000000200997308 */ /* 0x0003e20000000800 */
[C---:B------:R-:W-:Y:S02]  /*8c80*/  FMUL.FTZ R22, R100.reuse, R130 ;  /* 0x0000008264167220 */ /* 0x040fe40000410000 */
[----:B------:R-:W-:Y:S02]  /*8c90*/  FMUL.FTZ R23, R100, R131 ;  /* 0x0000008364177220 */ /* 0x000fe40000410000 */
[----:B------:R-:W-:Y:S01]  /*8ca0*/  LDSM.16.MT88.4 R128, [R213+0x1400] ;  /* 0x00140000d580783b */ /* 0x000fe20000004200 */
[C---:B------:R-:W-:Y:S02]  /*8cb0*/  FMUL.FTZ R46, R0.reuse, R154 ;  /* 0x0000009a002e7220 */ /* 0x040fe40000410000 */
[C---:B------:R-:W-:Y:S02]  /*8cc0*/  FMUL.FTZ R58, R0.reuse, R166 ;  /* 0x000000a6003a7220 */ /* 0x040fe40000410000 */
[-C--:B-----5:R-:W-:Y:S03]  /*8cd0*/  HMMA.16816.F32.BF16 R20, R176, R36.reuse, R20 ;  /* 0x00000024b014723c */ /* 0x0a0fe60000041814 */
[C---:B------:R-:W-:Y:S02]  /*8ce0*/  FMUL.FTZ R56, R3.reuse, R164 ;  /* 0x000000a403387220 */ /* 0x040fe40000410000 */
[C---:B------:R-:W-:Y:S02]  /*8cf0*/  FMUL.FTZ R61, R3.reuse, R169 ;  /* 0x000000a9033d7220 */ /* 0x040fe40000410000 */
[C---:B------:R-:W-:Y:S01]  /*8d00*/  FMUL.FTZ R72, R3.reuse, R72 ;  /* 0x0000004803487220 */ /* 0x040fe20000410000 */
[C---:B------:R-:W-:Y:S04]  /*8d10*/  HMMA.16816.F32.BF16 R24, R180.reuse, R36, R24 ;  /* 0x00000024b418723c */ /* 0x040fe80000041818 */
[----:B------:R-:W-:Y:S02]  /*8d20*/  FMUL.FTZ R73, R3, R73 ;  /* 0x0000004903497220 */ /* 0x000fe40000410000 */
[----:B-1----:R-:W-:Y:S01]  /*8d30*/  FFMA.FTZ R2, R187, c[0x0][0x2d0], -R111 ;  /* 0x0000b400bb027a23 */ /* 0x002fe2000001086f */
[----:B------:R-:W-:Y:S01]  /*8d40*/  MOV R187, R209 ;  /* 0x000000d100bb7202 */ /* 0x000fe20000000f00 */
[-C--:B------:R-:W-:Y:S02]  /*8d50*/  HMMA.16816.F32.BF16 R28, R180, R38.reuse, R28 ;  /* 0x00000026b41c723c */ /* 0x080fe4000004181c */
[----:B------:R1:W-:Y:S02]  /*8d60*/  MUFU.EX2 R251, R2 ;  /* 0x0000000200fb7308 */ /* 0x0003e40000000800 */
[C---:B------:R-:W-:Y:S02]  /*8d70*/  FMUL.FTZ R74, R0.reuse, R74 ;  /* 0x0000004a004a7220 */ /* 0x040fe40000410000 */
[----:B------:R-:W-:Y:S02]  /*8d80*/  FMUL.FTZ R75, R0, R75 ;  /* 0x0000004b004b7220 */ /* 0x000fe40000410000 */
[C---:B------:R-:W-:Y:S04]  /*8d90*/  HMMA.16816.F32.BF16 R32, R176.reuse, R38, R32 ;  /* 0x00000026b020723c */ /* 0x040fe80000041820 */
[C---:B------:R-:W-:Y:S02]  /*8da0*/  FMUL.FTZ R36, R101.reuse, R144 ;  /* 0x0000009065247220 */ /* 0x040fe40000410000 */
[----:B------:R-:W-:Y:S02]  /*8db0*/  IMAD.MOV.U32 R144, RZ, RZ, R240 ;  /* 0x000000ffff907224 */ /* 0x000fe400078e00f0 */
[C---:B------:R-:W-:Y:S04]  /*8dc0*/  FMUL.FTZ R38, R100.reuse, R146 ;  /* 0x0000009264267220 */ /* 0x040fe80000410000 */
[----:B------:R-:W-:Y:S02]  /*8dd0*/  IMAD.MOV.U32 R146, RZ, RZ, R248 ;  /* 0x000000ffff927224 */ /* 0x000fe400078e00f8 */
[----:B------:R-:W-:Y:S01]  /*8de0*/  FMUL.FTZ R39, R100, R147 ;  /* 0x0000009364277220 */ /* 0x000fe20000410000 */
[----:B------:R-:W-:Y:S01]  /*8df0*/  MOV R147, R247 ;  /* 0x000000f700937202 */ /* 0x000fe20000000f00 */
[----:B------:R-:W-:Y:S02]  /*8e00*/  IMAD.MOV.U32 R154, RZ, RZ, R235 ;  /* 0x000000ffff9a7224 */ /* 0x000fe400078e00eb */
[----:B-1----:R-:W-:Y:S02]  /*8e10*/  FFMA.FTZ R2, R192, c[0x0][0x2d0], -R111 ;  /* 0x0000b400c0027a23 */ /* 0x002fe4000001086f */
[----:B------:R-:W-:Y:S02]  /*8e20*/  IMAD.MOV.U32 R192, RZ, RZ, R233 ;  /* 0x000000ffffc07224 */ /* 0x000fe400078e00e9 */
[----:B------:R1:W-:Y:S01]  /*8e30*/  MUFU.EX2 R249, R2 ;  /* 0x0000000200f97308 */ /* 0x0003e20000000800 */
[----:B------:R-:W-:Y:S01]  /*8e40*/  FMUL.FTZ R37, R101, R145 ;  /* 0x0000009165257220 */ /* 0x000fe20000410000 */
[----:B------:R-:W-:Y:S01]  /*8e50*/  MOV R145, R207 ;  /* 0x000000cf00917202 */ /* 0x000fe20000000f00 */
[C---:B------:R-:W-:Y:S02]  /*8e60*/  FMUL.FTZ R76, R3.reuse, R76 ;  /* 0x0000004c034c7220 */ /* 0x040fe40000410000 */
[----:B------:R-:W-:Y:S02]  /*8e70*/  FMUL.FTZ R77, R3, R77 ;  /* 0x0000004d034d7220 */ /* 0x000fe40000410000 */
[C---:B------:R-:W-:Y:S01]  /*8e80*/  FMUL.FTZ R78, R0.reuse, R78 ;  /* 0x0000004e004e7220 */ /* 0x040fe20000410000 */
[-C--:B--2---:R-:W-:Y:S03]  /*8e90*/  HMMA.16816.F32.BF16 R36, R176, R52.reuse, R36 ;  /* 0x00000034b024723c */ /* 0x084fe60000041824 */
[----:B------:R-:W-:Y:S02]  /*8ea0*/  IMAD.MOV.U32 R166, RZ, RZ, R211 ;  /* 0x000000ffffa67224 */ /* 0x000fe400078e00d3 */
[----:B------:R-:W-:Y:S02]  /*8eb0*/  FMUL.FTZ R79, R0, R79 ;  /* 0x0000004f004f7220 */ /* 0x000fe40000410000 */
[----:B------:R-:W-:Y:S01]  /*8ec0*/  FMUL.FTZ R82, R100, R82 ;  /* 0x0000005264527220 */ /* 0x000fe20000410000 */
[C---:B------:R-:W-:Y:S04]  /*8ed0*/  HMMA.16816.F32.BF16 R40, R180.reuse, R52, R40 ;  /* 0x00000034b428723c */ /* 0x040fe80000041828 */
[----:B------:R-:W-:Y:S02]  /*8ee0*/  IMAD.MOV.U32 R150, RZ, RZ, R47 ;  /* 0x000000ffff967224 */ /* 0x000fe400078e002f */
[----:B------:R-:W-:Y:S01]  /*8ef0*/  FMUL.FTZ R47, R0, R155 ;  /* 0x0000009b002f7220 */ /* 0x000fe20000410000 */
[----:B------:R-:W-:Y:S01]  /*8f00*/  MOV R155, R59 ;  /* 0x0000003b009b7202 */ /* 0x000fe20000000f00 */
[----:B-1----:R-:W-:Y:S04]  /*8f10*/  FFMA.FTZ R2, R186, c[0x0][0x2d0], -R111 ;  /* 0x0000b400ba027a23 */ /* 0x002fe8000001086f */
[----:B------:R1:W-:Y:S01]  /*8f20*/  MUFU.EX2 R248, R2 ;  /* 0x0000000200f87308 */ /* 0x0003e20000000800 */
[-C--:B------:R-:W-:Y:S03]  /*8f30*/  HMMA.16816.F32.BF16 R44, R180, R54.reuse, R44 ;  /* 0x00000036b42c723c */ /* 0x080fe6000004182c */
[C---:B------:R-:W-:Y:S02]  /*8f40*/  FMUL.FTZ R52, R101.reuse, R160 ;  /* 0x000000a065347220 */ /* 0x040fe40000410000 */
[C---:B------:R-:W-:Y:S02]  /*8f50*/  FMUL.FTZ R53, R101.reuse, R161 ;  /* 0x000000a165357220 */ /* 0x040fe40000410000 */
[C---:B------:R-:W-:Y:S01]  /*8f60*/  FMUL.FTZ R59, R0.reuse, R167 ;  /* 0x000000a7003b7220 */ /* 0x040fe20000410000 */
[C---:B------:R-:W-:Y:S04]  /*8f70*/  HMMA.16816.F32.BF16 R48, R176.reuse, R54, R48 ;  /* 0x00000036b030723c */ /* 0x040fe80000041830 */
[----:B------:R-:W-:Y:S02]  /*8f80*/  IMAD.MOV.U32 R164, RZ, RZ, R62 ;  /* 0x000000ffffa47224 */ /* 0x000fe400078e003e */
[----:B------:R-:W-:Y:S02]  /*8f90*/  FMUL.FTZ R62, R0, R170 ;  /* 0x000000aa003e7220 */ /* 0x000fe40000410000 */
[C---:B------:R-:W-:Y:S04]  /*8fa0*/  FMUL.FTZ R55, R100.reuse, R163 ;  /* 0x000000a364377220 */ /* 0x040fe80000410000 */
[----:B------:R-:W-:Y:S02]  /*8fb0*/  IMAD.MOV.U32 R163, RZ, RZ, R231 ;  /* 0x000000ffffa37224 */ /* 0x000fe400078e00e7 */
[----:B------:R-:W-:Y:S01]  /*8fc0*/  FMUL.FTZ R54, R100, R162 ;  /* 0x000000a264367220 */ /* 0x000fe20000410000 */
[----:B------:R-:W-:Y:S01]  /*8fd0*/  MOV R162, R64 ;  /* 0x0000004000a27202 */ /* 0x000fe20000000f00 */
[----:B-1----:R-:W-:Y:S02]  /*8fe0*/  FFMA.FTZ R2, R188, c[0x0][0x2d0], -R111 ;  /* 0x0000b400bc027a23 */ /* 0x002fe4000001086f */
[C---:B------:R-:W-:Y:S02]  /*8ff0*/  FMUL.FTZ R64, R101.reuse, R172 ;  /* 0x000000ac65407220 */ /* 0x040fe40000410000 */
[----:B------:R1:W-:Y:S01]  /*9000*/  MUFU.EX2 R247, R2 ;  /* 0x0000000200f77308 */ /* 0x0003e20000000800 */
[-C--:B------:R-:W-:Y:S03]  /*9010*/  HMMA.16816.F32.BF16 R52, R176, R112.reuse, R52 ;  /* 0x00000070b034723c */ /* 0x080fe60000041834 */
[----:B------:R-:W-:Y:S02]  /*9020*/  IMAD.MOV.U32 R160, RZ, RZ, R65 ;  /* 0x000000ffffa07224 */ /* 0x000fe400078e0041 */
[----:B------:R-:W-:Y:S02]  /*9030*/  FMUL.FTZ R65, R101, R173 ;  /* 0x000000ad65417220 */ /* 0x000fe40000410000 */
[----:B------:R-:W-:Y:S01]  /*9040*/  LDSM.16.MT88.4 R172, [R214+0x1c00] ;  /* 0x001c0000d6ac783b */ /* 0x000fe20000004200 */
[C---:B------:R-:W-:Y:S04]  /*9050*/  HMMA.16816.F32.BF16 R56, R180.reuse, R112, R56 ;  /* 0x00000070b438723c */ /* 0x040fe80000041838 */
[----:B------:R-:W-:Y:S02]  /*9060*/  IMAD.MOV.U32 R161, RZ, RZ, R63 ;  /* 0x000000ffffa17224 */ /* 0x000fe400078e003f */
[----:B------:R-:W-:Y:S02]  /*9070*/  FMUL.FTZ R63, R0, R171 ;  /* 0x000000ab003f7220 */ /* 0x000fe40000410000 */
[----:B------:R-:W-:Y:S04]  /*9080*/  IMAD.MOV.U32 R139, RZ, RZ, R60 ;  /* 0x000000ffff8b7224 */ /* 0x000fe800078e003c */
[----:B------:R-:W-:Y:S02]  /*9090*/  FMUL.FTZ R60, R3, R168 ;  /* 0x000000a8033c7220 */ /* 0x000fe40000410000 */
[----:B------:R-:W-:Y:S02]  /*90a0*/  FMUL.FTZ R83, R100, R83 ;  /* 0x0000005364537220 */ /* 0x000fe40000410000 */
[--C-:B-1----:R-:W-:Y:S02]  /*90b0*/  FFMA.FTZ R2, R193, c[0x0][0x2d0], -R184.reuse ;  /* 0x0000b400c1027a23 */ /* 0x102fe400000108b8 */
[C---:B------:R-:W-:Y:S01]  /*90c0*/  FMUL.FTZ R88, R3.reuse, R88 ;  /* 0x0000005803587220 */ /* 0x040fe20000410000 */
[-C--:B------:R-:W-:Y:S01]  /*90d0*/  HMMA.16816.F32.BF16 R60, R180, R114.reuse, R60 ;  /* 0x00000072b43c723c */ /* 0x080fe2000004183c */
[----:B------:R1:W-:Y:S02]  /*90e0*/  MUFU.EX2 R244, R2 ;  /* 0x0000000200f47308 */ /* 0x0003e40000000800 */
[C---:B------:R-:W-:Y:S02]  /*90f0*/  FMUL.FTZ R89, R3.reuse, R89 ;  /* 0x0000005903597220 */ /* 0x040fe40000410000 */
[C---:B------:R-:W-:Y:S02]  /*9100*/  FMUL.FTZ R90, R0.reuse, R90 ;  /* 0x0000005a005a7220 */ /* 0x040fe40000410000 */
[C---:B------:R-:W-:Y:S01]  /*9110*/  FMUL.FTZ R91, R0.reuse, R91 ;  /* 0x0000005b005b7220 */ /* 0x040fe20000410000 */
[C---:B------:R-:W-:Y:S01]  /*9120*/  HMMA.16816.F32.BF16 R64, R176.reuse, R114, R64 ;  /* 0x00000072b040723c */ /* 0x040fe20000041840 */
[----:B------:R-:W2:Y:S03]  /*9130*/  LDSM.16.MT88.4 R112, [R214+0x2000] ;  /* 0x00200000d670783b */ /* 0x000ea60000004200 */
[C---:B------:R-:W-:Y:S02]  /*9140*/  FMUL.FTZ R92, R3.reuse, R92 ;  /* 0x0000005c035c7220 */ /* 0x040fe40000410000 */
[----:B------:R-:W-:Y:S02]  /*9150*/  FMUL.FTZ R93, R3, R93 ;  /* 0x0000005d035d7220 */ /* 0x000fe40000410000 */
[-C--:B---3--:R-:W-:Y:S04]  /*9160*/  HMMA.16816.F32.BF16 R68, R176, R116.reuse, R68 ;  /* 0x00000074b044723c */ /* 0x088fe80000041844 */
[C---:B------:R-:W-:Y:S02]  /*9170*/  FMUL.FTZ R94, R0.reuse, R94 ;  /* 0x0000005e005e7220 */ /* 0x040fe40000410000 */
[----:B------:R-:W-:Y:S02]  /*9180*/  FMUL.FTZ R95, R0, R95 ;  /* 0x0000005f005f7220 */ /* 0x000fe40000410000 */
[C---:B------:R-:W-:Y:S04]  /*9190*/  HMMA.16816.F32.BF16 R72, R180.reuse, R116, R72 ;  /* 0x00000074b448723c */ /* 0x040fe80000041848 */
[--C-:B-1----:R-:W-:Y:S02]  /*91a0*/  FFMA.FTZ R2, R194, c[0x0][0x2d0], -R184.reuse ;  /* 0x0000b400c2027a23 */ /* 0x102fe400000108b8 */
[----:B------:R-:W-:Y:S02]  /*91b0*/  FFMA.FTZ R106, R205, c[0x0][0x2d0], -R111 ;  /* 0x0000b400cd6a7a23 */ /* 0x000fe4000001086f */
[-C--:B------:R-:W-:Y:S01]  /*91c0*/  HMMA.16816.F32.BF16 R76, R180, R118.reuse, R76 ;  /* 0x00000076b44c723c */ /* 0x080fe2000004184c */
[----:B------:R-:W1:Y:S03]  /*91d0*/  MUFU.EX2 R242, R2 ;  /* 0x0000000200f27308 */ /* 0x000e660000000800 */
[C---:B------:R-:W-:Y:S02]  /*91e0*/  FMUL.FTZ R85, R101.reuse, R85 ;  /* 0x0000005565557220 */ /* 0x040fe40000410000 */
[C---:B------:R-:W-:Y:S02]  /*91f0*/  FMUL.FTZ R86, R100.reuse, R86 ;  /* 0x0000005664567220 */ /* 0x040fe40000410000 */
[C---:B------:R-:W-:Y:S01]  /*9200*/  HMMA.16816.F32.BF16 R80, R176.reuse, R118, R80 ;  /* 0x00000076b050723c */ /* 0x040fe20000041850 */
[----:B------:R-:W3:Y:S02]  /*9210*/  LDSM.16.MT88.4 R116, [R213+0x400] ;  /* 0x00040000d574783b */ /* 0x000ee40000004200 */
[----:B------:R4:W-:Y:S01]  /*9220*/  MUFU.EX2 R210, R106 ;  /* 0x0000006a00d27308 */ /* 0x0009e20000000800 */
[C---:B------:R-:W-:Y:S02]  /*9230*/  FMUL.FTZ R87, R100.reuse, R87 ;  /* 0x0000005764577220 */ /* 0x040fe40000410000 */
[C---:B------:R-:W-:Y:S02]  /*9240*/  FMUL.FTZ R96, R101.reuse, R96 ;  /* 0x0000006065607220 */ /* 0x040fe40000410000 */
[----:B------:R-:W-:Y:S03]  /*9250*/  FMUL.FTZ R97, R101, R97 ;  /* 0x0000006165617220 */ /* 0x000fe60000410000 */
[-C--:B--2---:R-:W-:Y:S03]  /*9260*/  HMMA.16816.F32.BF16 R84, R176, R112.reuse, R84 ;  /* 0x00000070b054723c */ /* 0x084fe60000041854 */
[C---:B------:R-:W-:Y:S02]  /*9270*/  FMUL.FTZ R98, R100.reuse, R98 ;  /* 0x0000006264627220 */ /* 0x040fe40000410000 */
[----:B------:R-:W-:Y:S01]  /*9280*/  FMUL.FTZ R99, R100, R99 ;  /* 0x0000006364637220 */ /* 0x000fe20000410000 */
[----:B-1----:R-:W-:Y:S01]  /*9290*/  F2FP.BF16.PACK_AB R120, R242, R244 ;  /* 0x000000f4f278723e */ /* 0x002fe200000010ff */
[--C-:B------:R-:W-:Y:S01]  /*92a0*/  FFMA.FTZ R2, R189, c[0x0][0x2d0], -R184.reuse ;  /* 0x0000b400bd027a23 */ /* 0x100fe200000108b8 */
[C---:B------:R-:W-:Y:S03]  /*92b0*/  HMMA.16816.F32.BF16 R88, R180.reuse, R112, R88 ;  /* 0x00000070b458723c */ /* 0x040fe60000041858 */
[----:B------:R1:W-:Y:S04]  /*92c0*/  MUFU.EX2 R241, R2 ;  /* 0x0000000200f17308 */ /* 0x0003e80000000800 */
[----:B------:R-:W-:Y:S01]  /*92d0*/  F2FP.BF16.PACK_AB R112, R151, R150 ;  /* 0x000000969770723e */ /* 0x000fe200000010ff */
[-C--:B------:R-:W-:Y:S01]  /*92e0*/  HMMA.16816.F32.BF16 R92, R180, R114.reuse, R92 ;  /* 0x00000072b45c723c */ /* 0x080fe2000004185c */
[----:B------:R-:W-:Y:S03]  /*92f0*/  LDSM.16.MT88.4 R180, [R213+0x2c00] ;  /* 0x002c0000d5b4783b */ /* 0x000fe60000004200 */
[----:B------:R-:W-:Y:S01]  /*9300*/  F2FP.BF16.PACK_AB R113, R249, R251 ;  /* 0x000000fbf971723e */ /* 0x000fe200000010ff */
[--C-:B----4-:R-:W-:Y:S01]  /*9310*/  FFMA.FTZ R106, R243, c[0x0][0x2d0], -R184.reuse ;  /* 0x0000b400f36a7a23 */ /* 0x110fe200000108b8 */
[----:B------:R-:W-:Y:S02]  /*9320*/  MOV R243, R153 ;  /* 0x0000009900f37202 */ /* 0x000fe40000000f00 */
[----:B------:R-:W-:Y:S07]  /*9330*/  HMMA.16816.F32.BF16 R96, R176, R114, R96 ;  /* 0x00000072b060723c */ /* 0x000fee0000041860 */
[----:B------:R-:W-:Y:S02]  /*9340*/  F2FP.BF16.PACK_AB R114, R153, R152 ;  /* 0x000000989972723e */ /* 0x000fe400000010ff */
[----:B------:R-:W-:Y:S03]  /*9350*/  F2FP.BF16.PACK_AB R115, R247, R248 ;  /* 0x000000f8f773723e */ /* 0x000fe600000010ff */
[----:B-1----:R-:W-:Y:S04]  /*9360*/  FFMA.FTZ R2, R190, c[0x0][0x2d0], -R184 ;  /* 0x0000b400be027a23 */ /* 0x002fe800000108b8 */
[-C--:B---3--:R-:W-:Y:S01]  /*9370*/  HMMA.16816.F32.BF16 R4, R112, R116.reuse, R4 ;  /* 0x000000747004723c */ /* 0x088fe20000041804 */
[----:B------:R1:W2:Y:S04]  /*9380*/  MUFU.EX2 R240, R2 ;  /* 0x0000000200f07308 */ /* 0x0002a80000000800 */
[--C-:B-1----:R-:W-:Y:S01]  /*9390*/  FFMA.FTZ R2, R195, c[0x0][0x2d0], -R185.reuse ;  /* 0x0000b400c3027a23 */ /* 0x102fe200000108b9 */
[----:B--2---:R-:W-:Y:S05]  /*93a0*/  F2FP.BF16.PACK_AB R122, R240, R241 ;  /* 0x000000f1f07a723e */ /* 0x004fea00000010ff */
[----:B------:R1:W-:Y:S02]  /*93b0*/  MUFU.EX2 R237, R2 ;  /* 0x0000000200ed7308 */ /* 0x0003e40000000800 */
        /* <DEDUP_REMOVED lines=10> */
[C---:B------:R-:W-:Y:S08]  /*9460*/  HMMA.16816.F32.BF16 R8, R120.reuse, R116, R8 ;  /* 0x000000747808723c */ /* 0x040ff00000041808 */
[-C--:B------:R-:W-:Y:S08]  /*9470*/  HMMA.16816.F32.BF16 R12, R120, R118.reuse, R12 ;  /* 0x00000076780c723c */ /* 0x080ff0000004180c */
[C---:B------:R-:W-:Y:S01]  /*9480*/  HMMA.16816.F32.BF16 R16, R112.reuse, R118, R16 ;  /* 0x000000767010723c */ /* 0x040fe20000041810 */
[----:B------:R-:W2:Y:S03]  /*9490*/  LDSM.16.MT88.4 R116, [R214+0x1400] ;  /* 0x00140000d674783b */ /* 0x000ea60000004200 */
[--C-:B-1----:R-:W-:Y:S04]  /*94a0*/  FFMA.FTZ R2, R201, c[0x0][0x2d0], -R110.reuse ;  /* 0x0000b400c9027a23 */ /* 0x102fe8000001086e */
[-C--:B------:R-:W-:Y:S01]  /*94b0*/  HMMA.16816.F32.BF16 R20, R112, R124.reuse, R20 ;  /* 0x0000007c7014723c */ /* 0x080fe20000041814 */
[----:B------:R1:W3:Y:S07]  /*94c0*/  MUFU.EX2 R231, R2 ;  /* 0x0000000200e77308 */ /* 0x0002ee0000000800 */
        /* <DEDUP_REMOVED lines=18> */
[--C-:B-1----:R-:W-:Y:S02]  /*95f0*/  FFMA.FTZ R2, R206, c[0x0][0x2d0], -R111.reuse ;  /* 0x0000b400ce027a23 */ /* 0x102fe4000001086f */
[----:B------:R-:W-:Y:S02]  /*9600*/  MUFU.EX2 R206, R106 ;  /* 0x0000006a00ce7308 */ /* 0x000fe40000000800 */
[-C--:B----4-:R-:W-:Y:S08]  /*9610*/  HMMA.16816.F32.BF16 R68, R112, R124.reuse, R68 ;  /* 0x0000007c7044723c */ /* 0x090ff00000041844 */
[C---:B------:R-:W-:Y:S01]  /*9620*/  HMMA.16816.F32.BF16 R72, R120.reuse, R124, R72 ;  /* 0x0000007c7848723c */ /* 0x040fe20000041848 */
[----:B------:R1:W4:Y:S07]  /*9630*/  MUFU.EX2 R208, R2 ;  /* 0x0000000200d07308 */ /* 0x00032e0000000800 */
[-C--:B------:R-:W-:Y:S08]  /*9640*/  HMMA.16816.F32.BF16 R76, R120, R126.reuse, R76 ;  /* 0x0000007e784c723c */ /* 0x080ff0000004184c */
[C---:B------:R-:W-:Y:S01]  /*9650*/  HMMA.16816.F32.BF16 R80, R112.reuse, R126, R80 ;  /* 0x0000007e7050723c */ /* 0x040fe20000041850 */
[----:B------:R-:W2:Y:S07]  /*9660*/  LDSM.16.MT88.4 R124, [R213+0x1800] ;  /* 0x00180000d57c783b */ /* 0x000eae0000004200 */
[-C--:B-----5:R-:W-:Y:S04]  /*9670*/  HMMA.16816.F32.BF16 R84, R112, R128.reuse, R84 ;  /* 0x000000807054723c */ /* 0x0a0fe80000041854 */
[--C-:B-1----:R-:W-:Y:S04]  /*9680*/  FFMA.FTZ R2, R200, c[0x0][0x2d0], -R111.reuse ;  /* 0x0000b400c8027a23 */ /* 0x102fe8000001086f */
[C---:B------:R-:W-:Y:S01]  /*9690*/  HMMA.16816.F32.BF16 R88, R120.reuse, R128, R88 ;  /* 0x000000807858723c */ /* 0x040fe20000041858 */
[----:B------:R1:W-:Y:S07]  /*96a0*/  MUFU.EX2 R209, R2 ;  /* 0x0000000200d17308 */ /* 0x0003ee0000000800 */
[-C--:B------:R-:W-:Y:S08]  /*96b0*/  HMMA.16816.F32.BF16 R92, R120, R130.reuse, R92 ;  /* 0x00000082785c723c */ /* 0x080ff0000004185c */
[----:B------:R-:W-:Y:S01]  /*96c0*/  HMMA.16816.F32.BF16 R96, R112, R130, R96 ;  /* 0x000000827060723c */ /* 0x000fe20000041860 */
[----:B------:R-:W-:Y:S06]  /*96d0*/  LDSM.16.MT88.4 R128, [R213+0x2800] ;  /* 0x00280000d580783b */ /* 0x000fec0000004200 */
[----:B---3--:R-:W-:Y:S01]  /*96e0*/  F2FP.BF16.PACK_AB R112, R231, R211 ;  /* 0x000000d3e770723e */ /* 0x008fe200000010ff */
[----:B-1----:R-:W-:Y:S01]  /*96f0*/  FFMA.FTZ R2, R203, c[0x0][0x2d0], -R111 ;  /* 0x0000b400cb027a23 */ /* 0x002fe2000001086f */
[----:B--2---:R-:W-:Y:S03]  /*9700*/  F2FP.BF16.PACK_AB R114, R230, R232 ;  /* 0x000000e8e672723e */ /* 0x004fe600000010ff */
[----:B------:R1:W2:Y:S01]  /*9710*/  MUFU.EX2 R207, R2 ;  /* 0x0000000200cf7308 */ /* 0x0002a20000000800 */
[----:B----4-:R-:W-:Y:S01]  /*9720*/  F2FP.BF16.PACK_AB R113, R208, R210 ;  /* 0x000000d2d071723e */ /* 0x010fe200000010ff */
[----:B-1----:R-:W-:Y:S01]  /*9730*/  FFMA.FTZ R2, R245, c[0x0][0x2d0], -R184 ;  /* 0x0000b400f5027a23 */ /* 0x002fe200000108b8 */
[----:B--2---:R-:W-:Y:S01]  /*9740*/  F2FP.BF16.PACK_AB R115, R207, R209 ;  /* 0x000000d1cf73723e */ /* 0x004fe200000010ff */
[----:B------:R-:W-:Y:S06]  /*9750*/  IMAD.MOV.U32 R245, RZ, RZ, R152 ;  /* 0x000000fffff57224 */ /* 0x000fec00078e0098 */
[----:B------:R1:W2:Y:S01]  /*9760*/  MUFU.EX2 R203, R2 ;  /* 0x0000000200cb7308 */ /* 0x0002a20000000800 */
[-C--:B------:R-:W-:Y:S03]  /*9770*/  HMMA.16816.F32.BF16 R4, R112, R116.reuse, R4 ;  /* 0x000000747004723c */ /* 0x080fe60000041804 */
[--C-:B-1----:R-:W-:Y:S01]  /*9780*/  FFMA.FTZ R2, R238, c[0x0][0x2d0], -R184.reuse ;  /* 0x0000b400ee027a23 */ /* 0x102fe200000108b8 */
[----:B--2---:R-:W-:Y:S02]  /*9790*/  F2FP.BF16.PACK_AB R120, R203, R206 ;  /* 0x000000cecb78723e */ /* 0x004fe400000010ff */
[----:B------:R-:W-:Y:S03]  /*97a0*/  MOV R238, R151 ;  /* 0x0000009700ee7202 */ /* 0x000fe60000000f00 */
[----:B------:R1:W-:Y:S03]  /*97b0*/  MUFU.EX2 R205, R2 ;  /* 0x0000000200cd7308 */ /* 0x0003e60000000800 */
[----:B-1----:R-:W-:Y:S01]  /*97c0*/  FFMA.FTZ R2, R239, c[0x0][0x2d0], -R184 ;  /* 0x0000b400ef027a23 */ /* 0x002fe200000108b8 */
[----:B------:R-:W-:Y:S06]  /*97d0*/  MOV R239, R150 ;  /* 0x0000009600ef7202 */ /* 0x000fec0000000f00 */
[----:B------:R1:W2:Y:S02]  /*97e0*/  MUFU.EX2 R202, R2 ;  /* 0x0000000200ca7308 */ /* 0x0002a40000000800 */
[--C-:B-1----:R-:W-:Y:S01]  /*97f0*/  FFMA.FTZ R2, R250, c[0x0][0x2d0], -R185.reuse ;  /* 0x0000b400fa027a23 */ /* 0x102fe200000108b9 */
[----:B--2---:R-:W-:Y:S07]  /*9800*/  F2FP.BF16.PACK_AB R122, R202, R205 ;  /* 0x000000cdca7a723e */ /* 0x004fee00000010ff */
[----:B------:R1:W-:Y:S02]  /*9810*/  MUFU.EX2 R201, R2 ;  /* 0x0000000200c97308 */ /* 0x0003e40000000800 */
[--C-:B-1----:R-:W-:Y:S08]  /*9820*/  FFMA.FTZ R2, R252, c[0x0][0x2d0], -R185.reuse ;  /* 0x0000b400fc027a23 */ /* 0x102ff000000108b9 */
[----:B------:R1:W2:Y:S02]  /*9830*/  MUFU.EX2 R199, R2 ;  /* 0x0000000200c77308 */ /* 0x0002a40000000800 */
[--C-:B-1----:R-:W-:Y:S01]  /*9840*/  FFMA.FTZ R2, R246, c[0x0][0x2d0], -R185.reuse ;  /* 0x0000b400f6027a23 */ /* 0x102fe200000108b9 */
[----:B--2---:R-:W-:Y:S02]  /*9850*/  F2FP.BF16.PACK_AB R121, R199, R201 ;  /* 0x000000c9c779723e */ /* 0x004fe400000010ff */
[----:B------:R-:W-:Y:S05]  /*9860*/  MOV R246, R144 ;  /* 0x0000009000f67202 */ /* 0x000fea0000000f00 */
[----:B------:R1:W-:Y:S02]  /*9870*/  MUFU.EX2 R200, R2 ;  /* 0x0000000200c87308 */ /* 0x0003e40000000800 */
[----:B-1----:R-:W-:Y:S01]  /*9880*/  FFMA.FTZ R2, R236, c[0x0][0x2d0], -R185 ;  /* 0x0000b400ec027a23 */ /* 0x002fe200000108b9 */
[----:B------:R-:W-:Y:S07]  /*9890*/  MOV R236, R145 ;  /* 0x0000009100ec7202 */ /* 0x000fee0000000f00 */
        /* <DEDUP_REMOVED lines=10> */
[----:B------:R1:W-:Y:S07]  /*9940*/  MUFU.EX2 R195, R2 ;  /* 0x0000000200c37308 */ /* 0x0003ee0000000800 */
[C---:B------:R-:W-:Y:S08]  /*9950*/  HMMA.16816.F32.BF16 R24, R120.reuse, R132, R24 ;  /* 0x000000847818723c */ /* 0x040ff00000041818 */
[-C--:B------:R-:W-:Y:S08]  /*9960*/  HMMA.16816.F32.BF16 R28, R120, R134.reuse, R28 ;  /* 0x00000086781c723c */ /* 0x080ff0000004181c */
[C---:B------:R-:W-:Y:S01]  /*9970*/  HMMA.16816.F32.BF16 R32, R112.reuse, R134, R32 ;  /* 0x000000867020723c */ /* 0x040fe20000041820 */
[----:B------:R-:W-:Y:S03]  /*9980*/  LDSM.16.MT88.4 R132, [R213+0xc00] ;  /* 0x000c0000d584783b */ /* 0x000fe60000004200 */
[--C-:B-1----:R-:W-:Y:S02]  /*9990*/  FFMA.FTZ R2, R164, c[0x0][0x2d0], -R110.reuse ;  /* 0x0000b400a4027a23 */ /* 0x102fe4000001086e */
[----:B------:R-:W-:Y:S01]  /*99a0*/  FFMA.FTZ R110, R163, c[0x0][0x2d0], -R110 ;  /* 0x0000b400a36e7a23 */ /* 0x000fe2000001086e */
[----:B------:R-:W-:Y:S01]  /*99b0*/  MOV R163, R108 ;  /* 0x0000006c00a37202 */ /* 0x000fe20000000f00 */
[-C--:B------:R-:W-:Y:S01]  /*99c0*/  HMMA.16816.F32.BF16 R36, R112, R124.reuse, R36 ;  /* 0x0000007c7024723c */ /* 0x080fe20000041824 */
[----:B------:R1:W-:Y:S07]  /*99d0*/  MUFU.EX2 R196, R2 ;  /* 0x0000000200c47308 */ /* 0x0003ee0000000800 */
[C---:B------:R-:W-:Y:S03]  /*99e0*/  HMMA.16816.F32.BF16 R40, R120.reuse, R124, R40 ;  /* 0x0000007c7828723c */ /* 0x040fe60000041828 */
[----:B------:R-:W-:Y:S05]  /*99f0*/  MUFU.EX2 R194, R110 ;  /* 0x0000006e00c27308 */ /* 0x000fea0000000800 */
[-C--:B------:R-:W-:Y:S08]  /*9a00*/  HMMA.16816.F32.BF16 R44, R120, R126.reuse, R44 ;  /* 0x0000007e782c723c */ /* 0x080ff0000004182c */
[C---:B------:R-:W-:Y:S01]  /*9a10*/  HMMA.16816.F32.BF16 R48, R112.reuse, R126, R48 ;  /* 0x0000007e7030723c */ /* 0x040fe20000041830 */
[----:B------:R-:W3:Y:S03]  /*9a20*/  LDSM.16.MT88.4 R124, [R214+0x2800] ;  /* 0x00280000d67c783b */ /* 0x000ee60000004200 */
[----:B-1----:R-:W-:Y:S02]  /*9a30*/  FFMA.FTZ R2, R162, c[0x0][0x2d0], -R111 ;  /* 0x0000b400a2027a23 */ /* 0x002fe4000001086f */
[----:B------:R-:W-:Y:S02]  /*9a40*/  IMAD.MOV.U32 R162, RZ, RZ, R139 ;  /* 0x000000ffffa27224 */ /* 0x000fe400078e008b */
[-C--:B--2---:R-:W-:Y:S01]  /*9a50*/  HMMA.16816.F32.BF16 R52, R112, R116.reuse, R52 ;  /* 0x000000747034723c */ /* 0x084fe20000041834 */
[----:B------:R1:W-:Y:S03]  /*9a60*/  MUFU.EX2 R193, R2 ;  /* 0x0000000200c17308 */ /* 0x0003e60000000800 */
[----:B------:R-:W-:Y:S04]  /*9a70*/  IMAD.MOV.U32 R139, RZ, RZ, R107 ;  /* 0x000000ffff8b7224 */ /* 0x000fe800078e006b */
[C---:B------:R-:W-:Y:S01]  /*9a80*/  HMMA.16816.F32.BF16 R56, R120.reuse, R116, R56 ;  /* 0x000000747838723c */ /* 0x040fe20000041838 */
[----:B------:R-:W2:Y:S07]  /*9a90*/  LDL R117, [R1+0x38] ;  /* 0x0000380001757983 */ /* 0x000eae0000100800 */
[-C--:B------:R-:W-:Y:S08]  /*9aa0*/  HMMA.16816.F32.BF16 R60, R120, R118.reuse, R60 ;  /* 0x00000076783c723c */ /* 0x080ff0000004183c */
[C---:B------:R-:W-:Y:S04]  /*9ab0*/  HMMA.16816.F32.BF16 R64, R112.reuse, R118, R64 ;  /* 0x000000767040723c */ /* 0x040fe80000041840 */
[--C-:B-1----:R-:W-:Y:S01]  /*9ac0*/  FFMA.FTZ R2, R161, c[0x0][0x2d0], -R111.reuse ;  /* 0x0000b400a1027a23 */ /* 0x102fe2000001086f */
[----:B------:R-:W-:Y:S02]  /*9ad0*/  MOV R161, R155 ;  /* 0x0000009b00a17202 */ /* 0x000fe40000000f00 */
[----:B------:R-:W-:Y:S01]  /*9ae0*/  MOV R155, R147 ;  /* 0x00000093009b7202 */ /* 0x000fe20000000f00 */
[-C--:B------:R-:W-:Y:S01]  /*9af0*/  HMMA.16816.F32.BF16 R68, R112, R128.reuse, R68 ;  /* 0x000000807044723c */ /* 0x080fe20000041844 */
[----:B------:R1:W-:Y:S03]  /*9b00*/  MUFU.EX2 R191, R2 ;  /* 0x0000000200bf7308 */ /* 0x0003e60000000800 */
[----:B------:R-:W-:Y:S04]  /*9b10*/  MOV R147, R142 ;  /* 0x0000008e00937202 */ /* 0x000fe80000000f00 */
[C---:B------:R-:W-:Y:S08]  /*9b20*/  HMMA.16816.F32.BF16 R72, R120.reuse, R128, R72 ;  /* 0x000000807848723c */ /* 0x040ff00000041848 */
[-C--:B------:R-:W-:Y:S08]  /*9b30*/  HMMA.16816.F32.BF16 R76, R120, R130.reuse, R76 ;  /* 0x00000082784c723c */ /* 0x080ff0000004184c */
[C---:B------:R-:W-:Y:S04]  /*9b40*/  HMMA.16816.F32.BF16 R80, R112.reuse, R130, R80 ;  /* 0x000000827050723c */ /* 0x040fe80000041850 */
[--C-:B-1----:R-:W-:Y:S02]  /*9b50*/  FFMA.FTZ R2, R192, c[0x0][0x2d0], -R111.reuse ;  /* 0x0000b400c0027a23 */ /* 0x102fe4000001086f */
[----:B------:R-:W-:Y:S01]  /*9b60*/  FFMA.FTZ R111, R160, c[0x0][0x2d0], -R111 ;  /* 0x0000b400a06f7a23 */ /* 0x000fe2000001086f */
[----:B------:R-:W-:Y:S01]  /*9b70*/  MOV R160, R148 ;  /* 0x0000009400a07202 */ /* 0x000fe20000000f00 */
[-C--:B---3--:R-:W-:Y:S01]  /*9b80*/  HMMA.16816.F32.BF16 R84, R112, R124.reuse, R84 ;  /* 0x0000007c7054723c */ /* 0x088fe20000041854 */
[----:B------:R1:W-:Y:S03]  /*9b90*/  MUFU.EX2 R192, R2 ;  /* 0x0000000200c07308 */ /* 0x0003e60000000800 */
[----:B------:R-:W-:Y:S04]  /*9ba0*/  IMAD.MOV.U32 R148, RZ, RZ, R141 ;  /* 0x000000ffff947224 */ /* 0x000fe800078e008d */
[C---:B------:R-:W-:Y:S03]  /*9bb0*/  HMMA.16816.F32.BF16 R88, R120.reuse, R124, R88 ;  /* 0x0000007c7858723c */ /* 0x040fe60000041858 */
[----:B------:R3:W-:Y:S05]  /*9bc0*/  MUFU.EX2 R190, R111 ;  /* 0x0000006f00be7308 */ /* 0x0007ea0000000800 */
[-C--:B------:R-:W-:Y:S08]  /*9bd0*/  HMMA.16816.F32.BF16 R92, R120, R126.reuse, R92 ;  /* 0x0000007e785c723c */ /* 0x080ff0000004185c */
[----:B------:R-:W-:Y:S04]  /*9be0*/  HMMA.16816.F32.BF16 R96, R112, R126, R96 ;  /* 0x0000007e7060723c */ /* 0x000fe80000041860 */
[--C-:B-1----:R-:W-:Y:S04]  /*9bf0*/  FFMA.FTZ R2, R187, c[0x0][0x2d0], -R184.reuse ;  /* 0x0000b400bb027a23 */ /* 0x102fe800000108b8 */
[----:B------:R1:W-:Y:S01]  /*9c00*/  MUFU.EX2 R188, R2 ;  /* 0x0000000200bc7308 */ /* 0x0003e20000000800 */
[----:B---3--:R-:W3:Y:S04]  /*9c10*/  LDL.LU R111, [R1+0x20] ;  /* 0x00002000016f7983 */ /* 0x008ee80000300800 */
[----:B------:R-:W4:Y:S04]  /*9c20*/  LDL.LU R110, [R1+0x24] ;  /* 0x00002400016e7983 */ /* 0x000f280000300800 */
[----:B------:R-:W5:Y:S04]  /*9c30*/  LDL.LU R108, [R1+0x28] ;  /* 0x00002800016c7983 */ /* 0x000f680000300800 */
[----:B------:R-:W5:Y:S01]  /*9c40*/  LDL.LU R116, [R1+0x2c] ;  /* 0x00002c0001747983 */ /* 0x000f620000300800 */
[--C-:B-1----:R-:W-:Y:S04]  /*9c50*/  FFMA.FTZ R2, R159, c[0x0][0x2d0], -R184.reuse ;  /* 0x0000b4009f027a23 */ /* 0x102fe800000108b8 */
[----:B------:R1:W1:Y:S02]  /*9c60*/  MUFU.EX2 R189, R2 ;  /* 0x0000000200bd7308 */ /* 0x0002640000000800 */
[--C-:B-1----:R-:W-:Y:S01]  /*9c70*/  FFMA.FTZ R2, R158, c[0x0][0x2d0], -R184.reuse ;  /* 0x0000b4009e027a23 */ /* 0x102fe200000108b8 */
[----:B------:R-:W-:Y:S01]  /*9c80*/  F2FP.BF16.PACK_AB R176, R189, R188 ;  /* 0x000000bcbdb0723e */ /* 0x000fe200000010ff */
[----:B------:R-:W-:Y:S06]  /*9c90*/  FFMA.FTZ R184, R157, c[0x0][0x2d0], -R184 ;  /* 0x0000b4009db87a23 */ /* 0x000fec00000108b8 */
[----:B------:R1:W-:Y:S10]  /*9ca0*/  MUFU.EX2 R187, R2 ;  /* 0x0000000200bb7308 */ /* 0x0003f40000000800 */
[----:B------:R-:W1:Y:S02]  /*9cb0*/  MUFU.EX2 R186, R184 ;  /* 0x000000b800ba7308 */ /* 0x000e640000000800 */
[--C-:B-1----:R-:W-:Y:S02]  /*9cc0*/  FFMA.FTZ R2, R156, c[0x0][0x2d0], -R185.reuse ;  /* 0x0000b4009c027a23 */ /* 0x102fe400000108b9 */
[----:B------:R-:W-:Y:S06]  /*9cd0*/  LDSM.16.MT88.4 R156, [R213+0x1c00] ;  /* 0x001c0000d59c783b */ /* 0x000fec0000004200 */
[----:B------:R1:W-:Y:S01]  /*9ce0*/  MUFU.EX2 R107, R2 ;  /* 0x00000002006b7308 */ /* 0x0003e20000000800 */
[----:B------:R-:W-:Y:S01]  /*9cf0*/  F2FP.BF16.PACK_AB R178, R186, R187 ;  /* 0x000000bbbab2723e */ /* 0x000fe200000010ff */
[--C-:B-1----:R-:W-:Y:S02]  /*9d00*/  FFMA.FTZ R2, R154, c[0x0][0x2d0], -R185.reuse ;  /* 0x0000b4009a027a23 */ /* 0x102fe400000108b9 */
[----:B------:R-:W-:Y:S01]  /*9d10*/  IMAD.MOV.U32 R154, RZ, RZ, R146 ;  /* 0x000000ffff9a7224 */ /* 0x000fe200078e0092 */
[----:B------:R-:W-:Y:S05]  /*9d20*/  MOV R146, R143 ;  /* 0x0000008f00927202 */ /* 0x000fea0000000f00 */
[----:B------:R1:W1:Y:S01]  /*9d30*/  MUFU.EX2 R184, R2 ;  /* 0x0000000200b87308 */ /* 0x0002620000000800 */
[----:B------:R-:W-:Y:S02]  /*9d40*/  IMAD.MOV.U32 R252, RZ, RZ, R146 ;  /* 0x000000fffffc7224 */ /* 0x000fe400078e0092 */
[--C-:B-1----:R-:W-:Y:S01]  /*9d50*/  FFMA.FTZ R2, R149, c[0x0][0x2d0], -R185.reuse ;  /* 0x0000b40095027a23 */ /* 0x102fe200000108b9 */
[----:B------:R-:W-:Y:S01]  /*9d60*/  MOV R149, R140 ;  /* 0x0000008c00957202 */ /* 0x000fe20000000f00 */
[----:B------:R-:W-:Y:S01]  /*9d70*/  FFMA.FTZ R185, R109, c[0x0][0x2d0], -R185 ;  /* 0x0000b4006db97a23 */ /* 0x000fe200000108b9 */
[----:B------:R-:W1:Y:S04]  /*9d80*/  LDSM.16.MT88.4 R140, [R214+0xc00] ;  /* 0x000c0000d68c783b */ /* 0x000e680000004200 */
[----:B------:R-:W-:Y:S01]  /*9d90*/  MUFU.EX2 R106, R2 ;  /* 0x00000002006a7308 */ /* 0x000fe20000000800 */
[----:B------:R-:W-:Y:S01]  /*9da0*/  F2FP.BF16.PACK_AB R109, R191, R193 ;  /* 0x000000c1bf6d723e */ /* 0x000fe200000010ff */
[----:B------:R-:W-:Y:S01]  /*9db0*/  IMAD.MOV.U32 R250, RZ, RZ, R149 ;  /* 0x000000fffffa7224 */ /* 0x000fe200078e0095 */
[----:B------:R-:W-:Y:S07]  /*9dc0*/  F2FP.BF16.PACK_AB R177, R184, R107 ;  /* 0x0000006bb8b1723e */ /* 0x000fee00000010ff */
[----:B------:R-:W1:Y:S02]  /*9dd0*/  MUFU.EX2 R185, R185 ;  /* 0x000000b900b97308 */ /* 0x000e640000000800 */
[----:B-1----:R-:W-:Y:S02]  /*9de0*/  F2FP.BF16.PACK_AB R179, R185, R106 ;  /* 0x0000006ab9b3723e */ /* 0x002fe400000010ff */
[----:B--2---:R-:W-:Y:S02]  /*9df0*/  ISETP.GT.AND P0, PT, R229, R117, PT ;  /* 0x00000075e500720c */ /* 0x004fe40003f04270 */
[----:B------:R-:W-:Y:S01]  /*9e00*/  MOV R229, R147 ;  /* 0x0000009300e57202 */ /* 0x000fe20000000f00 */
[----:B---3--:R-:W-:Y:S01]  /*9e10*/  FFMA.FTZ R101, R101, R111, R163 ;  /* 0x0000006f65657223 */ /* 0x008fe200000100a3 */
[----:B------:R-:W-:Y:S01]  /*9e20*/  F2FP.BF16.PACK_AB R111, R190, R192 ;  /* 0x000000c0be6f723e */ /* 0x000fe200000010ff */
[----:B----4-:R-:W-:Y:S01]  /*9e30*/  FFMA.FTZ R100, R100, R110, R162 ;  /* 0x0000006e64647223 */ /* 0x010fe200000100a2 */
[----:B------:R-:W-:Y:S01]  /*9e40*/  F2FP.BF16.PACK_AB R110, R194, R196 ;  /* 0x000000c4c26e723e */ /* 0x000fe200000010ff */
[----:B-----5:R-:W-:Y:S01]  /*9e50*/  FFMA.FTZ R2, R3, R108, R161 ;  /* 0x0000006c03027223 */ /* 0x020fe200000100a1 */
[----:B------:R-:W-:Y:S01]  /*9e60*/  F2FP.BF16.PACK_AB R108, R195, R197 ;  /* 0x000000c5c36c723e */ /* 0x000fe200000010ff */
[----:B------:R-:W-:Y:S01]  /*9e70*/  FADD.FTZ R3, R155, R101 ;  /* 0x000000659b037221 */ /* 0x000fe20000010000 */
[----:B------:R-:W-:Y:S01]  /*9e80*/  MOV R101, R148 ;  /* 0x0000009400657202 */ /* 0x000fe20000000f00 */
[----:B------:R-:W-:Y:S02]  /*9e90*/  FFMA.FTZ R0, R0, R116, R160 ;  /* 0x0000007400007223 */ /* 0x000fe400000100a0 */
[----:B------:R-:W-:Y:S02]  /*9ea0*/  FADD.FTZ R100, R154, R100 ;  /* 0x000000649a647221 */ /* 0x000fe40000010000 */
[-C--:B------:R-:W-:Y:S01]  /*9eb0*/  HMMA.16816.F32.BF16 R112, R108, R132.reuse, R4 ;  /* 0x000000846c70723c */ /* 0x080fe20000041804 */
[----:B------:R-:W1:Y:S07]  /*9ec0*/  LDSM.16.MT88.4 R4, [R214+0x2c00] ;  /* 0x002c0000d604783b */ /* 0x000e6e0000004200 */
[C---:B------:R-:W-:Y:S07]  /*9ed0*/  HMMA.16816.F32.BF16 R116, R176.reuse, R132, R8 ;  /* 0x00000084b074723c */ /* 0x040fee0000041808 */
[----:B------:R-:W-:Y:S01]  /*9ee0*/  MOV R10, R137 ;  /* 0x00000089000a7202 */ /* 0x000fe20000000f00 */
[-C--:B------:R-:W-:Y:S04]  /*9ef0*/  HMMA.16816.F32.BF16 R120, R176, R134.reuse, R12 ;  /* 0x00000086b078723c */ /* 0x080fe8000004180c */
[----:B------:R-:W-:Y:S01]  /*9f00*/  FADD.FTZ R3, R10, R3 ;  /* 0x000000030a037221 */ /* 0x000fe20000010000 */
[----:B------:R-:W-:Y:S01]  /*9f10*/  MOV R9, R138 ;  /* 0x0000008a00097202 */ /* 0x000fe20000000f00 */
[----:B------:R-:W-:Y:S02]  /*9f20*/  IMAD.MOV.U32 R8, RZ, RZ, R139 ;  /* 0x000000ffff087224 */ /* 0x000fe400078e008b */
[C---:B------:R-:W-:Y:S04]  /*9f30*/  HMMA.16816.F32.BF16 R124, R108.reuse, R134, R16 ;  /* 0x000000866c7c723c */ /* 0x040fe80000041810 */
[----:B------:R-:W-:Y:S02]  /*9f40*/  FADD.FTZ R3, R236, R3 ;  /* 0x00000003ec037221 */ /* 0x000fe40000010000 */
[----:B------:R-:W-:Y:S02]  /*9f50*/  FADD.FTZ R2, R8, R2 ;  /* 0x0000000208027221 */ /* 0x000fe40000010000 */
[-C--:B------:R-:W-:Y:S04]  /*9f60*/  HMMA.16816.F32.BF16 R128, R108, R140.reuse, R20 ;  /* 0x0000008c6c80723c */ /* 0x080fe80000041814 */
[----:B------:R-:W-:Y:S02]  /*9f70*/  FADD.FTZ R10, R239, R3 ;  /* 0x00000003ef0a7221 */ /* 0x000fe40000010000 */
[----:B------:R-:W-:Y:S02]  /*9f80*/  FADD.FTZ R0, R9, R0 ;  /* 0x0000000009007221 */ /* 0x000fe40000010000 */
[C---:B------:R-:W-:Y:S04]  /*9f90*/  HMMA.16816.F32.BF16 R132, R176.reuse, R140, R24 ;  /* 0x0000008cb084723c */ /* 0x040fe80000041818 */
[----:B------:R-:W-:Y:S02]  /*9fa0*/  IMAD.MOV.U32 R11, RZ, RZ, R136 ;  /* 0x000000ffff0b7224 */ /* 0x000fe400078e0088 */
[----:B------:R-:W-:Y:S02]  /*9fb0*/  FADD.FTZ R8, R101, R2 ;  /* 0x0000000265087221 */ /* 0x000fe40000010000 */
[-C--:B------:R-:W-:Y:S04]  /*9fc0*/  HMMA.16816.F32.BF16 R136, R176, R142.reuse, R28 ;  /* 0x0000008eb088723c */ /* 0x080fe8000004181c */
[----:B------:R-:W-:Y:S01]  /*9fd0*/  FADD.FTZ R9, R11, R100 ;  /* 0x000000640b097221 */ /* 0x000fe20000010000 */
[----:B------:R-:W-:Y:S01]  /*9fe0*/  MOV R100, R105 ;  /* 0x0000006900647202 */ /* 0x000fe20000000f00 */
[----:B------:R-:W-:Y:S01]  /*9ff0*/  FADD.FTZ R11, R229, R0 ;  /* 0x00000000e50b7221 */ /* 0x000fe20000010000 */
[----:B------:R-:W-:Y:S01]  /*a000*/  MOV R229, R204 ;  /* 0x000000cc00e57202 */ /* 0x000fe20000000f00 */
        /* <DEDUP_REMOVED lines=44> */
[-C--:B-1----:R-:W-:Y:S03]  /*a2d0*/  HMMA.16816.F32.BF16 R84, R108, R4.reuse, R84 ;  /* 0x000000046c54723c */ /* 0x082fe60000041854 */
[----:B------:R-:W-:Y:S04]  /*a2e0*/  FADD.FTZ R3, R198, R9 ;  /* 0x00000009c6037221 */ /* 0x000fe80000010000 */
[----:B------:R-:W-:Y:S01]  /*a2f0*/  FADD.FTZ R3, R107, R3 ;  /* 0x000000036b037221 */ /* 0x000fe20000010000 */
[C---:B------:R-:W-:Y:S04]  /*a300*/  HMMA.16816.F32.BF16 R88, R176.reuse, R4, R88 ;  /* 0x00000004b058723c */ /* 0x040fe80000041858 */
[----:B------:R-:W-:Y:S01]  /*a310*/  FADD.FTZ R3, R184, R3 ;  /* 0x00000003b8037221 */ /* 0x000fe20000010000 */
[----:B------:R-:W-:Y:S02]  /*a320*/  MOV R107, R103 ;  /* 0x00000067006b7202 */ /* 0x000fe40000000f00 */
[----:B------:R-:W-:Y:S01]  /*a330*/  FADD.FTZ R4, R207, R2 ;  /* 0x00000002cf047221 */ /* 0x000fe20000010000 */
[-C--:B------:R-:W-:Y:S04]  /*a340*/  HMMA.16816.F32.BF16 R92, R176, R6.reuse, R92 ;  /* 0x00000006b05c723c */ /* 0x080fe8000004185c */
        /* <DEDUP_REMOVED lines=12> */
[----:B------:R-:W-:Y:S02]  /*a410*/  FADD.FTZ R2, R187, R0 ;  /* 0x00000000bb027221 */ /* 0x000fe40000010000 */
[----:B------:R-:W-:Y:S01]  /*a420*/  FADD.FTZ R0, R106, R3 ;  /* 0x000000036a007221 */ /* 0x000fe20000010000 */
[----:B------:R1:W-:Y:S01]  /*a430*/  STL [R1+0x20], R5 ;  /* 0x0000200501007387 */ /* 0x0003e20000100800 */
[----:B------:R-:W-:Y:S02]  /*a440*/  FADD.FTZ R3, R190, R4 ;  /* 0x00000004be037221 */ /* 0x000fe40000010000 */
[----:B------:R-:W-:Y:S02]  /*a450*/  FADD.FTZ R2, R186, R2 ;  /* 0x00000002ba027221 */ /* 0x000fe40000010000 */
[----:B------:R-:W-:Y:S01]  /*a460*/  FADD.FTZ R0, R185, R0 ;  /* 0x00000000b9007221 */ /* 0x000fe20000010000 */
[----:B------:R1:W-:Y:S01]  /*a470*/  STL [R1+0x24], R3 ;  /* 0x0000240301007387 */ /* 0x0003e20000100800 */
[----:B------:R-:W-:Y:S03]  /*a480*/  IMAD.MOV.U32 R106, RZ, RZ, R104 ;  /* 0x000000ffff6a7224 */ /* 0x000fe600078e0068 */
[----:B------:R1:W-:Y:S04]  /*a490*/  STL [R1+0x28], R2 ;  /* 0x0000280201007387 */ /* 0x0003e80000100800 */
[----:B------:R1:W-:Y:S01]  /*a4a0*/  STL [R1+0x2c], R0 ;  /* 0x00002c0001007387 */ /* 0x0003e20000100800 */
[----:B------:R-:W-:-:S05]  /*a4b0*/  @P0 BRA `(.L_x_1011) ;  /* 0xffffb88000000947 */ /* 0x000fca000383ffff */
.L_x_1010:
[----:B-1----:R-:W2:Y:S02]  /*a4c0*/  LDL R0, [R1+0x1c] ;  /* 0x00001c0001007983 */ /* 0x002ea40000100800 */
[----:B--2---:R-:W-:-:S13]  /*a4d0*/  ISETP.GE.AND P0, PT, R204, R0, PT ;  /* 0x00000000cc00720c */ /* 0x004fda0003f06270 */
[----:B------:R-:W-:Y:S05]  /*a4e0*/  @!P0 BRA `(.L_x_1012) ;  /* 0x00003ca000008947 */ /* 0x000fea0003800000 */
[----:B------:R-:W-:Y:S01]  /*a4f0*/  IMAD.MOV.U32 R3, RZ, RZ, R104 ;  /* 0x000000ffff037224 */ /* 0x000fe200078e0068 */
[----:B------:R-:W-:Y:S01]  /*a500*/  MOV R107, R102 ;  /* 0x00000066006b7202 */ /* 0x000fe20000000f00 */
[----:B------:R-:W-:Y:S01]  /*a510*/  IMAD.MOV.U32 R2, RZ, RZ, R105 ;  /* 0x000000ffff027224 */ /* 0x000fe200078e0069 */
[----:B------:R-:W-:Y:S02]  /*a520*/  MOV R106, R103 ;  /* 0x00000067006a7202 */ /* 0x000fe40000000f00 */
.L_x_1013:
[----:B------:R-:W2:Y:S01]  /*a530*/  LDL.64 R208, [R1+0x10] ;  /* 0x0000100001d07983 */ /* 0x000ea20000100a00 */
[----:B------:R-:W-:Y:S04]  /*a540*/  DEPBAR.LE SB0, 0x0 ;  /* 0x000080000000791a */ /* 0x000fe80000000000 */
[----:B------:R-:W-:Y:S01]  /*a550*/  WARPSYNC 0xffffffff ;  /* 0xffffffff00007948 */ /* 0x000fe20003800000 */
[----:B---3--:R-:W3:Y:S01]  /*a560*/  LDL R206, [R1+0x18] ;  /* 0x0000180001ce7983 */ /* 0x008ee20000100800 */
[----:B------:R-:W-:Y:S02]  /*a570*/  SHF.R.S32.HI R0, RZ, 0x1f, R204 ;  /* 0x0000001fff007819 */ /* 0x000fe400000114cc */
[----:B------:R-:W-:Y:S01]  /*a580*/  MOV R105, c[0x0][0x208] ;  /* 0x0000820000697a02 */ /* 0x000fe20000000f00 */
[----:B------:R-:W4:Y:S01]  /*a590*/  LDL R184, [R1+0x34] ;  /* 0x0000340001b87983 */ /* 0x000f220000100800 */
[----:B------:R-:W-:Y:S01]  /*a5a0*/  MOV R180, c[0x0][0x20c] ;  /* 0x0000830000b47a02 */ /* 0x000fe20000000f00 */
[----:B------:R-:W-:Y:S02]  /*a5b0*/  IMAD R0, R0, c[0x0][0x208], RZ ;  /* 0x0000820000007a24 */ /* 0x000fe400078e02ff */
[----:B------:R-:W-:Y:S02]  /*a5c0*/  BAR.SYNC.DEFER_BLOCKING 0x0 ;  /* 0x0000000000007b1d */ /* 0x000fe40000010000 */
[C---:B------:R-:W-:Y:S06]  /*a5d0*/  IMAD R0, R204.reuse, c[0x0][0x20c], R0 ;  /* 0x00008300cc007a24 */ /* 0x040fec00078e0200 */
[----:B------:R-:W-:Y:S08]  /*a5e0*/  LDSM.16.M88.4 R64, [R215] ;  /* 0x00000000d740783b */ /* 0x000ff00000000200 */
[----:B------:R-:W1:Y:S08]  /*a5f0*/  LDSM.16.M88.4 R16, [R212] ;  /* 0x00000000d410783b */ /* 0x000e700000000200 */
[----:B------:R-:W5:Y:S08]  /*a600*/  LDSM.16.M88.4 R60, [R215+0x1000] ;  /* 0x00100000d73c783b */ /* 0x000f700000000200 */
[----:B------:R-:W5:Y:S08]  /*a610*/  LDSM.16.M88.4 R32, [R212+0x400] ;  /* 0x00040000d420783b */ /* 0x000f700000000200 */
[----:B------:R-:W4:Y:S04]  /*a620*/  LDL R251, [R1+0x1c] ;  /* 0x00001c0001fb7983 */ /* 0x000f280000100800 */
[----:B------:R-:W5:Y:S08]  /*a630*/  LDSM.16.M88.4 R48, [R212+0x800] ;  /* 0x00080000d430783b */ /* 0x000f700000000200 */
[----:B------:R-:W5:Y:S01]  /*a640*/  LDSM.16.M88.4 R100, [R212+0xc00] ;  /* 0x000c0000d464783b */ /* 0x000f620000000200 */
[-C--:B-1----:R-:W-:Y:S07]  /*a650*/  HMMA.16816.F32.BF16 R4, R64, R16.reuse, RZ ;  /* 0x000000104004723c */ /* 0x082fee00000418ff */
[----:B------:R-:W-:Y:S01]  /*a660*/  LDSM.16.M88.4 R108, [R216] ;  /* 0x00000000d86c783b */ /* 0x000fe20000000200 */
[C---:B-----5:R-:W-:Y:S07]  /*a670*/  HMMA.16816.F32.BF16 R8, R60.reuse, R16, RZ ;  /* 0x000000103c08723c */ /* 0x060fee00000418ff */
[----:B------:R-:W1:Y:S01]  /*a680*/  LDSM.16.M88.4 R176, [R217] ;  /* 0x00000000d9b0783b */ /* 0x000e620000000200 */
[-C--:B------:R-:W-:Y:S07]  /*a690*/  HMMA.16816.F32.BF16 R12, R60, R18.reuse, RZ ;  /* 0x000000123c0c723c */ /* 0x080fee00000418ff */
[----:B------:R-:W-:Y:S01]  /*a6a0*/  LDSM.16.M88.4 R188, [R227] ;  /* 0x00000000e3bc783b */ /* 0x000fe20000000200 */
[C---:B------:R-:W-:Y:S07]  /*a6b0*/  HMMA.16816.F32.BF16 R16, R64.reuse, R18, RZ ;  /* 0x000000124010723c */ /* 0x040fee00000418ff */
[----:B------:R-:W-:Y:S01]  /*a6c0*/  LDSM.16.M88.4 R192, [R226] ;  /* 0x00000000e2c0783b */ /* 0x000fe20000000200 */
[-C--:B------:R-:W-:Y:S08]  /*a6d0*/  HMMA.16816.F32.BF16 R20, R64, R32.reuse, RZ ;  /* 0x000000204014723c */ /* 0x080ff000000418ff */
[C---:B------:R-:W-:Y:S08]  /*a6e0*/  HMMA.16816.F32.BF16 R24, R60.reuse, R32, RZ ;  /* 0x000000203c18723c */ /* 0x040ff000000418ff */
[-C--:B------:R-:W-:Y:S08]  /*a6f0*/  HMMA.16816.F32.BF16 R28, R60, R34.reuse, RZ ;  /* 0x000000223c1c723c */ /* 0x080ff000000418ff */
[C---:B------:R-:W-:Y:S08]  /*a700*/  HMMA.16816.F32.BF16 R32, R64.reuse, R34, RZ ;  /* 0x000000224020723c */ /* 0x040ff000000418ff */
[-C--:B------:R-:W-:Y:S08]  /*a710*/  HMMA.16816.F32.BF16 R36, R64, R48.reuse, RZ ;  /* 0x000000304024723c */ /* 0x080ff000000418ff */
[C---:B------:R-:W-:Y:S07]  /*a720*/  HMMA.16816.F32.BF16 R40, R60.reuse, R48, RZ ;  /* 0x000000303c28723c */ /* 0x040fee00000418ff */
[----:B------:R-:W-:Y:S01]  /*a730*/  IMAD.WIDE.U32 R48, R204, c[0x0][0x208], RZ ;  /* 0x00008200cc307a25 */ /* 0x000fe200078e00ff */
[-C--:B------:R-:W-:Y:S04]  /*a740*/  HMMA.16816.F32.BF16 R44, R60, R50.reuse, RZ ;  /* 0x000000323c2c723c */ /* 0x080fe800000418ff */
[----:B------:R-:W-:Y:S02]  /*a750*/  IADD3 R0, R49, R0, RZ ;  /* 0x0000000031007210 */ /* 0x000fe40007ffe0ff */
[C---:B------:R-:W-:Y:S02]  /*a760*/  SHF.L.U32 R196, R48.reuse, 0x6, RZ ;  /* 0x0000000630c47819 */ /* 0x040fe400000006ff */
[----:B------:R-:W-:Y:S02]  /*a770*/  SHF.L.U64.HI R0, R48, 0x6, R0 ;  /* 0x0000000630007819 */ /* 0x000fe40000010200 */
[C---:B------:R-:W-:Y:S08]  /*a780*/  HMMA.16816.F32.BF16 R48, R64.reuse, R50, RZ ;  /* 0x000000324030723c */ /* 0x040ff000000418ff */
[-C--:B------:R-:W-:Y:S01]  /*a790*/  HMMA.16816.F32.BF16 R52, R64, R100.reuse, RZ ;  /* 0x000000644034723c */ /* 0x080fe200000418ff */
[----:B--2---:R-:W-:Y:S03]  /*a7a0*/  IADD3 R200, P0, R208, 0x20, RZ ;  /* 0x00000020d0c87810 */ /* 0x004fe60007f1e0ff */
[C---:B------:R-:W-:Y:S02]  /*a7b0*/  IADD3 R57, P1, R196.reuse, R208, RZ ;  /* 0x000000d0c4397210 */ /* 0x040fe40007f3e0ff */
[----:B------:R-:W-:Y:S02]  /*a7c0*/  IADD3 R56, P2, R196, R200, RZ ;  /* 0x000000c8c4387210 */ /* 0x000fe40007f5e0ff */
[----:B---3--:R-:W-:Y:S04]  /*a7d0*/  IADD3.X R201, RZ, R206, RZ, P0, !PT ;  /* 0x000000ceffc97210 */ /* 0x008fe800007fe4ff */
[----:B------:R-:W-:Y:S02]  /*a7e0*/  LEA R104, P0, R105, R196, 0x5 ;  /* 0x000000c469687211 */ /* 0x000fe400078028ff */
[----:B------:R-:W-:Y:S02]  /*a7f0*/  LEA R198, P6, R57, c[0x0][0x1f8], 0x1 ;  /* 0x00007e0039c67a11 */ /* 0x000fe400078c08ff */
[----:B------:R-:W-:Y:S02]  /*a800*/  LEA.HI.X R105, R105, R0, R180, 0x5, P0 ;  /* 0x0000000069697211 */ /* 0x000fe400000f2cb4 */
[----:B------:R-:W2:Y:S01]  /*a810*/  LDSM.16.M88.4 R180, [R216+0x1000] ;  /* 0x00100000d8b4783b */ /* 0x000ea20000000200 */
[-C--:B------:R-:W-:Y:S02]  /*a820*/  IADD3.X R58, R0, R206.reuse, RZ, P1, !PT ;  /* 0x000000ce003a7210 */ /* 0x080fe40000ffe4ff */
[----:B------:R-:W-:Y:S02]  /*a830*/  LEA R202, P1, R56, c[0x0][0x1f8], 0x1 ;  /* 0x00007e0038ca7a11 */ /* 0x000fe400078208ff */
[----:B------:R-:W-:Y:S02]  /*a840*/  IADD3.X R59, R0, R201, RZ, P2, !PT ;  /* 0x000000c9003b7210 */ /* 0x000fe400017fe4ff */
[----:B------:R-:W-:Y:S02]  /*a850*/  LEA.HI.X R199, R57, c[0x0][0x1fc], R58, 0x1, P6 ;  /* 0x00007f0039c77a11 */ /* 0x000fe400030f0c3a */
[----:B------:R-:W-:Y:S02]  /*a860*/  LEA.HI.X R203, R56, c[0x0][0x1fc], R59, 0x1, P1 ;  /* 0x00007f0038cb7a11 */ /* 0x000fe400008f0c3b */
[C---:B------:R-:W-:Y:S02]  /*a870*/  HMMA.16816.F32.BF16 R56, R60.reuse, R100, RZ ;  /* 0x000000643c38723c */ /* 0x040fe400000418ff */
[----:B------:R-:W-:Y:S02]  /*a880*/  IADD3 R197, P1, R208, 0x40, RZ ;  /* 0x00000040d0c57810 */ /* 0x000fe40007f3e0ff */
[----:B----4-:R-:W-:Y:S02]  /*a890*/  SHF.L.U32 R205, R184, 0x1, RZ ;  /* 0x00000001b8cd7819 */ /* 0x010fe400000006ff */
[----:B------:R-:W3:Y:S01]  /*a8a0*/  LDSM.16.M88.4 R184, [R228] ;  /* 0x00000000e4b8783b */ /* 0x000ee20000000200 */
[-C--:B------:R-:W-:Y:S01]  /*a8b0*/  IADD3 R196, P0, R196, R197.reuse, RZ ;  /* 0x000000c5c4c47210 */ /* 0x080fe20007f1e0ff */
[-C--:B------:R-:W-:Y:S01]  /*a8c0*/  HMMA.16816.F32.BF16 R60, R60, R102.reuse, RZ ;  /* 0x000000663c3c723c */ /* 0x080fe200000418ff */
[----:B------:R-:W-:Y:S03]  /*a8d0*/  IADD3.X R100, RZ, R206, RZ, P1, !PT ;  /* 0x000000ceff647210 */ /* 0x000fe60000ffe4ff */
[----:B------:R-:W-:Y:S02]  /*a8e0*/  IADD3 R101, P1, R104, R200, RZ ;  /* 0x000000c868657210 */ /* 0x000fe40007f3e0ff */
[----:B------:R-:W-:Y:S01]  /*a8f0*/  @!PT LDS RZ, [RZ] ;  /* 0x00000000fffff984 */ /* 0x000fe20000000800 */
[----:B------:R-:W-:Y:S01]  /*a900*/  @!PT LDS RZ, [RZ] ;  /* 0x00000000fffff984 */ /* 0x000fe20000000800 */
[----:B------:R-:W-:Y:S01]  /*a910*/  @!PT LDS RZ, [RZ] ;  /* 0x00000000fffff984 */ /* 0x000fe20000000800 */
[----:B------:R4:W-:Y:S01]  /*a920*/  LDGSTS.E.BYPASS.LTC128B.128 [R205+0x100], [R198.64], !P5 ;  /* 0x00100000c6cd7fae */ /* 0x0009e2000e901d46 */
[----:B------:R-:W-:Y:S01]  /*a930*/  IADD3.X R0, R0, R100, RZ, P0, !PT ;  /* 0x0000006400007210 */ /* 0x000fe200007fe4ff */
[----:B------:R-:W-:Y:S04]  /*a940*/  HMMA.16816.F32.BF16 R64, R64, R102, RZ ;  /* 0x000000664040723c */ /* 0x000fe800000418ff */
[C---:B------:R-:W-:Y:S02]  /*a950*/  IADD3 R197, P0, R104.reuse, R197, RZ ;  /* 0x000000c568c57210 */ /* 0x040fe40007f1e0ff */
[----:B------:R3:W-:Y:S01]  /*a960*/  LDGSTS.E.BYPASS.LTC128B.128 [R205+0x1100], [R202.64], !P4 ;  /* 0x01100000cacd7fae */ /* 0x0007e2000e101d46 */
[----:B------:R-:W-:Y:S01]  /*a970*/  IADD3 R104, P6, R104, R208, RZ ;  /* 0x000000d068687210 */ /* 0x000fe20007fde0ff */
[-C--:B-1----:R-:W-:Y:S05]  /*a980*/  HMMA.16816.F32.BF16 R4, R108, R176.reuse, R4 ;  /* 0x000000b06c04723c */ /* 0x082fea0000041804 */
[C---:B------:R-:W-:Y:S01]  /*a990*/  IADD3.X R201, R105.reuse, R201, RZ, P1, !PT ;  /* 0x000000c969c97210 */ /* 0x040fe20000ffe4ff */
[----:B------:R-:W5:Y:S02]  /*a9a0*/  LDL R208, [R1+0x4] ;  /* 0x0000040001d07983 */ /* 0x000f640000100800 */
[C---:B--2---:R-:W-:Y:S08]  /*a9b0*/  HMMA.16816.F32.BF16 R8, R180.reuse, R176, R8 ;  /* 0x000000b0b408723c */ /* 0x044ff00000041808 */
[-C--:B------:R-:W-:Y:S04]  /*a9c0*/  HMMA.16816.F32.BF16 R12, R180, R178.reuse, R12 ;  /* 0x000000b2b40c723c */ /* 0x080fe8000004180c */
[C---:B----4-:R-:W-:Y:S04]  /*a9d0*/  LEA R198, P2, R196.reuse, c[0x0][0x1f8], 0x1 ;  /* 0x00007e00c4c67a11 */ /* 0x050fe800078408ff */
[C---:B------:R-:W-:Y:S04]  /*a9e0*/  HMMA.16816.F32.BF16 R16, R108.reuse, R178, R16 ;  /* 0x000000b26c10723c */ /* 0x040fe80000041810 */
[----:B------:R-:W-:Y:S02]  /*a9f0*/  LEA.HI.X R199, R196, c[0x0][0x1fc], R0, 0x1, P2 ;  /* 0x00007f00c4c77a11 */ /* 0x000fe400010f0c00 */
[C---:B------:R-:W-:Y:S02]  /*aa00*/  LEA R102, P2, R104.reuse, c[0x0][0x1f8], 0x1 ;  /* 0x00007e0068667a11 */ /* 0x040fe400078408ff */
[-C--:B---3--:R-:W-:Y:S01]  /*aa10*/  HMMA.16816.F32.BF16 R20, R108, R184.reuse, R20 ;  /* 0x000000b86c14723c */ /* 0x088fe20000041814 */
[----:B------:R1:W-:Y:S03]  /*aa20*/  LDGSTS.E.BYPASS.LTC128B.128 [R205+0x2100], [R198.64], !P3 ;  /* 0x02100000c6cd7fae */ /* 0x0003e6000d901d46 */
[C---:B------:R-:W-:Y:S02]  /*aa30*/  IADD3.X R0, R105.reuse, R100, RZ, P0, !PT ;  /* 0x0000006469007210 */ /* 0x040fe400007fe4ff */
[----:B------:R-:W-:Y:S02]  /*aa40*/  IADD3.X R105, R105, R206, RZ, P6, !PT ;  /* 0x000000ce69697210 */ /* 0x000fe400037fe4ff */
[C---:B------:R-:W-:Y:S04]  /*aa50*/  HMMA.16816.F32.BF16 R24, R180.reuse, R184, R24 ;  /* 0x000000b8b418723c */ /* 0x040fe80000041818 */
[----:B------:R-:W-:Y:S02]  /*aa60*/  LEA.HI.X R103, R104, c[0x0][0x1fc], R105, 0x1, P2 ;  /* 0x00007f0068677a11 */ /* 0x000fe400010f0c69 */
[C---:B------:R-:W-:Y:S02]  /*aa70*/  LEA R104, P0, R101.reuse, c[0x0][0x1f8], 0x1 ;  /* 0x00007e0065687a11 */ /* 0x040fe400078008ff */
[-C--:B------:R-:W-:Y:S01]  /*aa80*/  HMMA.16816.F32.BF16 R28, R180, R186.reuse, R28 ;  /* 0x000000bab41c723c */ /* 0x080fe2000004181c */
[----:B------:R2:W-:Y:S03]  /*aa90*/  LDGSTS.E.BYPASS.LTC128B.128 [R205+0x900], [R102.64], !P5 ;  /* 0x0090000066cd7fae */ /* 0x0005e6000e901d46 */
[----:B------:R-:W-:Y:S02]  /*aaa0*/  LEA.HI.X R105, R101, c[0x0][0x1fc], R201, 0x1, P0 ;  /* 0x00007f0065697a11 */ /* 0x000fe400000f0cc9 */
[C---:B------:R-:W-:Y:S02]  /*aab0*/  LEA R100, P0, R197.reuse, c[0x0][0x1f8], 0x1 ;  /* 0x00007e00c5647a11 */ /* 0x040fe400078008ff */
[C---:B------:R-:W-:Y:S01]  /*aac0*/  HMMA.16816.F32.BF16 R32, R108.reuse, R186, R32 ;  /* 0x000000ba6c20723c */ /* 0x040fe20000041820 */
[----:B------:R3:W-:Y:S03]  /*aad0*/  LDGSTS.E.BYPASS.LTC128B.128 [R205+0x1900], [R104.64], !P4 ;  /* 0x0190000068cd7fae */ /* 0x0007e6000e101d46 */
[----:B------:R-:W-:Y:S02]  /*aae0*/  LEA.HI.X R101, R197, c[0x0][0x1fc], R0, 0x1, P0 ;  /* 0x00007f00c5657a11 */ /* 0x000fe400000f0c00 */
[C---:B------:R-:W-:Y:S02]  /*aaf0*/  ISETP.GT.AND P0, PT, R204.reuse, R251, PT ;  /* 0x000000fbcc00720c */ /* 0x040fe40003f04270 */
[-C--:B------:R-:W-:Y:S01]  /*ab00*/  HMMA.16816.F32.BF16 R36, R108, R188.reuse, R36 ;  /* 0x000000bc6c24723c */ /* 0x080fe20000041824 */
[----:B------:R2:W-:Y:S03]  /*ab10*/  LDGSTS.E.BYPASS.LTC128B.128 [R205+0x2900], [R100.64], !P3 ;  /* 0x0290000064cd7fae */ /* 0x0005e6000d901d46 */
[----:B------:R-:W-:Y:S04]  /*ab20*/  IADD3 R204, R204, -0x1, RZ ;  /* 0xffffffffcccc7810 */ /* 0x000fe80007ffe0ff */
[C---:B------:R-:W-:Y:S01]  /*ab30*/  HMMA.16816.F32.BF16 R40, R180.reuse, R188, R40 ;  /* 0x000000bcb428723c */ /* 0x040fe20000041828 */
[----:B-1----:R-:W-:Y:S07]  /*ab40*/  LDSM.16.M88.4 R196, [R212+0x1000] ;  /* 0x00100000d4c4783b */ /* 0x002fee0000000200 */
[-C--:B------:R-:W-:Y:S01]  /*ab50*/  HMMA.16816.F32.BF16 R44, R180, R190.reuse, R44 ;  /* 0x000000beb42c723c */ /* 0x080fe2000004182c */
[----:B------:R-:W-:Y:S07]  /*ab60*/  LDSM.16.M88.4 R200, [R215+0x3000] ;  /* 0x00300000d7c8783b */ /* 0x000fee0000000200 */
[C---:B------:R-:W-:Y:S01]  /*ab70*/  HMMA.16816.F32.BF16 R48, R108.reuse, R190, R48 ;  /* 0x000000be6c30723c */ /* 0x040fe20000041830 */
[----:B------:R-:W-:Y:S07]  /*ab80*/  LDSM.16.M88.4 R176, [R212+0x1400] ;  /* 0x00140000d4b0783b */ /* 0x000fee0000000200 */
[-C--:B------:R-:W-:Y:S01]  /*ab90*/  HMMA.16816.F32.BF16 R52, R108, R192.reuse, R52 ;  /* 0x000000c06c34723c */ /* 0x080fe20000041834 */
[----:B--2---:R-:W1:Y:S07]  /*aba0*/  LDSM.16.M88.4 R100, [R215+0x2000] ;  /* 0x00200000d764783b */ /* 0x004e6e0000000200 */
[C---:B------:R-:W-:Y:S01]  /*abb0*/  HMMA.16816.F32.BF16 R56, R180.reuse, R192, R56 ;  /* 0x000000c0b438723c */ /* 0x040fe20000041838 */
[----:B------:R-:W2:Y:S07]  /*abc0*/  LDSM.16.M88.4 R184, [R212+0x1800] ;  /* 0x00180000d4b8783b */ /* 0x000eae0000000200 */
[-C--:B------:R-:W-:Y:S01]  /*abd0*/  HMMA.16816.F32.BF16 R60, R180, R194.reuse, R60 ;  /* 0x000000c2b43c723c */ /* 0x080fe2000004183c */
[----:B------:R-:W-:Y:S07]  /*abe0*/  LDSM.16.M88.4 R180, [R216+0x2000] ;  /* 0x00200000d8b4783b */ /* 0x000fee0000000200 */
[----:B------:R-:W-:Y:S01]  /*abf0*/  HMMA.16816.F32.BF16 R64, R108, R194, R64 ;  /* 0x000000c26c40723c */ /* 0x000fe20000041840 */
[----:B------:R-:W4:Y:S08]  /*ac00*/  LDSM.16.M88.4 R108, [R212+0x1c00] ;  /* 0x001c0000d46c783b */ /* 0x000f300000000200 */
[----:B------:R-:W2:Y:S01]  /*ac10*/  LDSM.16.M88.4 R188, [R225] ;  /* 0x00000000e1bc783b */ /* 0x000ea20000000200 */
[-C--:B-1----:R-:W-:Y:S07]  /*ac20*/  HMMA.16816.F32.BF16 R4, R100, R196.reuse, R4 ;  /* 0x000000c46404723c */ /* 0x082fee0000041804 */
[----:B------:R-:W1:Y:S01]  /*ac30*/  LDSM.16.M88.4 R192, [R216+0x3000] ;  /* 0x00300000d8c0783b */ /* 0x000e620000000200 */
[C---:B------:R-:W-:Y:S07]  /*ac40*/  HMMA.16816.F32.BF16 R8, R200.reuse, R196, R8 ;  /* 0x000000c4c808723c */ /* 0x040fee0000041808 */
[----:B------:R-:W0:Y:S01]  /*ac50*/  LDGDEPBAR ;  /* 0x00000000000079af */ /* 0x000e220000000000 */
        /* <DEDUP_REMOVED lines=11> */
[C---:B------:R-:W-:Y:S01]  /*ad10*/  HMMA.16816.F32.BF16 R48, R100.reuse, R186, R48 ;  /* 0x000000ba6430723c */ /* 0x040fe20000041830 */
[----:B------:R-:W2:Y:S07]  /*ad20*/  LDSM.16.M88.4 R184, [R222] ;  /* 0x00000000deb8783b */ /* 0x000eae0000000200 */
[-C--:B----4-:R-:W-:Y:S08]  /*ad30*/  HMMA.16816.F32.BF16 R52, R100, R108.reuse, R52 ;  /* 0x0000006c6434723c */ /* 0x090ff00000041834 */
[C---:B------:R-:W-:Y:S08]  /*ad40*/  HMMA.16816.F32.BF16 R56, R200.reuse, R108, R56 ;  /* 0x0000006cc838723c */ /* 0x040ff00000041838 */
[-C--:B------:R-:W-:Y:S08]  /*ad50*/  HMMA.16816.F32.BF16 R60, R200, R110.reuse, R60 ;  /* 0x0000006ec83c723c */ /* 0x080ff0000004183c */
[----:B------:R-:W-:Y:S01]  /*ad60*/  HMMA.16816.F32.BF16 R64, R100, R110, R64 ;  /* 0x0000006e6440723c */ /* 0x000fe20000041840 */
[----:B------:R-:W-:Y:S07]  /*ad70*/  LDSM.16.M88.4 R100, [R215+0x4000] ;  /* 0x00400000d764783b */ /* 0x000fee0000000200 */
[-C--:B------:R-:W-:Y:S01]  /*ad80*/  HMMA.16816.F32.BF16 R4, R180, R188.reuse, R4 ;  /* 0x000000bcb404723c */ /* 0x080fe20000041804 */
[----:B------:R-:W4:Y:S07]  /*ad90*/  LDSM.16.M88.4 R108, [R212+0x2000] ;  /* 0x00200000d46c783b */ /* 0x000f2e0000000200 */
[C---:B-1----:R-:W-:Y:S08]  /*ada0*/  HMMA.16816.F32.BF16 R8, R192.reuse, R188, R8 ;  /* 0x000000bcc008723c */ /* 0x042ff00000041808 */
        /* <DEDUP_REMOVED lines=17> */
[----:B------:R-:W-:Y:S01]  /*aec0*/  HMMA.16816.F32.BF16 R64, R180, R186, R64 ;  /* 0x000000bab440723c */ /* 0x000fe20000041840 */
[----:B------:R-:W-:Y:S07]  /*aed0*/  LDSM.16.M88.4 R180, [R216+0x4000] ;  /* 0x00400000d8b4783b */ /* 0x000fee0000000200 */
[-C--:B----4-:R-:W-:Y:S01]  /*aee0*/  HMMA.16816.F32.BF16 R4, R100, R108.reuse, R4 ;  /* 0x0000006c6404723c */ /* 0x090fe20000041804 */
[----:B------:R-:W4:Y:S07]  /*aef0*/  LDSM.16.M88.4 R184, [R221] ;  /* 0x00000000ddb8783b */ /* 0x000f2e0000000200 */
[C---:B-1----:R-:W-:Y:S08]  /*af00*/  HMMA.16816.F32.BF16 R8, R188.reuse, R108, R8 ;  /* 0x0000006cbc08723c */ /* 0x042ff00000041808 */
[-C--:B------:R-:W-:Y:S08]  /*af10*/  HMMA.16816.F32.BF16 R12, R188, R110.reuse, R12 ;  /* 0x0000006ebc0c723c */ /* 0x080ff0000004180c */
[C---:B------:R-:W-:Y:S01]  /*af20*/  HMMA.16816.F32.BF16 R16, R100.reuse, R110, R16 ;  /* 0x0000006e6410723c */ /* 0x040fe20000041810 */
[----:B------:R-:W1:Y:S07]  /*af30*/  LDSM.16.M88.4 R108, [R216+0x5000] ;  /* 0x00500000d86c783b */ /* 0x000e6e0000000200 */
[-C--:B------:R-:W-:Y:S08]  /*af40*/  HMMA.16816.F32.BF16 R20, R100, R176.reuse, R20 ;  /* 0x000000b06414723c */ /* 0x080ff00000041814 */
[C---:B------:R-:W-:Y:S08]  /*af50*/  HMMA.16816.F32.BF16 R24, R188.reuse, R176, R24 ;  /* 0x000000b0bc18723c */ /* 0x040ff00000041818 */
        /* <DEDUP_REMOVED lines=10> */
[-C--:B----4-:R-:W-:Y:S08]  /*b000*/  HMMA.16816.F32.BF16 R4, R180, R184.reuse, R4 ;  /* 0x000000b8b404723c */ /* 0x090ff00000041804 */
[C---:B-1----:R-:W-:Y:S08]  /*b010*/  HMMA.16816.F32.BF16 R8, R108.reuse, R184, R8 ;  /* 0x000000b86c08723c */ /* 0x042ff00000041808 */
[-C--:B------:R-:W-:Y:S08]  /*b020*/  HMMA.16816.F32.BF16 R12, R108, R186.reuse, R12 ;  /* 0x000000ba6c0c723c */ /* 0x080ff0000004180c */
[----:B------:R-:W-:Y:S01]  /*b030*/  FMUL.FTZ R4, R4, c[0x0][0x320] ;  /* 0x0000c80004047a20 */ /* 0x000fe20000410000 */
[C---:B------:R-:W-:Y:S03]  /*b040*/  HMMA.16816.F32.BF16 R16, R180.reuse, R186, R16 ;  /* 0x000000bab410723c */ /* 0x040fe60000041810 */
[----:B------:R-:W3:Y:S01]  /*b050*/  MUFU.TANH R176, R4 ;  /* 0x0000000400b07308 */ /* 0x000ee20000002400 */
        /* <DEDUP_REMOVED lines=11> */
[----:B------:R-:W-:Y:S02]  /*b110*/  FMUL.FTZ R16, R16, c[0x0][0x320] ;  /* 0x0000c80010107a20 */ /* 0x000fe40000410000 */
[----:B------:R-:W-:Y:S01]  /*b120*/  FMUL.FTZ R13, R13, c[0x0][0x320] ;  /* 0x0000c8000d0d7a20 */ /* 0x000fe20000410000 */
[----:B---3--:R-:W-:Y:S01]  /*b130*/  FMNMX.FTZ R105, R176, R2, !PT ;  /* 0x00000002b0697209 */ /* 0x008fe20007810000 */
[----:B------:R-:W-:Y:S02]  /*b140*/  FMUL.FTZ R17, R17, c[0x0][0x320] ;  /* 0x0000c80011117a20 */ /* 0x000fe40000410000 */
[----:B------:R-:W-:Y:S02]  /*b150*/  FMUL.FTZ R15, R15, c[0x0][0x320] ;  /* 0x0000c8000f0f7a20 */ /* 0x000fe40000410000 */
[----:B------:R-:W-:Y:S01]  /*b160*/  FMUL.FTZ R19, R19, c[0x0][0x320] ;  /* 0x0000c80013137a20 */ /* 0x000fe20000410000 */
[----:B------:R-:W-:Y:S01]  /*b170*/  MUFU.TANH R185, R12 ;  /* 0x0000000c00b97308 */ /* 0x000fe20000002400 */
[----:B------:R-:W-:Y:S01]  /*b180*/  FMUL.FTZ R18, R18, c[0x0][0x320] ;  /* 0x0000c80012127a20 */ /* 0x000fe20000410000 */
[----:B-1----:R-:W-:Y:S08]  /*b190*/  FMNMX.FTZ R105, R102, R105, !PT ;  /* 0x0000006966697209 */ /* 0x002ff00007810000 */
[----:B------:R1:W-:Y:S10]  /*b1a0*/  MUFU.TANH R178, R7 ;  /* 0x0000000700b27308 */ /* 0x0003f40000002400 */
[----:B------:R-:W-:Y:S10]  /*b1b0*/  MUFU.TANH R18, R18 ;  /* 0x0000001200127308 */ /* 0x000ff40000002400 */
[----:B------:R-:W2:Y:S01]  /*b1c0*/  MUFU.TANH R184, R8 ;  /* 0x0000000800b87308 */ /* 0x000ea20000002400 */
[----:B-1----:R-:W1:Y:S09]  /*b1d0*/  LDSM.16.M88.4 R4, [R220] ;  /* 0x00000000dc04783b */ /* 0x002e720000000200 */
[----:B------:R-:W-:Y:S10]  /*b1e0*/  MUFU.TANH R179, R13 ;  /* 0x0000000d00b37308 */ /* 0x000ff40000002400 */
[----:B------:R-:W3:Y:S01]  /*b1f0*/  MUFU.TANH R188, R9 ;  /* 0x0000000900bc7308 */ /* 0x000ee20000002400 */
[----:B--2---:R-:W-:Y:S09]  /*b200*/  FMNMX.FTZ R0, R184, R106, !PT ;  /* 0x0000006ab8007209 */ /* 0x004ff20007810000 */
[----:B------:R-:W-:Y:S10]  /*b210*/  MUFU.TANH R187, R14 ;  /* 0x0000000e00bb7308 */ /* 0x000ff40000002400 */
[----:B------:R-:W-:Y:S01]  /*b220*/  MUFU.TANH R189, R10 ;  /* 0x0000000a00bd7308 */ /* 0x000fe20000002400 */
[-C--:B-1----:R-:W-:Y:S03]  /*b230*/  HMMA.16816.F32.BF16 R20, R180, R4.reuse, R20 ;  /* 0x00000004b414723c */ /* 0x082fe60000041814 */
        /* <DEDUP_REMOVED lines=9> */
[----:B------:R-:W2:Y:S01]  /*b2d0*/  MUFU.TANH R16, R16 ;  /* 0x0000001000107308 */ /* 0x000ea20000002400 */
        /* <DEDUP_REMOVED lines=10> */
[----:B------:R3:W-:Y:S01]  /*b380*/  MUFU.TANH R194, R21 ;  /* 0x0000001500c27308 */ /* 0x0007e20000002400 */
[----:B------:R-:W-:Y:S01]  /*b390*/  FMUL.FTZ R31, R31, c[0x0][0x320] ;  /* 0x0000c8001f1f7a20 */ /* 0x000fe20000410000 */
[----:B------:R-:W-:Y:S01]  /*b3a0*/  BAR.SYNC.DEFER_BLOCKING 0x0 ;  /* 0x0000000000007b1d */ /* 0x000fe20000010000 */
[----:B------:R-:W-:Y:S01]  /*b3b0*/  FMUL.FTZ R32, R32, c[0x0][0x320] ;  /* 0x0000c80020207a20 */ /* 0x000fe20000410000 */
[----:B--2---:R-:W-:Y:S01]  /*b3c0*/  FMNMX.FTZ R105, R16, R105, !PT ;  /* 0x0000006910697209 */ /* 0x004fe20007810000 */
[----:B------:R-:W-:Y:S02]  /*b3d0*/  FMUL.FTZ R35, R35, c[0x0][0x320] ;  /* 0x0000c80023237a20 */ /* 0x000fe40000410000 */
[----:B------:R-:W-:Y:S02]  /*b3e0*/  FMUL.FTZ R33, R33, c[0x0][0x320] ;  /* 0x0000c80021217a20 */ /* 0x000fe40000410000 */
[----:B------:R-:W-:Y:S01]  /*b3f0*/  FMUL.FTZ R34, R34, c[0x0][0x320] ;  /* 0x0000c80022227a20 */ /* 0x000fe20000410000 */
[----:B------:R-:W2:Y:S01]  /*b400*/  MUFU.TANH R17, R17 ;  /* 0x0000001100117308 */ /* 0x000ea20000002400 */
[----:B------:R-:W-:Y:S02]  /*b410*/  FMUL.FTZ R28, R28, c[0x0][0x320] ;  /* 0x0000c8001c1c7a20 */ /* 0x000fe40000410000 */
[----:B------:R-:W-:Y:S02]  /*b420*/  FMUL.FTZ R29, R29, c[0x0][0x320] ;  /* 0x0000c8001d1d7a20 */ /* 0x000fe40000410000 */
[----:B------:R-:W-:Y:S02]  /*b430*/  FMUL.FTZ R26, R26, c[0x0][0x320] ;  /* 0x0000c8001a1a7a20 */ /* 0x000fe40000410000 */
[----:B------:R-:W-:Y:S03]  /*b440*/  FMUL.FTZ R27, R27, c[0x0][0x320] ;  /* 0x0000c8001b1b7a20 */ /* 0x000fe60000410000 */
[----:B------:R-:W-:Y:S01]  /*b450*/  MUFU.TANH R192, R33 ;  /* 0x0000002100c07308 */ /* 0x000fe20000002400 */
[----:B---3--:R-:W3:Y:S09]  /*b460*/  LDL.64 R20, [R1+0x8] ;  /* 0x0000080001147983 */ /* 0x008ef20000100a00 */
[----:B------:R-:W-:Y:S01]  /*b470*/  MUFU.TANH R19, R19 ;  /* 0x0000001300137308 */ /* 0x000fe20000002400 */
[-C--:B-1----:R-:W-:Y:S05]  /*b480*/  HMMA.16816.F32.BF16 R36, R180, R8.reuse, R36 ;  /* 0x00000008b424723c */ /* 0x082fea0000041824 */
[----:B--2---:R-:W-:Y:S04]  /*b490*/  FMNMX.FTZ R105, R17, R105, !PT ;  /* 0x0000006911697209 */ /* 0x004fe80007810000 */
[----:B------:R-:W1:Y:S01]  /*b4a0*/  MUFU.TANH R191, R32 ;  /* 0x0000002000bf7308 */ /* 0x000e620000002400 */
[C---:B------:R-:W-:Y:S04]  /*b4b0*/  HMMA.16816.F32.BF16 R40, R108.reuse, R8, R40 ;  /* 0x000000086c28723c */ /* 0x040fe80000041828 */
[----:B------:R-:W-:Y:S05]  /*b4c0*/  FMNMX.FTZ R105, R193, R105, !PT ;  /* 0x00000069c1697209 */ /* 0x000fea0007810000 */
[----:B------:R-:W-:Y:S01]  /*b4d0*/  MUFU.TANH R197, R22 ;  /* 0x0000001600c57308 */ /* 0x000fe20000002400 */
[-C--:B------:R-:W-:Y:S03]  /*b4e0*/  HMMA.16816.F32.BF16 R44, R108, R10.reuse, R44 ;  /* 0x0000000a6c2c723c */ /* 0x080fe6000004182c */
[----:B------:R-:W-:Y:S01]  /*b4f0*/  FMNMX.FTZ R105, R194, R105, !PT ;  /* 0x00000069c2697209 */ /* 0x000fe20007810000 */
[----:B------:R-:W-:Y:S04]  /*b500*/  FMUL.FTZ R36, R36, c[0x0][0x320] ;  /* 0x0000c80024247a20 */ /* 0x000fe80000410000 */
[C---:B------:R-:W-:Y:S01]  /*b510*/  HMMA.16816.F32.BF16 R48, R180.reuse, R10, R48 ;  /* 0x0000000ab430723c */ /* 0x040fe20000041830 */
[----:B------:R-:W2:Y:S03]  /*b520*/  MUFU.TANH R200, R24 ;  /* 0x0000001800c87308 */ /* 0x000ea60000002400 */
[----:B------:R-:W-:Y:S01]  /*b530*/  FMUL.FTZ R37, R37, c[0x0][0x320] ;  /* 0x0000c80025257a20 */ /* 0x000fe20000410000 */
[----:B-1----:R-:W-:Y:S01]  /*b540*/  FMNMX.FTZ R105, R191, R105, !PT ;  /* 0x00000069bf697209 */ /* 0x002fe20007810000 */
[----:B------:R-:W-:Y:S02]  /*b550*/  FMUL.FTZ R38, R38, c[0x0][0x320] ;  /* 0x0000c80026267a20 */ /* 0x000fe40000410000 */
[-C--:B------:R-:W-:Y:S03]  /*b560*/  HMMA.16816.F32.BF16 R52, R180, R4.reuse, R52 ;  /* 0x00000004b434723c */ /* 0x080fe60000041834 */
[----:B------:R-:W-:Y:S01]  /*b570*/  MUFU.TANH R198, R23 ;  /* 0x0000001700c67308 */ /* 0x000fe20000002400 */
[----:B------:R-:W-:Y:S01]  /*b580*/  FMUL.FTZ R39, R39, c[0x0][0x320] ;  /* 0x0000c80027277a20 */ /* 0x000fe20000410000 */
[----:B------:R-:W-:Y:S01]  /*b590*/  FMNMX.FTZ R105, R192, R105, !PT ;  /* 0x00000069c0697209 */ /* 0x000fe20007810000 */
[----:B------:R-:W-:Y:S02]  /*b5a0*/  FMUL.FTZ R40, R40, c[0x0][0x320] ;  /* 0x0000c80028287a20 */ /* 0x000fe40000410000 */
[C---:B------:R-:W-:Y:S04]  /*b5b0*/  HMMA.16816.F32.BF16 R56, R108.reuse, R4, R56 ;  /* 0x000000046c38723c */ /* 0x040fe80000041838 */
[----:B------:R-:W-:Y:S01]  /*b5c0*/  FMUL.FTZ R44, R44, c[0x0][0x320] ;  /* 0x0000c8002c2c7a20 */ /* 0x000fe20000410000 */
[----:B------:R-:W1:Y:S01]  /*b5d0*/  MUFU.TANH R199, R25 ;  /* 0x0000001900c77308 */ /* 0x000e620000002400 */
[----:B------:R-:W-:Y:S01]  /*b5e0*/  FMUL.FTZ R43, R43, c[0x0][0x320] ;  /* 0x0000c8002b2b7a20 */ /* 0x000fe20000410000 */
[----:B------:R-:W-:Y:S01]  /*b5f0*/  FMNMX.FTZ R5, R189, R107, !PT ;  /* 0x0000006bbd057209 */ /* 0x000fe20007810000 */
[-C--:B------:R-:W-:Y:S04]  /*b600*/  HMMA.16816.F32.BF16 R60, R108, R6.reuse, R60 ;  /* 0x000000066c3c723c */ /* 0x080fe8000004183c */
[----:B------:R-:W-:Y:S01]  /*b610*/  FMUL.FTZ R48, R48, c[0x0][0x320] ;  /* 0x0000c80030307a20 */ /* 0x000fe20000410000 */
[----:B--2---:R-:W-:Y:S01]  /*b620*/  FMNMX.FTZ R0, R200, R0, !PT ;  /* 0x00000000c8007209 */ /* 0x004fe20007810000 */
[----:B------:R-:W-:Y:S01]  /*b630*/  FMUL.FTZ R49, R49, c[0x0][0x320] ;  /* 0x0000c80031317a20 */ /* 0x000fe20000410000 */
[----:B------:R-:W2:Y:S01]  /*b640*/  MUFU.TANH R231, R36 ;  /* 0x0000002400e77308 */ /* 0x000ea20000002400 */
[----:B------:R-:W-:Y:S04]  /*b650*/  HMMA.16816.F32.BF16 R64, R180, R6, R64 ;  /* 0x00000006b440723c */ /* 0x000fe80000041840 */
[----:B------:R-:W-:Y:S01]  /*b660*/  FMUL.FTZ R52, R52, c[0x0][0x320] ;  /* 0x0000c80034347a20 */ /* 0x000fe20000410000 */
[----:B------:R-:W-:Y:S01]  /*b670*/  FMNMX.FTZ R4, R177, R3, !PT ;  /* 0x00000003b1047209 */ /* 0x000fe20007810000 */
[----:B------:R-:W-:Y:S01]  /*b680*/  FMUL.FTZ R53, R53, c[0x0][0x320] ;  /* 0x0000c80035357a20 */ /* 0x000fe20000410000 */
[----:B------:R-:W-:Y:S01]  /*b690*/  FMNMX.FTZ R5, R190, R5, !PT ;  /* 0x00000005be057209 */ /* 0x000fe20007810000 */
[----:B------:R-:W-:Y:S01]  /*b6a0*/  FMUL.FTZ R54, R54, c[0x0][0x320] ;  /* 0x0000c80036367a20 */ /* 0x000fe20000410000 */
[----:B------:R-:W4:Y:S03]  /*b6b0*/  MUFU.TANH R195, R34 ;  /* 0x0000002200c37308 */ /* 0x000f260000002400 */
[----:B------:R-:W-:Y:S01]  /*b6c0*/  FMUL.FTZ R55, R55, c[0x0][0x320] ;  /* 0x0000c80037377a20 */ /* 0x000fe20000410000 */
[----:B------:R-:W-:Y:S01]  /*b6d0*/  FMNMX.FTZ R4, R178, R4, !PT ;  /* 0x00000004b2047209 */ /* 0x000fe20007810000 */
[----:B------:R-:W-:Y:S01]  /*b6e0*/  FMUL.FTZ R50, R50, c[0x0][0x320] ;  /* 0x0000c80032327a20 */ /* 0x000fe20000410000 */
[----:B-1----:R-:W-:Y:S01]  /*b6f0*/  FMNMX.FTZ R0, R199, R0, !PT ;  /* 0x00000000c7007209 */ /* 0x002fe20007810000 */
[----:B------:R-:W-:Y:S01]  /*b700*/  FMUL.FTZ R51, R51, c[0x0][0x320] ;  /* 0x0000c80033337a20 */ /* 0x000fe20000410000 */
[----:B------:R-:W-:Y:S01]  /*b710*/  FMNMX.FTZ R4, R18, R4, !PT ;  /* 0x0000000412047209 */ /* 0x000fe20007810000 */
[----:B------:R-:W-:Y:S01]  /*b720*/  FMUL.FTZ R46, R46, c[0x0][0x320] ;  /* 0x0000c8002e2e7a20 */ /* 0x000fe20000410000 */
[----:B------:R-:W1:Y:S01]  /*b730*/  MUFU.TANH R206, R28 ;  /* 0x0000001c00ce7308 */ /* 0x000e620000002400 */
[----:B------:R-:W-:Y:S01]  /*b740*/  FMUL.FTZ R47, R47, c[0x0][0x320] ;  /* 0x0000c8002f2f7a20 */ /* 0x000fe20000410000 */
[----:B------:R-:W-:Y:S01]  /*b750*/  FMNMX.FTZ R4, R19, R4, !PT ;  /* 0x0000000413047209 */ /* 0x000fe20007810000 */
[----:B------:R-:W-:Y:S01]  /*b760*/  FMUL.FTZ R41, R41, c[0x0][0x320] ;  /* 0x0000c80029297a20 */ /* 0x000fe20000410000 */
[----:B--2---:R-:W-:Y:S01]  /*b770*/  FMNMX.FTZ R105, R231, R105, !PT ;  /* 0x00000069e7697209 */ /* 0x004fe20007810000 */
[----:B------:R-:W-:Y:S01]  /*b780*/  FMUL.FTZ R65, R65, c[0x0][0x320] ;  /* 0x0000c80041417a20 */ /* 0x000fe20000410000 */
[----:B------:R-:W-:Y:S01]  /*b790*/  FMNMX.FTZ R4, R197, R4, !PT ;  /* 0x00000004c5047209 */ /* 0x000fe20007810000 */
[----:B------:R-:W-:Y:S01]  /*b7a0*/  FMUL.FTZ R66, R66, c[0x0][0x320] ;  /* 0x0000c80042427a20 */ /* 0x000fe20000410000 */
[----:B------:R-:W-:Y:S01]  /*b7b0*/  FMNMX.FTZ R5, R187, R5, !PT ;  /* 0x00000005bb057209 */ /* 0x000fe20007810000 */
[----:B------:R-:W-:Y:S01]  /*b7c0*/  FMUL.FTZ R67, R67, c[0x0][0x320] ;  /* 0x0000c80043437a20 */ /* 0x000fe20000410000 */
[----:B------:R-:W2:Y:S01]  /*b7d0*/  MUFU.TANH R233, R37 ;  /* 0x0000002500e97308 */ /* 0x000ea20000002400 */
[----:B------:R-:W-:Y:S01]  /*b7e0*/  FMUL.FTZ R64, R64, c[0x0][0x320] ;  /* 0x0000c80040407a20 */ /* 0x000fe20000410000 */
[----:B------:R-:W-:Y:S01]  /*b7f0*/  FMNMX.FTZ R4, R198, R4, !PT ;  /* 0x00000004c6047209 */ /* 0x000fe20007810000 */
[----:B------:R-:W-:Y:S01]  /*b800*/  FMUL.FTZ R56, R56, c[0x0][0x320] ;  /* 0x0000c80038387a20 */ /* 0x000fe20000410000 */
[----:B------:R-:W-:Y:S01]  /*b810*/  FMNMX.FTZ R5, R186, R5, !PT ;  /* 0x00000005ba057209 */ /* 0x000fe20007810000 */
[----:B------:R-:W-:Y:S01]  /*b820*/  FMUL.FTZ R57, R57, c[0x0][0x320] ;  /* 0x0000c80039397a20 */ /* 0x000fe20000410000 */
[----:B----4-:R-:W-:Y:S01]  /*b830*/  FMNMX.FTZ R4, R195, R4, !PT ;  /* 0x00000004c3047209 */ /* 0x010fe20007810000 */
[----:B------:R-:W-:Y:S02]  /*b840*/  FMUL.FTZ R60, R60, c[0x0][0x320] ;  /* 0x0000c8003c3c7a20 */ /* 0x000fe40000410000 */
[----:B------:R-:W-:Y:S01]  /*b850*/  FMUL.FTZ R61, R61, c[0x0][0x320] ;  /* 0x0000c8003d3d7a20 */ /* 0x000fe20000410000 */
[----:B------:R-:W4:Y:S01]  /*b860*/  MUFU.TANH R196, R35 ;  /* 0x0000002300c47308 */ /* 0x000f220000002400 */
[----:B------:R-:W-:Y:S02]  /*b870*/  FMUL.FTZ R58, R58, c[0x0][0x320] ;  /* 0x0000c8003a3a7a20 */ /* 0x000fe40000410000 */
[----:B------:R-:W-:Y:S01]  /*b880*/  FMUL.FTZ R59, R59, c[0x0][0x320] ;  /* 0x0000c8003b3b7a20 */ /* 0x000fe20000410000 */
[----:B-1----:R-:W-:Y:S01]  /*b890*/  FMNMX.FTZ R0, R206, R0, !PT ;  /* 0x00000000ce007209 */ /* 0x002fe20007810000 */
[----:B------:R-:W-:Y:S02]  /*b8a0*/  FMUL.FTZ R62, R62, c[0x0][0x320] ;  /* 0x0000c8003e3e7a20 */ /* 0x000fe40000410000 */
[----:B------:R-:W-:Y:S02]  /*b8b0*/  FMUL.FTZ R45, R45, c[0x0][0x320] ;  /* 0x0000c8002d2d7a20 */ /* 0x000fe40000410000 */
[----:B------:R-:W-:Y:S01]  /*b8c0*/  FMUL.FTZ R42, R42, c[0x0][0x320] ;  /* 0x0000c8002a2a7a20 */ /* 0x000fe20000410000 */
[----:B------:R-:W1:Y:S01]  /*b8d0*/  MUFU.TANH R203, R29 ;  /* 0x0000001d00cb7308 */ /* 0x000e620000002400 */
[----:B--2---:R-:W-:Y:S09]  /*b8e0*/  FMNMX.FTZ R105, R233, R105, !PT ;  /* 0x00000069e9697209 */ /* 0x004ff20007810000 */
[----:B------:R-:W2:Y:S01]  /*b8f0*/  MUFU.TANH R229, R48 ;  /* 0x0000003000e57308 */ /* 0x000ea20000002400 */
[----:B----4-:R-:W-:Y:S09]  /*b900*/  FMNMX.FTZ R4, R196, R4, !PT ;  /* 0x00000004c4047209 */ /* 0x010ff20007810000 */
[----:B------:R-:W4:Y:S01]  /*b910*/  MUFU.TANH R234, R38 ;  /* 0x0000002600ea7308 */ /* 0x000f220000002400 */
[----:B-1----:R-:W-:Y:S09]  /*b920*/  FMNMX.FTZ R0, R203, R0, !PT ;  /* 0x00000000cb007209 */ /* 0x002ff20007810000 */
        /* <DEDUP_REMOVED lines=31> */
[----:B--2---:R-:W-:Y:S05]  /*bb20*/  FMNMX.FTZ R105, R244, R105, !PT ;  /* 0x00000069f4697209 */ /* 0x004fea0007810000 */
[----:B------:R-:W2:Y:S04]  /*bb30*/  SHFL.BFLY PT, R7, R105, 0x2, 0x1f ;  /* 0x0c401f0069077f89 */ /* 0x000ea800000e0000 */
[----:B------:R-:W3:Y:S01]  /*bb40*/  MUFU.TANH R209, R66 ;  /* 0x0000004200d17308 */ /* 0x000ee20000002400 */
[----:B----4-:R-:W-:Y:S09]  /*bb50*/  FMNMX.FTZ R4, R249, R4, !PT ;  /* 0x00000004f9047209 */ /* 0x010ff20007810000 */
[----:B------:R-:W4:Y:S01]  /*bb60*/  MUFU.TANH R243, R60 ;  /* 0x0000003c00f37308 */ /* 0x000f220000002400 */
[----:B-1----:R-:W-:Y:S09]  /*bb70*/  FMNMX.FTZ R0, R248, R0, !PT ;  /* 0x00000000f8007209 */ /* 0x002ff20007810000 */
[----:B------:R-:W-:Y:S01]  /*bb80*/  MUFU.TANH R210, R30 ;  /* 0x0000001e00d27308 */ /* 0x000fe20000002400 */
[----:B--2---:R-:W-:Y:S02]  /*bb90*/  FMNMX.FTZ R105, R105, R7, !PT ;  /* 0x0000000769697209 */ /* 0x004fe40007810000 */
[----:B---3--:R-:W-:Y:S03]  /*bba0*/  FMNMX.FTZ R4, R209, R4, !PT ;  /* 0x00000004d1047209 */ /* 0x008fe60007810000 */
[----:B------:R-:W1:Y:S04]  /*bbb0*/  SHFL.BFLY PT, R7, R105, 0x1, 0x1f ;  /* 0x0c201f0069077f89 */ /* 0x000e6800000e0000 */
[----:B------:R-:W2:Y:S01]  /*bbc0*/  MUFU.TANH R30, R67 ;  /* 0x00000043001e7308 */ /* 0x000ea20000002400 */
[----:B----4-:R-:W-:Y:S09]  /*bbd0*/  FMNMX.FTZ R0, R243, R0, !PT ;  /* 0x00000000f3007209 */ /* 0x010ff20007810000 */
[----:B------:R-:W3:Y:S10]  /*bbe0*/  MUFU.TANH R241, R61 ;  /* 0x0000003d00f17308 */ /* 0x000ef40000002400 */
[----:B------:R-:W4:Y:S01]  /*bbf0*/  MUFU.TANH R201, R26 ;  /* 0x0000001a00c97308 */ /* 0x000f220000002400 */
[----:B-1----:R-:W-:Y:S02]  /*bc00*/  FMNMX.FTZ R105, R105, R7, !PT ;  /* 0x0000000769697209 */ /* 0x002fe40007810000 */
[----:B--2---:R-:W-:Y:S03]  /*bc10*/  FMNMX.FTZ R4, R30, R4, !PT ;  /* 0x000000041e047209 */ /* 0x004fe60007810000 */
[----:B------:R-:W-:Y:S02]  /*bc20*/  FMUL.FTZ R110, R105, c[0x0][0x2d0] ;  /* 0x0000b400696e7a20 */ /* 0x000fe40000410000 */
[----:B------:R-:W1:Y:S02]  /*bc30*/  SHFL.BFLY PT, R6, R4, 0x2, 0x1f ;  /* 0x0c401f0004067f89 */ /* 0x000e6400000e0000 */
[----:B------:R-:W2:Y:S01]  /*bc40*/  MUFU.TANH R202, R27 ;  /* 0x0000001b00ca7308 */ /* 0x000ea20000002400 */
[--C-:B------:R-:W-:Y:S02]  /*bc50*/  FFMA.FTZ R48, R192, c[0x0][0x2d0], -R110.reuse ;  /* 0x0000b400c0307a23 */ /* 0x100fe4000001086e */
[--C-:B------:R-:W-:Y:S01]  /*bc60*/  FFMA.FTZ R44, R191, c[0x0][0x2d0], -R110.reuse ;  /* 0x0000b400bf2c7a23 */ /* 0x100fe2000001086e */
[----:B---3--:R-:W-:Y:S05]  /*bc70*/  FMNMX.FTZ R0, R241, R0, !PT ;  /* 0x00000000f1007209 */ /* 0x008fea0007810000 */
[----:B------:R-:W3:Y:S01]  /*bc80*/  SHFL.BFLY PT, R103, R0, 0x2, 0x1f ;  /* 0x0c401f0000677f89 */ /* 0x000ee200000e0000 */
[----:B------:R-:W2:Y:S01]  /*bc90*/  MUFU.TANH R211, R31 ;  /* 0x0000001f00d37308 */ /* 0x000ea20000002400 */
[----:B----4-:R-:W-:Y:S09]  /*bca0*/  FMNMX.FTZ R5, R201, R5, !PT ;  /* 0x00000005c9057209 */ /* 0x010ff20007810000 */
[----:B------:R-:W4:Y:S01]  /*bcb0*/  MUFU.TANH R237, R42 ;  /* 0x0000002a00ed7308 */ /* 0x000f220000002400 */
[----:B-1----:R-:W-:Y:S05]  /*bcc0*/  FMNMX.FTZ R4, R4, R6, !PT ;  /* 0x0000000604047209 */ /* 0x002fea0007810000 */
[----:B------:R-:W1:Y:S04]  /*bcd0*/  SHFL.BFLY PT, R104, R4, 0x1, 0x1f ;  /* 0x0c201f0004687f89 */ /* 0x000e6800000e0000 */
[----:B------:R-:W5:Y:S01]  /*bce0*/  MUFU.TANH R181, R43 ;  /* 0x0000002b00b57308 */ /* 0x000f620000002400 */
[----:B---3--:R-:W-:Y:S02]  /*bcf0*/  FMNMX.FTZ R103, R0, R103, !PT ;  /* 0x0000006700677209 */ /* 0x008fe40007810000 */
[----:B--2---:R-:W-:Y:S03]  /*bd00*/  FMNMX.FTZ R0, R202, R5, !PT ;  /* 0x00000005ca007209 */ /* 0x004fe60007810000 */
[----:B------:R-:W2:Y:S01]  /*bd10*/  SHFL.BFLY PT, R6, R103, 0x1, 0x1f ;  /* 0x0c201f0067067f89 */ /* 0x000ea200000e0000 */
[----:B------:R-:W-:Y:S03]  /*bd20*/  FMNMX.FTZ R0, R210, R0, !PT ;  /* 0x00000000d2007209 */ /* 0x000fe60007810000 */
[----:B------:R-:W3:Y:S01]  /*bd30*/  MUFU.TANH R182, R46 ;  /* 0x0000002e00b67308 */ /* 0x000ee20000002400 */
[----:B------:R-:W-:Y:S01]  /*bd40*/  FMNMX.FTZ R5, R211, R0, !PT ;  /* 0x00000000d3057209 */ /* 0x000fe20007810000 */
[----:B------:R-:W-:Y:S03]  /*bd50*/  FMUL.FTZ R0, R63, c[0x0][0x320] ;  /* 0x0000c8003f007a20 */ /* 0x000fe60000410000 */
[----:B----4-:R-:W-:Y:S05]  /*bd60*/  FMNMX.FTZ R5, R237, R5, !PT ;  /* 0x00000005ed057209 */ /* 0x010fea0007810000 */
[----:B------:R4:W-:Y:S01]  /*bd70*/  MUFU.TANH R109, R0 ;  /* 0x00000000006d7308 */ /* 0x0009e20000002400 */
[----:B-1----:R-:W-:Y:S01]  /*bd80*/  FMNMX.FTZ R104, R4, R104, !PT ;  /* 0x0000006804687209 */ /* 0x002fe20007810000 */
[----:B------:R-:W-:Y:S01]  /*bd90*/  FFMA.FTZ R4, R176, c[0x0][0x2d0], -R110 ;  /* 0x0000b400b0047a23 */ /* 0x000fe2000001086e */
[----:B-----5:R-:W-:Y:S03]  /*bda0*/  FMNMX.FTZ R5, R181, R5, !PT ;  /* 0x00000005b5057209 */ /* 0x020fe60007810000 */
[----:B------:R-:W-:Y:S04]  /*bdb0*/  FMUL.FTZ R111, R104, c[0x0][0x2d0] ;  /* 0x0000b400686f7a20 */ /* 0x000fe80000410000 */
[----:B------:R1:W-:Y:S01]  /*bdc0*/  MUFU.EX2 R180, R4 ;  /* 0x0000000400b47308 */ /* 0x0003e20000000800 */
[--C-:B------:R-:W-:Y:S01]  /*bdd0*/  FFMA.FTZ R7, R18, c[0x0][0x2d0], -R111.reuse ;  /* 0x0000b40012077a23 */ /* 0x100fe2000001086f */
[----:B--2---:R-:W-:Y:S01]  /*bde0*/  FMNMX.FTZ R103, R103, R6, !PT ;  /* 0x0000000667677209 */ /* 0x004fe20007810000 */
[--C-:B------:R-:W-:Y:S02]  /*bdf0*/  FFMA.FTZ R8, R19, c[0x0][0x2d0], -R111.reuse ;  /* 0x0000b40013087a23 */ /* 0x100fe4000001086f */
[--C-:B------:R-:W-:Y:S02]  /*be00*/  FFMA.FTZ R64, R196, c[0x0][0x2d0], -R111.reuse ;  /* 0x0000b400c4407a23 */ /* 0x100fe4000001086f */
[----:B------:R-:W-:Y:S02]  /*be10*/  FMUL.FTZ R176, R103, c[0x0][0x2d0] ;  /* 0x0000b40067b07a20 */ /* 0x000fe40000410000 */
[--C-:B------:R-:W-:Y:S01]  /*be20*/  FFMA.FTZ R56, R198, c[0x0][0x2d0], -R111.reuse ;  /* 0x0000b400c6387a23 */ /* 0x100fe2000001086f */
[----:B------:R-:W2:Y:S01]  /*be30*/  MUFU.TANH R183, R47 ;  /* 0x0000002f00b77308 */ /* 0x000ea20000002400 */
[--C-:B------:R-:W-:Y:S02]  /*be40*/  FFMA.FTZ R15, R184, c[0x0][0x2d0], -R176.reuse ;  /* 0x0000b400b80f7a23 */ /* 0x100fe400000108b0 */
[----:B------:R-:W-:Y:S02]  /*be50*/  FFMA.FTZ R19, R185, c[0x0][0x2d0], -R176 ;  /* 0x0000b400b9137a23 */ /* 0x000fe400000108b0 */
[----:B----4-:R-:W-:Y:S01]  /*be60*/  FADD.FTZ R0, -R105, R2 ;  /* 0x0000000269007221 */ /* 0x010fe20000010100 */
[----:B---3--:R-:W-:Y:S01]  /*be70*/  FMNMX.FTZ R2, R182, R5, !PT ;  /* 0x00000005b6027209 */ /* 0x008fe20007810000 */
[--C-:B------:R-:W-:Y:S02]  /*be80*/  FFMA.FTZ R5, R178, c[0x0][0x2d0], -R111.reuse ;  /* 0x0000b400b2057a23 */ /* 0x100fe4000001086f */
[----:B------:R-:W-:Y:S01]  /*be90*/  FMUL.FTZ R0, R0, c[0x0][0x2d0] ;  /* 0x0000b40000007a20 */ /* 0x000fe20000410000 */
[----:B------:R-:W3:Y:S01]  /*bea0*/  MUFU.TANH R247, R58 ;  /* 0x0000003a00f77308 */ /* 0x000ee20000002400 */
[----:B------:R-:W-:Y:S02]  /*beb0*/  FFMA.FTZ R60, R195, c[0x0][0x2d0], -R111 ;  /* 0x0000b400c33c7a23 */ /* 0x000fe4000001086f */
[--C-:B-1----:R-:W-:Y:S07]  /*bec0*/  FFMA.FTZ R4, R102, c[0x0][0x2d0], -R110.reuse ;  /* 0x0000b40066047a23 */ /* 0x102fee000001086e */
[----:B------:R1:W4:Y:S01]  /*bed0*/  MUFU.EX2 R100, R0 ;  /* 0x0000000000647308 */ /* 0x0003220000000800 */
[----:B--2---:R-:W-:Y:S09]  /*bee0*/  FMNMX.FTZ R2, R183, R2, !PT ;  /* 0x00000002b7027209 */ /* 0x004ff20007810000 */
[----:B------:R2:W-:Y:S01]  /*bef0*/  MUFU.EX2 R207, R4 ;  /* 0x0000000400cf7308 */ /* 0x0005e20000000800 */
[----:B---3--:R-:W-:Y:S09]  /*bf00*/  MOV R184, R247 ;  /* 0x000000f700b87202 */ /* 0x008ff20000000f00 */
[----:B------:R-:W3:Y:S01]  /*bf10*/  MUFU.TANH R245, R59 ;  /* 0x0000003b00f57308 */ /* 0x000ee20000002400 */
[----:B-1----:R-:W-:Y:S01]  /*bf20*/  FADD.FTZ R0, -R104, R3 ;  /* 0x0000000368007221 */ /* 0x002fe20000010100 */
[----:B------:R-:W-:Y:S01]  /*bf30*/  FMNMX.FTZ R3, R247, R2, !PT ;  /* 0x00000002f7037209 */ /* 0x000fe20007810000 */
[----:B----4-:R-:W-:Y:S02]  /*bf40*/  FMUL.FTZ R49, R100, R157 ;  /* 0x0000009d64317220 */ /* 0x010fe40000410000 */
[----:B------:R-:W-:Y:S05]  /*bf50*/  FMUL.FTZ R2, R0, c[0x0][0x2d0] ;  /* 0x0000b40000027a20 */ /* 0x000fea0000410000 */
[----:B------:R-:W1:Y:S01]  /*bf60*/  MUFU.TANH R108, R62 ;  /* 0x0000003e006c7308 */ /* 0x000e620000002400 */
[C---:B------:R-:W-:Y:S02]  /*bf70*/  FMUL.FTZ R65, R100.reuse, R173 ;  /* 0x000000ad64417220 */ /* 0x040fe40000410000 */
[----:B------:R-:W-:Y:S02]  /*bf80*/  FMUL.FTZ R68, R100, R68 ;  /* 0x0000004464447220 */ /* 0x000fe40000410000 */
[----:B--2---:R-:W-:Y:S01]  /*bf90*/  FFMA.FTZ R4, R16, c[0x0][0x2d0], -R110 ;  /* 0x0000b40010047a23 */ /* 0x004fe2000001086e */
[----:B------:R-:W-:Y:S01]  /*bfa0*/  @P0 IADD3 R16, P1, R20, 0x20, RZ ;  /* 0x0000002014100810 */ /* 0x000fe20007f3e0ff */
[C---:B------:R-:W-:Y:S02]  /*bfb0*/  FMUL.FTZ R69, R100.reuse, R69 ;  /* 0x0000004564457220 */ /* 0x040fe40000410000 */
[C---:B------:R-:W-:Y:S01]  /*bfc0*/  FMUL.FTZ R80, R100.reuse, R80 ;  /* 0x0000005064507220 */ /* 0x040fe20000410000 */
[----:B------:R2:W4:Y:S01]  /*bfd0*/  MUFU.EX2 R101, R2 ;  /* 0x0000000200657308 */ /* 0x0005220000000800 */
[----:B------:R-:W-:Y:S01]  /*bfe0*/  @P0 IADD3.X R9, RZ, R208, RZ, P1, !PT ;  /* 0x000000d0ff090210 */ /* 0x000fe20000ffe4ff */
[C---:B------:R-:W-:Y:S01]  /*bff0*/  FMUL.FTZ R81, R100.reuse, R81 ;  /* 0x0000005164517220 */ /* 0x040fe20000410000 */
[----:B---3--:R-:W-:Y:S01]  /*c000*/  FMNMX.FTZ R0, R245, R3, !PT ;  /* 0x00000003f5007209 */ /* 0x008fe20007810000 */
[C---:B------:R-:W-:Y:S01]  /*c010*/  FMUL.FTZ R84, R100.reuse, R84 ;  /* 0x0000005464547220 */ /* 0x040fe20000410000 */
[----:B------:R-:W-:Y:S01]  /*c020*/  MOV R185, R245 ;  /* 0x000000f500b97202 */ /* 0x000fe20000000f00 */
[C---:B------:R-:W-:Y:S02]  /*c030*/  FMUL.FTZ R85, R100.reuse, R85 ;  /* 0x0000005564557220 */ /* 0x040fe40000410000 */
[C---:B------:R-:W-:Y:S02]  /*c040*/  FMUL.FTZ R96, R100.reuse, R96 ;  /* 0x0000006064607220 */ /* 0x040fe40000410000 */
[----:B------:R3:W-:Y:S01]  /*c050*/  MUFU.EX2 R34, R4 ;  /* 0x0000000400227308 */ /* 0x0007e20000000800 */
[----:B------:R-:W-:Y:S01]  /*c060*/  FMUL.FTZ R97, R100, R97 ;  /* 0x0000006164617220 */ /* 0x000fe20000410000 */
[----:B-1----:R-:W-:Y:S04]  /*c070*/  FMNMX.FTZ R0, R108, R0, !PT ;  /* 0x000000006c007209 */ /* 0x002fe80007810000 */
[----:B------:R-:W-:Y:S04]  /*c080*/  FMNMX.FTZ R0, R109, R0, !PT ;  /* 0x000000006d007209 */ /* 0x000fe80007810000 */
[----:B------:R-:W-:Y:S01]  /*c090*/  MUFU.EX2 R25, R5 ;  /* 0x0000000500197308 */ /* 0x000fe20000000800 */
[----:B--2---:R-:W-:Y:S02]  /*c0a0*/  FADD.FTZ R2, -R103, R106 ;  /* 0x0000006a67027221 */ /* 0x004fe40000010100 */
[----:B------:R-:W-:Y:S02]  /*c0b0*/  FFMA.FTZ R106, R200, c[0x0][0x2d0], -R176 ;  /* 0x0000b400c86a7a23 */ /* 0x000fe400000108b0 */
[----:B------:R-:W-:Y:S05]  /*c0c0*/  FMUL.FTZ R2, R2, c[0x0][0x2d0] ;  /* 0x0000b40002027a20 */ /* 0x000fea0000410000 */
[----:B------:R1:W-:Y:S01]  /*c0d0*/  MUFU.EX2 R24, R7 ;  /* 0x0000000700187308 */ /* 0x0003e20000000800 */
[C---:B----4-:R-:W-:Y:S02]  /*c0e0*/  FMUL.FTZ R50, R101.reuse, R158 ;  /* 0x0000009e65327220 */ /* 0x050fe40000410000 */
[----:B------:R-:W-:Y:S02]  /*c0f0*/  FMUL.FTZ R51, R101, R159 ;  /* 0x0000009f65337220 */ /* 0x000fe40000410000 */
[--C-:B---3--:R-:W-:Y:S01]  /*c100*/  FFMA.FTZ R4, R17, c[0x0][0x2d0], -R110.reuse ;  /* 0x0000b40011047a23 */ /* 0x108fe2000001086e */
[----:B------:R-:W-:Y:S01]  /*c110*/  @P0 IADD3 R17, P2, R20, 0x40, RZ ;  /* 0x0000004014110810 */ /* 0x000fe20007f5e0ff */
[C---:B------:R-:W-:Y:S02]  /*c120*/  FMUL.FTZ R66, R101.reuse, R174 ;  /* 0x000000ae65427220 */ /* 0x040fe40000410000 */
[C---:B------:R-:W-:Y:S01]  /*c130*/  FMUL.FTZ R67, R101.reuse, R175 ;  /* 0x000000af65437220 */ /* 0x040fe20000410000 */
[----:B------:R2:W3:Y:S01]  /*c140*/  MUFU.EX2 R3, R2 ;  /* 0x0000000200037308 */ /* 0x0004e20000000800 */
[----:B------:R-:W-:Y:S01]  /*c150*/  @P0 IADD3.X R18, RZ, R208, RZ, P2, !PT ;  /* 0x000000d0ff120210 */ /* 0x000fe200017fe4ff */
[C---:B------:R-:W-:Y:S02]  /*c160*/  FMUL.FTZ R70, R101.reuse, R70 ;  /* 0x0000004665467220 */ /* 0x040fe40000410000 */
[C---:B------:R-:W-:Y:S02]  /*c170*/  FMUL.FTZ R71, R101.reuse, R71 ;  /* 0x0000004765477220 */ /* 0x040fe40000410000 */
[C---:B------:R-:W-:Y:S02]  /*c180*/  FMUL.FTZ R82, R101.reuse, R82 ;  /* 0x0000005265527220 */ /* 0x040fe40000410000 */
[C---:B------:R-:W-:Y:S02]  /*c190*/  FMUL.FTZ R83, R101.reuse, R83 ;  /* 0x0000005365537220 */ /* 0x040fe40000410000 */
[----:B------:R4:W-:Y:S01]  /*c1a0*/  MUFU.EX2 R29, R4 ;  /* 0x00000004001d7308 */ /* 0x0009e20000000800 */
[C---:B------:R-:W-:Y:S02]  /*c1b0*/  FMUL.FTZ R86, R101.reuse, R86 ;  /* 0x0000005665567220 */ /* 0x040fe40000410000 */
[C---:B------:R-:W-:Y:S01]  /*c1c0*/  FMUL.FTZ R87, R101.reuse, R87 ;  /* 0x0000005765577220 */ /* 0x040fe20000410000 */
[----:B-1----:R-:W-:Y:S01]  /*c1d0*/  @P0 MOV R7, c[0x0][0x1e0] ;  /* 0x0000780000070a02 */ /* 0x002fe20000000f00 */
[C---:B------:R-:W-:Y:S02]  /*c1e0*/  FMUL.FTZ R98, R101.reuse, R98 ;  /* 0x0000006265627220 */ /* 0x040fe40000410000 */
[----:B------:R-:W-:Y:S03]  /*c1f0*/  FMUL.FTZ R99, R101, R99 ;  /* 0x0000006365637220 */ /* 0x000fe60000410000 */
[----:B------:R-:W-:Y:S01]  /*c200*/  MUFU.EX2 R178, R15 ;  /* 0x0000000f00b27308 */ /* 0x000fe20000000800 */
[----:B--2---:R-:W1:Y:S01]  /*c210*/  SHFL.BFLY PT, R2, R0, 0x2, 0x1f ;  /* 0x0c401f0000027f89 */ /* 0x004e6200000e0000 */
[C---:B---3--:R-:W-:Y:S01]  /*c220*/  FMUL.FTZ R28, R3.reuse, R136 ;  /* 0x00000088031c7220 */ /* 0x048fe20000410000 */
[----:B------:R-:W-:Y:S01]  /*c230*/  MOV R136, R40 ;  /* 0x0000002800887202 */ /* 0x000fe20000000f00 */
[----:B------:R-:W-:Y:S01]  /*c240*/  FFMA.FTZ R40, R194, c[0x0][0x2d0], -R110 ;  /* 0x0000b400c2287a23 */ /* 0x000fe2000001086e */
[----:B------:R-:W-:Y:S01]  /*c250*/  MOV R194, R244 ;  /* 0x000000f400c27202 */ /* 0x000fe20000000f00 */
[C---:B------:R-:W-:Y:S04]  /*c260*/  FMUL.FTZ R57, R3.reuse, R165 ;  /* 0x000000a503397220 */ /* 0x040fe80000410000 */
[----:B------:R-:W-:Y:S01]  /*c270*/  MUFU.EX2 R31, R8 ;  /* 0x00000008001f7308 */ /* 0x000fe20000000800 */
[C---:B------:R-:W-:Y:S02]  /*c280*/  FMUL.FTZ R61, R3.reuse, R169 ;  /* 0x000000a9033d7220 */ /* 0x040fe40000410000 */
[----:B------:R-:W-:Y:S02]  /*c290*/  FMUL.FTZ R72, R3, R72 ;  /* 0x0000004803487220 */ /* 0x000fe40000410000 */
[----:B----4-:R-:W-:Y:S02]  /*c2a0*/  FFMA.FTZ R4, R177, c[0x0][0x2d0], -R111 ;  /* 0x0000b400b1047a23 */ /* 0x010fe4000001086f */
[C---:B------:R-:W-:Y:S02]  /*c2b0*/  FMUL.FTZ R73, R3.reuse, R73 ;  /* 0x0000004903497220 */ /* 0x040fe40000410000 */
[C---:B------:R-:W-:Y:S01]  /*c2c0*/  FMUL.FTZ R76, R3.reuse, R76 ;  /* 0x0000004c034c7220 */ /* 0x040fe20000410000 */
[----:B------:R2:W-:Y:S01]  /*c2d0*/  MUFU.EX2 R41, R4 ;  /* 0x0000000400297308 */ /* 0x0005e20000000800 */
[C---:B------:R-:W-:Y:S02]  /*c2e0*/  FMUL.FTZ R77, R3.reuse, R77 ;  /* 0x0000004d034d7220 */ /* 0x040fe40000410000 */
[C---:B------:R-:W-:Y:S02]  /*c2f0*/  FMUL.FTZ R88, R3.reuse, R88 ;  /* 0x0000005803587220 */ /* 0x040fe40000410000 */
[C---:B------:R-:W-:Y:S02]  /*c300*/  FMUL.FTZ R89, R3.reuse, R89 ;  /* 0x0000005903597220 */ /* 0x040fe40000410000 */
[C---:B------:R-:W-:Y:S01]  /*c310*/  FMUL.FTZ R92, R3.reuse, R92 ;  /* 0x0000005c035c7220 */ /* 0x040fe20000410000 */
[----:B-1----:R-:W-:Y:S01]  /*c320*/  FMNMX.FTZ R0, R0, R2, !PT ;  /* 0x0000000200007209 */ /* 0x002fe20007810000 */
[C---:B------:R-:W-:Y:S01]  /*c330*/  FMUL.FTZ R93, R3.reuse, R93 ;  /* 0x0000005d035d7220 */ /* 0x040fe20000410000 */
[----:B------:R1:W-:Y:S01]  /*c340*/  MUFU.EX2 R252, R19 ;  /* 0x0000001300fc7308 */ /* 0x0003e20000000800 */
[----:B------:R-:W-:Y:S02]  /*c350*/  FMUL.FTZ R45, R3, R153 ;  /* 0x00000099032d7220 */ /* 0x000fe40000410000 */
[----:B------:R-:W3:Y:S07]  /*c360*/  SHFL.BFLY PT, R2, R0, 0x1, 0x1f ;  /* 0x0c201f0000027f89 */ /* 0x000eee00000e0000 */
[----:B------:R4:W-:Y:S01]  /*c370*/  MUFU.EX2 R247, R48 ;  /* 0x0000003000f77308 */ /* 0x0009e20000000800 */
[----:B--2---:R-:W-:Y:S05]  /*c380*/  @P0 SHF.R.S32.HI R4, RZ, 0x1f, R204 ;  /* 0x0000001fff040819 */ /* 0x004fea00000114cc */
[----:B------:R-:W-:Y:S04]  /*c390*/  @P0 IMAD R6, R4, c[0x0][0x1e0], RZ ;  /* 0x0000780004060a24 */ /* 0x000fe800078e02ff */
[----:B------:R2:W-:Y:S01]  /*c3a0*/  MUFU.EX2 R245, R56 ;  /* 0x0000003800f57308 */ /* 0x0005e20000000800 */
[C---:B------:R-:W-:Y:S04]  /*c3b0*/  @P0 IMAD.WIDE.U32 R4, R204.reuse, c[0x0][0x1e0], RZ ;  /* 0x00007800cc040a25 */ /* 0x040fe800078e00ff */
[----:B------:R-:W-:Y:S01]  /*c3c0*/  @P0 IMAD R6, R204, c[0x0][0x1e4], R6 ;  /* 0x00007900cc060a24 */ /* 0x000fe200078e0206 */
[----:B---3--:R-:W-:Y:S01]  /*c3d0*/  FMNMX.FTZ R102, R0, R2, !PT ;  /* 0x0000000200667209 */ /* 0x008fe20007810000 */
[----:B-1----:R-:W-:Y:S01]  /*c3e0*/  FMUL.FTZ R19, R101, R127 ;  /* 0x0000007f65137220 */ /* 0x002fe20000410000 */
[----:B------:R-:W-:Y:S02]  /*c3f0*/  @P0 MOV R2, c[0x0][0x1e4] ;  /* 0x0000790000020a02 */ /* 0x000fe40000000f00 */
[----:B------:R1:W-:Y:S01]  /*c400*/  MUFU.EX2 R244, R60 ;  /* 0x0000003c00f47308 */ /* 0x0003e20000000800 */
[----:B------:R-:W-:Y:S01]  /*c410*/  @P0 IADD3 R6, R5, R6, RZ ;  /* 0x0000000605060210 */ /* 0x000fe20007ffe0ff */
[----:B------:R-:W-:Y:S01]  /*c420*/  FADD.FTZ R0, -R102, R107 ;  /* 0x0000006b66007221 */ /* 0x000fe20000010100 */
[----:B------:R-:W-:Y:S01]  /*c430*/  @P0 SHF.L.U32 R5, R4, 0x6, RZ ;  /* 0x0000000604050819 */ /* 0x000fe200000006ff */
[----:B------:R-:W-:Y:S01]  /*c440*/  FFMA.FTZ R107, R230, c[0x0][0x2d0], -R110 ;  /* 0x0000b400e66b7a23 */ /* 0x000fe2000001086e */
[----:B------:R-:W-:Y:S01]  /*c450*/  @P0 SHF.L.U64.HI R4, R4, 0x6, R6 ;  /* 0x0000000604040819 */ /* 0x000fe20000010206 */
[----:B------:R-:W-:Y:S01]  /*c460*/  FMUL.FTZ R0, R0, c[0x0][0x2d0] ;  /* 0x0000b40000007a20 */ /* 0x000fe20000410000 */
[----:B------:R-:W-:Y:S01]  /*c470*/  @P0 LEA R6, P6, R7, R5, 0x5 ;  /* 0x0000000507060211 */ /* 0x000fe200078c28ff */
[----:B----4-:R-:W-:Y:S01]  /*c480*/  FMUL.FTZ R48, R100, R156 ;  /* 0x0000009c64307220 */ /* 0x010fe20000410000 */
[----:B------:R-:W-:Y:S02]  /*c490*/  @P0 IADD3 R8, P2, R5, R16, RZ ;  /* 0x0000001005080210 */ /* 0x000fe40007f5e0ff */
[----:B------:R-:W-:Y:S01]  /*c4a0*/  @P0 LEA.HI.X R2, R7, R4, R2, 0x5, P6 ;  /* 0x0000000407020211 */ /* 0x000fe200030f2c02 */
[----:B------:R-:W3:Y:S01]  /*c4b0*/  MUFU.EX2 R0, R0 ;  /* 0x0000000000007308 */ /* 0x000ee20000000800 */
[----:B------:R-:W-:Y:S01]  /*c4c0*/  @P0 IADD3 R7, P6, R5, R20, RZ ;  /* 0x0000001405070210 */ /* 0x000fe20007fde0ff */
[----:B--2---:R-:W-:Y:S01]  /*c4d0*/  FMUL.FTZ R56, R3, R164 ;  /* 0x000000a403387220 */ /* 0x004fe20000410000 */
[----:B------:R-:W-:Y:S02]  /*c4e0*/  @P0 IADD3 R5, P1, R5, R17, RZ ;  /* 0x0000001105050210 */ /* 0x000fe40007f3e0ff */
[C---:B------:R-:W-:Y:S02]  /*c4f0*/  @P0 IADD3.X R11, R4.reuse, R208, RZ, P6, !PT ;  /* 0x000000d0040b0210 */ /* 0x040fe400037fe4ff */
[C---:B------:R-:W-:Y:S02]  /*c500*/  @P0 LEA R14, P6, R7.reuse, c[0x0][0x1c8], 0x1 ;  /* 0x00007200070e0a11 */ /* 0x040fe400078c08ff */
[----:B------:R-:W-:Y:S02]  /*c510*/  @P0 IADD3.X R13, R4, R9, RZ, P2, !PT ;  /* 0x00000009040d0210 */ /* 0x000fe400017fe4ff */
[----:B------:R-:W-:Y:S01]  /*c520*/  @P0 LEA.HI.X R15, R7, c[0x0][0x1cc], R11, 0x1, P6 ;  /* 0x00007300070f0a11 */ /* 0x000fe200030f0c0b */
[----:B-1----:R-:W-:Y:S01]  /*c530*/  FMUL.FTZ R60, R3, R168 ;  /* 0x000000a8033c7220 */ /* 0x002fe20000410000 */
[----:B------:R-:W-:Y:S02]  /*c540*/  @P0 LEA R12, P2, R8, c[0x0][0x1c8], 0x1 ;  /* 0x00007200080c0a11 */ /* 0x000fe400078408ff */
[----:B------:R-:W-:Y:S01]  /*c550*/  @P0 IADD3.X R4, R4, R18, RZ, P1, !PT ;  /* 0x0000001204040210 */ /* 0x000fe20000ffe4ff */
[----:B------:R1:W-:Y:S01]  /*c560*/  @P0 LDGSTS.E.BYPASS.LTC128B.128 [R205+0x3100], [R14.64], !P5 ;  /* 0x031000000ecd0fae */ /* 0x0003e2000e901d46 */
[C---:B------:R-:W-:Y:S02]  /*c570*/  @P0 LEA R10, P1, R5.reuse, c[0x0][0x1c8], 0x1 ;  /* 0x00007200050a0a11 */ /* 0x040fe400078208ff */
[----:B------:R-:W-:Y:S02]  /*c580*/  @P0 LEA.HI.X R13, R8, c[0x0][0x1cc], R13, 0x1, P2 ;  /* 0x00007300080d0a11 */ /* 0x000fe400010f0c0d */
[----:B------:R-:W-:Y:S01]  /*c590*/  @P0 LEA.HI.X R11, R5, c[0x0][0x1cc], R4, 0x1, P1 ;  /* 0x00007300050b0a11 */ /* 0x000fe200008f0c04 */
[----:B------:R-:W-:Y:S01]  /*c5a0*/  FFMA.FTZ R4, R188, c[0x0][0x2d0], -R176 ;  /* 0x0000b400bc047a23 */ /* 0x000fe200000108b0 */
[C---:B------:R-:W-:Y:S01]  /*c5b0*/  @P0 IADD3 R7, P2, R6.reuse, R20, RZ ;  /* 0x0000001406070210 */ /* 0x040fe20007f5e0ff */
[----:B------:R2:W-:Y:S01]  /*c5c0*/  @P0 LDGSTS.E.BYPASS.LTC128B.128 [R205+0x4100], [R12.64], !P4 ;  /* 0x041000000ccd0fae */ /* 0x0005e2000e101d46 */
[C---:B------:R-:W-:Y:S01]  /*c5d0*/  @P0 IADD3 R16, P6, R6.reuse, R16, RZ ;  /* 0x0000001006100210 */ /* 0x040fe20007fde0ff */
[----:B------:R4:W5:Y:S01]  /*c5e0*/  MUFU.EX2 R33, R4 ;  /* 0x0000000400217308 */ /* 0x0009620000000800 */
[----:B------:R-:W-:Y:S01]  /*c5f0*/  @P0 IADD3 R5, P1, R6, R17, RZ ;  /* 0x0000001106050210 */ /* 0x000fe20007f3e0ff */
[----:B---3--:R-:W-:Y:S01]  /*c600*/  FMUL.FTZ R26, R0, R134 ;  /* 0x00000086001a7220 */ /* 0x008fe20000410000 */
[----:B------:R-:W-:Y:S01]  /*c610*/  @P0 IADD3.X R17, R2, R9, RZ, P6, !PT ;  /* 0x0000000902110210 */ /* 0x000fe200037fe4ff */
[----:B------:R-:W-:Y:S01]  /*c620*/  FMUL.FTZ R27, R0, R135 ;  /* 0x00000087001b7220 */ /* 0x000fe20000410000 */
[C---:B------:R-:W-:Y:S01]  /*c630*/  @P0 LEA R8, P6, R7.reuse, c[0x0][0x1c8], 0x1 ;  /* 0x0000720007080a11 */ /* 0x040fe200078c08ff */
[----:B------:R3:W-:Y:S01]  /*c640*/  @P0 LDGSTS.E.BYPASS.LTC128B.128 [R205+0x5100], [R10.64], !P3 ;  /* 0x051000000acd0fae */ /* 0x0007e2000d901d46 */
[----:B------:R-:W-:Y:S01]  /*c650*/  @P0 IADD3.X R18, R2, R18, RZ, P1, !PT ;  /* 0x0000001202120210 */ /* 0x000fe20000ffe4ff */
[----:B------:R-:W-:Y:S01]  /*c660*/  FMUL.FTZ R42, R0, R150 ;  /* 0x00000096002a7220 */ /* 0x000fe20000410000 */
[----:B------:R-:W-:Y:S01]  /*c670*/  @P0 IADD3.X R2, R2, R208, RZ, P2, !PT ;  /* 0x000000d002020210 */ /* 0x000fe200017fe4ff */
[----:B------:R-:W-:Y:S01]  /*c680*/  FMUL.FTZ R43, R0, R151 ;  /* 0x00000097002b7220 */ /* 0x000fe20000410000 */
[----:B------:R-:W-:Y:S01]  /*c690*/  @P0 LEA R6, P2, R16, c[0x0][0x1c8], 0x1 ;  /* 0x0000720010060a11 */ /* 0x000fe200078408ff */
[----:B------:R-:W-:Y:S01]  /*c6a0*/  FMUL.FTZ R58, R0, R166 ;  /* 0x000000a6003a7220 */ /* 0x000fe20000410000 */
[----:B------:R-:W-:Y:S01]  /*c6b0*/  @P0 LEA.HI.X R9, R7, c[0x0][0x1cc], R2, 0x1, P6 ;  /* 0x0000730007090a11 */ /* 0x000fe200030f0c02 */
[----:B------:R-:W-:Y:S01]  /*c6c0*/  FFMA.FTZ R2, R179, c[0x0][0x2d0], -R176 ;  /* 0x0000b400b3027a23 */ /* 0x000fe200000108b0 */
[----:B------:R-:W-:Y:S01]  /*c6d0*/  @P0 LEA.HI.X R7, R16, c[0x0][0x1cc], R17, 0x1, P2 ;  /* 0x0000730010070a11 */ /* 0x000fe200010f0c11 */
[----:B------:R-:W-:Y:S01]  /*c6e0*/  FMUL.FTZ R16, R100, R124 ;  /* 0x0000007c64107220 */ /* 0x000fe20000410000 */
[----:B------:R-:W-:Y:S01]  /*c6f0*/  MOV R179, R207 ;  /* 0x000000cf00b37202 */ /* 0x000fe20000000f00 */
[----:B------:R5:W-:Y:S01]  /*c700*/  @P0 LDGSTS.E.BYPASS.LTC128B.128 [R205+0x3900], [R8.64], !P5 ;  /* 0x0390000008cd0fae */ /* 0x000be2000e901d46 */
[----:B------:R5:W5:Y:S01]  /*c710*/  MUFU.EX2 R251, R2 ;  /* 0x0000000200fb7308 */ /* 0x000b620000000800 */
[C---:B-1----:R-:W-:Y:S01]  /*c720*/  FMUL.FTZ R14, R0.reuse, R122 ;  /* 0x0000007a000e7220 */ /* 0x042fe20000410000 */
[----:B------:R-:W-:Y:S01]  /*c730*/  MOV R134, R31 ;  /* 0x0000001f00867202 */ /* 0x000fe20000000f00 */
[----:B------:R-:W-:Y:S01]  /*c740*/  FMUL.FTZ R15, R0, R123 ;  /* 0x0000007b000f7220 */ /* 0x000fe20000410000 */
[----:B------:R-:W-:Y:S01]  /*c750*/  MOV R135, R29 ;  /* 0x0000001d00877202 */ /* 0x000fe20000000f00 */
[----:B------:R-:W-:Y:S01]  /*c760*/  FMUL.FTZ R17, R100, R125 ;  /* 0x0000007d64117220 */ /* 0x000fe20000410000 */
[----:B----4-:R-:W-:Y:S01]  /*c770*/  @P0 LEA R4, P1, R5, c[0x0][0x1c8], 0x1 ;  /* 0x0000720005040a11 */ /* 0x010fe200078208ff */
[----:B------:R1:W-:Y:S01]  /*c780*/  @P0 LDGSTS.E.BYPASS.LTC128B.128 [R205+0x4900], [R6.64], !P4 ;  /* 0x0490000006cd0fae */ /* 0x0003e2000e101d46 */
[C---:B--2---:R-:W-:Y:S01]  /*c790*/  FMUL.FTZ R12, R3.reuse, R120 ;  /* 0x00000078030c7220 */ /* 0x044fe20000410000 */
[----:B------:R-:W-:Y:S01]  /*c7a0*/  MOV R188, R237 ;  /* 0x000000ed00bc7202 */ /* 0x000fe20000000f00 */
[----:B------:R-:W-:Y:S01]  /*c7b0*/  FMUL.FTZ R13, R3, R121 ;  /* 0x00000079030d7220 */ /* 0x000fe20000410000 */
[----:B------:R-:W-:Y:S01]  /*c7c0*/  @P0 LEA.HI.X R5, R5, c[0x0][0x1cc], R18, 0x1, P1 ;  /* 0x0000730005050a11 */ /* 0x000fe200008f0c12 */
[----:B------:R-:W-:Y:S02]  /*c7d0*/  FMUL.FTZ R18, R101, R126 ;  /* 0x0000007e65127220 */ /* 0x000fe40000410000 */
[C---:B---3--:R-:W-:Y:S02]  /*c7e0*/  FMUL.FTZ R11, R0.reuse, R119 ;  /* 0x00000077000b7220 */ /* 0x048fe40000410000 */
[----:B------:R2:W-:Y:S01]  /*c7f0*/  @P0 LDGSTS.E.BYPASS.LTC128B.128 [R205+0x5900], [R4.64], !P3 ;  /* 0x0590000004cd0fae */ /* 0x0005e2000d901d46 */
[C---:B------:R-:W-:Y:S02]  /*c800*/  FMUL.FTZ R59, R0.reuse, R167 ;  /* 0x000000a7003b7220 */ /* 0x040fe40000410000 */
[C---:B------:R-:W-:Y:S02]  /*c810*/  FMUL.FTZ R62, R0.reuse, R170 ;  /* 0x000000aa003e7220 */ /* 0x040fe40000410000 */
[C---:B------:R-:W-:Y:S02]  /*c820*/  FMUL.FTZ R63, R0.reuse, R171 ;  /* 0x000000ab003f7220 */ /* 0x040fe40000410000 */
[----:B------:R-:W-:Y:S01]  /*c830*/  FMUL.FTZ R74, R0, R74 ;  /* 0x0000004a004a7220 */ /* 0x000fe20000410000 */
[----:B------:R-:W3:Y:S01]  /*c840*/  LDSM.16.MT88.4 R20, [R213] ;  /* 0x00000000d514783b */ /* 0x000ee20000004200 */
[----:B-----5:R-:W-:Y:S02]  /*c850*/  FMUL.FTZ R2, R102, c[0x0][0x2d0] ;  /* 0x0000b40066027a20 */ /* 0x020fe40000410000 */
[----:B------:R-:W-:Y:S01]  /*c860*/  FMUL.FTZ R8, R3, R116 ;  /* 0x0000007403087220 */ /* 0x000fe20000410000 */
[----:B------:R-:W-:Y:S01]  /*c870*/  F2FP.BF16.PACK_AB R116, R33, R178 ;  /* 0x000000b22174723e */ /* 0x000fe200000010ff */
[--C-:B------:R-:W-:Y:S01]  /*c880*/  FFMA.FTZ R10, R189, c[0x0][0x2d0], -R2.reuse ;  /* 0x0000b400bd0a7a23 */ /* 0x100fe20000010802 */
[----:B------:R-:W-:Y:S01]  /*c890*/  MOV R189, R209 ;  /* 0x000000d100bd7202 */ /* 0x000fe20000000f00 */
[----:B------:R-:W-:Y:S01]  /*c8a0*/  FMUL.FTZ R9, R3, R117 ;  /* 0x0000007503097220 */ /* 0x000fe20000410000 */
[----:B------:R-:W4:Y:S01]  /*c8b0*/  LDSM.16.MT88.4 R36, [R214] ;  /* 0x00000000d624783b */ /* 0x000f220000004200 */
[----:B------:R5:W-:Y:S01]  /*c8c0*/  MUFU.EX2 R177, R10 ;  /* 0x0000000a00b17308 */ /* 0x000be20000000800 */
[----:B-1----:R-:W-:Y:S01]  /*c8d0*/  FMUL.FTZ R6, R101, R114 ;  /* 0x0000007265067220 */ /* 0x002fe20000410000 */
[----:B------:R-:W-:Y:S01]  /*c8e0*/  F2FP.BF16.PACK_AB R114, R29, R34 ;  /* 0x000000221d72723e */ /* 0x000fe200000010ff */
[----:B------:R-:W-:Y:S02]  /*c8f0*/  FMUL.FTZ R7, R101, R115 ;  /* 0x0000007365077220 */ /* 0x000fe40000410000 */
[C---:B------:R-:W-:Y:S01]  /*c900*/  FMUL.FTZ R29, R3.reuse, R137 ;  /* 0x00000089031d7220 */ /* 0x040fe20000410000 */
[----:B------:R-:W-:Y:S01]  /*c910*/  MOV R137, R30 ;  /* 0x0000001e00897202 */ /* 0x000fe20000000f00 */
[----:B------:R-:W1:Y:S01]  /*c920*/  LDSM.16.MT88.4 R52, [R213+0x1000] ;  /* 0x00100000d534783b */ /* 0x000e620000004200 */
[----:B------:R-:W-:Y:S01]  /*c930*/  FMUL.FTZ R30, R0, R138 ;  /* 0x0000008a001e7220 */ /* 0x000fe20000410000 */
[----:B------:R-:W-:Y:S01]  /*c940*/  MOV R138, R41 ;  /* 0x00000029008a7202 */ /* 0x000fe20000000f00 */
[--C-:B--2---:R-:W-:Y:S01]  /*c950*/  FFMA.FTZ R4, R190, c[0x0][0x2d0], -R2.reuse ;  /* 0x0000b400be047a23 */ /* 0x104fe20000010802 */
[----:B------:R-:W-:Y:S01]  /*c960*/  MOV R190, R25 ;  /* 0x0000001900be7202 */ /* 0x000fe20000000f00 */
[----:B------:R-:W-:Y:S01]  /*c970*/  FMUL.FTZ R5, R100, R113 ;  /* 0x0000007164057220 */ /* 0x000fe20000410000 */
[----:B------:R-:W-:Y:S01]  /*c980*/  MOV R205, R32 ;  /* 0x0000002000cd7202 */ /* 0x000fe20000000f00 */
[----:B------:R2:W2:Y:S01]  /*c990*/  MUFU.EX2 R207, R4 ;  /* 0x0000000400cf7308 */ /* 0x0004a20000000800 */
[----:B------:R-:W-:Y:S01]  /*c9a0*/  F2FP.BF16.PACK_AB R113, R190, R41 ;  /* 0x00000029be71723e */ /* 0x000fe200000010ff */
[C---:B------:R-:W-:Y:S01]  /*c9b0*/  FMUL.FTZ R25, R3.reuse, R133 ;  /* 0x0000008503197220 */ /* 0x040fe20000410000 */
[----:B------:R-:W-:Y:S01]  /*c9c0*/  MOV R133, R33 ;  /* 0x0000002100857202 */ /* 0x000fe20000000f00 */
[C---:B------:R-:W-:Y:S01]  /*c9d0*/  FMUL.FTZ R33, R100.reuse, R141 ;  /* 0x0000008d64217220 */ /* 0x040fe20000410000 */
[----:B------:R-:W-:Y:S01]  /*c9e0*/  MOV R141, R250 ;  /* 0x000000fa008d7202 */ /* 0x000fe20000000f00 */
[----:B------:R-:W-:Y:S01]  /*c9f0*/  FMUL.FTZ R32, R100, R140 ;  /* 0x0000008c64207220 */ /* 0x000fe20000410000 */
[----:B------:R-:W-:Y:S01]  /*ca00*/  MOV R140, R248 ;  /* 0x000000f8008c7202 */ /* 0x000fe20000000f00 */
[----:B------:R-:W-:Y:S01]  /*ca10*/  FMUL.FTZ R41, R3, R149 ;  /* 0x0000009503297220 */ /* 0x000fe20000410000 */
[----:B------:R-:W-:Y:S01]  /*ca20*/  MOV R149, R236 ;  /* 0x000000ec00957202 */ /* 0x000fe20000000f00 */
[C---:B-----5:R-:W-:Y:S01]  /*ca30*/  FMUL.FTZ R10, R0.reuse, R118 ;  /* 0x00000076000a7220 */ /* 0x060fe20000410000 */
[----:B------:R-:W-:Y:S01]  /*ca40*/  F2FP.BF16.PACK_AB R118, R251, R252 ;  /* 0x000000fcfb76723e */ /* 0x000fe200000010ff */
[----:B------:R5:W-:Y:S01]  /*ca50*/  MUFU.EX2 R248, R44 ;  /* 0x0000002c00f87308 */ /* 0x000be20000000800 */
[----:B------:R-:W1:Y:S01]  /*ca60*/  LDSM.16.MT88.4 R120, [R214+0x1000] ;  /* 0x00100000d678783b */ /* 0x000e620000004200 */
[C---:B------:R-:W-:Y:S02]  /*ca70*/  FMUL.FTZ R75, R0.reuse, R75 ;  /* 0x0000004b004b7220 */ /* 0x040fe40000410000 */
[C---:B------:R-:W-:Y:S02]  /*ca80*/  FMUL.FTZ R78, R0.reuse, R78 ;  /* 0x0000004e004e7220 */ /* 0x040fe40000410000 */
[C---:B------:R-:W-:Y:S02]  /*ca90*/  FMUL.FTZ R79, R0.reuse, R79 ;  /* 0x0000004f004f7220 */ /* 0x040fe40000410000 */
[C---:B------:R-:W-:Y:S01]  /*caa0*/  FMUL.FTZ R90, R0.reuse, R90 ;  /* 0x0000005a005a7220 */ /* 0x040fe20000410000 */
[----:B------:R-:W1:Y:S01]  /*cab0*/  LDSM.16.MT88.4 R124, [R213+0x2000] ;  /* 0x00200000d57c783b */ /* 0x000e620000004200 */
[C---:B------:R-:W-:Y:S02]  /*cac0*/  FMUL.FTZ R91, R0.reuse, R91 ;  /* 0x0000005b005b7220 */ /* 0x040fe40000410000 */
[--C-:B--2---:R-:W-:Y:S01]  /*cad0*/  FFMA.FTZ R4, R187, c[0x0][0x2d0], -R2.reuse ;  /* 0x0000b400bb047a23 */ /* 0x104fe20000010802 */
[----:B------:R-:W-:Y:S01]  /*cae0*/  F2FP.BF16.PACK_AB R117, R207, R177 ;  /* 0x000000b1cf75723e */ /* 0x000fe200000010ff */
[C---:B------:R-:W-:Y:S01]  /*caf0*/  FMUL.FTZ R94, R0.reuse, R94 ;  /* 0x0000005e005e7220 */ /* 0x040fe20000410000 */
[----:B------:R-:W-:Y:S01]  /*cb00*/  MOV R187, R241 ;  /* 0x000000f100bb7202 */ /* 0x000fe20000000f00 */
[----:B------:R2:W-:Y:S01]  /*cb10*/  MUFU.EX2 R208, R4 ;  /* 0x0000000400d07308 */ /* 0x0005e20000000800 */
[----:B------:R-:W-:Y:S01]  /*cb20*/  LDSM.16.MT88.4 R156, [R213+0x1c00] ;  /* 0x001c0000d59c783b */ /* 0x000fe20000004200 */
[C---:B------:R-:W-:Y:S02]  /*cb30*/  FMUL.FTZ R95, R0.reuse, R95 ;  /* 0x0000005f005f7220 */ /* 0x040fe40000410000 */
[C---:B------:R-:W-:Y:S02]  /*cb40*/  FMUL.FTZ R46, R0.reuse, R154 ;  /* 0x0000009a002e7220 */ /* 0x040fe40000410000 */
[----:B------:R-:W-:Y:S02]  /*cb50*/  FMUL.FTZ R47, R0, R155 ;  /* 0x0000009b002f7220 */ /* 0x000fe40000410000 */
[C---:B-----5:R-:W-:Y:S01]  /*cb60*/  FMUL.FTZ R44, R3.reuse, R152 ;  /* 0x00000098032c7220 */ /* 0x060fe20000410000 */
[----:B------:R-:W0:Y:S01]  /*cb70*/  LDGDEPBAR ;  /* 0x00000000000079af */ /* 0x000e220000000000 */
[--C-:B------:R-:W-:Y:S02]  /*cb80*/  FFMA.FTZ R108, R108, c[0x0][0x2d0], -R2.reuse ;  /* 0x0000b4006c6c7a23 */ /* 0x100fe40000010802 */
[----:B--2---:R-:W-:Y:S01]  /*cb90*/  FFMA.FTZ R4, R186, c[0x0][0x2d0], -R2 ;  /* 0x0000b400ba047a23 */ /* 0x004fe20000010802 */
[----:B------:R-:W-:Y:S01]  /*cba0*/  MOV R186, R24 ;  /* 0x0000001800ba7202 */ /* 0x000fe20000000f00 */
[----:B------:R-:W-:Y:S01]  /*cbb0*/  FMUL.FTZ R24, R3, R132 ;  /* 0x0000008403187220 */ /* 0x000fe20000410000 */
[----:B------:R-:W-:Y:S01]  /*cbc0*/  MOV R132, R34 ;  /* 0x0000002200847202 */ /* 0x000fe20000000f00 */
[----:B------:R2:W5:Y:S01]  /*cbd0*/  MUFU.EX2 R209, R4 ;  /* 0x0000000400d17308 */ /* 0x0005620000000800 */
[----:B------:R-:W-:Y:S01]  /*cbe0*/  F2FP.BF16.PACK_AB R115, R31, R186 ;  /* 0x000000ba1f73723e */ /* 0x000fe200000010ff */
[----:B------:R-:W-:Y:S01]  /*cbf0*/  FMUL.FTZ R31, R0, R139 ;  /* 0x0000008b001f7220 */ /* 0x000fe20000410000 */
[----:B------:R-:W-:Y:S01]  /*cc00*/  MOV R139, R243 ;  /* 0x000000f3008b7202 */ /* 0x000fe20000000f00 */
[C---:B------:R-:W-:Y:S01]  /*cc10*/  FMUL.FTZ R34, R101.reuse, R142 ;  /* 0x0000008e65227220 */ /* 0x040fe20000410000 */
[----:B------:R-:W-:Y:S01]  /*cc20*/  MOV R142, R35 ;  /* 0x00000023008e7202 */ /* 0x000fe20000000f00 */
[----:B------:R-:W-:Y:S01]  /*cc30*/  FMUL.FTZ R35, R101, R143 ;  /* 0x0000008f65237220 */ /* 0x000fe20000410000 */
[----:B------:R-:W-:Y:S03]  /*cc40*/  MOV R143, R249 ;  /* 0x000000f9008f7202 */ /* 0x000fe60000000f00 */
[----:B------:R1:W-:Y:S10]  /*cc50*/  MUFU.EX2 R249, R40 ;  /* 0x0000002800f97308 */ /* 0x0003f40000000800 */
[----:B------:R4:W-:Y:S01]  /*cc60*/  MUFU.EX2 R243, R64 ;  /* 0x0000004000f37308 */ /* 0x0009e20000000800 */
[C---:B--2---:R-:W-:Y:S01]  /*cc70*/  FMUL.FTZ R4, R100.reuse, R112 ;  /* 0x0000007064047220 */ /* 0x044fe20000410000 */
[----:B------:R-:W-:Y:S02]  /*cc80*/  F2FP.BF16.PACK_AB R112, R179, R180 ;  /* 0x000000b4b370723e */ /* 0x000fe400000010ff */
[----:B-----5:R-:W-:Y:S05]  /*cc90*/  F2FP.BF16.PACK_AB R119, R209, R208 ;  /* 0x000000d0d177723e */ /* 0x020fea00000010ff */
[-C--:B---3--:R-:W-:Y:S05]  /*cca0*/  HMMA.16816.F32.BF16 R4, R112, R20.reuse, R4 ;  /* 0x000000147004723c */ /* 0x088fea0000041804 */
[----:B-1----:R-:W-:Y:S01]  /*ccb0*/  FMUL.FTZ R40, R3, R148 ;  /* 0x0000009403287220 */ /* 0x002fe20000410000 */
[----:B------:R-:W-:Y:S02]  /*ccc0*/  MOV R148, R238 ;  /* 0x000000ee00947202 */ /* 0x000fe40000000f00 */
[C---:B------:R-:W-:Y:S04]  /*ccd0*/  HMMA.16816.F32.BF16 R8, R116.reuse, R20, R8 ;  /* 0x000000147408723c */ /* 0x040fe80000041808 */
[C---:B----4-:R-:W-:Y:S02]  /*cce0*/  FMUL.FTZ R64, R100.reuse, R172 ;  /* 0x000000ac64407220 */ /* 0x050fe40000410000 */
[----:B------:R-:W-:Y:S01]  /*ccf0*/  LDSM.16.MT88.4 R172, [R214+0x1c00] ;  /* 0x001c0000d6ac783b */ /* 0x000fe20000004200 */
        /* <DEDUP_REMOVED lines=9> */
[C---:B------:R-:W-:Y:S01]  /*cd90*/  FMUL.FTZ R37, R100.reuse, R145 ;  /* 0x0000009164257220 */ /* 0x040fe20000410000 */
[-C--:B------:R-:W-:Y:S04]  /*cda0*/  HMMA.16816.F32.BF16 R28, R116, R38.reuse, R28 ;  /* 0x00000026741c723c */ /* 0x080fe8000004181c */
[----:B------:R-:W-:Y:S01]  /*cdb0*/  MOV R145, R242 ;  /* 0x000000f200917202 */ /* 0x000fe20000000f00 */
[----:B------:R-:W-:Y:S01]  /*cdc0*/  FFMA.FTZ R36, R193, c[0x0][0x2d0], -R110 ;  /* 0x0000b400c1247a23 */ /* 0x000fe2000001086e */
[----:B------:R1:W-:Y:S02]  /*cdd0*/  MUFU.EX2 R242, R106 ;  /* 0x0000006a00f27308 */ /* 0x0003e40000000800 */
[C---:B------:R-:W-:Y:S07]  /*cde0*/  HMMA.16816.F32.BF16 R32, R112.reuse, R38, R32 ;  /* 0x000000267020723c */ /* 0x040fee0000041820 */
[C---:B------:R-:W-:Y:S01]  /*cdf0*/  FMUL.FTZ R38, R101.reuse, R146 ;  /* 0x0000009265267220 */ /* 0x040fe20000410000 */
[----:B------:R2:W-:Y:S01]  /*ce00*/  MUFU.EX2 R250, R36 ;  /* 0x0000002400fa7308 */ /* 0x0005e20000000800 */
[----:B------:R-:W-:Y:S03]  /*ce10*/  FMUL.FTZ R39, R101, R147 ;  /* 0x0000009365277220 */ /* 0x000fe60000410000 */
[----:B------:R-:W-:Y:S02]  /*ce20*/  MOV R146, R240 ;  /* 0x000000f000927202 */ /* 0x000fe40000000f00 */
[----:B------:R-:W-:Y:S01]  /*ce30*/  MOV R147, R239 ;  /* 0x000000ef00937202 */ /* 0x000fe20000000f00 */
[----:B-1----:R-:W-:Y:S04]  /*ce40*/  FFMA.FTZ R106, R199, c[0x0][0x2d0], -R176 ;  /* 0x0000b400c76a7a23 */ /* 0x002fe800000108b0 */
[----:B------:R1:W3:Y:S01]  /*ce50*/  MUFU.EX2 R241, R106 ;  /* 0x0000006a00f17308 */ /* 0x0002e20000000800 */
[C---:B--2---:R-:W-:Y:S01]  /*ce60*/  FMUL.FTZ R36, R100.reuse, R144 ;  /* 0x0000009064247220 */ /* 0x044fe20000410000 */
[----:B------:R-:W-:Y:S06]  /*ce70*/  MOV R144, R246 ;  /* 0x000000f600907202 */ /* 0x000fec0000000f00 */
[-C--:B------:R-:W-:Y:S08]  /*ce80*/  HMMA.16816.F32.BF16 R36, R112, R52.reuse, R36 ;  /* 0x000000347024723c */ /* 0x080ff00000041824 */
[C---:B------:R-:W-:Y:S04]  /*ce90*/  HMMA.16816.F32.BF16 R40, R116.reuse, R52, R40 ;  /* 0x000000347428723c */ /* 0x040fe80000041828 */
[--C-:B-1----:R-:W-:Y:S03]  /*cea0*/  FFMA.FTZ R106, R201, c[0x0][0x2d0], -R2.reuse ;  /* 0x0000b400c96a7a23 */ /* 0x102fe60000010802 */
[--C-:B------:R-:W-:Y:S01]  /*ceb0*/  FFMA.FTZ R52, R197, c[0x0][0x2d0], -R111.reuse ;  /* 0x0000b400c5347a23 */ /* 0x100fe2000001086f */
[-C--:B------:R-:W-:Y:S01]  /*cec0*/  HMMA.16816.F32.BF16 R44, R116, R54.reuse, R44 ;  /* 0x00000036742c723c */ /* 0x080fe2000004182c */
[----:B------:R1:W-:Y:S03]  /*ced0*/  MUFU.EX2 R197, R106 ;  /* 0x0000006a00c57308 */ /* 0x0003e60000000800 */
[----:B------:R-:W-:Y:S04]  /*cee0*/  FMUL.FTZ R53, R100, R161 ;  /* 0x000000a164357220 */ /* 0x000fe80000410000 */
[C---:B------:R-:W-:Y:S03]  /*cef0*/  HMMA.16816.F32.BF16 R48, R112.reuse, R54, R48 ;  /* 0x000000367030723c */ /* 0x040fe60000041830 */
[----:B------:R2:W-:Y:S04]  /*cf00*/  MUFU.EX2 R246, R52 ;  /* 0x0000003400f67308 */ /* 0x0005e80000000800 */
[C---:B------:R-:W-:Y:S02]  /*cf10*/  FMUL.FTZ R54, R101.reuse, R162 ;  /* 0x000000a265367220 */ /* 0x040fe40000410000 */
[----:B------:R-:W-:Y:S03]  /*cf20*/  FMUL.FTZ R55, R101, R163 ;  /* 0x000000a365377220 */ /* 0x000fe60000410000 */
[----:B-1----:R-:W-:Y:S04]  /*cf30*/  FFMA.FTZ R106, R202, c[0x0][0x2d0], -R2 ;  /* 0x0000b400ca6a7a23 */ /* 0x002fe80000010802 */
[----:B------:R1:W4:Y:S01]  /*cf40*/  MUFU.EX2 R196, R106 ;  /* 0x0000006a00c47308 */ /* 0x0003220000000800 */
[----:B--2---:R-:W-:Y:S07]  /*cf50*/  FMUL.FTZ R52, R100, R160 ;  /* 0x000000a064347220 */ /* 0x004fee0000410000 */
[-C--:B------:R-:W-:Y:S08]  /*cf60*/  HMMA.16816.F32.BF16 R52, R112, R120.reuse, R52 ;  /* 0x000000787034723c */ /* 0x080ff00000041834 */
[C---:B------:R-:W-:Y:S04]  /*cf70*/  HMMA.16816.F32.BF16 R56, R116.reuse, R120, R56 ;  /* 0x000000787438723c */ /* 0x040fe80000041838 */
[--C-:B-1----:R-:W-:Y:S04]  /*cf80*/  FFMA.FTZ R106, R206, c[0x0][0x2d0], -R176.reuse ;  /* 0x0000b400ce6a7a23 */ /* 0x102fe800000108b0 */
[-C--:B------:R-:W-:Y:S01]  /*cf90*/  HMMA.16816.F32.BF16 R60, R116, R122.reuse, R60 ;  /* 0x0000007a743c723c */ /* 0x080fe2000004183c */
[----:B------:R1:W-:Y:S07]  /*cfa0*/  MUFU.EX2 R240, R106 ;  /* 0x0000006a00f07308 */ /* 0x0003ee0000000800 */
[C---:B------:R-:W-:Y:S01]  /*cfb0*/  HMMA.16816.F32.BF16 R64, R112.reuse, R122, R64 ;  /* 0x0000007a7040723c */ /* 0x040fe20000041840 */
[----:B------:R-:W2:Y:S07]  /*cfc0*/  LDSM.16.MT88.4 R120, [R214+0x2000] ;  /* 0x00200000d678783b */ /* 0x000eae0000004200 */
[-C--:B------:R-:W-:Y:S08]  /*cfd0*/  HMMA.16816.F32.BF16 R68, R112, R124.reuse, R68 ;  /* 0x0000007c7044723c */ /* 0x080ff00000041844 */
[C---:B------:R-:W-:Y:S04]  /*cfe0*/  HMMA.16816.F32.BF16 R72, R116.reuse, R124, R72 ;  /* 0x0000007c7448723c */ /* 0x040fe80000041848 */
[----:B-1----:R-:W-:Y:S04]  /*cff0*/  FFMA.FTZ R106, R203, c[0x0][0x2d0], -R176 ;  /* 0x0000b400cb6a7a23 */ /* 0x002fe800000108b0 */
[-C--:B------:R-:W-:Y:S01]  /*d000*/  HMMA.16816.F32.BF16 R76, R116, R126.reuse, R76 ;  /* 0x0000007e744c723c */ /* 0x080fe2000004184c */
[----:B------:R1:W5:Y:S07]  /*d010*/  MUFU.EX2 R239, R106 ;  /* 0x0000006a00ef7308 */ /* 0x00036e0000000800 */
[C---:B------:R-:W-:Y:S01]  /*d020*/  HMMA.16816.F32.BF16 R80, R112.reuse, R126, R80 ;  /* 0x0000007e7050723c */ /* 0x040fe20000041850 */
[----:B------:R-:W5:Y:S07]  /*d030*/  LDSM.16.MT88.4 R124, [R213+0x400] ;  /* 0x00040000d57c783b */ /* 0x000f6e0000004200 */
[-C--:B--2---:R-:W-:Y:S08]  /*d040*/  HMMA.16816.F32.BF16 R84, R112, R120.reuse, R84 ;  /* 0x000000787054723c */ /* 0x084ff00000041854 */
[C---:B------:R-:W-:Y:S04]  /*d050*/  HMMA.16816.F32.BF16 R88, R116.reuse, R120, R88 ;  /* 0x000000787458723c */ /* 0x040fe80000041858 */
[--C-:B-1----:R-:W-:Y:S04]  /*d060*/  FFMA.FTZ R106, R210, c[0x0][0x2d0], -R2.reuse ;  /* 0x0000b400d26a7a23 */ /* 0x102fe80000010802 */
[-C--:B------:R-:W-:Y:S01]  /*d070*/  HMMA.16816.F32.BF16 R92, R116, R122.reuse, R92 ;  /* 0x0000007a745c723c */ /* 0x080fe2000004185c */
[----:B------:R1:W-:Y:S06]  /*d080*/  MUFU.EX2 R193, R106 ;  /* 0x0000006a00c17308 */ /* 0x0003ec0000000800 */
[----:B---3--:R-:W-:Y:S01]  /*d090*/  F2FP.BF16.PACK_AB R116, R241, R242 ;  /* 0x000000f2f174723e */ /* 0x008fe200000010ff */
[----:B------:R-:W-:Y:S01]  /*d0a0*/  HMMA.16816.F32.BF16 R96, R112, R122, R96 ;  /* 0x0000007a7060723c */ /* 0x000fe20000041860 */
[----:B------:R-:W2:Y:S03]  /*d0b0*/  LDSM.16.MT88.4 R120, [R213+0x1400] ;  /* 0x00140000d578783b */ /* 0x000ea60000004200 */
[----:B----4-:R-:W-:Y:S02]  /*d0c0*/  F2FP.BF16.PACK_AB R117, R196, R197 ;  /* 0x000000c5c475723e */ /* 0x010fe400000010ff */
[----:B-----5:R-:W-:Y:S02]  /*d0d0*/  F2FP.BF16.PACK_AB R118, R239, R240 ;  /* 0x000000f0ef76723e */ /* 0x020fe400000010ff */
[----:B------:R-:W-:Y:S04]  /*d0e0*/  F2FP.BF16.PACK_AB R112, R249, R250 ;  /* 0x000000faf970723e */ /* 0x000fe800000010ff */
[----:B------:R-:W-:Y:S02]  /*d0f0*/  F2FP.BF16.PACK_AB R114, R247, R248 ;  /* 0x000000f8f772723e */ /* 0x000fe400000010ff */
[----:B------:R-:W-:Y:S02]  /*d100*/  F2FP.BF16.PACK_AB R113, R245, R246 ;  /* 0x000000f6f571723e */ /* 0x000fe400000010ff */
[----:B------:R-:W-:Y:S01]  /*d110*/  F2FP.BF16.PACK_AB R115, R243, R244 ;  /* 0x000000f4f373723e */ /* 0x000fe200000010ff */
[----:B-1----:R-:W-:Y:S04]  /*d120*/  FFMA.FTZ R106, R211, c[0x0][0x2d0], -R2 ;  /* 0x0000b400d36a7a23 */ /* 0x002fe80000010802 */
[----:B------:R1:W3:Y:S02]  /*d130*/  MUFU.EX2 R192, R106 ;  /* 0x0000006a00c07308 */ /* 0x0002e40000000800 */
[-C--:B------:R-:W-:Y:S03]  /*d140*/  HMMA.16816.F32.BF16 R4, R112, R124.reuse, R4 ;  /* 0x0000007c7004723c */ /* 0x080fe60000041804 */
[--C-:B-1----:R-:W-:Y:S01]  /*d150*/  FFMA.FTZ R106, R231, c[0x0][0x2d0], -R110.reuse ;  /* 0x0000b400e76a7a23 */ /* 0x102fe2000001086e */
[----:B---3--:R-:W-:Y:S04]  /*d160*/  F2FP.BF16.PACK_AB R119, R192, R193 ;  /* 0x000000c1c077723e */ /* 0x008fe800000010ff */
[----:B------:R1:W-:Y:S03]  /*d170*/  MUFU.EX2 R238, R106 ;  /* 0x0000006a00ee7308 */ /* 0x0003e60000000800 */
[C---:B------:R-:W-:Y:S08]  /*d180*/  HMMA.16816.F32.BF16 R8, R116.reuse, R124, R8 ;  /* 0x0000007c7408723c */ /* 0x040ff00000041808 */
[-C--:B------:R-:W-:Y:S08]  /*d190*/  HMMA.16816.F32.BF16 R12, R116, R126.reuse, R12 ;  /* 0x0000007e740c723c */ /* 0x080ff0000004180c */
[C---:B------:R-:W-:Y:S01]  /*d1a0*/  HMMA.16816.F32.BF16 R16, R112.reuse, R126, R16 ;  /* 0x0000007e7010723c */ /* 0x040fe20000041810 */
[----:B------:R-:W3:Y:S03]  /*d1b0*/  LDSM.16.MT88.4 R124, [R214+0x1400] ;  /* 0x00140000d67c783b */ /* 0x000ee60000004200 */
[----:B-1----:R-:W-:Y:S02]  /*d1c0*/  FFMA.FTZ R106, R233, c[0x0][0x2d0], -R110 ;  /* 0x0000b400e96a7a23 */ /* 0x002fe4000001086e */
[----:B------:R1:W-:Y:S02]  /*d1d0*/  MUFU.EX2 R233, R107 ;  /* 0x0000006b00e97308 */ /* 0x0003e40000000800 */
[-C--:B------:R-:W-:Y:S08]  /*d1e0*/  HMMA.16816.F32.BF16 R20, R112, R128.reuse, R20 ;  /* 0x000000807014723c */ /* 0x080ff00000041814 */
[C---:B------:R-:W-:Y:S01]  /*d1f0*/  HMMA.16816.F32.BF16 R24, R116.reuse, R128, R24 ;  /* 0x000000807418723c */ /* 0x040fe20000041818 */
[----:B------:R4:W5:Y:S07]  /*d200*/  MUFU.EX2 R237, R106 ;  /* 0x0000006a00ed7308 */ /* 0x00096e0000000800 */
[-C--:B------:R-:W-:Y:S04]  /*d210*/  HMMA.16816.F32.BF16 R28, R116, R130.reuse, R28 ;  /* 0x00000082741c723c */ /* 0x080fe8000004181c */
[----:B-1----:R-:W-:Y:S01]  /*d220*/  FFMA.FTZ R107, R146, c[0x0][0x2d0], -R176 ;  /* 0x0000b400926b7a23 */ /* 0x002fe200000108b0 */
[----:B------:R-:W-:Y:S03]  /*d230*/  MOV R146, R145 ;  /* 0x0000009100927202 */ /* 0x000fe60000000f00 */
[C---:B------:R-:W-:Y:S01]  /*d240*/  HMMA.16816.F32.BF16 R32, R112.reuse, R130, R32 ;  /* 0x000000827020723c */ /* 0x040fe20000041820 */
[----:B------:R-:W1:Y:S01]  /*d250*/  LDSM.16.MT88.4 R128, [R213+0x2400] ;  /* 0x00240000d580783b */ /* 0x000e620000004200 */
[----:B------:R3:W-:Y:S02]  /*d260*/  MUFU.EX2 R230, R107 ;  /* 0x0000006b00e67308 */ /* 0x0007e40000000800 */
[----:B------:R-:W-:Y:S02]  /*d270*/  MOV R145, R143 ;  /* 0x0000008f00917202 */ /* 0x000fe40000000f00 */
[----:B------:R-:W-:Y:S02]  /*d280*/  MOV R143, R142 ;  /* 0x0000008e008f7202 */ /* 0x000fe40000000f00 */
[-C--:B--2---:R-:W-:Y:S04]  /*d290*/  HMMA.16816.F32.BF16 R36, R112, R120.reuse, R36 ;  /* 0x000000787024723c */ /* 0x084fe80000041824 */
[--C-:B----4-:R-:W-:Y:S01]  /*d2a0*/  FFMA.FTZ R106, R234, c[0x0][0x2d0], -R111.reuse ;  /* 0x0000b400ea6a7a23 */ /* 0x110fe2000001086f */
[----:B------:R-:W-:Y:S02]  /*d2b0*/  MOV R142, R137 ;  /* 0x00000089008e7202 */ /* 0x000fe40000000f00 */
[----:B------:R-:W-:Y:S01]  /*d2c0*/  MOV R137, R136 ;  /* 0x0000008800897202 */ /* 0x000fe20000000f00 */
[C---:B------:R-:W-:Y:S01]  /*d2d0*/  HMMA.16816.F32.BF16 R40, R116.reuse, R120, R40 ;  /* 0x000000787428723c */ /* 0x040fe20000041828 */
[----:B------:R2:W-:Y:S03]  /*d2e0*/  MUFU.EX2 R236, R106 ;  /* 0x0000006a00ec7308 */ /* 0x0005e60000000800 */
[----:B------:R-:W-:Y:S04]  /*d2f0*/  MOV R136, R189 ;  /* 0x000000bd00887202 */ /* 0x000fe80000000f00 */
[-C--:B------:R-:W-:Y:S04]  /*d300*/  HMMA.16816.F32.BF16 R44, R116, R122.reuse, R44 ;  /* 0x0000007a742c723c */ /* 0x080fe8000004182c */
[----:B---3--:R-:W-:Y:S04]  /*d310*/  FFMA.FTZ R107, R194, c[0x0][0x2d0], -R110 ;  /* 0x0000b400c26b7a23 */ /* 0x008fe8000001086e */
[C---:B------:R-:W-:Y:S01]  /*d320*/  HMMA.16816.F32.BF16 R48, R112.reuse, R122, R48 ;  /* 0x0000007a7030723c */ /* 0x040fe20000041830 */
[----:B------:R-:W3:Y:S01]  /*d330*/  LDSM.16.MT88.4 R120, [R214+0x2400] ;  /* 0x00240000d678783b */ /* 0x000ee20000004200 */
[----:B------:R4:W-:Y:S06]  /*d340*/  MUFU.EX2 R200, R107 ;  /* 0x0000006b00c87308 */ /* 0x0009ec0000000800 */
[-C--:B------:R-:W-:Y:S04]  /*d350*/  HMMA.16816.F32.BF16 R52, R112, R124.reuse, R52 ;  /* 0x0000007c7034723c */ /* 0x080fe80000041834 */
[--C-:B--2---:R-:W-:Y:S04]  /*d360*/  FFMA.FTZ R106, R235, c[0x0][0x2d0], -R111.reuse ;  /* 0x0000b400eb6a7a23 */ /* 0x104fe8000001086f */
[C---:B------:R-:W-:Y:S01]  /*d370*/  HMMA.16816.F32.BF16 R56, R116.reuse, R124, R56 ;  /* 0x0000007c7438723c */ /* 0x040fe20000041838 */
[----:B------:R2:W2:Y:S07]  /*d380*/  MUFU.EX2 R234, R106 ;  /* 0x0000006a00ea7308 */ /* 0x0004ae0000000800 */
[-C--:B------:R-:W-:Y:S04]  /*d390*/  HMMA.16816.F32.BF16 R60, R116, R126.reuse, R60 ;  /* 0x0000007e743c723c */ /* 0x080fe8000004183c */
[----:B----4-:R-:W-:Y:S04]  /*d3a0*/  FFMA.FTZ R107, R140, c[0x0][0x2d0], -R176 ;  /* 0x0000b4008c6b7a23 */ /* 0x010fe800000108b0 */
[C---:B------:R-:W-:Y:S01]  /*d3b0*/  HMMA.16816.F32.BF16 R64, R112.reuse, R126, R64 ;  /* 0x0000007e7040723c */ /* 0x040fe20000041840 */
[----:B------:R-:W4:Y:S01]  /*d3c0*/  LDSM.16.MT88.4 R124, [R213+0x800] ;  /* 0x00080000d57c783b */ /* 0x000f220000004200 */
[----:B------:R-:W-:Y:S06]  /*d3d0*/  MUFU.EX2 R195, R107 ;  /* 0x0000006b00c37308 */ /* 0x000fec0000000800 */
[-C--:B-1----:R-:W-:Y:S04]  /*d3e0*/  HMMA.16816.F32.BF16 R68, R112, R128.reuse, R68 ;  /* 0x000000807044723c */ /* 0x082fe80000041844 */
[----:B--2---:R-:W-:Y:S01]  /*d3f0*/  FFMA.FTZ R106, R229, c[0x0][0x2d0], -R110 ;  /* 0x0000b400e56a7a23 */ /* 0x004fe2000001086e */
[----:B------:R-:W-:Y:S03]  /*d400*/  MUFU.EX2 R107, R108 ;  /* 0x0000006c006b7308 */ /* 0x000fe60000000800 */
[C---:B------:R-:W-:Y:S07]  /*d410*/  HMMA.16816.F32.BF16 R72, R116.reuse, R128, R72 ;  /* 0x000000807448723c */ /* 0x040fee0000041848 */
[----:B------:R1:W2:Y:S01]  /*d420*/  MUFU.EX2 R235, R106 ;  /* 0x0000006a00eb7308 */ /* 0x0002a20000000800 */
[-C--:B------:R-:W-:Y:S08]  /*d430*/  HMMA.16816.F32.BF16 R76, R116, R130.reuse, R76 ;  /* 0x00000082744c723c */ /* 0x080ff0000004184c */
[C---:B------:R-:W-:Y:S01]  /*d440*/  HMMA.16816.F32.BF16 R80, R112.reuse, R130, R80 ;  /* 0x000000827050723c */ /* 0x040fe20000041850 */
[----:B------:R-:W2:Y:S07]  /*d450*/  LDSM.16.MT88.4 R128, [R214+0x800] ;  /* 0x00080000d680783b */ /* 0x000eae0000004200 */
[-C--:B---3--:R-:W-:Y:S04]  /*d460*/  HMMA.16816.F32.BF16 R84, R112, R120.reuse, R84 ;  /* 0x000000787054723c */ /* 0x088fe80000041854 */
[--C-:B-1----:R-:W-:Y:S04]  /*d470*/  FFMA.FTZ R106, R232, c[0x0][0x2d0], -R111.reuse ;  /* 0x0000b400e86a7a23 */ /* 0x102fe8000001086f */
[C---:B------:R-:W-:Y:S01]  /*d480*/  HMMA.16816.F32.BF16 R88, R116.reuse, R120, R88 ;  /* 0x000000787458723c */ /* 0x040fe20000041858 */
[----:B------:R1:W-:Y:S07]  /*d490*/  MUFU.EX2 R231, R106 ;  /* 0x0000006a00e77308 */ /* 0x0003ee0000000800 */
[-C--:B------:R-:W-:Y:S08]  /*d4a0*/  HMMA.16816.F32.BF16 R92, R116, R122.reuse, R92 ;  /* 0x0000007a745c723c */ /* 0x080ff0000004185c */
[----:B------:R-:W-:Y:S01]  /*d4b0*/  HMMA.16816.F32.BF16 R96, R112, R122, R96 ;  /* 0x0000007a7060723c */ /* 0x000fe20000041860 */
[----:B------:R-:W3:Y:S06]  /*d4c0*/  LDSM.16.MT88.4 R120, [R213+0x1800] ;  /* 0x00180000d578783b */ /* 0x000eec0000004200 */
[----:B-----5:R-:W-:Y:S02]  /*d4d0*/  F2FP.BF16.PACK_AB R112, R237, R238 ;  /* 0x000000eeed70723e */ /* 0x020fe400000010ff */
[----:B------:R-:W-:Y:S03]  /*d4e0*/  F2FP.BF16.PACK_AB R113, R234, R236 ;  /* 0x000000ecea71723e */ /* 0x000fe600000010ff */
[--C-:B-1----:R-:W-:Y:S01]  /*d4f0*/  FFMA.FTZ R106, R149, c[0x0][0x2d0], -R111.reuse ;  /* 0x0000b400956a7a23 */ /* 0x102fe2000001086f */
[----:B--2---:R-:W-:Y:S03]  /*d500*/  F2FP.BF16.PACK_AB R114, R233, R235 ;  /* 0x000000ebe972723e */ /* 0x004fe600000010ff */
[----:B------:R1:W2:Y:S02]  /*d510*/  MUFU.EX2 R232, R106 ;  /* 0x0000006a00e87308 */ /* 0x0002a40000000800 */
[----:B-1----:R-:W-:Y:S01]  /*d520*/  FFMA.FTZ R106, R148, c[0x0][0x2d0], -R176 ;  /* 0x0000b400946a7a23 */ /* 0x002fe200000108b0 */
[----:B--2---:R-:W-:Y:S07]  /*d530*/  F2FP.BF16.PACK_AB R115, R232, R231 ;  /* 0x000000e7e873723e */ /* 0x004fee00000010ff */
[----:B------:R1:W2:Y:S01]  /*d540*/  MUFU.EX2 R229, R106 ;  /* 0x0000006a00e57308 */ /* 0x0002a20000000800 */
[-C--:B----4-:R-:W-:Y:S03]  /*d550*/  HMMA.16816.F32.BF16 R4, R112, R124.reuse, R4 ;  /* 0x0000007c7004723c */ /* 0x090fe60000041804 */
[--C-:B-1----:R-:W-:Y:S01]  /*d560*/  FFMA.FTZ R106, R188, c[0x0][0x2d0], -R2.reuse ;  /* 0x0000b400bc6a7a23 */ /* 0x102fe20000010802 */
[----:B--2---:R-:W-:Y:S05]  /*d570*/  F2FP.BF16.PACK_AB R116, R230, R229 ;  /* 0x000000e5e674723e */ /* 0x004fea00000010ff */
[----:B------:R1:W-:Y:S03]  /*d580*/  MUFU.EX2 R188, R106 ;  /* 0x0000006a00bc7308 */ /* 0x0003e60000000800 */
[----:B-1----:R-:W-:Y:S07]  /*d590*/  FFMA.FTZ R106, R181, c[0x0][0x2d0], -R2 ;  /* 0x0000b400b56a7a23 */ /* 0x002fee0000010802 */
[----:B------:R1:W2:Y:S02]  /*d5a0*/  MUFU.EX2 R189, R106 ;  /* 0x0000006a00bd7308 */ /* 0x0002a40000000800 */
[--C-:B-1----:R-:W-:Y:S01]  /*d5b0*/  FFMA.FTZ R106, R147, c[0x0][0x2d0], -R176.reuse ;  /* 0x0000b400936a7a23 */ /* 0x102fe200000108b0 */
[----:B------:R-:W-:Y:S02]  /*d5c0*/  MOV R147, R137 ;  /* 0x0000008900937202 */ /* 0x000fe40000000f00 */
[----:B------:R-:W-:Y:S05]  /*d5d0*/  MOV R137, R187 ;  /* 0x000000bb00897202 */ /* 0x000fea0000000f00 */
[----:B------:R1:W-:Y:S01]  /*d5e0*/  MUFU.EX2 R210, R106 ;  /* 0x0000006a00d27308 */ /* 0x0003e20000000800 */
[----:B--2---:R-:W-:Y:S01]  /*d5f0*/  F2FP.BF16.PACK_AB R117, R189, R188 ;  /* 0x000000bcbd75723e */ /* 0x004fe200000010ff */
[----:B-1----:R-:W-:Y:S01]  /*d600*/  FFMA.FTZ R106, R146, c[0x0][0x2d0], -R176 ;  /* 0x0000b400926a7a23 */ /* 0x002fe200000108b0 */
[----:B------:R-:W-:Y:S02]  /*d610*/  MOV R146, R143 ;  /* 0x0000008f00927202 */ /* 0x000fe40000000f00 */
[----:B------:R-:W-:Y:S05]  /*d620*/  MOV R143, R136 ;  /* 0x00000088008f7202 */ /* 0x000fea0000000f00 */
[----:B------:R1:W2:Y:S01]  /*d630*/  MUFU.EX2 R211, R106 ;  /* 0x0000006a00d37308 */ /* 0x0002a20000000800 */
[----:B------:R-:W-:Y:S01]  /*d640*/  MOV R136, R186 ;  /* 0x000000ba00887202 */ /* 0x000fe20000000f00 */
        /* <DEDUP_REMOVED lines=14> */
[----:B------:R1:W4:Y:S07]  /*d730*/  MUFU.EX2 R206, R106 ;  /* 0x0000006a00ce7308 */ /* 0x00032e0000000800 */
[C---:B------:R-:W-:Y:S08]  /*d740*/  HMMA.16816.F32.BF16 R24, R116.reuse, R128, R24 ;  /* 0x000000807418723c */ /* 0x040ff00000041818 */
[-C--:B------:R-:W-:Y:S08]  /*d750*/  HMMA.16816.F32.BF16 R28, R116, R130.reuse, R28 ;  /* 0x00000082741c723c */ /* 0x080ff0000004181c */
[C---:B------:R-:W-:Y:S01]  /*d760*/  HMMA.16816.F32.BF16 R32, R112.reuse, R130, R32 ;  /* 0x000000827020723c */ /* 0x040fe20000041820 */
[----:B------:R-:W5:Y:S03]  /*d770*/  LDSM.16.MT88.4 R128, [R213+0x2800] ;  /* 0x00280000d580783b */ /* 0x000f660000004200 */
[--C-:B-1----:R-:W-:Y:S01]  /*d780*/  FFMA.FTZ R106, R146, c[0x0][0x2d0], -R111.reuse ;  /* 0x0000b400926a7a23 */ /* 0x102fe2000001086f */
[----:B----4-:R-:W-:Y:S03]  /*d790*/  F2FP.BF16.PACK_AB R108, R206, R205 ;  /* 0x000000cdce6c723e */ /* 0x010fe600000010ff */
[-C--:B---3--:R-:W-:Y:S01]  /*d7a0*/  HMMA.16816.F32.BF16 R36, R112, R120.reuse, R36 ;  /* 0x000000787024723c */ /* 0x088fe20000041824 */
[----:B------:R1:W-:Y:S07]  /*d7b0*/  MUFU.EX2 R202, R106 ;  /* 0x0000006a00ca7308 */ /* 0x0003ee0000000800 */
[C---:B------:R-:W-:Y:S08]  /*d7c0*/  HMMA.16816.F32.BF16 R40, R116.reuse, R120, R40 ;  /* 0x000000787428723c */ /* 0x040ff00000041828 */
[-C--:B------:R-:W-:Y:S08]  /*d7d0*/  HMMA.16816.F32.BF16 R44, R116, R122.reuse, R44 ;  /* 0x0000007a742c723c */ /* 0x080ff0000004182c */
[C---:B------:R-:W-:Y:S01]  /*d7e0*/  HMMA.16816.F32.BF16 R48, R112.reuse, R122, R48 ;  /* 0x0000007a7030723c */ /* 0x040fe20000041830 */
[----:B------:R-:W3:Y:S03]  /*d7f0*/  LDSM.16.MT88.4 R120, [R214+0x2800] ;  /* 0x00280000d678783b */ /* 0x000ee60000004200 */
[--C-:B-1----:R-:W-:Y:S01]  /*d800*/  FFMA.FTZ R106, R145, c[0x0][0x2d0], -R111.reuse ;  /* 0x0000b400916a7a23 */ /* 0x102fe2000001086f */
[----:B------:R-:W-:Y:S03]  /*d810*/  MOV R145, R138 ;  /* 0x0000008a00917202 */ /* 0x000fe60000000f00 */
[-C--:B--2---:R-:W-:Y:S01]  /*d820*/  HMMA.16816.F32.BF16 R52, R112, R124.reuse, R52 ;  /* 0x0000007c7034723c */ /* 0x084fe20000041834 */
[----:B------:R1:W-:Y:S07]  /*d830*/  MUFU.EX2 R203, R106 ;  /* 0x0000006a00cb7308 */ /* 0x0003ee0000000800 */
[C---:B------:R-:W-:Y:S08]  /*d840*/  HMMA.16816.F32.BF16 R56, R116.reuse, R124, R56 ;  /* 0x0000007c7438723c */ /* 0x040ff00000041838 */
[-C--:B------:R-:W-:Y:S08]  /*d850*/  HMMA.16816.F32.BF16 R60, R116, R126.reuse, R60 ;  /* 0x0000007e743c723c */ /* 0x080ff0000004183c */
[C---:B------:R-:W-:Y:S01]  /*d860*/  HMMA.16816.F32.BF16 R64, R112.reuse, R126, R64 ;  /* 0x0000007e7040723c */ /* 0x040fe20000041840 */
[----:B------:R-:W2:Y:S03]  /*d870*/  LDSM.16.MT88.4 R124, [R213+0xc00] ;  /* 0x000c0000d57c783b */ /* 0x000ea60000004200 */
[----:B-1----:R-:W-:Y:S04]  /*d880*/  FFMA.FTZ R106, R144, c[0x0][0x2d0], -R110 ;  /* 0x0000b400906a7a23 */ /* 0x002fe8000001086e */
[-C--:B-----5:R-:W-:Y:S01]  /*d890*/  HMMA.16816.F32.BF16 R68, R112, R128.reuse, R68 ;  /* 0x000000807044723c */ /* 0x0a0fe20000041844 */
[----:B------:R1:W-:Y:S01]  /*d8a0*/  MUFU.EX2 R201, R106 ;  /* 0x0000006a00c97308 */ /* 0x0003e20000000800 */
[----:B------:R-:W4:Y:S04]  /*d8b0*/  LDL.LU R110, [R1+0x20] ;  /* 0x00002000016e7983 */ /* 0x000f280000300800 */
[----:B------:R-:W5:Y:S02]  /*d8c0*/  LDL.LU R144, [R1+0x24] ;  /* 0x0000240001907983 */ /* 0x000f640000300800 */
[C---:B------:R-:W-:Y:S08]  /*d8d0*/  HMMA.16816.F32.BF16 R72, R116.reuse, R128, R72 ;  /* 0x000000807448723c */ /* 0x040ff00000041848 */
[-C--:B------:R-:W-:Y:S08]  /*d8e0*/  HMMA.16816.F32.BF16 R76, R116, R130.reuse, R76 ;  /* 0x00000082744c723c */ /* 0x080ff0000004184c */
[C---:B------:R-:W-:Y:S04]  /*d8f0*/  HMMA.16816.F32.BF16 R80, R112.reuse, R130, R80 ;  /* 0x000000827050723c */ /* 0x040fe80000041850 */
[--C-:B-1----:R-:W-:Y:S04]  /*d900*/  FFMA.FTZ R106, R143, c[0x0][0x2d0], -R111.reuse ;  /* 0x0000b4008f6a7a23 */ /* 0x102fe8000001086f */
[-C--:B---3--:R-:W-:Y:S01]  /*d910*/  HMMA.16816.F32.BF16 R84, R112, R120.reuse, R84 ;  /* 0x000000787054723c */ /* 0x088fe20000041854 */
[----:B------:R1:W-:Y:S07]  /*d920*/  MUFU.EX2 R199, R106 ;  /* 0x0000006a00c77308 */ /* 0x0003ee0000000800 */
[C---:B------:R-:W-:Y:S08]  /*d930*/  HMMA.16816.F32.BF16 R88, R116.reuse, R120, R88 ;  /* 0x000000787458723c */ /* 0x040ff00000041858 */
[-C--:B------:R-:W-:Y:S08]  /*d940*/  HMMA.16816.F32.BF16 R92, R116, R122.reuse, R92 ;  /* 0x0000007a745c723c */ /* 0x080ff0000004185c */
[----:B------:R-:W-:Y:S04]  /*d950*/  HMMA.16816.F32.BF16 R96, R112, R122, R96 ;  /* 0x0000007a7060723c */ /* 0x000fe80000041860 */
[----:B-1----:R-:W-:Y:S04]  /*d960*/  FFMA.FTZ R106, R142, c[0x0][0x2d0], -R111 ;  /* 0x0000b4008e6a7a23 */ /* 0x002fe8000001086f */
[----:B------:R1:W3:Y:S04]  /*d970*/  MUFU.EX2 R198, R106 ;  /* 0x0000006a00c67308 */ /* 0x0002e80000000800 */
[----:B-1----:R-:W-:Y:S01]  /*d980*/  FFMA.FTZ R106, R141, c[0x0][0x2d0], -R176 ;  /* 0x0000b4008d6a7a23 */ /* 0x002fe200000108b0 */
[----:B---3--:R-:W-:Y:S01]  /*d990*/  F2FP.BF16.PACK_AB R111, R198, R199 ;  /* 0x000000c7c66f723e */ /* 0x008fe200000010ff */
[----:B------:R-:W1:Y:S04]  /*d9a0*/  LDSM.16.MT88.4 R140, [R214+0xc00] ;  /* 0x000c0000d68c783b */ /* 0x000e680000004200 */
[----:B------:R3:W1:Y:S02]  /*d9b0*/  MUFU.EX2 R194, R106 ;  /* 0x0000006a00c27308 */ /* 0x0006640000000800 */
[--C-:B---3--:R-:W-:Y:S08]  /*d9c0*/  FFMA.FTZ R106, R184, c[0x0][0x2d0], -R2.reuse ;  /* 0x0000b400b86a7a23 */ /* 0x108ff00000010802 */
[----:B------:R3:W-:Y:S02]  /*d9d0*/  MUFU.EX2 R184, R106 ;  /* 0x0000006a00b87308 */ /* 0x0007e40000000800 */
[--C-:B---3--:R-:W-:Y:S02]  /*d9e0*/  FFMA.FTZ R106, R185, c[0x0][0x2d0], -R2.reuse ;  /* 0x0000b400b96a7a23 */ /* 0x108fe40000010802 */
[----:B------:R-:W-:Y:S01]  /*d9f0*/  FFMA.FTZ R2, R109, c[0x0][0x2d0], -R2 ;  /* 0x0000b4006d027a23 */ /* 0x000fe20000010802 */
[----:B------:R-:W-:Y:S05]  /*da00*/  F2FP.BF16.PACK_AB R109, R203, R202 ;  /* 0x000000cacb6d723e */ /* 0x000fea00000010ff */
[----:B------:R3:W-:Y:S02]  /*da10*/  MUFU.EX2 R185, R106 ;  /* 0x0000006a00b97308 */ /* 0x0007e40000000800 */
[--C-:B---3--:R-:W-:Y:S02]  /*da20*/  FFMA.FTZ R106, R139, c[0x0][0x2d0], -R176.reuse ;  /* 0x0000b4008b6a7a23 */ /* 0x108fe400000108b0 */
[----:B------:R-:W3:Y:S06]  /*da30*/  LDL.LU R139, [R1+0x28] ;  /* 0x00002800018b7983 */ /* 0x000eec0000300800 */
[----:B------:R1:W-:Y:S01]  /*da40*/  MUFU.EX2 R191, R106 ;  /* 0x0000006a00bf7308 */ /* 0x0003e20000000800 */
[----:B------:R-:W3:Y:S01]  /*da50*/  LDL.LU R138, [R1+0x2c] ;  /* 0x00002c00018a7983 */ /* 0x000ee20000300800 */
[----:B-1----:R-:W-:Y:S01]  /*da60*/  FFMA.FTZ R106, R137, c[0x0][0x2d0], -R176 ;  /* 0x0000b400896a7a23 */ /* 0x002fe200000108b0 */
[----:B------:R-:W-:Y:S02]  /*da70*/  MOV R137, R190 ;  /* 0x000000be00897202 */ /* 0x000fe40000000f00 */
[----:B------:R-:W-:Y:S05]  /*da80*/  F2FP.BF16.PACK_AB R176, R195, R194 ;  /* 0x000000c2c3b0723e */ /* 0x000fea00000010ff */
[----:B------:R-:W1:Y:S10]  /*da90*/  MUFU.EX2 R190, R106 ;  /* 0x0000006a00be7308 */ /* 0x000e740000000800 */
[----:B------:R1:W1:Y:S01]  /*daa0*/  MUFU.EX2 R106, R2 ;  /* 0x00000002006a7308 */ /* 0x0002620000000800 */
[----:B----4-:R-:W-:Y:S01]  /*dab0*/  FFMA.FTZ R100, R100, R110, R180 ;  /* 0x0000006e64647223 */ /* 0x010fe200000100b4 */
[----:B------:R-:W-:Y:S01]  /*dac0*/  F2FP.BF16.PACK_AB R110, R200, R201 ;  /* 0x000000c9c86e723e */ /* 0x000fe200000010ff */
[----:B------:R-:W4:Y:S01]  /*dad0*/  LDSM.16.MT88.4 R180, [R213+0x2c00] ;  /* 0x002c0000d5b4783b */ /* 0x000f220000004200 */
[----:B-----5:R-:W-:Y:S05]  /*dae0*/  FFMA.FTZ R101, R101, R144, R145 ;  /* 0x0000009065657223 */ /* 0x020fea0000010091 */
[-C--:B--2---:R-:W-:Y:S02]  /*daf0*/  HMMA.16816.F32.BF16 R112, R108, R124.reuse, R4 ;  /* 0x0000007c6c70723c */ /* 0x084fe40000041804 */
[----:B------:R-:W2:Y:S03]  /*db00*/  LDSM.16.MT88.4 R4, [R214+0x2c00] ;  /* 0x002c0000d604783b */ /* 0x000ea60000004200 */
[----:B---3--:R-:W-:Y:S01]  /*db10*/  FFMA.FTZ R3, R3, R139, R178 ;  /* 0x0000008b03037223 */ /* 0x008fe200000100b2 */
[----:B-1----:R-:W-:Y:S01]  /*db20*/  F2FP.BF16.PACK_AB R178, R190, R191 ;  /* 0x000000bfbeb2723e */ /* 0x002fe200000010ff */
[----:B------:R-:W-:Y:S01]  /*db30*/  FFMA.FTZ R2, R0, R138, R177 ;  /* 0x0000008a00027223 */ /* 0x000fe200000100b1 */
[----:B------:R-:W-:Y:S04]  /*db40*/  F2FP.BF16.PACK_AB R177, R185, R184 ;  /* 0x000000b8b9b1723e */ /* 0x000fe800000010ff */
[----:B------:R-:W-:Y:S01]  /*db50*/  MOV R0, R179 ;  /* 0x000000b300007202 */ /* 0x000fe20000000f00 */
[----:B------:R-:W-:Y:S01]  /*db60*/  FADD.FTZ R2, R207, R2 ;  /* 0x00000002cf027221 */ /* 0x000fe20000010000 */
[----:B------:R-:W-:Y:S03]  /*db70*/  F2FP.BF16.PACK_AB R179, R106, R107 ;  /* 0x0000006b6ab3723e */ /* 0x000fe600000010ff */
[----:B------:R-:W-:Y:S02]  /*db80*/  FADD.FTZ R2, R208, R2 ;  /* 0x00000002d0027221 */ /* 0x000fe40000010000 */
[----:B------:R-:W-:Y:S02]  /*db90*/  FADD.FTZ R0, R0, R100 ;  /* 0x0000006400007221 */ /* 0x000fe40000010000 */
[C---:B------:R-:W-:Y:S07]  /*dba0*/  HMMA.16816.F32.BF16 R116, R176.reuse, R124, R8 ;  /* 0x0000007cb074723c */ /* 0x040fee0000041808 */
[----:B------:R-:W-:Y:S01]  /*dbb0*/  MOV R9, R135 ;  /* 0x0000008700097202 */ /* 0x000fe20000000f00 */
[-C--:B------:R-:W-:Y:S04]  /*dbc0*/  HMMA.16816.F32.BF16 R120, R176, R126.reuse, R12 ;  /* 0x0000007eb078723c */ /* 0x080fe8000004180c */
[----:B------:R-:W-:Y:S02]  /*dbd0*/  MOV R10, R134 ;  /* 0x00000086000a7202 */ /* 0x000fe40000000f00 */
[----:B------:R-:W-:Y:S02]  /*dbe0*/  MOV R8, R136 ;  /* 0x0000008800087202 */ /* 0x000fe40000000f00 */
[C---:B------:R-:W-:Y:S04]  /*dbf0*/  HMMA.16816.F32.BF16 R124, R108.reuse, R126, R16 ;  /* 0x0000007e6c7c723c */ /* 0x040fe80000041810 */
[----:B------:R-:W-:Y:S02]  /*dc00*/  MOV R14, R133 ;  /* 0x00000085000e7202 */ /* 0x000fe40000000f00 */
[----:B------:R-:W-:Y:S02]  /*dc10*/  MOV R15, R132 ;  /* 0x00000084000f7202 */ /* 0x000fe40000000f00 */
[-C--:B------:R-:W-:Y:S04]  /*dc20*/  HMMA.16816.F32.BF16 R128, R108, R140.reuse, R20 ;  /* 0x0000008c6c80723c */ /* 0x080fe80000041814 */
[----:B------:R-:W-:Y:S01]  /*dc30*/  FADD.FTZ R3, R14, R3 ;  /* 0x000000030e037221 */ /* 0x000fe20000010000 */
[----:B------:R-:W-:Y:S01]  /*dc40*/  MOV R11, R137 ;  /* 0x00000089000b7202 */ /* 0x000fe20000000f00 */
        /* <DEDUP_REMOVED lines=35> */
[-C--:B----4-:R-:W-:Y:S03]  /*de80*/  HMMA.16816.F32.BF16 R68, R108, R180.reuse, R68 ;  /* 0x000000b46c44723c */ /* 0x090fe60000041844 */
        /* <DEDUP_REMOVED lines=14> */
[-C--:B--2---:R-:W-:Y:S04]  /*df70*/  HMMA.16816.F32.BF16 R84, R108, R4.reuse, R84 ;  /* 0x000000046c54723c */ /* 0x084fe80000041854 */
[----:B------:R-:W-:Y:S04]  /*df80*/  FADD.FTZ R8, R205, R8 ;  /* 0x00000008cd087221 */ /* 0x000fe80000010000 */
[C---:B------:R-:W-:Y:S07]  /*df90*/  HMMA.16816.F32.BF16 R88, R176.reuse, R4, R88 ;  /* 0x00000004b058723c */ /* 0x040fee0000041858 */
[----:B------:R-:W-:Y:S01]  /*dfa0*/  FADD.FTZ R5, R210, R3 ;  /* 0x00000003d2057221 */ /* 0x000fe20000010000 */
[-C--:B------:R-:W-:Y:S04]  /*dfb0*/  HMMA.16816.F32.BF16 R92, R176, R6.reuse, R92 ;  /* 0x00000006b05c723c */ /* 0x080fe8000004185c */
        /* <DEDUP_REMOVED lines=16> */
[----:B------:R-:W-:Y:S01]  /*e0c0*/  STL [R1+0x20], R4 ;  /* 0x0000200401007387 */ /* 0x000fe20000100800 */
[----:B------:R-:W-:Y:S02]  /*e0d0*/  FADD.FTZ R2, R190, R2 ;  /* 0x00000002be027221 */ /* 0x000fe40000010000 */
[----:B------:R-:W-:Y:S02]  /*e0e0*/  FADD.FTZ R3, R198, R3 ;  /* 0x00000003c6037221 */ /* 0x000fe40000010000 */
[----:B------:R-:W-:Y:S01]  /*e0f0*/  FADD.FTZ R0, R107, R6 ;  /* 0x000000066b007221 */ /* 0x000fe20000010000 */
[----:B------:R-:W-:Y:S02]  /*e100*/  MOV R107, R102 ;  /* 0x00000066006b7202 */ /* 0x000fe40000000f00 */
[----:B------:R1:W-:Y:S01]  /*e110*/  STL [R1+0x24], R3 ;  /* 0x0000240301007387 */ /* 0x0003e20000100800 */
[----:B------:R-:W-:Y:S01]  /*e120*/  FADD.FTZ R0, R106, R0 ;  /* 0x000000006a007221 */ /* 0x000fe20000010000 */
[----:B------:R-:W-:Y:S02]  /*e130*/  MOV R106, R103 ;  /* 0x00000067006a7202 */ /* 0x000fe40000000f00 */
[----:B------:R2:W-:Y:S04]  /*e140*/  STL [R1+0x28], R2 ;  /* 0x0000280201007387 */ /* 0x0005e80000100800 */
[----:B------:R3:W-:Y:S01]  /*e150*/  STL [R1+0x2c], R0 ;  /* 0x00002c0001007387 */ /* 0x0007e20000100800 */
[----:B-1----:R-:W-:Y:S02]  /*e160*/  MOV R3, R104 ;  /* 0x0000006800037202 */ /* 0x002fe40000000f00 */
[----:B--2---:R-:W-:Y:S01]  /*e170*/  MOV R2, R105 ;  /* 0x0000006900027202 */ /* 0x004fe20000000f00 */
[----:B------:R-:W-:-:S05]  /*e180*/  @P0 BRA `(.L_x_1013) ;  /* 0xffffc3a000000947 */ /* 0x000fca000383ffff */
.L_x_1012:
[----:B------:R-:W-:Y:S02]  /*e190*/  MOV R10, 0x1f ;  /* 0x0000001f000a7802 */ /* 0x000fe40000000f00 */
[----:B------:R-:W-:Y:S01]  /*e1a0*/  MOV R9, 0xffffffff ;  /* 0xffffffff00097802 */ /* 0x000fe20000000f00 */
[----:B------:R-:W-:Y:S05]  /*e1b0*/  BRA.DIV ~URZ, `(.L_x_1014) ;  /* 0x000028a27f007947 */ /* 0x000fea000b800000 */
[----:B---3--:R-:W2:Y:S04]  /*e1c0*/  LDL R0, [R1+0x20] ;  /* 0x0000200001007983 */ /* 0x008ea80000100800 */
[----:B--2---:R1:W2:Y:S02]  /*e1d0*/  SHFL.BFLY PT, R5, R0, 0x2, 0x1f ;  /* 0x0c401f0000057f89 */ /* 0x0042a400000e0000 */
.L_x_1038:
[----:B-1----:R-:W3:Y:S02]  /*e1e0*/  LDL.LU R0, [R1+0x20] ;  /* 0x0000200001007983 */ /* 0x002ee40000300800 */
[----:B--23--:R-:W-:Y:S01]  /*e1f0*/  FADD.FTZ R5, R5, R0 ;  /* 0x0000000005057221 */ /* 0x00cfe20000010000 */
[----:B------:R-:W-:Y:S05]  /*e200*/  BRA.DIV ~URZ, `(.L_x_1015) ;  /* 0x000028b27f007947 */ /* 0x000fea000b800000 */
[----:B------:R-:W2:Y:S04]  /*e210*/  LDL.LU R2, [R1+0x24] ;  /* 0x0000240001027983 */ /* 0x000ea80000300800 */
        /* <DEDUP_REMOVED lines=15> */
.L_x_1039:
        /* <DEDUP_REMOVED lines=13> */
[----:B------:R-:W2:Y:S08]  /*e3e0*/  @P3 MUFU.LG2 R5, R5 ;  /* 0x0000000500053308 */ /* 0x000eb00000000c00 */
[----:B------:R-:W3:Y:S01]  /*e3f0*/  @P2 MUFU.RCP R3, R4 ;  /* 0x0000000400032308 */ /* 0x000ee20000001000 */
        /* <DEDUP_REMOVED lines=9> */
[----:B------:R-:W4:Y:S01]  /*e490*/  @P2 MUFU.LG2 R4, R4 ;  /* 0x0000000400042308 */ /* 0x000f220000000c00 */
[C---:B------:R-:W-:Y:S02]  /*e4a0*/  FMUL.FTZ R144, R0.reuse, R144 ;  /* 0x0000009000907220 */ /* 0x040fe40000410000 */
[C---:B------:R-:W-:Y:S02]  /*e4b0*/  FMUL.FTZ R145, R0.reuse, R145 ;  /* 0x0000009100917220 */ /* 0x040fe40000410000 */
[C---:B------:R-:W-:Y:S02]  /*e4c0*/  FMUL.FTZ R156, R0.reuse, R156 ;  /* 0x0000009c009c7220 */ /* 0x040fe40000410000 */
[C---:B------:R-:W-:Y:S01]  /*e4d0*/  FMUL.FTZ R157, R0.reuse, R157 ;  /* 0x0000009d009d7220 */ /* 0x040fe20000410000 */
[----:B------:R-:W5:Y:S01]  /*e4e0*/  @P1 MUFU.LG2 R7, R7 ;  /* 0x0000000700071308 */ /* 0x000f620000000c00 */
        /* <DEDUP_REMOVED lines=13> */
[----:B--2---:R-:W-:-:S02]  /*e5c0*/  @P3 FMUL.FTZ R9, R5, 0.69314718246459960938 ;  /* 0x3f31721805093820 */ /* 0x004fc40000410000 */
[C---:B---3--:R-:W-:Y:S02]  /*e5d0*/  FMUL.FTZ R114, R3.reuse, R114 ;  /* 0x0000007203727220 */ /* 0x048fe40000410000 */
[----:B------:R-:W-:Y:S01]  /*e5e0*/  @P3 FMUL.FTZ R5, R0, c[0x0][0x2d0] ;  /* 0x0000b40000053a20 */ /* 0x000fe20000410000 */
[----:B------:R-:W-:Y:S01]  /*e5f0*/  MOV R0, RZ ;  /* 0x000000ff00007202 */ /* 0x000fe20000000f00 */
[C---:B------:R-:W-:Y:S02]  /*e600*/  FMUL.FTZ R115, R3.reuse, R115 ;  /* 0x0000007303737220 */ /* 0x040fe40000410000 */
[C---:B------:R-:W-:Y:S02]  /*e610*/  FMUL.FTZ R126, R3.reuse, R126 ;  /* 0x0000007e037e7220 */ /* 0x040fe40000410000 */
[C---:B------:R-:W-:Y:S01]  /*e620*/  FMUL.FTZ R127, R3.reuse, R127 ;  /* 0x0000007f037f7220 */ /* 0x040fe20000410000 */
[----:B------:R-:W2:Y:S01]  /*e630*/  @P0 MUFU.RCP R0, R6 ;  /* 0x0000000600000308 */ /* 0x000ea20000001000 */
        /* <DEDUP_REMOVED lines=20> */
[----:B------:R-:W-:Y:S01]  /*e780*/  @P2 MOV R3, 0x3f317218 ;  /* 0x3f31721800032802 */ /* 0x000fe20000000f00 */
[C---:B-1----:R-:W-:Y:S02]  /*e790*/  FMUL.FTZ R116, R2.reuse, R116 ;  /* 0x0000007402747220 */ /* 0x042fe40000410000 */
        /* <DEDUP_REMOVED lines=23> */
[----:B------:R-:W1:Y:S01]  /*e910*/  @P0 MUFU.LG2 R2, R6 ;  /* 0x0000000600020308 */ /* 0x000e620000000c00 */
[----:B----4-:R-:W-:Y:S02]  /*e920*/  @P2 FMUL.FTZ R8, R4, 0.69314718246459960938 ;  /* 0x3f31721804082820 */ /* 0x010fe40000410000 */
[----:B------:R-:W-:Y:S02]  /*e930*/  @P2 FMUL.FTZ R4, R3, c[0x0][0x2d0] ;  /* 0x0000b40003042a20 */ /* 0x000fe40000410000 */
[----:B-----5:R-:W-:Y:S02]  /*e940*/  @P1 FMUL.FTZ R7, R7, 0.69314718246459960938 ;  /* 0x3f31721807071820 */ /* 0x020fe40000410000 */
[----:B------:R-:W-:Y:S02]  /*e950*/  @P1 FMUL.FTZ R3, R10, c[0x0][0x2d0] ;  /* 0x0000b4000a031a20 */ /* 0x000fe40000410000 */
[----:B------:R-:W-:Y:S01]  /*e960*/  @P2 FFMA.FTZ R20, R4, R104, R8 ;  /* 0x0000006804142223 */ /* 0x000fe20000010008 */
[----:B------:R-:W-:Y:S01]  /*e970*/  MOV R4, 0x1 ;  /* 0x0000000100047802 */ /* 0x000fe20000000f00 */
[----:B------:R-:W-:Y:S01]  /*e980*/  @P1 FFMA.FTZ R21, R3, R103, R7 ;  /* 0x0000006703151223 */ /* 0x000fe20000010007 */
[----:B------:R-:W-:Y:S01]  /*e990*/  @P0 MOV R3, 0x3f317218 ;  /* 0x3f31721800030802 */ /* 0x000fe20000000f00 */
[----:B--2---:R-:W-:-:S02]  /*e9a0*/  FMUL.FTZ R118, R0, R118 ;  /* 0x0000007600767220 */ /* 0x004fc40000410000 */
[----:B------:R-:W-:Y:S02]  /*e9b0*/  FMUL.FTZ R119, R0, R119 ;  /* 0x0000007700777220 */ /* 0x000fe40000410000 */
[----:B-1----:R-:W-:Y:S02]  /*e9c0*/  @P0 FMUL.FTZ R2, R2, 0.69314718246459960938 ;  /* 0x3f31721802020820 */ /* 0x002fe40000410000 */
[----:B------:R-:W-:Y:S02]  /*e9d0*/  @P0 FMUL.FTZ R3, R3, c[0x0][0x2d0] ;  /* 0x0000b40003030a20 */ /* 0x000fe40000410000 */
        /* <DEDUP_REMOVED lines=25> */
.L_x_995:
[----:B--2---:R2:W5:Y:S01]  /*eb70*/  LDL R7, [R1+0x58] ;  /* 0x0000580001077983 */ /* 0x0045620000100800 */
[----:B------:R-:W-:Y:S03]  /*eb80*/  BSSY B0, `(.L_x_1016) ;  /* 0x0000012000007945 */ /* 0x000fe60003800000 */
[----:B------:R-:W3:Y:S02]  /*eb90*/  S2R R6, SR_TID.X ;  /* 0x0000000000067919 */ /* 0x000ee40000002100 */
[----:B---3--:R-:W-:-:S13]  /*eba0*/  LOP3.LUT P0, RZ, R6, 0x7f, RZ, 0xc0, !PT ;  /* 0x0000007f06ff7812 */ /* 0x008fda000780c0ff */
[----:B------:R-:W-:Y:S05]  /*ebb0*/  @P0 BRA `(.L_x_1017) ;  /* 0x000000e000000947 */ /* 0x000fea0003800000 */
[----:B--2---:R-:W2:Y:S01]  /*ebc0*/  S2R R4, SR_LANEID ;  /* 0x0000000000047919 */ /* 0x004ea20000000000 */
[----:B------:R-:W-:Y:S01]  /*ebd0*/  VOTEU.ANY UR4, UPT, PT ;  /* 0x0000000000047886 */ /* 0x000fe200038e0100 */
[----:B------:R-:W-:Y:S01]  /*ebe0*/  IMAD.MOV.U32 R5, RZ, RZ, c[0x0][0x584] ;  /* 0x00016100ff057624 */ /* 0x000fe200078e00ff */
[----:B------:R-:W2:Y:S08]  /*ebf0*/  FLO.U32 R3, UR4 ;  /* 0x0000000400037d00 */ /* 0x000eb000080e0000 */
[----:B------:R-:W3:Y:S01]  /*ec00*/  POPC R2, UR4 ;  /* 0x0000000400027d09 */ /* 0x000ee20008000000 */
[----:B--2---:R-:W-:Y:S01]  /*ec10*/  ISETP.EQ.U32.AND P0, PT, R3, R4, PT ;  /* 0x000000040300720c */ /* 0x004fe20003f02070 */
[----:B------:R-:W-:-:S12]  /*ec20*/  IMAD.MOV.U32 R4, RZ, RZ, c[0x0][0x580] ;  /* 0x00016000ff047624 */ /* 0x000fd800078e00ff */
[----:B---3--:R2:W3:Y:S04]  /*ec30*/  @P0 ATOMG.E.ADD.STRONG.GPU PT, R2, [R4.64], R2 ;  /* 0x00000002040209a8 */ /* 0x0084e800081ee1c6 */
[----:B--2---:R-:W2:Y:S04]  /*ec40*/  S2R R4, SR_LTMASK ;  /* 0x0000000000047919 */ /* 0x004ea80000003900 */
[----:B---3--:R2:W3:Y:S02]  /*ec50*/  SHFL.IDX PT, R3, R2, R3, 0x1f ;  /* 0x00001f0302037589 */ /* 0x0084e400000e0000 */
[----:B--2---:R-:W-:-:S06]  /*ec60*/  LOP3.LUT R2, R4, UR4, RZ, 0xc0, !PT ;  /* 0x0000000404027c12 */ /* 0x004fcc000f8ec0ff */
[----:B------:R-:W3:Y:S02]  /*ec70*/  POPC R2, R2 ;  /* 0x0000000200027309 */ /* 0x000ee40000000000 */
[----:B---3-5:R-:W-:-:S05]  /*ec80*/  IADD3 R7, R3, c[0x0][0xc], R2 ;  /* 0x0000030003077a10 */ /* 0x028fca0007ffe002 */
[----:B------:R2:W-:Y:S02]  /*ec90*/  STL [R1+0x58], R7 ;  /* 0x0000580701007387 */ /* 0x0005e40000100800 */
.L_x_1017:
[----:B--2---:R-:W-:Y:S05]  /*eca0*/  BSYNC B0 ;  /* 0x0000000000007941 */ /* 0x004fea0003800000 */
.L_x_1016:
[----:B------:R-:W-:Y:S01]  /*ecb0*/  PRMT R0, R0, 0x9910, RZ ;  /* 0x0000991000007816 */ /* 0x000fe200000000ff */
[----:B------:R-:W-:Y:S01]  /*ecc0*/  BSSY B1, `(.L_x_1018) ;  /* 0x000018d000017945 */ /* 0x000fe20003800000 */
[----:B-----5:R-:W-:Y:S02]  /*ecd0*/  IMAD.MOV.U32 R36, RZ, RZ, R7 ;  /* 0x000000ffff247224 */ /* 0x020fe400078e0007 */
[----:B------:R-:W-:-:S13]  /*ece0*/  ISETP.NE.AND P0, PT, R0, RZ, PT ;  /* 0x000000ff0000720c */ /* 0x000fda0003f05270 */
[----:B------:R-:W-:Y:S05]  /*ecf0*/  @!P0 BRA `(.L_x_1019) ;  /* 0x000015d000008947 */ /* 0x000fea0003800000 */
[----:B------:R-:W-:Y:S01]  /*ed00*/  WARPSYNC 0xffffffff ;  /* 0xffffffff00007948 */ /* 0x000fe20003800000 */
[----:B------:R-:W-:Y:S06]  /*ed10*/  BAR.SYNC.DEFER_BLOCKING 0x1, 0x80 ;  /* 0x0042000000007b1d */ /* 0x000fec0000010000 */
[----:B------:R-:W-:Y:S05]  /*ed20*/  BRA.CONV ~URZ, `(.L_x_1020) ;  /* 0x000000737f007947 */ /* 0x000fea000b800000 */
[----:B------:R-:W-:Y:S01]  /*ed30*/  SHF.R.S32.HI R7, RZ, 0x1f, R6 ;  /* 0x0000001fff077819 */ /* 0x000fe20000011406 */
[----:B------:R-:W-:Y:S01]  /*ed40*/  IMAD.MOV.U32 R3, RZ, RZ, 0x1f ;  /* 0x0000001fff037424 */ /* 0x000fe200078e00ff */
[----:B------:R-:W-:Y:S02]  /*ed50*/  MOV R2, 0xeda0 ;  /* 0x0000eda000027802 */ /* 0x000fe40000000f00 */
[----:B------:R-:W-:Y:S01]  /*ed60*/  LEA.HI R7, R7, R6, RZ, 0x7 ;  /* 0x0000000607077211 */ /* 0x000fe200078f38ff */
[----:B------:R-:W-:-:S03]  /*ed70*/  IMAD.MOV.U32 R6, RZ, RZ, RZ ;  /* 0x000000ffff067224 */ /* 0x000fc600078e00ff */
[----:B------:R-:W-:Y:S02]  /*ed80*/  SHF.R.S32.HI R7, RZ, 0x7, R7 ;  /* 0x00000007ff077819 */ /* 0x000fe40000011407 */
[----:B-1----:R-:W-:Y:S05]  /*ed90*/  CALL.REL.NOINC `($__internal_17_$__cuda_sm70_shflsync_idx_p) ;  /* 0x0000203000007944 */ /* 0x002fea0003c00000 */
.L_x_1020:
[----:B------:R-:W2:Y:S04]  /*eda0*/  LDL R8, [R1+0x64] ;  /* 0x0000640001087983 */ /* 0x000ea80000100800 */
[----:B------:R-:W3:Y:S04]  /*edb0*/  LDL.LU R5, [R1+0x40] ;  /* 0x0000400001057983 */ /* 0x000ee80000300800 */
[----:B-1----:R-:W4:Y:S04]  /*edc0*/  LDL.LU R11, [R1+0x44] ;  /* 0x00004400010b7983 */ /* 0x002f280000300800 */
[----:B------:R-:W5:Y:S04]  /*edd0*/  LDL.LU R17, [R1+0x50] ;  /* 0x0000500001117983 */ /* 0x000f680000300800 */
[----:B------:R-:W2:Y:S01]  /*ede0*/  LDL.LU R16, [R1+0x54] ;  /* 0x0000540001107983 */ /* 0x000ea20000300800 */
[----:B------:R-:W-:-:S03]  /*edf0*/  IMAD.MOV.U32 R3, RZ, RZ, 0x1 ;  /* 0x00000001ff037424 */ /* 0x000fc600078e00ff */
[----:B------:R-:W5:Y:S02]  /*ee00*/  LDL R15, [R1+0x6c] ;  /* 0x00006c00010f7983 */ /* 0x000f640000100800 */
[----:B------:R-:W-:Y:S02]  /*ee10*/  ISETP.NE.AND P1, PT, R3, c[0x0][0x4e8], PT ;  /* 0x00013a0003007a0c */ /* 0x000fe40003f25270 */
[----:B------:R-:W5:Y:S01]  /*ee20*/  LDL R37, [R1+0x3c] ;  /* 0x00003c0001257983 */ /* 0x000f620000100800 */
[----:B------:R-:W-:Y:S02]  /*ee30*/  ULDC UR5, c[0x0][0x4e8] ;  /* 0x00013a0000057ab9 */ /* 0x000fe40000000800 */
[----:B------:R-:W-:Y:S02]  /*ee40*/  ULDC UR4, c[0x0][0x388] ;  /* 0x0000e20000047ab9 */ /* 0x000fe40000000800 */
[----:B------:R-:W-:Y:S01]  /*ee50*/  UIMAD UR4, UR5, UR4, URZ ;  /* 0x00000004050472a4 */ /* 0x000fe2000f8e023f */
[----:B------:R-:W-:Y:S01]  /*ee60*/  BSSY B0, `(.L_x_1021) ;  /* 0x00000a7000007945 */ /* 0x000fe20003800000 */
[----:B---3--:R-:W-:Y:S01]  /*ee70*/  SHF.R.S32.HI R0, RZ, 0x1f, R5 ;  /* 0x0000001fff007819 */ /* 0x008fe20000011405 */
[----:B------:R-:W-:-:S04]  /*ee80*/  IMAD.WIDE.U32 R6, R5, c[0x0][0x4d0], RZ ;  /* 0x0001340005067a25 */ /* 0x000fc800078e00ff */
[C---:B------:R-:W-:Y:S02]  /*ee90*/  IMAD R2, R0.reuse, c[0x0][0x4d0], RZ ;  /* 0x0001340000027a24 */ /* 0x040fe400078e02ff */
[----:B------:R-:W-:Y:S02]  /*eea0*/  IMAD R4, R0, c[0x0][0x438], RZ ;  /* 0x00010e0000047a24 */ /* 0x000fe400078e02ff */
[----:B------:R-:W-:Y:S01]  /*eeb0*/  IMAD R3, R5, c[0x0][0x4d4], R2 ;  /* 0x0001350005037a24 */ /* 0x000fe200078e0202 */
[----:B----4-:R-:W-:Y:S01]  /*eec0*/  SHF.R.S32.HI R2, RZ, 0x1f, R11 ;  /* 0x0000001fff027819 */ /* 0x010fe2000001140b */
[----:B--2---:R-:W-:Y:S02]  /*eed0*/  IMAD.IADD R0, R8, 0x1, R16 ;  /* 0x0000000108007824 */ /* 0x004fe400078e0210 */
[----:B------:R-:W-:Y:S02]  /*eee0*/  IMAD.IADD R7, R7, 0x1, R3 ;  /* 0x0000000107077824 */ /* 0x000fe400078e0203 */
[----:B------:R-:W-:-:S02]  /*eef0*/  IMAD R9, R2, c[0x0][0x4d8], RZ ;  /* 0x0001360002097a24 */ /* 0x000fc400078e02ff */
[----:B------:R-:W-:-:S04]  /*ef00*/  IMAD.WIDE.U32 R6, R11, c[0x0][0x4d8], R6 ;  /* 0x000136000b067a25 */ /* 0x000fc800078e0006 */
[----:B------:R-:W-:Y:S02]  /*ef10*/  IMAD R9, R11, c[0x0][0x4dc], R9 ;  /* 0x000137000b097a24 */ /* 0x000fe400078e0209 */
[----:B------:R-:W-:Y:S02]  /*ef20*/  IMAD R8, R5, c[0x0][0x43c], R4 ;  /* 0x00010f0005087a24 */ /* 0x000fe400078e0204 */
[----:B------:R-:W-:-:S04]  /*ef30*/  @P1 IMAD.HI.U32 R10, R0, c[0x0][0x4ec], RZ ;  /* 0x00013b00000a1a27 */ /* 0x000fc800078e00ff */
[----:B------:R-:W-:Y:S01]  /*ef40*/  IMAD.IADD R7, R7, 0x1, R9 ;  /* 0x0000000107077824 */ /* 0x000fe200078e0209 */
[----:B-----5:R-:W-:Y:S01]  /*ef50*/  SHF.R.S32.HI R9, RZ, 0x1f, R17 ;  /* 0x0000001fff097819 */ /* 0x020fe20000011411 */
[----:B------:R-:W-:-:S04]  /*ef60*/  IMAD.WIDE.U32 R4, R5, c[0x0][0x438], RZ ;  /* 0x00010e0005047a25 */ /* 0x000fc800078e00ff */
[----:B------:R-:W-:Y:S01]  /*ef70*/  IMAD.MOV.U32 R3, RZ, RZ, R0 ;  /* 0x000000ffff037224 */ /* 0x000fe200078e0000 */
[----:B------:R-:W-:Y:S01]  /*ef80*/  @P1 SHF.R.U32.HI R3, RZ, c[0x0][0x4f0], R10 ;  /* 0x00013c00ff031a19 */ /* 0x000fe2000001160a */
[----:B------:R-:W-:Y:S02]  /*ef90*/  IMAD.IADD R5, R5, 0x1, R8 ;  /* 0x0000000105057824 */ /* 0x000fe400078e0208 */
[----:B------:R-:W-:Y:S02]  /*efa0*/  IMAD R2, R2, c[0x0][0x440], RZ ;  /* 0x0001100002027a24 */ /* 0x000fe400078e02ff */
[----:B------:R-:W-:Y:S02]  /*efb0*/  IMAD R10, R9, c[0x0][0x4e0], RZ ;  /* 0x00013800090a7a24 */ /* 0x000fe400078e02ff */
[C---:B------:R-:W-:Y:S02]  /*efc0*/  IMAD R14, R11.reuse, c[0x0][0x444], R2 ;  /* 0x000111000b0e7a24 */ /* 0x040fe400078e0202 */
[----:B------:R-:W-:-:S04]  /*efd0*/  IMAD.WIDE.U32 R4, R11, c[0x0][0x440], R4 ;  /* 0x000110000b047a25 */ /* 0x000fc800078e0004 */
[----:B------:R-:W-:-:S04]  /*efe0*/  IMAD.WIDE.U32 R6, R17, c[0x0][0x4e0], R6 ;  /* 0x0001380011067a25 */ /* 0x000fc800078e0006 */
[----:B------:R-:W-:Y:S02]  /*eff0*/  IMAD R11, R17, c[0x0][0x4e4], R10 ;  /* 0x00013900110b7a24 */ /* 0x000fe400078e020a */
[----:B------:R-:W-:Y:S01]  /*f000*/  @P1 IMAD.HI.U32 R10, R0, c[0x0][0x4ec], RZ ;  /* 0x00013b00000a1a27 */ /* 0x000fe200078e00ff */
[----:B------:R-:W-:Y:S02]  /*f010*/  SHF.R.S32.HI R12, RZ, 0x1f, R3 ;  /* 0x0000001fff0c7819 */ /* 0x000fe40000011403 */
[----:B------:R-:W-:Y:S01]  /*f020*/  IADD3 R6, P0, R3, R6, RZ ;  /* 0x0000000603067210 */ /* 0x000fe20007f1e0ff */
[----:B------:R-:W-:Y:S01]  /*f030*/  IMAD.MOV.U32 R2, RZ, RZ, R0 ;  /* 0x000000ffff027224 */ /* 0x000fe200078e0000 */
[----:B------:R-:W-:Y:S01]  /*f040*/  @P1 SHF.R.U32.HI R2, RZ, c[0x0][0x4f0], R10 ;  /* 0x00013c00ff021a19 */ /* 0x000fe2000001160a */
[----:B------:R-:W-:Y:S01]  /*f050*/  IMAD.IADD R5, R5, 0x1, R14 ;  /* 0x0000000105057824 */ /* 0x000fe200078e020e */
[----:B------:R-:W-:Y:S01]  /*f060*/  IADD3.X R7, R12, R7, R11, P0, !PT ;  /* 0x000000070c077210 */ /* 0x000fe200007fe40b */
[----:B------:R-:W-:-:S02]  /*f070*/  IMAD.MOV R8, RZ, RZ, -R3 ;  /* 0x000000ffff087224 */ /* 0x000fc400078e0a03 */
[----:B------:R-:W-:Y:S01]  /*f080*/  IMAD.WIDE.U32 R10, R17, c[0x0][0x448], R4 ;  /* 0x00011200110a7a25 */ /* 0x000fe200078e0004 */
[----:B------:R-:W-:-:S03]  /*f090*/  SHF.R.S32.HI R5, RZ, 0x1f, R2 ;  /* 0x0000001fff057819 */ /* 0x000fc60000011402 */
[----:B------:R-:W-:Y:S02]  /*f0a0*/  IMAD.MOV R14, RZ, RZ, -R2 ;  /* 0x000000ffff0e7224 */ /* 0x000fe400078e0a02 */
[--C-:B------:R-:W-:Y:S02]  /*f0b0*/  IMAD R8, R8, c[0x0][0x4e8], R0.reuse ;  /* 0x00013a0008087a24 */ /* 0x100fe400078e0200 */
[----:B------:R-:W-:Y:S02]  /*f0c0*/  IMAD R9, R9, c[0x0][0x448], RZ ;  /* 0x0001120009097a24 */ /* 0x000fe400078e02ff */
[----:B------:R-:W-:Y:S02]  /*f0d0*/  IMAD R14, R14, c[0x0][0x4e8], R0 ;  /* 0x00013a000e0e7a24 */ /* 0x000fe400078e0200 */
[----:B------:R-:W-:Y:S02]  /*f0e0*/  IMAD R0, R5, c[0x0][0x430], RZ ;  /* 0x00010c0005007a24 */ /* 0x000fe400078e02ff */
[----:B------:R-:W-:-:S02]  /*f0f0*/  IMAD R9, R17, c[0x0][0x44c], R9 ;  /* 0x0001130011097a24 */ /* 0x000fc400078e0209 */
[----:B------:R-:W-:Y:S02]  /*f100*/  IMAD R17, R2, c[0x0][0x434], R0 ;  /* 0x00010d0002117a24 */ /* 0x000fe400078e0200 */
[----:B------:R-:W-:Y:S02]  /*f110*/  IMAD.IADD R0, R15, 0x1, R16 ;  /* 0x000000010f007824 */ /* 0x000fe400078e0210 */
[----:B------:R-:W1:Y:S01]  /*f120*/  S2R R16, SR_TID.X ;  /* 0x0000000000107919 */ /* 0x000e620000002100 */
[----:B------:R-:W-:Y:S01]  /*f130*/  SHF.R.S32.HI R13, RZ, 0x1f, R8 ;  /* 0x0000001fff0d7819 */ /* 0x000fe20000011408 */
[----:B------:R-:W-:-:S04]  /*f140*/  IMAD.WIDE.U32 R6, R8, c[0x0][0x4c8], R6 ;  /* 0x0001320008067a25 */ /* 0x000fc800078e0006 */
[----:B------:R-:W-:-:S04]  /*f150*/  IMAD R3, R13, c[0x0][0x4c8], RZ ;  /* 0x000132000d037a24 */ /* 0x000fc800078e02ff */
[----:B------:R-:W-:Y:S01]  /*f160*/  IMAD R3, R8, c[0x0][0x4cc], R3 ;  /* 0x0001330008037a24 */ /* 0x000fe200078e0203 */
[----:B------:R-:W-:-:S03]  /*f170*/  LEA R4, P0, R6, c[0x0][0x4a8], 0x2 ;  /* 0x00012a0006047a11 */ /* 0x000fc600078010ff */
[----:B------:R-:W-:Y:S01]  /*f180*/  IMAD.IADD R3, R7, 0x1, R3 ;  /* 0x0000000107037824 */ /* 0x000fe200078e0203 */
[----:B-1----:R-:W-:-:S04]  /*f190*/  SHF.R.S32.HI R15, RZ, 0x1f, R16 ;  /* 0x0000001fff0f7819 */ /* 0x002fc80000011410 */
[----:B------:R-:W-:Y:S02]  /*f1a0*/  LEA.HI.X R3, R6, c[0x0][0x4ac], R3, 0x2, P0 ;  /* 0x00012b0006037a11 */ /* 0x000fe400000f1403 */
[----:B------:R-:W-:Y:S01]  /*f1b0*/  LEA.HI R15, R15, R16, RZ, 0x5 ;  /* 0x000000100f0f7211 */ /* 0x000fe200078f28ff */
[----:B------:R-:W-:-:S03]  /*f1c0*/  IMAD.IADD R9, R11, 0x1, R9 ;  /* 0x000000010b097824 */ /* 0x000fc600078e0209 */
[----:B------:R-:W-:Y:S01]  /*f1d0*/  LOP3.LUT R15, R15, 0xffffffe0, RZ, 0xc0, !PT ;  /* 0xffffffe00f0f7812 */ /* 0x000fe200078ec0ff */
[----:B------:R-:W-:Y:S01]  /*f1e0*/  IMAD.MOV.U32 R8, RZ, RZ, R10 ;  /* 0x000000ffff087224 */ /* 0x000fe200078e000a */
[----:B------:R-:W-:Y:S04]  /*f1f0*/  SHFL.IDX PT, R12, R4, RZ, 0x1c1f ;  /* 0x001c1fff040c7589 */ /* 0x000fe800000e0000 */
[----:B------:R-:W1:Y:S01]  /*f200*/  SHFL.IDX PT, R13, R3, RZ, 0x1c1f ;  /* 0x001c1fff030d7589 */ /* 0x000e6200000e0000 */
[----:B------:R-:W-:-:S03]  /*f210*/  IMAD.IADD R15, R16, 0x1, -R15 ;  /* 0x00000001100f7824 */ /* 0x000fc600078e0a0f */
[----:B------:R-:W-:Y:S04]  /*f220*/  SHFL.IDX PT, R10, R4, 0x1, 0x1c1f ;  /* 0x003c1f00040a7f89 */ /* 0x000fe800000e0000 */
[----:B------:R-:W2:Y:S01]  /*f230*/  SHFL.IDX PT, R11, R3, 0x1, 0x1c1f ;  /* 0x003c1f00030b7f89 */ /* 0x000ea200000e0000 */
[----:B------:R-:W-:Y:S01]  /*f240*/  IMAD.WIDE.U32 R8, R2, c[0x0][0x430], R8 ;  /* 0x00010c0002087a25 */ /* 0x000fe200078e0008 */
[----:B------:R-:W-:Y:S02]  /*f250*/  LOP3.LUT P5, RZ, R15, 0x3, RZ, 0xc0, !PT ;  /* 0x000000030fff7812 */ /* 0x000fe400078ac0ff */
[C---:B------:R-:W-:Y:S01]  /*f260*/  IADD3 R2, R0.reuse, 0x8, RZ ;  /* 0x0000000800027810 */ /* 0x040fe20007ffe0ff */
[----:B------:R-:W-:Y:S01]  /*f270*/  SHFL.IDX PT, R6, R4, 0x2, 0x1c1f ;  /* 0x005c1f0004067f89 */ /* 0x000fe200000e0000 */
[----:B------:R-:W-:-:S03]  /*f280*/  ISETP.GE.OR P1, PT, R0, UR4, P5 ;  /* 0x0000000400007c0c */ /* 0x000fc6000af26670 */
[----:B------:R-:W3:Y:S01]  /*f290*/  SHFL.IDX PT, R7, R3, 0x2, 0x1c1f ;  /* 0x005c1f0003077f89 */ /* 0x000ee200000e0000 */
[----:B------:R-:W-:-:S03]  /*f2a0*/  SHF.R.S32.HI R16, RZ, 0x1f, R14 ;  /* 0x0000001fff107819 */ /* 0x000fc6000001140e */
[----:B------:R-:W-:Y:S01]  /*f2b0*/  SHFL.IDX PT, R4, R4, 0x3, 0x1c1f ;  /* 0x007c1f0004047f89 */ /* 0x000fe200000e0000 */
[----:B------:R-:W-:-:S03]  /*f2c0*/  ISETP.GE.OR P4, PT, R2, UR4, P5 ;  /* 0x0000000402007c0c */ /* 0x000fc6000af86670 */
[----:B------:R4:W5:Y:S01]  /*f2d0*/  SHFL.IDX PT, R5, R3, 0x3, 0x1c1f ;  /* 0x007c1f0003057f89 */ /* 0x00096200000e0000 */
[C---:B------:R-:W-:Y:S02]  /*f2e0*/  IADD3 R15, R0.reuse, 0x40, RZ ;  /* 0x00000040000f7810 */ /* 0x040fe40007ffe0ff */
[----:B------:R-:W-:Y:S02]  /*f2f0*/  ISETP.GE.AND P3, PT, R0, UR4, PT ;  /* 0x0000000400007c0c */ /* 0x000fe4000bf66270 */
[----:B------:R-:W-:Y:S01]  /*f300*/  ISETP.GE.AND P2, PT, R2, UR4, PT ;  /* 0x0000000402007c0c */ /* 0x000fe2000bf46270 */
[----:B------:R-:W-:Y:S01]  /*f310*/  IMAD.MOV.U32 R2, RZ, RZ, R8 ;  /* 0x000000ffff027224 */ /* 0x000fe200078e0008 */
[----:B------:R-:W-:Y:S02]  /*f320*/  IADD3 R0, R0, 0x48, RZ ;  /* 0x0000004800007810 */ /* 0x000fe40007ffe0ff */
[----:B------:R-:W-:Y:S02]  /*f330*/  ISETP.GE.OR P0, PT, R15, UR4, P5 ;  /* 0x000000040f007c0c */ /* 0x000fe4000af06670 */
[----:B------:R-:W-:Y:S01]  /*f340*/  ISETP.GE.OR P5, PT, R0, UR4, P5 ;  /* 0x0000000400007c0c */ /* 0x000fe2000afa6670 */
[----:B-1----:R1:W-:Y:S01]  /*f350*/  @!P1 ST.E [R12.64], R19 ;  /* 0x000000130c009985 */ /* 0x0023e2000c101906 */
[----:B----4-:R-:W-:-:S02]  /*f360*/  IMAD.IADD R3, R9, 0x1, R17 ;  /* 0x0000000109037824 */ /* 0x010fc400078e0211 */
[----:B------:R-:W-:Y:S02]  /*f370*/  IMAD R9, R16, c[0x0][0x428], RZ ;  /* 0x00010a0010097a24 */ /* 0x000fe400078e02ff */
[----:B------:R-:W-:-:S04]  /*f380*/  IMAD.WIDE.U32 R2, R14, c[0x0][0x428], R2 ;  /* 0x00010a000e027a25 */ /* 0x000fc800078e0002 */
[----:B------:R-:W-:Y:S01]  /*f390*/  IMAD R8, R14, c[0x0][0x42c], R9 ;  /* 0x00010b000e087a24 */ /* 0x000fe200078e0209 */
[----:B--2---:R2:W-:Y:S01]  /*f3a0*/  @!P4 ST.E [R10.64], R20 ;  /* 0x000000140a00c985 */ /* 0x0045e2000c101906 */
[C---:B------:R-:W-:Y:S02]  /*f3b0*/  LEA R26, P4, R2.reuse, c[0x0][0x400], 0x2 ;  /* 0x00010000021a7a11 */ /* 0x040fe400078810ff */
[----:B------:R-:W-:Y:S01]  /*f3c0*/  IMAD.IADD R3, R3, 0x1, R8 ;  /* 0x0000000103037824 */ /* 0x000fe200078e0208 */
[----:B---3--:R3:W-:Y:S04]  /*f3d0*/  @!P0 ST.E [R6.64], R21 ;  /* 0x0000001506008985 */ /* 0x0087e8000c101906 */
[----:B------:R-:W-:Y:S01]  /*f3e0*/  LEA.HI.X R22, R2, c[0x0][0x404], R3, 0x2, P4 ;  /* 0x0001010002167a11 */ /* 0x000fe200020f1403 */
[----:B-----5:R4:W-:Y:S01]  /*f3f0*/  @!P5 ST.E [R4.64], R18 ;  /* 0x000000120400d985 */ /* 0x0209e2000c101906 */
[----:B------:R-:W-:-:S02]  /*f400*/  ISETP.GE.AND P0, PT, R0, UR4, PT ;  /* 0x0000000400007c0c */ /* 0x000fc4000bf06270 */
[C---:B-1----:R-:W-:Y:S01]  /*f410*/  IADD3 R13, R37.reuse, 0x8, RZ ;  /* 0x00000008250d7810 */ /* 0x042fe20007ffe0ff */
[----:B------:R1:W1:Y:S01]  /*f420*/  SHFL.IDX PT, R0, R26, RZ, 0x1c1f ;  /* 0x001c1fff1a007589 */ /* 0x00026200000e0000 */
[C---:B------:R-:W-:Y:S02]  /*f430*/  IADD3 R12, R37.reuse, 0x10, RZ ;  /* 0x00000010250c7810 */ /* 0x040fe40007ffe0ff */
[C---:B------:R-:W-:Y:S01]  /*f440*/  IADD3 R9, R37.reuse, 0x28, RZ ;  /* 0x0000002825097810 */ /* 0x040fe20007ffe0ff */
[----:B------:R1:W1:Y:S01]  /*f450*/  SHFL.IDX PT, R2, R22, RZ, 0x1c1f ;  /* 0x001c1fff16027589 */ /* 0x00026200000e0000 */
[C---:B------:R-:W-:Y:S02]  /*f460*/  IADD3 R8, R37.reuse, 0x30, RZ ;  /* 0x0000003025087810 */ /* 0x040fe40007ffe0ff */
[----:B------:R-:W-:Y:S02]  /*f470*/  IADD3 R3, R37, 0x40, RZ ;  /* 0x0000004025037810 */ /* 0x000fe40007ffe0ff */
[----:B------:R-:W-:-:S02]  /*f480*/  ISETP.GE.AND P1, PT, R15, UR4, PT ;  /* 0x000000040f007c0c */ /* 0x000fc4000bf26270 */
[C---:B--2---:R-:W-:Y:S02]  /*f490*/  IADD3 R11, R37.reuse, 0x18, RZ ;  /* 0x00000018250b7810 */ /* 0x044fe40007ffe0ff */
[C---:B------:R-:W-:Y:S02]  /*f4a0*/  IADD3 R10, R37.reuse, 0x20, RZ ;  /* 0x00000020250a7810 */ /* 0x040fe40007ffe0ff */
[C---:B---3--:R-:W-:Y:S02]  /*f4b0*/  IADD3 R7, R37.reuse, 0x38, RZ ;  /* 0x0000003825077810 */ /* 0x048fe40007ffe0ff */
[C---:B------:R-:W-:Y:S02]  /*f4c0*/  IADD3 R6, R37.reuse, 0x48, RZ ;  /* 0x0000004825067810 */ /* 0x040fe40007ffe0ff */
[C---:B----4-:R-:W-:Y:S02]  /*f4d0*/  IADD3 R5, R37.reuse, 0x50, RZ ;  /* 0x0000005025057810 */ /* 0x050fe40007ffe0ff */
        /* <DEDUP_REMOVED lines=11> */
[----:B------:R-:W-:Y:S02]  /*f590*/  SHF.R.S32.HI R34, RZ, 0x1f, R5 ;  /* 0x0000001fff227819 */ /* 0x000fe40000011405 */
[----:B------:R-:W-:Y:S01]  /*f5a0*/  SHF.R.S32.HI R35, RZ, 0x1f, R4 ;  /* 0x0000001fff237819 */ /* 0x000fe20000011404 */
[----:B------:R-:W-:Y:S05]  /*f5b0*/  @P3 BRA `(.L_x_1022) ;  /* 0x0000031000003947 */ /* 0x000fea0003800000 */
[----:B-1----:R-:W-:Y:S02]  /*f5c0*/  ISETP.GE.AND P4, PT, R37, c[0x0][0x3c8], PT ;  /* 0x0000f20025007a0c */ /* 0x002fe40003f86270 */
[----:B------:R-:W-:-:S02]  /*f5d0*/  ISETP.GE.AND P3, PT, R13, c[0x0][0x3c8], PT ;  /* 0x0000f2000d007a0c */ /* 0x000fc40003f66270 */
[----:B------:R-:W-:-:S09]  /*f5e0*/  ISETP.GE.AND P6, PT, R6, c[0x0][0x3c8], PT ;  /* 0x0000f20006007a0c */ /* 0x000fd20003fc6270 */
[----:B------:R-:W-:-:S04]  /*f5f0*/  @!P4 LEA R14, P5, R37, R0, 0x2 ;  /* 0x00000000250ec211 */ /* 0x000fc800078a10ff */
[----:B------:R-:W-:Y:S02]  /*f600*/  @!P4 LEA.HI.X R15, R37, R2, R24, 0x2, P5 ;  /* 0x00000002250fc211 */ /* 0x000fe400028f1418 */
[----:B------:R-:W-:-:S03]  /*f610*/  ISETP.GE.AND P5, PT, R12, c[0x0][0x3c8], PT ;  /* 0x0000f2000c007a0c */ /* 0x000fc60003fa6270 */
[----:B------:R1:W-:Y:S02]  /*f620*/  @!P4 ST.E.64 [R14.64], R112 ;  /* 0x000000700e00c985 */ /* 0x0003e4000c101b06 */
[----:B-1----:R-:W-:-:S04]  /*f630*/  @!P3 LEA R14, P4, R13, R0, 0x2 ;  /* 0x000000000d0eb211 */ /* 0x002fc800078810ff */
        /* <DEDUP_REMOVED lines=26> */
[----:B------:R1:W-:Y:S01]  /*f7e0*/  @!P3 ST.E.64 [R14.64], R172 ;  /* 0x000000ac0e00b985 */ /* 0x0003e2000c101b06 */
[----:B------:R-:W-:-:S04]  /*f7f0*/  @!P5 LEA R20, P3, R3, R0, 0x2 ;  /* 0x000000000314d211 */ /* 0x000fc800078610ff */
[----:B------:R-:W-:Y:S02]  /*f800*/  @!P5 LEA.HI.X R21, R3, R2, R32, 0x2, P3 ;  /* 0x000000020315d211 */ /* 0x000fe400018f1420 */
[----:B------:R-:W-:Y:S02]  /*f810*/  ISETP.GE.AND P5, PT, R5, c[0x0][0x3c8], PT ;  /* 0x0000f20005007a0c */ /* 0x000fe40003fa6270 */
[----:B------:R-:W-:-:S04]  /*f820*/  @!P6 LEA R18, P3, R6, R0, 0x2 ;  /* 0x000000000612e211 */ /* 0x000fc800078610ff */
[----:B------:R-:W-:-:S07]  /*f830*/  @!P6 LEA.HI.X R19, R6, R2, R33, 0x2, P3 ;  /* 0x000000020613e211 */ /* 0x000fce00018f1421 */
[----:B------:R-:W-:-:S04]  /*f840*/  @!P5 LEA R16, P3, R5, R0, 0x2 ;  /* 0x000000000510d211 */ /* 0x000fc800078610ff */
[----:B------:R-:W-:Y:S02]  /*f850*/  @!P5 LEA.HI.X R17, R5, R2, R34, 0x2, P3 ;  /* 0x000000020511d211 */ /* 0x000fe400018f1422 */
[----:B-1----:R-:W-:-:S04]  /*f860*/  @!P4 LEA R14, P3, R4, R0, 0x2 ;  /* 0x00000000040ec211 */ /* 0x002fc800078610ff */
[----:B------:R-:W-:Y:S02]  /*f870*/  @!P4 LEA.HI.X R15, R4, R2, R35, 0x2, P3 ;  /* 0x00000002040fc211 */ /* 0x000fe400018f1423 */
[----:B------:R-:W-:-:S13]  /*f880*/  ISETP.GE.AND P3, PT, R3, c[0x0][0x3c8], PT ;  /* 0x0000f20003007a0c */ /* 0x000fda0003f66270 */
[----:B------:R1:W-:Y:S04]  /*f890*/  @!P3 ST.E.64 [R20.64], R68 ;  /* 0x000000441400b985 */ /* 0x0003e8000c101b06 */
[----:B------:R1:W-:Y:S04]  /*f8a0*/  @!P6 ST.E.64 [R18.64], R80 ;  /* 0x000000501200e985 */ /* 0x0003e8000c101b06 */
[----:B------:R1:W-:Y:S04]  /*f8b0*/  @!P5 ST.E.64 [R16.64], R84 ;  /* 0x000000541000d985 */ /* 0x0003e8000c101b06 */
[----:B------:R1:W-:Y:S02]  /*f8c0*/  @!P4 ST.E.64 [R14.64], R96 ;  /* 0x000000600e00c985 */ /* 0x0003e4000c101b06 */
.L_x_1022:
[----:B-1----:R-:W-:Y:S05]  /*f8d0*/  BSYNC B0 ;  /* 0x0000000000007941 */ /* 0x002fea0003800000 */
.L_x_1021:
[----:B------:R1:W2:Y:S01]  /*f8e0*/  SHFL.IDX PT, R2, R22, 0x1, 0x1c1f ;  /* 0x003c1f0016027f89 */ /* 0x0002a200000e0000 */
[----:B------:R-:W-:Y:S03]  /*f8f0*/  BSSY B0, `(.L_x_1023) ;  /* 0x0000033000007945 */ /* 0x000fe60003800000 */
[----:B------:R1:W3:Y:S01]  /*f900*/  SHFL.IDX PT, R0, R26, 0x1, 0x1c1f ;  /* 0x003c1f001a007f89 */ /* 0x0002e200000e0000 */
[----:B------:R-:W-:Y:S05]  /*f910*/  @P2 BRA `(.L_x_1024) ;  /* 0x0000030000002947 */ /* 0x000fea0003800000 */
[----:B------:R-:W-:Y:S02]  /*f920*/  ISETP.GE.AND P2, PT, R37, c[0x0][0x3c8], PT ;  /* 0x0000f20025007a0c */ /* 0x000fe40003f46270 */
[----:B------:R-:W-:-:S02]  /*f930*/  ISETP.GE.AND P3, PT, R13, c[0x0][0x3c8], PT ;  /* 0x0000f2000d007a0c */ /* 0x000fc40003f66270 */
[----:B------:R-:W-:-:S09]  /*f940*/  ISETP.GE.AND P5, PT, R12, c[0x0][0x3c8], PT ;  /* 0x0000f2000c007a0c */ /* 0x000fd20003fa6270 */
[----:B---3--:R-:W-:-:S04]  /*f950*/  @!P2 LEA R14, P4, R37, R0, 0x2 ;  /* 0x00000000250ea211 */ /* 0x008fc800078810ff */
[----:B--2---:R-:W-:Y:S02]  /*f960*/  @!P2 LEA.HI.X R15, R37, R2, R24, 0x2, P4 ;  /* 0x00000002250fa211 */ /* 0x004fe400020f1418 */
[----:B------:R-:W-:-:S03]  /*f970*/  @!P3 LEA R16, P4, R13, R0, 0x2 ;  /* 0x000000000d10b211 */ /* 0x000fc600078810ff */
[----:B------:R2:W-:Y:S01]  /*f980*/  @!P2 ST.E.64 [R14.64], R114 ;  /* 0x000000720e00a985 */ /* 0x0005e2000c101b06 */
[----:B------:R-:W-:Y:S02]  /*f990*/  @!P3 LEA.HI.X R17, R13, R2, R23, 0x2, P4 ;  /* 0x000000020d11b211 */ /* 0x000fe400020f1417 */
[----:B------:R-:W-:-:S03]  /*f9a0*/  ISETP.GE.AND P2, PT, R11, c[0x0][0x3c8], PT ;  /* 0x0000f2000b007a0c */ /* 0x000fc60003f46270 */
[----:B------:R3:W-:Y:S01]  /*f9b0*/  @!P3 ST.E.64 [R16.64], R126 ;  /* 0x0000007e1000b985 */ /* 0x0007e2000c101b06 */
[----:B------:R-:W-:Y:S02]  /*f9c0*/  ISETP.GE.AND P3, PT, R10, c[0x0][0x3c8], PT ;  /* 0x0000f2000a007a0c */ /* 0x000fe40003f66270 */
[----:B--2---:R-:W-:-:S04]  /*f9d0*/  @!P5 LEA R14, P4, R12, R0, 0x2 ;  /* 0x000000000c0ed211 */ /* 0x004fc800078810ff */
[----:B------:R-:W-:-:S03]  /*f9e0*/  @!P5 LEA.HI.X R15, R12, R2, R25, 0x2, P4 ;  /* 0x000000020c0fd211 */ /* 0x000fc600020f1419 */
[----:B---3--:R-:W-:Y:S02]  /*f9f0*/  @!P2 LEA R16, P4, R11, R0, 0x2 ;  /* 0x000000000b10a211 */ /* 0x008fe400078810ff */
[----:B------:R2:W-:Y:S01]  /*fa00*/  @!P5 ST.E.64 [R14.64], R130 ;  /* 0x000000820e00d985 */ /* 0x0005e2000c101b06 */
[----:B------:R-:W-:Y:S02]  /*fa10*/  ISETP.GE.AND P5, PT, R9, c[0x0][0x3c8], PT ;  /* 0x0000f20009007a0c */ /* 0x000fe40003fa6270 */
[----:B------:R-:W-:-:S05]  /*fa20*/  @!P2 LEA.HI.X R17, R11, R2, R27, 0x2, P4 ;  /* 0x000000020b11a211 */ /* 0x000fca00020f141b */
[----:B------:R3:W-:Y:S01]  /*fa30*/  @!P2 ST.E.64 [R16.64], R142 ;  /* 0x0000008e1000a985 */ /* 0x0007e2000c101b06 */
[----:B------:R-:W-:Y:S02]  /*fa40*/  ISETP.GE.AND P2, PT, R8, c[0x0][0x3c8], PT ;  /* 0x0000f20008007a0c */ /* 0x000fe40003f46270 */
[----:B--2---:R-:W-:-:S04]  /*fa50*/  @!P3 LEA R14, P4, R10, R0, 0x2 ;  /* 0x000000000a0eb211 */ /* 0x004fc800078810ff */
[----:B------:R-:W-:Y:S02]  /*fa60*/  @!P3 LEA.HI.X R15, R10, R2, R28, 0x2, P4 ;  /* 0x000000020a0fb211 */ /* 0x000fe400020f141c */
[----:B---3--:R-:W-:-:S03]  /*fa70*/  @!P5 LEA R16, P4, R9, R0, 0x2 ;  /* 0x000000000910d211 */ /* 0x008fc600078810ff */
        /* <DEDUP_REMOVED lines=9> */
[----:B------:R-:W-:Y:S02]  /*fb10*/  @!P3 LEA.HI.X R17, R7, R2, R30, 0x2, P4 ;  /* 0x000000020711b211 */ /* 0x000fe400020f141e */
[----:B------:R-:W-:-:S03]  /*fb20*/  ISETP.GE.AND P4, PT, R6, c[0x0][0x3c8], PT ;  /* 0x0000f20006007a0c */ /* 0x000fc60003f86270 */
[----:B------:R3:W-:Y:S01]  /*fb30*/  @!P3 ST.E.64 [R16.64], R174 ;  /* 0x000000ae1000b985 */ /* 0x0007e2000c101b06 */
[----:B------:R-:W-:Y:S02]  /*fb40*/  ISETP.GE.AND P3, PT, R5, c[0x0][0x3c8], PT ;  /* 0x0000f20005007a0c */ /* 0x000fe40003f66270 */
[----:B--2---:R-:W-:-:S04]  /*fb50*/  @!P5 LEA R14, P2, R3, R0, 0x2 ;  /* 0x00000000030ed211 */ /* 0x004fc800078410ff */
[----:B------:R-:W-:Y:S02]  /*fb60*/  @!P5 LEA.HI.X R15, R3, R2, R32, 0x2, P2 ;  /* 0x00000002030fd211 */ /* 0x000fe400010f1420 */
[----:B------:R-:W-:-:S03]  /*fb70*/  ISETP.GE.AND P2, PT, R4, c[0x0][0x3c8], PT ;  /* 0x0000f20004007a0c */ /* 0x000fc60003f46270 */
[----:B------:R2:W-:Y:S01]  /*fb80*/  @!P5 ST.E.64 [R14.64], R70 ;  /* 0x000000460e00d985 */ /* 0x0005e2000c101b06 */
[----:B------:R-:W-:-:S04]  /*fb90*/  @!P4 LEA R18, P5, R6, R0, 0x2 ;  /* 0x000000000612c211 */ /* 0x000fc800078a10ff */
[----:B------:R-:W-:Y:S02]  /*fba0*/  @!P4 LEA.HI.X R19, R6, R2, R33, 0x2, P5 ;  /* 0x000000020613c211 */ /* 0x000fe400028f1421 */
[----:B---3--:R-:W-:-:S03]  /*fbb0*/  @!P3 LEA R16, P5, R5, R0, 0x2 ;  /* 0x000000000510b211 */ /* 0x008fc600078a10ff */
[----:B------:R3:W-:Y:S01]  /*fbc0*/  @!P4 ST.E.64 [R18.64], R82 ;  /* 0x000000521200c985 */ /* 0x0007e2000c101b06 */
[----:B------:R-:W-:-:S05]  /*fbd0*/  @!P3 LEA.HI.X R17, R5, R2, R34, 0x2, P5 ;  /* 0x000000020511b211 */ /* 0x000fca00028f1422 */
[----:B------:R3:W-:Y:S01]  /*fbe0*/  @!P3 ST.E.64 [R16.64], R86 ;  /* 0x000000561000b985 */ /* 0x0007e2000c101b06 */
[----:B--2---:R-:W-:-:S04]  /*fbf0*/  @!P2 LEA R14, P5, R4, R0, 0x2 ;  /* 0x00000000040ea211 */ /* 0x004fc800078a10ff */
[----:B------:R-:W-:-:S05]  /*fc00*/  @!P2 LEA.HI.X R15, R4, R2, R35, 0x2, P5 ;  /* 0x00000002040fa211 */ /* 0x000fca00028f1423 */
[----:B------:R3:W-:Y:S04]  /*fc10*/  @!P2 ST.E.64 [R14.64], R98 ;  /* 0x000000620e00a985 */ /* 0x0007e8000c101b06 */
.L_x_1024:
[----:B------:R-:W-:Y:S05]  /*fc20*/  BSYNC B0 ;  /* 0x0000000000007941 */ /* 0x000fea0003800000 */
.L_x_1023:
[----:B--2---:R2:W4:Y:S01]  /*fc30*/  SHFL.IDX PT, R2, R22, 0x2, 0x1c1f ;  /* 0x005c1f0016027f89 */ /* 0x00452200000e0000 */
[----:B------:R-:W-:Y:S03]  /*fc40*/  BSSY B0, `(.L_x_1025) ;  /* 0x0000033000007945 */ /* 0x000fe60003800000 */
[----:B---3--:R2:W3:Y:S01]  /*fc50*/  SHFL.IDX PT, R0, R26, 0x2, 0x1c1f ;  /* 0x005c1f001a007f89 */ /* 0x0084e200000e0000 */
[----:B------:R-:W-:Y:S05]  /*fc60*/  @P1 BRA `(.L_x_1026) ;  /* 0x0000030000001947 */ /* 0x000fea0003800000 */
[----:B------:R-:W-:Y:S02]  /*fc70*/  ISETP.GE.AND P3, PT, R37, c[0x0][0x3c8], PT ;  /* 0x0000f20025007a0c */ /* 0x000fe40003f66270 */
[----:B------:R-:W-:Y:S02]  /*fc80*/  ISETP.GE.AND P5, PT, R13, c[0x0][0x3c8], PT ;  /* 0x0000f2000d007a0c */ /* 0x000fe40003fa6270 */
[----:B------:R-:W-:Y:S02]  /*fc90*/  ISETP.GE.AND P2, PT, R12, c[0x0][0x3c8], PT ;  /* 0x0000f2000c007a0c */ /* 0x000fe40003f46270 */
[----:B------:R-:W-:-:S07]  /*fca0*/  ISETP.GE.AND P1, PT, R11, c[0x0][0x3c8], PT ;  /* 0x0000f2000b007a0c */ /* 0x000fce0003f26270 */
[----:B---3--:R-:W-:-:S04]  /*fcb0*/  @!P3 LEA R14, P4, R37, R0, 0x2 ;  /* 0x00000000250eb211 */ /* 0x008fc800078810ff */
[----:B----4-:R-:W-:Y:S02]  /*fcc0*/  @!P3 LEA.HI.X R15, R37, R2, R24, 0x2, P4 ;  /* 0x00000002250fb211 */ /* 0x010fe400020f1418 */
[----:B------:R-:W-:-:S03]  /*fcd0*/  @!P5 LEA R16, P4, R13, R0, 0x2 ;  /* 0x000000000d10d211 */ /* 0x000fc600078810ff */
[----:B------:R3:W-:Y:S01]  /*fce0*/  @!P3 ST.E.64 [R14.64], R116 ;  /* 0x000000740e00b985 */ /* 0x0007e2000c101b06 */
[----:B------:R-:W-:Y:S02]  /*fcf0*/  @!P5 LEA.HI.X R17, R13, R2, R23, 0x2, P4 ;  /* 0x000000020d11d211 */ /* 0x000fe400020f1417 */
[----:B------:R-:W-:-:S03]  /*fd00*/  ISETP.GE.AND P3, PT, R10, c[0x0][0x3c8], PT ;  /* 0x0000f2000a007a0c */ /* 0x000fc60003f66270 */
[----:B------:R4:W-:Y:S01]  /*fd10*/  @!P5 ST.E.64 [R16.64], R120 ;  /* 0x000000781000d985 */ /* 0x0009e2000c101b06 */
[----:B------:R-:W-:Y:S02]  /*fd20*/  ISETP.GE.AND P5, PT, R9, c[0x0][0x3c8], PT ;  /* 0x0000f20009007a0c */ /* 0x000fe40003fa6270 */
[----:B---3--:R-:W-:-:S04]  /*fd30*/  @!P2 LEA R14, P4, R12, R0, 0x2 ;  /* 0x000000000c0ea211 */ /* 0x008fc800078810ff */
[----:B------:R-:W-:Y:S02]  /*fd40*/  @!P2 LEA.HI.X R15, R12, R2, R25, 0x2, P4 ;  /* 0x000000020c0fa211 */ /* 0x000fe400020f1419 */
[----:B----4-:R-:W-:-:S03]  /*fd50*/  @!P1 LEA R16, P4, R11, R0, 0x2 ;  /* 0x000000000b109211 */ /* 0x010fc600078810ff */
[----:B------:R3:W-:Y:S01]  /*fd60*/  @!P2 ST.E.64 [R14.64], R132 ;  /* 0x000000840e00a985 */ /* 0x0007e2000c101b06 */
[----:B------:R-:W-:Y:S02]  /*fd70*/  @!P1 LEA.HI.X R17, R11, R2, R27, 0x2, P4 ;  /* 0x000000020b119211 */ /* 0x000fe400020f141b */
[----:B------:R-:W-:-:S03]  /*fd80*/  ISETP.GE.AND P2, PT, R8, c[0x0][0x3c8], PT ;  /* 0x0000f20008007a0c */ /* 0x000fc60003f46270 */
[----:B------:R4:W-:Y:S01]  /*fd90*/  @!P1 ST.E.64 [R16.64], R136 ;  /* 0x0000008810009985 */ /* 0x0009e2000c101b06 */
[----:B------:R-:W-:Y:S02]  /*fda0*/  ISETP.GE.AND P1, PT, R7, c[0x0][0x3c8], PT ;  /* 0x0000f20007007a0c */ /* 0x000fe40003f26270 */
[----:B---3--:R-:W-:-:S04]  /*fdb0*/  @!P3 LEA R14, P4, R10, R0, 0x2 ;  /* 0x000000000a0eb211 */ /* 0x008fc800078810ff */
[----:B------:R-:W-:Y:S02]  /*fdc0*/  @!P3 LEA.HI.X R15, R10, R2, R28, 0x2, P4 ;  /* 0x000000020a0fb211 */ /* 0x000fe400020f141c */
[----:B------:R-:W-:-:S03]  /*fdd0*/  @!P5 LEA R18, P4, R9, R0, 0x2 ;  /* 0x000000000912d211 */ /* 0x000fc600078810ff */
[----:B------:R3:W-:Y:S01]  /*fde0*/  @!P3 ST.E.64 [R14.64], R148 ;  /* 0x000000940e00b985 */ /* 0x0007e2000c101b06 */
[----:B------:R-:W-:Y:S02]  /*fdf0*/  @!P5 LEA.HI.X R19, R9, R2, R29, 0x2, P4 ;  /* 0x000000020913d211 */ /* 0x000fe400020f141d */
[----:B------:R-:W-:Y:S02]  /*fe00*/  ISETP.GE.AND P4, PT, R3, c[0x0][0x3c8], PT ;  /* 0x0000f20003007a0c */ /* 0x000fe40003f86270 */
[C---:B----4-:R-:W-:Y:S01]  /*fe10*/  @!P2 LEA R16, P3, R8.reuse, R0, 0x2 ;  /* 0x000000000810a211 */ /* 0x050fe200078610ff */
[----:B------:R4:W-:Y:S03]  /*fe20*/  @!P5 ST.E.64 [R18.64], R152 ;  /* 0x000000981200d985 */ /* 0x0009e6000c101b06 */
        /* <DEDUP_REMOVED lines=8> */
[----:B------:R-:W-:Y:S02]  /*feb0*/  ISETP.GE.AND P1, PT, R4, c[0x0][0x3c8], PT ;  /* 0x0000f20004007a0c */ /* 0x000fe40003f26270 */
[----:B------:R-:W-:Y:S02]  /*fec0*/  @!P4 LEA.HI.X R21, R3, R2, R32, 0x2, P5 ;  /* 0x000000020315c211 */ /* 0x000fe400028f1420 */
[----:B----4-:R-:W-:-:S03]  /*fed0*/  @!P3 LEA R18, P5, R6, R0, 0x2 ;  /* 0x000000000612b211 */ /* 0x010fc600078a10ff */
[----:B------:R4:W-:Y:S01]  /*fee0*/  @!P4 ST.E.64 [R20.64], R72 ;  /* 0x000000481400c985 */ /* 0x0009e2000c101b06 */
[----:B------:R-:W-:Y:S02]  /*fef0*/  @!P3 LEA.HI.X R19, R6, R2, R33, 0x2, P5 ;  /* 0x000000020613b211 */ /* 0x000fe400028f1421 */
[----:B-----5:R-:W-:-:S03]  /*ff00*/  @!P2 LEA R16, P5, R5, R0, 0x2 ;  /* 0x000000000510a211 */ /* 0x020fc600078a10ff */
[----:B------:R4:W-:Y:S01]  /*ff10*/  @!P3 ST.E.64 [R18.64], R76 ;  /* 0x0000004c1200b985 */ /* 0x0009e2000c101b06 */
[----:B------:R-:W-:-:S05]  /*ff20*/  @!P2 LEA.HI.X R17, R5, R2, R34, 0x2, P5 ;  /* 0x000000020511a211 */ /* 0x000fca00028f1422 */
[----:B------:R4:W-:Y:S01]  /*ff30*/  @!P2 ST.E.64 [R16.64], R88 ;  /* 0x000000581000a985 */ /* 0x0009e2000c101b06 */
[----:B---3--:R-:W-:-:S04]  /*ff40*/  @!P1 LEA R14, P5, R4, R0, 0x2 ;  /* 0x00000000040e9211 */ /* 0x008fc800078a10ff */
[----:B------:R-:W-:-:S05]  /*ff50*/  @!P1 LEA.HI.X R15, R4, R2, R35, 0x2, P5 ;  /* 0x00000002040f9211 */ /* 0x000fca00028f1423 */
[----:B------:R4:W-:Y:S04]  /*ff60*/  @!P1 ST.E.64 [R14.64], R92 ;  /* 0x0000005c0e009985 */ /* 0x0009e8000c101b06 */
.L_x_1026:
[----:B------:R-:W-:Y:S05]  /*ff70*/  BSYNC B0 ;  /* 0x0000000000007941 */ /* 0x000fea0003800000 */
.L_x_1025:
[----:B----4-:R4:W1:Y:S04]  /*ff80*/  SHFL.IDX PT, R2, R22, 0x3, 0x1c1f ;  /* 0x007c1f0016027f89 */ /* 0x01086800000e0000 */
[----:B---3--:R4:W3:Y:S01]  /*ff90*/  SHFL.IDX PT, R0, R26, 0x3, 0x1c1f ;  /* 0x007c1f001a007f89 */ /* 0x0088e200000e0000 */
[----:B------:R-:W-:Y:S05]  /*ffa0*/  @P0 BRA `(.L_x_1027) ;  /* 0x000005e000000947 */ /* 0x000fea0003800000 */
[----:B------:R-:W-:Y:S02]  /*ffb0*/  ISETP.GE.AND P3, PT, R13, c[0x0][0x3c8], PT ;  /* 0x0000f2000d007a0c */ /* 0x000fe40003f66270 */
[----:B------:R-:W-:Y:S02]  /*ffc0*/  ISETP.GE.AND P4, PT, R37, c[0x0][0x3c8], PT ;  /* 0x0000f20025007a0c */ /* 0x000fe40003f86270 */
[----:B------:R-:W-:Y:S02]  /*ffd0*/  ISETP.GE.AND P2, PT, R12, c[0x0][0x3c8], PT ;  /* 0x0000f2000c007a0c */ /* 0x000fe40003f46270 */
[----:B------:R-:W-:-:S07]  /*ffe0*/  ISETP.GE.AND P1, PT, R11, c[0x0][0x3c8], PT ;  /* 0x0000f2000b007a0c */ /* 0x000fce0003f26270 */
[-C--:B---3--:R-:W-:Y:S02]  /*fff0*/  @!P3 LEA R20, P0, R13, R0.reuse, 0x2 ;  /* 0x000000000d14b211 */ /* 0x088fe400078010ff */
[----:B------:R-:W-:Y:S02]  /*10000*/  @!P4 LEA R18, P5, R37, R0, 0x2 ;  /* 0x000000002512c211 */ /* 0x000fe400078a10ff */
[-C--:B-1----:R-:W-:Y:S02]  /*10010*/  @!P3 LEA.HI.X R21, R13, R2.reuse, R23, 0x2, P0 ;  /* 0x000000020d15b211 */ /* 0x082fe400000f1417 */
[----:B------:R-:W-:Y:S02]  /*10020*/  @!P4 LEA.HI.X R19, R37, R2, R24, 0x2, P5 ;  /* 0x000000022513c211 */ /* 0x000fe400028f1418 */
[----:B------:R-:W-:Y:S02]  /*10030*/  ISETP.GE.AND P0, PT, R10, c[0x0][0x3c8], PT ;  /* 0x0000f2000a007a0c */ /* 0x000fe40003f06270 */
[C---:B------:R-:W-:Y:S01]  /*10040*/  @!P2 LEA R16, P5, R12.reuse, R0, 0x2 ;  /* 0x000000000c10a211 */ /* 0x040fe200078a10ff */
[----:B------:R-:W-:Y:S03]  /*10050*/  @!P4 ST.E.64 [R18.64], R118 ;  /* 0x000000761200c985 */ /* 0x000fe6000c101b06 */
[----:B------:R-:W-:Y:S01]  /*10060*/  @!P2 LEA.HI.X R17, R12, R2, R25, 0x2, P5 ;  /* 0x000000020c11a211 */ /* 0x000fe200028f1419 */
[----:B------:R-:W-:Y:S01]  /*10070*/  @!P3 ST.E.64 [R20.64], R122 ;  /* 0x0000007a1400b985 */ /* 0x000fe2000c101b06 */
[----:B------:R-:W-:-:S02]  /*10080*/  @!P1 LEA R14, P5, R11, R0, 0x2 ;  /* 0x000000000b0e9211 */ /* 0x000fc400078a10ff */
[----:B------:R-:W-:Y:S01]  /*10090*/  ISETP.GE.AND P3, PT, R7, c[0x0][0x3c8], PT ;  /* 0x0000f20007007a0c */ /* 0x000fe20003f66270 */
[----:B------:R-:W-:Y:S01]  /*100a0*/  @!P2 ST.E.64 [R16.64], R134 ;  /* 0x000000861000a985 */ /* 0x000fe2000c101b06 */
[----:B------:R-:W-:Y:S02]  /*100b0*/  @!P1 LEA.HI.X R15, R11, R2, R27, 0x2, P5 ;  /* 0x000000020b0f9211 */ /* 0x000fe400028f141b */
[----:B------:R-:W-:Y:S02]  /*100c0*/  ISETP.GE.AND P5, PT, R9, c[0x0][0x3c8], PT ;  /* 0x0000f20009007a0c */ /* 0x000fe40003fa6270 */
[C---:B------:R-:W-:Y:S01]  /*100d0*/  @!P0 LEA R12, P4, R10.reuse, R0, 0x2 ;  /* 0x000000000a0c8211 */ /* 0x040fe200078810ff */
[----:B------:R1:W-:Y:S01]  /*100e0*/  @!P1 ST.E.64 [R14.64], R138 ;  /* 0x0000008a0e009985 */ /* 0x0003e2000c101b06 */
[----:B------:R-:W-:Y:S02]  /*100f0*/  ISETP.GE.AND P2, PT, R3, c[0x0][0x3c8], PT ;  /* 0x0000f20003007a0c */ /* 0x000fe40003f46270 */
[----:B------:R-:W-:-:S02]  /*10100*/  @!P0 LEA.HI.X R13, R10, R2, R28, 0x2, P4 ;  /* 0x000000020a0d8211 */ /* 0x000fc400020f141c */
[----:B------:R-:W-:-:S03]  /*10110*/  ISETP.GE.AND P4, PT, R8, c[0x0][0x3c8], PT ;  /* 0x0000f20008007a0c */ /* 0x000fc60003f86270 */
[----:B------:R3:W-:Y:S02]  /*10120*/  @!P0 ST.E.64 [R12.64], R150 ;  /* 0x000000960c008985 */ /* 0x0007e4000c101b06 */
[----:B------:R-:W-:-:S04]  /*10130*/  @!P5 LEA R10, P1, R9, R0, 0x2 ;  /* 0x00000000090ad211 */ /* 0x000fc800078210ff */
[----:B------:R-:W-:Y:S02]  /*10140*/  @!P5 LEA.HI.X R11, R9, R2, R29, 0x2, P1 ;  /* 0x00000002090bd211 */ /* 0x000fe400008f141d */
[----:B------:R-:W-:-:S03]  /*10150*/  ISETP.GE.AND P1, PT, R6, c[0x0][0x3c8], PT ;  /* 0x0000f20006007a0c */ /* 0x000fc60003f26270 */
[----:B------:R5:W-:Y:S01]  /*10160*/  @!P5 ST.E.64 [R10.64], R154 ;  /* 0x0000009a0a00d985 */ /* 0x000be2000c101b06 */
[----:B-1----:R-:W-:-:S04]  /*10170*/  @!P4 LEA R14, P0, R8, R0, 0x2 ;  /* 0x00000000080ec211 */ /* 0x002fc800078010ff */
[----:B------:R-:W-:Y:S02]  /*10180*/  @!P4 LEA.HI.X R15, R8, R2, R31, 0x2, P0 ;  /* 0x00000002080fc211 */ /* 0x000fe400000f141f */
[----:B------:R-:W-:Y:S02]  /*10190*/  ISETP.GE.AND P0, PT, R5, c[0x0][0x3c8], PT ;  /* 0x0000f20005007a0c */ /* 0x000fe40003f06270 */
[C---:B---3--:R-:W-:Y:S01]  /*101a0*/  @!P3 LEA R12, P5, R7.reuse, R0, 0x2 ;  /* 0x00000000070cb211 */ /* 0x048fe200078a10ff */
[----:B------:R1:W-:Y:S03]  /*101b0*/  @!P4 ST.E.64 [R14.64], R166 ;  /* 0x000000a60e00c985 */ /* 0x0003e6000c101b06 */
[----:B------:R-:W-:-:S05]  /*101c0*/  @!P3 LEA.HI.X R13, R7, R2, R30, 0x2, P5 ;  /* 0x00000002070db211 */ /* 0x000fca00028f141e */
[----:B------:R1:W-:Y:S01]  /*101d0*/  @!P3 ST.E.64 [R12.64], R170 ;  /* 0x000000aa0c00b985 */ /* 0x0003e2000c101b06 */
[----:B-----5:R-:W-:-:S04]  /*101e0*/  @!P2 LEA R10, P5, R3, R0, 0x2 ;  /* 0x00000000030aa211 */ /* 0x020fc800078a10ff */
[----:B------:R-:W-:Y:S02]  /*101f0*/  @!P2 LEA.HI.X R11, R3, R2, R32, 0x2, P5 ;  /* 0x00000002030ba211 */ /* 0x000fe400028f1420 */
[----:B------:R-:W-:-:S03]  /*10200*/  @!P1 LEA R8, P5, R6, R0, 0x2 ;  /* 0x0000000006089211 */ /* 0x000fc600078a10ff */
[----:B------:R1:W-:Y:S01]  /*10210*/  @!P2 ST.E.64 [R10.64], R74 ;  /* 0x0000004a0a00a985 */ /* 0x0003e2000c101b06 */
[----:B------:R-:W-:Y:S02]  /*10220*/  @!P1 LEA.HI.X R9, R6, R2, R33, 0x2, P5 ;  /* 0x0000000206099211 */ /* 0x000fe400028f1421 */
[----:B------:R-:W-:-:S03]  /*10230*/  @!P0 LEA R6, P5, R5, R0, 0x2 ;  /* 0x0000000005068211 */ /* 0x000fc600078a10ff */
[----:B------:R1:W-:Y:S01]  /*10240*/  @!P1 ST.E.64 [R8.64], R78 ;  /* 0x0000004e08009985 */ /* 0x0003e2000c101b06 */
[----:B------:R-:W-:-:S05]  /*10250*/  @!P0 LEA.HI.X R7, R5, R2, R34, 0x2, P5 ;  /* 0x0000000205078211 */ /* 0x000fca00028f1422 */
[----:B------:R1:W-:Y:S01]  /*10260*/  @!P0 ST.E.64 [R6.64], R90 ;  /* 0x0000005a06008985 */ /* 0x0003e2000c101b06 */
[----:B------:R-:W-:-:S13]  /*10270*/  ISETP.GE.AND P0, PT, R4, c[0x0][0x3c8], PT ;  /* 0x0000f20004007a0c */ /* 0x000fda0003f06270 */
[----:B------:R-:W-:Y:S05]  /*10280*/  @P0 BRA `(.L_x_1027) ;  /* 0x0000030000000947 */ /* 0x000fea0003800000 */
[----:B-1----:R-:W-:-:S04]  /*10290*/  LEA R6, P0, R4, R0, 0x2 ;  /* 0x0000000004067211 */ /* 0x002fc800078010ff */
[----:B------:R-:W-:-:S05]  /*102a0*/  LEA.HI.X R7, R4, R2, R35, 0x2, P0 ;  /* 0x0000000204077211 */ /* 0x000fca00000f1423 */
[----:B------:R1:W-:Y:S01]  /*102b0*/  ST.E.64 [R6.64], R94 ;  /* 0x0000005e06007985 */ /* 0x0003e2000c101b06 */
[----:B------:R-:W-:Y:S05]  /*102c0*/  BRA `(.L_x_1027) ;  /* 0x000002c000007947 */ /* 0x000fea0003800000 */
.L_x_1019:
[----:B------:R-:W2:Y:S02]  /*102d0*/  S2R R4, SR_TID.X ;  /* 0x0000000000047919 */ /* 0x000ea40000002100 */
[----:B--2---:R-:W-:-:S13]  /*102e0*/  ISETP.GT.AND P0, PT, R4, 0x7f, PT ;  /* 0x0000007f0400780c */ /* 0x004fda0003f04270 */
[----:B------:R-:W-:Y:S05]  /*102f0*/  @P0 BRA `(.L_x_1027) ;  /* 0x0000029000000947 */ /* 0x000fea0003800000 */
[----:B------:R-:W2:Y:S01]  /*10300*/  LDL.LU R3, [R1+0x54] ;  /* 0x0000540001037983 */ /* 0x000ea20000300800 */
[----:B------:R-:W-:-:S05]  /*10310*/  MOV R2, c[0x0][0x4e8] ;  /* 0x00013a0000027a02 */ /* 0x000fca0000000f00 */
[----:B------:R-:W-:Y:S01]  /*10320*/  IMAD R0, R2, c[0x0][0x388], RZ ;  /* 0x0000e20002007a24 */ /* 0x000fe200078e02ff */
[----:B--2---:R-:W-:-:S04]  /*10330*/  IADD3 R4, R3, R4, RZ ;  /* 0x0000000403047210 */ /* 0x004fc80007ffe0ff */
[----:B------:R-:W-:-:S13]  /*10340*/  ISETP.GE.AND P0, PT, R4, R0, PT ;  /* 0x000000000400720c */ /* 0x000fda0003f06270 */
[----:B------:R-:W-:Y:S05]  /*10350*/  @P0 BRA `(.L_x_1027) ;  /* 0x0000023000000947 */ /* 0x000fea0003800000 */
[----:B------:R-:W2:Y:S04]  /*10360*/  LDL.LU R3, [R1+0x40] ;  /* 0x0000400001037983 */ /* 0x000ea80000300800 */
[----:B------:R-:W3:Y:S04]  /*10370*/  LDL.LU R9, [R1+0x44] ;  /* 0x0000440001097983 */ /* 0x000ee80000300800 */
[----:B------:R-:W4:Y:S01]  /*10380*/  LDL.LU R8, [R1+0x50] ;  /* 0x0000500001087983 */ /* 0x000f220000300800 */
[----:B------:R-:W-:-:S13]  /*10390*/  ISETP.NE.AND P0, PT, R2, 0x1, PT ;  /* 0x000000010200780c */ /* 0x000fda0003f05270 */
[----:B------:R-:W-:Y:S01]  /*103a0*/  @P0 IMAD.HI.U32 R7, R4, c[0x0][0x4ec], RZ ;  /* 0x00013b0004070a27 */ /* 0x000fe200078e00ff */
[----:B--2---:R-:W-:Y:S02]  /*103b0*/  SHF.R.S32.HI R0, RZ, 0x1f, R3 ;  /* 0x0000001fff007819 */ /* 0x004fe40000011403 */
[----:B---3--:R-:W-:-:S03]  /*103c0*/  SHF.R.S32.HI R6, RZ, 0x1f, R9 ;  /* 0x0000001fff067819 */ /* 0x008fc60000011409 */
[----:B------:R-:W-:-:S04]  /*103d0*/  IMAD R0, R0, c[0x0][0x4d0], RZ ;  /* 0x0001340000007a24 */ /* 0x000fc800078e02ff */
[C---:B------:R-:W-:Y:S01]  /*103e0*/  IMAD R5, R3.reuse, c[0x0][0x4d4], R0 ;  /* 0x0001350003057a24 */ /* 0x040fe200078e0200 */
[----:B------:R-:W-:Y:S01]  /*103f0*/  MOV R0, R4 ;  /* 0x0000000400007202 */ /* 0x000fe20000000f00 */
[----:B------:R-:W-:Y:S01]  /*10400*/  IMAD.WIDE.U32 R2, R3, c[0x0][0x4d0], RZ ;  /* 0x0001340003027a25 */ /* 0x000fe200078e00ff */
[----:B------:R-:W-:-:S03]  /*10410*/  @P0 SHF.R.U32.HI R0, RZ, c[0x0][0x4f0], R7 ;  /* 0x00013c00ff000a19 */ /* 0x000fc60000011607 */
[----:B------:R-:W-:Y:S01]  /*10420*/  IMAD R6, R6, c[0x0][0x4d8], RZ ;  /* 0x0001360006067a24 */ /* 0x000fe200078e02ff */
[----:B------:R-:W-:Y:S02]  /*10430*/  IADD3 R3, R3, R5, RZ ;  /* 0x0000000503037210 */ /* 0x000fe40007ffe0ff */
[----:B----4-:R-:W-:Y:S01]  /*10440*/  SHF.R.S32.HI R5, RZ, 0x1f, R8 ;  /* 0x0000001fff057819 */ /* 0x010fe20000011408 */
[C---:B------:R-:W-:Y:S01]  /*10450*/  IMAD R7, R9.reuse, c[0x0][0x4dc], R6 ;  /* 0x0001370009077a24 */ /* 0x040fe200078e0206 */
[----:B------:R-:W-:Y:S01]  /*10460*/  IADD3 R6, -R0, RZ, RZ ;  /* 0x000000ff00067210 */ /* 0x000fe20007ffe1ff */
[----:B------:R-:W-:-:S04]  /*10470*/  IMAD.WIDE.U32 R2, R9, c[0x0][0x4d8], R2 ;  /* 0x0001360009027a25 */ /* 0x000fc800078e0002 */
[----:B------:R-:W-:Y:S01]  /*10480*/  IMAD R5, R5, c[0x0][0x4e0], RZ ;  /* 0x0001380005057a24 */ /* 0x000fe200078e02ff */
[----:B------:R-:W-:Y:S01]  /*10490*/  IADD3 R3, R3, R7, RZ ;  /* 0x0000000703037210 */ /* 0x000fe20007ffe0ff */
[----:B------:R-:W-:Y:S01]  /*104a0*/  IMAD R4, R6, c[0x0][0x4e8], R4 ;  /* 0x00013a0006047a24 */ /* 0x000fe200078e0204 */
[----:B------:R-:W-:Y:S01]  /*104b0*/  SHF.R.S32.HI R7, RZ, 0x1f, R0 ;  /* 0x0000001fff077819 */ /* 0x000fe20000011400 */
[C---:B------:R-:W-:Y:S02]  /*104c0*/  IMAD R6, R8.reuse, c[0x0][0x4e4], R5 ;  /* 0x0001390008067a24 */ /* 0x040fe400078e0205 */
[----:B------:R-:W-:Y:S01]  /*104d0*/  IMAD.WIDE.U32 R2, R8, c[0x0][0x4e0], R2 ;  /* 0x0001380008027a25 */ /* 0x000fe200078e0002 */
[----:B------:R-:W-:-:S04]  /*104e0*/  SHF.R.S32.HI R5, RZ, 0x1f, R4 ;  /* 0x0000001fff057819 */ /* 0x000fc80000011404 */
[----:B------:R-:W-:Y:S01]  /*104f0*/  IADD3 R2, P0, R0, R2, RZ ;  /* 0x0000000200027210 */ /* 0x000fe20007f1e0ff */
[----:B------:R-:W-:-:S03]  /*10500*/  IMAD R0, R5, c[0x0][0x4c8], RZ ;  /* 0x0001320005007a24 */ /* 0x000fc600078e02ff */
[----:B------:R-:W-:Y:S01]  /*10510*/  IADD3.X R3, R7, R3, R6, P0, !PT ;  /* 0x0000000307037210 */ /* 0x000fe200007fe406 */
[----:B------:R-:W-:-:S04]  /*10520*/  IMAD R0, R4, c[0x0][0x4cc], R0 ;  /* 0x0001330004007a24 */ /* 0x000fc800078e0200 */
[----:B------:R-:W-:-:S05]  /*10530*/  IMAD.WIDE.U32 R2, R4, c[0x0][0x4c8], R2 ;  /* 0x0001320004027a25 */ /* 0x000fca00078e0002 */
[----:B------:R-:W-:Y:S02]  /*10540*/  IADD3 R0, R3, R0, RZ ;  /* 0x0000000003007210 */ /* 0x000fe40007ffe0ff */
[----:B------:R-:W-:-:S04]  /*10550*/  LEA R4, P0, R2, c[0x0][0x4a8], 0x2 ;  /* 0x00012a0002047a11 */ /* 0x000fc800078010ff */
[----:B------:R-:W-:Y:S02]  /*10560*/  LEA.HI.X R5, R2, c[0x0][0x4ac], R0, 0x2, P0 ;  /* 0x00012b0002057a11 */ /* 0x000fe400000f1400 */
[----:B------:R-:W-:-:S05]  /*10570*/  MOV R0, 0xff800000 ;  /* 0xff80000000007802 */ /* 0x000fca0000000f00 */
[----:B------:R2:W-:Y:S02]  /*10580*/  STG.E [R4.64], R0 ;  /* 0x0000000004007986 */ /* 0x0005e4000c101906 */
.L_x_1027:
[----:B------:R-:W-:Y:S05]  /*10590*/  BSYNC B1 ;  /* 0x0000000000017941 */ /* 0x000fea0003800000 */
.L_x_1018:
[----:B--23--:R-:W2:Y:S02]  /*105a0*/  LDL R0, [R1+0x68] ;  /* 0x0000680001007983 */ /* 0x00cea40000100800 */
[----:B--2---:R-:W-:-:S13]  /*105b0*/  ISETP.NE.AND P0, PT, R0, RZ, PT ;  /* 0x000000ff0000720c */ /* 0x004fda0003f05270 */
[----:B------:R-:W-:Y:S01]  /*105c0*/  @P0 WARPSYNC 0xffffffff ;  /* 0xffffffff00000948 */ /* 0x000fe20003800000 */
[----:B------:R-:W-:Y:S06]  /*105d0*/  @P0 BAR.SYNC.DEFER_BLOCKING 0x5, 0x80 ;  /* 0x0142000000000b1d */ /* 0x000fec0000010000 */
[----:B------:R-:W2:Y:S04]  /*105e0*/  @P0 LDS R0, [0xc100] ;  /* 0x00c10000ff000984 */ /* 0x000ea80000000800 */
[----:B--2---:R2:W-:Y:S04]  /*105f0*/  @P0 STL [R1+0x58], R0 ;  /* 0x0000580001000387 */ /* 0x0045e80000100800 */
[----:B------:R-:W-:Y:S06]  /*10600*/  @P0 BAR.ARV 0x4, 0x80 ;  /* 0x0102000000000b1d */ /* 0x000fec0000002000 */
[----:B------:R-:W-:Y:S05]  /*10610*/  @P0 BRA `(.L_x_1028) ;  /* 0x0000009000000947 */ /* 0x000fea0003800000 */
[----:B------:R-:W-:Y:S05]  /*10620*/  BRA.DIV ~URZ, `(.L_x_1029) ;  /* 0x000006f27f007947 */ /* 0x000fea000b800000 */
[----:B--2---:R2:W3:Y:S02]  /*10630*/  SHFL.IDX PT, R0, R36, RZ, 0x1f ;  /* 0x00001fff24007589 */ /* 0x0044e400000e0000 */
.L_x_1040:
[----:B-1----:R-:W1:Y:S01]  /*10640*/  S2R R2, SR_TID.X ;  /* 0x0000000000027919 */ /* 0x002e620000002100 */
[----:B------:R-:W-:Y:S03]  /*10650*/  WARPSYNC 0xffffffff ;  /* 0xffffffff00007948 */ /* 0x000fe60003800000 */
[----:B------:R-:W-:Y:S06]  /*10660*/  BAR.SYNC.DEFER_BLOCKING 0x4, 0x80 ;  /* 0x0102000000007b1d */ /* 0x000fec0000010000 */
[----:B---3--:R3:W-:Y:S01]  /*10670*/  STL [R1+0x58], R0 ;  /* 0x0000580001007387 */ /* 0x0087e20000100800 */
[----:B-1----:R-:W-:-:S13]  /*10680*/  LOP3.LUT P0, RZ, R2, 0x7f, RZ, 0xc0, !PT ;  /* 0x0000007f02ff7812 */ /* 0x002fda000780c0ff */
[----:B------:R3:W-:Y:S04]  /*10690*/  @!P0 STS [0xc100], R36 ;  /* 0x00c10024ff008388 */ /* 0x0007e80000000800 */
[----:B------:R-:W-:Y:S06]  /*106a0*/  BAR.ARV 0x5, 0x80 ;  /* 0x0142000000007b1d */ /* 0x000fec0000002000 */
.L_x_1028:
[----:B--23--:R-:W2:Y:S02]  /*106b0*/  LDL R0, [R1+0x58] ;  /* 0x0000580001007983 */ /* 0x00cea40000100800 */
[----:B--2---:R-:W-:-:S13]  /*106c0*/  ISETP.GE.AND P0, PT, R0, c[0x0][0x538], PT ;  /* 0x00014e0000007a0c */ /* 0x004fda0003f06270 */
[----:B-1--4-:R-:W-:Y:S01]  /*106d0*/  @P0 CALL.REL.NOINC `(.L_x_1030) ;  /* 0x0000001000000944 */ /* 0x012fe20003c00000 */
[----:B------:R-:W-:Y:S05]  /*106e0*/  BRA `(.L_x_1031) ;  /* 0xffff014000007947 */ /* 0x000fea000383ffff */
.L_x_1030:
[----:B------:R-:W-:Y:S05]  /*106f0*/  EXIT ;  /* 0x000000000000794d */ /* 0x000fea0003800000 */
.L_x_996:
[----:B------:R-:W-:Y:S01]  /*10700*/  IMAD.MOV.U32 R7, RZ, RZ, R14 ;  /* 0x000000ffff077224 */ /* 0x000fe200078e000e */
[----:B------:R-:W-:Y:S01]  /*10710*/  MOV R6, RZ ;  /* 0x000000ff00067202 */ /* 0x000fe20000000f00 */
[----:B-1----:R-:W-:Y:S01]  /*10720*/  IMAD.MOV.U32 R3, RZ, RZ, 0x1c1f ;  /* 0x00001c1fff037424 */ /* 0x002fe200078e00ff */
[----:B------:R-:W-:Y:S02]  /*10730*/  MOV R2, 0x10750 ;  /* 0x0001075000027802 */ /* 0x000fe40000000f00 */
[----:B------:R-:W-:Y:S05]  /*10740*/  CALL.REL.NOINC `($__internal_17_$__cuda_sm70_shflsync_idx_p) ;  /* 0x0000068000007944 */ /* 0x000fea0003c00000 */
[----:B------:R-:W-:Y:S01]  /*10750*/  MOV R5, R6 ;  /* 0x0000000600057202 */ /* 0x000fe20000000f00 */
[----:B------:R-:W-:Y:S05]  /*10760*/  BRA `(.L_x_1032) ;  /* 0xffff10d000007947 */ /* 0x000fea000383ffff */
.L_x_997:
[----:B------:R-:W-:Y:S01]  /*10770*/  IMAD.MOV.U32 R7, RZ, RZ, R16 ;  /* 0x000000ffff077224 */ /* 0x000fe200078e0010 */
[----:B------:R-:W-:Y:S01]  /*10780*/  MOV R6, RZ ;  /* 0x000000ff00067202 */ /* 0x000fe20000000f00 */
[----:B-1----:R-:W-:Y:S01]  /*10790*/  IMAD.MOV.U32 R3, RZ, RZ, 0x1c1f ;  /* 0x00001c1fff037424 */ /* 0x002fe200078e00ff */
[----:B------:R-:W-:Y:S02]  /*107a0*/  MOV R2, 0x107c0 ;  /* 0x000107c000027802 */ /* 0x000fe40000000f00 */
[----:B--23--:R-:W-:Y:S05]  /*107b0*/  CALL.REL.NOINC `($__internal_17_$__cuda_sm70_shflsync_idx_p) ;  /* 0x0000061000007944 */ /* 0x00cfea0003c00000 */
[----:B------:R-:W-:Y:S01]  /*107c0*/  MOV R2, R6 ;  /* 0x0000000600027202 */ /* 0x000fe20000000f00 */
[----:B------:R-:W-:Y:S05]  /*107d0*/  BRA `(.L_x_1033) ;  /* 0xffff108000007947 */ /* 0x000fea000383ffff */
.L_x_1000:
[----:B--2---:R-:W-:Y:S01]  /*107e0*/  IMAD.MOV.U32 R7, RZ, RZ, R14 ;  /* 0x000000ffff077224 */ /* 0x004fe200078e000e */
[----:B------:R-:W-:Y:S01]  /*107f0*/  MOV R6, 0x1 ;  /* 0x0000000100067802 */ /* 0x000fe20000000f00 */
[----:B------:R-:W-:Y:S01]  /*10800*/  IMAD.MOV.U32 R3, RZ, RZ, 0x1c1f ;  /* 0x00001c1fff037424 */ /* 0x000fe200078e00ff */
[----:B----4-:R-:W-:-:S02]  /*10810*/  MOV R2, 0x10830 ;  /* 0x0001083000027802 */ /* 0x010fc40000000f00 */
[----:B-1-3--:R-:W-:Y:S05]  /*10820*/  CALL.REL.NOINC `($__internal_17_$__cuda_sm70_shflsync_idx_p) ;  /* 0x000005a000007944 */ /* 0x00afea0003c00000 */
[----:B------:R-:W-:Y:S01]  /*10830*/  IMAD.MOV.U32 R5, RZ, RZ, R6 ;  /* 0x000000ffff057224 */ /* 0x000fe200078e0006 */
[----:B------:R-:W-:Y:S01]  /*10840*/  MOV R6, 0x1 ;  /* 0x0000000100067802 */ /* 0x000fe20000000f00 */
[----:B------:R-:W-:Y:S01]  /*10850*/  IMAD.MOV.U32 R7, RZ, RZ, R16 ;  /* 0x000000ffff077224 */ /* 0x000fe200078e0010 */
[----:B------:R-:W-:-:S02]  /*10860*/  MOV R3, 0x1c1f ;  /* 0x00001c1f00037802 */ /* 0x000fc40000000f00 */
[----:B------:R-:W-:Y:S02]  /*10870*/  MOV R2, 0x10890 ;  /* 0x0001089000027802 */ /* 0x000fe40000000f00 */
[----:B------:R-:W-:Y:S05]  /*10880*/  CALL.REL.NOINC `($__internal_17_$__cuda_sm70_shflsync_idx_p) ;  /* 0x0000054000007944 */ /* 0x000fea0003c00000 */
[----:B------:R-:W-:Y:S01]  /*10890*/  MOV R2, R6 ;  /* 0x0000000600027202 */ /* 0x000fe20000000f00 */
[----:B------:R-:W-:Y:S05]  /*108a0*/  BRA `(.L_x_1034) ;  /* 0xffff118000007947 */ /* 0x000fea000383ffff */
.L_x_1003:
[----:B-1----:R-:W-:Y:S01]  /*108b0*/  IMAD.MOV.U32 R7, RZ, RZ, R14 ;  /* 0x000000ffff077224 */ /* 0x002fe200078e000e */
[----:B------:R-:W-:Y:S01]  /*108c0*/  MOV R6, 0x2 ;  /* 0x0000000200067802 */ /* 0x000fe20000000f00 */
[----:B------:R-:W-:Y:S01]  /*108d0*/  IMAD.MOV.U32 R3, RZ, RZ, 0x1c1f ;  /* 0x00001c1fff037424 */ /* 0x000fe200078e00ff */
[----:B--2---:R-:W-:Y:S02]  /*108e0*/  MOV R2, 0x10900 ;  /* 0x0001090000027802 */ /* 0x004fe40000000f00 */
[----:B---3--:R-:W-:Y:S05]  /*108f0*/  CALL.REL.NOINC `($__internal_17_$__cuda_sm70_shflsync_idx_p) ;  /* 0x000004d000007944 */ /* 0x008fea0003c00000 */
[----:B------:R-:W-:Y:S01]  /*10900*/  MOV R5, R6 ;  /* 0x0000000600057202 */ /* 0x000fe20000000f00 */
[----:B------:R-:W-:Y:S05]  /*10910*/  BRA `(.L_x_1035) ;  /* 0xffff12c000007947 */ /* 0x000fea000383ffff */
.L_x_1004:
[----:B------:R-:W-:Y:S01]  /*10920*/  IMAD.MOV.U32 R7, RZ, RZ, R16 ;  /* 0x000000ffff077224 */ /* 0x000fe200078e0010 */
[----:B------:R-:W-:Y:S01]  /*10930*/  MOV R6, 0x2 ;  /* 0x0000000200067802 */ /* 0x000fe20000000f00 */
[----:B------:R-:W-:Y:S01]  /*10940*/  IMAD.MOV.U32 R3, RZ, RZ, 0x1c1f ;  /* 0x00001c1fff037424 */ /* 0x000fe200078e00ff */
[----:B--2---:R-:W-:Y:S02]  /*10950*/  MOV R2, 0x10970 ;  /* 0x0001097000027802 */ /* 0x004fe40000000f00 */
[----:B-1-34-:R-:W-:Y:S05]  /*10960*/  CALL.REL.NOINC `($__internal_17_$__cuda_sm70_shflsync_idx_p) ;  /* 0x0000046000007944 */ /* 0x01afea0003c00000 */
[----:B------:R-:W-:Y:S01]  /*10970*/  MOV R2, R6 ;  /* 0x0000000600027202 */ /* 0x000fe20000000f00 */
[----:B------:R-:W-:Y:S05]  /*10980*/  BRA `(.L_x_1036) ;  /* 0xffff127000007947 */ /* 0x000fea000383ffff */
.L_x_1007:
[----:B-1----:R-:W-:Y:S01]  /*10990*/  IMAD.MOV.U32 R7, RZ, RZ, R14 ;  /* 0x000000ffff077224 */ /* 0x002fe200078e000e */
[----:B------:R-:W-:Y:S01]  /*109a0*/  MOV R6, 0x3 ;  /* 0x0000000300067802 */ /* 0x000fe20000000f00 */
[----:B------:R-:W-:Y:S01]  /*109b0*/  IMAD.MOV.U32 R3, RZ, RZ, 0x1c1f ;  /* 0x00001c1fff037424 */ /* 0x000fe200078e00ff */
[----:B------:R-:W-:-:S02]  /*109c0*/  MOV R2, 0x109e0 ;  /* 0x000109e000027802 */ /* 0x000fc40000000f00 */
[----:B--234-:R-:W-:Y:S05]  /*109d0*/  CALL.REL.NOINC `($__internal_17_$__cuda_sm70_shflsync_idx_p) ;  /* 0x000003f000007944 */ /* 0x01cfea0003c00000 */
        /* <DEDUP_REMOVED lines=8> */
.L_x_1014:
[----:B---3--:R1:W5:Y:S01]  /*10a60*/  LDL R0, [R1+0x20] ;  /* 0x0000200001007983 */ /* 0x0083620000100800 */
[----:B------:R-:W-:Y:S02]  /*10a70*/  MOV R3, 0x2 ;  /* 0x0000000200037802 */ /* 0x000fe40000000f00 */
[----:B------:R-:W-:Y:S02]  /*10a80*/  MOV R2, 0x10aa0 ;  /* 0x00010aa000027802 */ /* 0x000fe40000000f00 */
[----:B-1---5:R-:W-:Y:S05]  /*10a90*/  CALL.REL.NOINC `($__internal_16_$__cuda_sm70_shflsync_bfly_p) ;  /* 0x000002f000007944 */ /* 0x022fea0003c00000 */
[----:B------:R-:W-:Y:S01]  /*10aa0*/  MOV R5, R8 ;  /* 0x0000000800057202 */ /* 0x000fe20000000f00 */
[----:B------:R-:W-:Y:S05]  /*10ab0*/  BRA `(.L_x_1038) ;  /* 0xffffd72000007947 */ /* 0x000fea000383ffff */
.L_x_1015:
[----:B------:R-:W-:Y:S01]  /*10ac0*/  IMAD.MOV.U32 R0, RZ, RZ, R5 ;  /* 0x000000ffff007224 */ /* 0x000fe200078e0005 */
[----:B------:R-:W-:Y:S02]  /*10ad0*/  MOV R3, 0x1 ;  /* 0x0000000100037802 */ /* 0x000fe40000000f00 */
[----:B------:R-:W-:Y:S02]  /*10ae0*/  MOV R2, 0x10b00 ;  /* 0x00010b0000027802 */ /* 0x000fe40000000f00 */
[----:B------:R-:W-:Y:S05]  /*10af0*/  CALL.REL.NOINC `($__internal_16_$__cuda_sm70_shflsync_bfly_p) ;  /* 0x0000029000007944 */ /* 0x000fea0003c00000 */
[----:B------:R1:W5:Y:S01]  /*10b00*/  LDL R0, [R1+0x24] ;  /* 0x0000240001007983 */ /* 0x0003620000100800 */
[----:B------:R-:W-:Y:S01]  /*10b10*/  FADD.FTZ R5, R5, R8 ;  /* 0x0000000805057221 */ /* 0x000fe20000010000 */
[----:B------:R-:W-:-:S02]  /*10b20*/  MOV R3, 0x2 ;  /* 0x0000000200037802 */ /* 0x000fc40000000f00 */
[----:B------:R-:W-:Y:S02]  /*10b30*/  MOV R2, 0x10b50 ;  /* 0x00010b5000027802 */ /* 0x000fe40000000f00 */
[----:B-1---5:R-:W-:Y:S05]  /*10b40*/  CALL.REL.NOINC `($__internal_16_$__cuda_sm70_shflsync_bfly_p) ;  /* 0x0000024000007944 */ /* 0x022fea0003c00000 */
[----:B------:R-:W2:Y:S01]  /*10b50*/  LDL.LU R0, [R1+0x24] ;  /* 0x0000240001007983 */ /* 0x000ea20000300800 */
[----:B------:R-:W-:Y:S02]  /*10b60*/  MOV R3, 0x1 ;  /* 0x0000000100037802 */ /* 0x000fe40000000f00 */
[----:B------:R-:W-:Y:S01]  /*10b70*/  MOV R2, 0x10bb0 ;  /* 0x00010bb000027802 */ /* 0x000fe20000000f00 */
[----:B--2---:R-:W-:-:S05]  /*10b80*/  FADD.FTZ R4, R0, R8 ;  /* 0x0000000800047221 */ /* 0x004fca0000010000 */
[----:B------:R-:W-:Y:S02]  /*10b90*/  MOV R0, R4 ;  /* 0x0000000400007202 */ /* 0x000fe40000000f00 */
[----:B------:R-:W-:Y:S05]  /*10ba0*/  CALL.REL.NOINC `($__internal_16_$__cuda_sm70_shflsync_bfly_p) ;  /* 0x000001e000007944 */ /* 0x000fea0003c00000 */
[----:B------:R1:W5:Y:S01]  /*10bb0*/  LDL R0, [R1+0x28] ;  /* 0x0000280001007983 */ /* 0x0003620000100800 */
[----:B------:R-:W-:Y:S01]  /*10bc0*/  FADD.FTZ R4, R4, R8 ;  /* 0x0000000804047221 */ /* 0x000fe20000010000 */
[----:B------:R-:W-:Y:S02]  /*10bd0*/  MOV R3, 0x2 ;  /* 0x0000000200037802 */ /* 0x000fe40000000f00 */
        /* <DEDUP_REMOVED lines=19> */
[----:B------:R-:W-:Y:S05]  /*10d10*/  BRA `(.L_x_1039) ;  /* 0xffffd5f000007947 */ /* 0x000fea000383ffff */
.L_x_1029:
[----:B-1----:R-:W-:Y:S01]  /*10d20*/  IMAD.MOV.U32 R7, RZ, RZ, R36 ;  /* 0x000000ffff077224 */ /* 0x002fe200078e0024 */
[----:B------:R-:W-:Y:S01]  /*10d30*/  MOV R6, RZ ;  /* 0x000000ff00067202 */ /* 0x000fe20000000f00 */
[----:B------:R-:W-:Y:S01]  /*10d40*/  IMAD.MOV.U32 R3, RZ, RZ, 0x1f ;  /* 0x0000001fff037424 */ /* 0x000fe200078e00ff */
[----:B------:R-:W-:Y:S02]  /*10d50*/  MOV R2, 0x10d70 ;  /* 0x00010d7000027802 */ /* 0x000fe40000000f00 */
[----:B--2-4-:R-:W-:Y:S05]  /*10d60*/  CALL.REL.NOINC `($__internal_17_$__cuda_sm70_shflsync_idx_p) ;  /* 0x0000006000007944 */ /* 0x014fea0003c00000 */
[----:B------:R-:W-:Y:S01]  /*10d70*/  MOV R0, R6 ;  /* 0x0000000600007202 */ /* 0x000fe20000000f00 */
[----:B------:R-:W-:Y:S05]  /*10d80*/  BRA `(.L_x_1040) ;  /* 0xfffff8b000007947 */ /* 0x000fea000383ffff */
        .weak           $__internal_16_$__cuda_sm70_shflsync_bfly_p
        .type           $__internal_16_$__cuda_sm70_shflsync_bfly_p,@function
        .size           $__internal_16_$__cuda_sm70_shflsync_bfly_p,($__internal_17_$__cuda_sm70_shflsync_idx_p - $__internal_16_$__cuda_sm70_shflsync_bfly_p)
$__internal_16_$__cuda_sm70_shflsync_bfly_p:
[----:B------:R-:W-:Y:S04]  /*10d90*/  WARPSYNC R9 ;  /* 0x0000000900007348 */ /* 0x000fe80003800000 */
[----:B------:R1:W2:Y:S02]  /*10da0*/  SHFL.BFLY PT, R8, R0, R3, R10 ;  /* 0x0c00000300087389 */ /* 0x0002a400000e000a */
[----:B-1----:R-:W-:-:S04]  /*10db0*/  MOV R3, 0x0 ;  /* 0x0000000000037802 */ /* 0x002fc80000000f00 */
[----:B--2---:R-:W-:Y:S05]  /*10dc0*/  RET.REL.NODEC R2 `(_ZN7cutlass13device_kernelIN5flash19enable_sm80_to_sm89INS1_16FlashAttnFwdSm80INS1_25CollectiveMainloopFwdSm80ILi4ELi1ELb0EN4cute5tupleIJNS5_1CILi128EEENS7_ILi64EEENS7_ILi96EEEEEELi96ENS_10bfloat16_tEfNS_4arch4Sm80ELb1ELb0ELb1ELb0ELb0ELb0ELb1ELb1EEENS1_21CollectiveEpilogueFwdINS6_IJS8_SA_S9_EEENS6_IJNS7_ILi1EEESI_SI_EEESC_SE_Li128ELb0ELb1ELb1ELb0EEENS1_30DynamicPersistentTileSchedulerILi128ELi128ELb1ELb1ELb0EEEEEEEEEvNT_6ParamsE) ;  /* 0xfffef23002007950 */ /* 0x004fea0003c3ffff */
        .weak           $__internal_17_$__cuda_sm70_shflsync_idx_p
        .type           $__internal_17_$__cuda_sm70_shflsync_idx_p,@function
        .size           $__internal_17_$__cuda_sm70_shflsync_idx_p,(.L_x_1446 - $__internal_17_$__cuda_sm70_shflsync_idx_p)
$__internal_17_$__cuda_sm70_shflsync_idx_p:
[----:B------:R-:W-:-:S04]  /*10dd0*/  MOV R8, 0xffffffff ;  /* 0xffffffff00087802 */ /* 0x000fc80000000f00 */
[----:B------:R-:W-:Y:S04]  /*10de0*/  WARPSYNC R8 ;  /* 0x0000000800007348 */ /* 0x000fe80003800000 */
[----:B------:R1:W2:Y:S02]  /*10df0*/  SHFL.IDX PT, R6, R7, R6, R3 ;  /* 0x0000000607067389 */ /* 0x0002a400000e0003 */
[----:B-1----:R-:W-:-:S04]  /*10e00*/  MOV R3, 0x0 ;  /* 0x0000000000037802 */ /* 0x002fc80000000f00 */
[----:B--2---:R-:W-:Y:S05]  /*10e10*/  RET.REL.NODEC R2 `(_ZN7cutlass13device_kernelIN5flash19enable_sm80_to_sm89INS1_16FlashAttnFwdSm80INS1_25CollectiveMainloopFwdSm80ILi4ELi1ELb0EN4cute5tupleIJNS5_1CILi128EEENS7_ILi64EEENS7_ILi96EEEEEELi96ENS_10bfloat16_tEfNS_4arch4Sm80ELb1ELb0ELb1ELb0ELb0ELb0ELb1ELb1EEENS1_21CollectiveEpilogueFwdINS6_IJS8_SA_S9_EEENS6_IJNS7_ILi1EEESI_SI_EEESC_SE_Li128ELb0ELb1ELb1ELb0EEENS1_30DynamicPersistentTileSchedulerILi128ELi128ELb1ELb1ELb0EEEEEEEEEvNT_6ParamsE) ;  /* 0xfffef1e002007950 */ /* 0x004fea0003c3ffff */
.L_x_1041:
        /* <DEDUP_REMOVED lines=14> */
.L_x_1446:


//--------------------- .text._ZN7cutlass13device_kernelIN5flash19enable_sm80_to_sm89INS1_16FlashAttnFwdSm80INS1_25CollectiveMainloopFwdSm80ILi4ELi1ELb0EN4cute5tupleIJNS5_1CILi128EEENS7_ILi48EEENS7_ILi96EEEEEELi96ENS_10bfloat16_tEfNS_4arch4Sm80ELb1ELb0ELb1ELb1ELb0ELb0ELb1ELb1EEENS1_21CollectiveEpilogueFwdINS6_IJS8_SA_S9_EEENS6_IJNS7_ILi1EEESI_SI_EEESC_SE_Li128ELb1ELb1ELb1ELb0EEENS1_36VarlenDynamicPersistentTileSchedulerILi128ELi48ELi128ELi128ELb1ELb1ELb0ELb1ELb1ELb1EEEEEEEEEvNT_6ParamsE --------------------------
	.section	.text._ZN7cutlass13device_kernelIN5flash19enable_sm80_to_sm89INS1_16FlashAttnFwdSm80INS1_25CollectiveMainloopFwdSm80ILi4ELi1ELb0EN4cute5tupleIJNS5_1CILi128EEENS7_ILi48EEENS7_ILi96EEEEEELi96ENS_10bfloat16_tEfNS_4arch4Sm80ELb1ELb0ELb1ELb1ELb0ELb0ELb1ELb1EEENS1_21CollectiveEpilogueFwdINS6_IJS8_SA_S9_EEENS6_IJNS7_ILi1EEESI_SI_EEESC_SE_Li128ELb1ELb1ELb1ELb0EEENS1_36VarlenDynamicPersistentTileSchedulerILi128ELi48ELi128ELi128ELb1ELb1ELb0ELb1ELb1ELb1EEEEEEEEEvNT_6ParamsE,"ax",@progbits
	.sectioninfo	@"SHI_REGISTERS=255"
	.align	128
.text._ZN7cutlass13device_kernelIN5flash19enable_sm80_to_sm89INS1_16FlashAttnFwdSm80INS1_25CollectiveMainloopFwdSm80ILi4ELi1ELb0EN4cute5tupleIJNS5_1CILi128EEENS7_ILi48EEENS7_ILi96EEEEEELi96ENS_10bfloat16_tEfNS_4arch4Sm80ELb1ELb0ELb1ELb1ELb0ELb0ELb1ELb1EEENS1_21CollectiveEpilogueFwdINS6_IJS8_SA_S9_EEENS6_IJNS7_ILi1EEESI_SI_EEESC_SE_Li128ELb1ELb1ELb1ELb0EEENS1_36VarlenDynamicPersistentTileSchedulerILi128ELi48ELi128ELi128ELb1ELb1ELb0ELb1ELb1ELb1EEEEEEEEEvNT_6ParamsE:
        .type           _ZN7cutlass13device_kernelIN5flash19enable_sm80_to_sm89INS1_16FlashAttnFwdSm80INS1_25CollectiveMainloopFwdSm80ILi4ELi1ELb0EN4cute5tupleIJNS5_1CILi128EEENS7_ILi48EEENS7_ILi96EEEEEELi96ENS_10bfloat16_tEfNS_4arch4Sm80ELb1ELb0ELb1ELb1ELb0ELb0ELb1ELb1EEENS1_21CollectiveEpilogueFwdINS6_IJS8_SA_S9_EEENS6_IJNS7_ILi1EEESI_SI_EEESC_SE_Li128ELb1ELb1ELb1ELb0EEENS1_36VarlenDynamicPersistentTileSchedulerILi128ELi48ELi128ELi128ELb1ELb1ELb0ELb1ELb1ELb1EEEEEEEEEvNT_6ParamsE,@function
        .size           _ZN7cutlass13device_kernelIN5flash19enable_sm80_to_sm89INS1_16FlashAttnFwdSm80INS1_25CollectiveMainloopFwdSm80ILi4ELi1ELb0EN4cute5tupleIJNS5_1CILi128EEENS7_ILi48EEENS7_ILi96EEEEEELi96ENS_10bfloat16_tEfNS_4arch4Sm80ELb1ELb0ELb1ELb1ELb0ELb0ELb1ELb1EEENS1_21CollectiveEpilogueFwdINS6_IJS8_SA_S9_EEENS6_IJNS7_ILi1EEESI_SI_EEESC_SE_Li128ELb1ELb1ELb1ELb0EEENS1_36VarlenDynamicPersistentTileSchedulerILi128ELi48ELi128ELi128ELb1ELb1ELb0ELb1ELb1ELb1EEEEEEEEEvNT_6ParamsE,(.L_x_1449 - _ZN7cutlass13device_kernelIN5flash19enable_sm80_to_sm89INS1_16FlashAttnFwdSm80INS1_25CollectiveMainloopFwdSm80ILi4ELi1ELb0EN4cute5tupleIJNS5_1CILi128EEENS7_ILi48EEENS7_ILi96EEEEEELi96ENS_10bfloat16_tEfNS_4arch4Sm80ELb1ELb0ELb1ELb1ELb0ELb0ELb1ELb1EEENS1_21CollectiveEpilogueFwdINS6_IJS8_SA_S9_EEENS6_IJNS7_ILi1EEESI_SI_EEESC_SE_Li128ELb1ELb1ELb1ELb0EEENS1_36VarlenDynamicPersistentTileSchedulerILi128ELi48ELi128ELi128ELb1ELb1ELb0ELb1ELb1ELb1EEEEEEEEEvNT_6ParamsE)
        .other          _ZN7cutlass13device_kernelIN5flash19enable_sm80_to_sm89INS1_16FlashAttnFwdSm80INS1_25CollectiveMainloopFwdSm80ILi4ELi1ELb0EN4cute5tupleIJNS5_1CILi128EEENS7_ILi48EEENS7_ILi96EEEEEELi96ENS_10bfloat16_tEfNS_4arch4Sm80ELb1ELb0ELb1ELb1ELb0ELb0ELb1ELb1EEENS1_21CollectiveEpilogueFwdINS6_IJS8_SA_S9_EEENS6_IJNS7_ILi1EEESI_SI_EEESC_SE_Li128ELb1ELb1ELb1ELb0EEENS1_36VarlenDynamicPersistentTileSchedulerILi128ELi48ELi128ELi128ELb1ELb1ELb0ELb1ELb1ELb1EEEEEEEEEvNT_6ParamsE,@"STO_CUDA_ENTRY STV_DEFAULT"
_ZN7cutlass13device_kernelIN5flash19enable_sm80_to_sm89INS1_16FlashAttnFwdSm80INS1_25CollectiveMainloopFwdSm80ILi4ELi1ELb0EN4cute5tupleIJNS5_1CILi128EEENS7_ILi48EEENS7_ILi96EEEEEELi96ENS_10bfloat16_tEfNS_4arch4Sm80ELb1ELb0ELb1ELb1ELb0ELb0ELb1ELb1EEENS1_21CollectiveEpilogueFwdINS6_IJS8_SA_S9_EEENS6_IJNS7_ILi1EEESI_SI_EEESC_SE_Li128ELb1ELb1ELb1ELb0EEENS1_36VarlenDynamicPersistentTileSchedulerILi128ELi48ELi128ELi128ELb1ELb1ELb0ELb1ELb1ELb1EEEEEEEEEvNT_6ParamsE:
        /* <DEDUP_REMOVED lines=10> */
[----:B-1----:R1:W-:Y:S04]  /*00a0*/  @P0 STL.64 [R1], R4 ;  /* 0x0000000401000387 */ /* 0x0023e80000100a00 */
        /* <DEDUP_REMOVED lines=43> */
.L_x_1047:
        /* <DEDUP_REMOVED lines=16> */
.L_x_1157:
        /* <DEDUP_REMOVED lines=16> */
.L_x_1158:
[----:B--2---:R-:W-:-:S05]  /*0560*/  IMAD R0, R0, c[0x0][0x538], RZ ;  /* 0x00014e0000007a24 */ /* 0x004fca00078e02ff */
[----:B------:R-:W-:-:S04]  /*0570*/  IADD3 R6, R0, R6, RZ ;  /* 0x0000000600067210 */ /* 0x000fc80007ffe0ff */
[----:B------:R-:W-:-:S13]  /*0580*/  ISETP.GT.AND P0, PT, R6, UR4, PT ;  /* 0x0000000406007c0c */ /* 0x000fda000bf04270 */
[----:B-1----:R-:W-:Y:S05]  /*0590*/  @!P0 BRA `(.L_x_1047) ;  /* 0xfffffdc000008947 */ /* 0x002fea000383ffff */
.L_x_1043:
[----:B------:R-:W-:-:S05]  /*05a0*/  IADD3 R11, -R0, R6, RZ ;  /* 0x00000006000b7210 */ /* 0x000fca0007ffe1ff */
[----:B------:R-:W-:-:S05]  /*05b0*/  IMAD R0, R4, c[0x0][0x538], R11 ;  /* 0x00014e0004007a24 */ /* 0x000fca00078e020b */
[----:B------:R-:W-:Y:S01]  /*05c0*/  ISETP.GT.AND P0, PT, R0, UR4, PT ;  /* 0x0000000400007c0c */ /* 0x000fe2000bf04270 */
[----:B------:R-:W-:-:S12]  /*05d0*/  BRA.DIV ~URZ, `(.L_x_1048) ;  /* 0x00011e127f007947 */ /* 0x000fd8000b800000 */
[----:B------:R-:W-:-:S04]  /*05e0*/  VOTE.ANY R10, PT, !P0 ;  /* 0x00000000000a7806 */ /* 0x000fc800040e0100 */
.L_x_1159:
[----:B------:R-:W1:Y:S02]  /*05f0*/  POPC R6, R10 ;  /* 0x0000000a00067309 */ /* 0x000e640000000000 */
[----:B-1----:R-:W-:-:S05]  /*0600*/  IADD3 R0, R6, R7, RZ ;  /* 0x0000000706007210 */ /* 0x002fca0007ffe0ff */
[----:B------:R1:W-:Y:S01]  /*0610*/  STL [R1+0xc], R0 ;  /* 0x00000c0001007387 */ /* 0x0003e20000100800 */
[----:B------:R-:W-:Y:S05]  /*0620*/  BRA.DIV ~URZ, `(.L_x_1049) ;  /* 0x00011e127f007947 */ /* 0x000fea000b800000 */
[----:B------:R2:W3:Y:S01]  /*0630*/  SHFL.IDX PT, R12, R9, R6, 0x1f ;  /* 0x00001f06090c7589 */ /* 0x0004e200000e0000 */
[----:B------:R-:W-:-:S03]  /*0640*/  MOV R7, RZ ;  /* 0x000000ff00077202 */ /* 0x000fc60000000f00 */
[----:B------:R2:W4:Y:S04]  /*0650*/  SHFL.IDX PT, R9, R8, R6, 0x1f ;  /* 0x00001f0608097589 */ /* 0x00052800000e0000 */
.L_x_1160:
[----:B------:R-:W-:Y:S01]  /*0660*/  ISETP.NE.AND P0, PT, R10, RZ, PT ;  /* 0x000000ff0a00720c */ /* 0x000fe20003f05270 */
[----:B------:R-:W-:-:S12]  /*0670*/  BSSY B0, `(.L_x_1050) ;  /* 0x0000005000007945 */ /* 0x000fd80003800000 */
[----:B------:R-:W-:Y:S05]  /*0680*/  @!P0 BRA `(.L_x_1051) ;  /* 0x0000003000008947 */ /* 0x000fea0003800000 */
[----:B------:R-:W-:Y:S01]  /*0690*/  IADD3 R3, R6, -0x1, RZ ;  /* 0xffffffff06037810 */ /* 0x000fe20007ffe0ff */
[----:B------:R-:W-:Y:S05]  /*06a0*/  BRA.DIV ~URZ, `(.L_x_1052) ;  /* 0x00011e727f007947 */ /* 0x000fea000b800000 */
[----:B------:R1:W2:Y:S02]  /*06b0*/  SHFL.IDX PT, R7, R4, R3, 0x1f ;  /* 0x00001f0304077589 */ /* 0x0002a400000e0000 */
.L_x_1051:
[----:B------:R-:W-:Y:S05]  /*06c0*/  BSYNC B0 ;  /* 0x0000000000007941 */ /* 0x000fea0003800000 */
.L_x_1050:
[----:B-12---:R-:W-:Y:S01]  /*06d0*/  IMAD R0, R7, c[0x0][0x538], R11 ;  /* 0x00014e0007007a24 */ /* 0x006fe200078e020b */
[----:B----4-:R-:W-:Y:S01]  /*06e0*/  ISETP.NE.AND P0, PT, R9, 0x1, PT ;  /* 0x000000010900780c */ /* 0x010fe20003f05270 */
[----:B------:R-:W-:Y:S03]  /*06f0*/  BSSY B0, `(.L_x_1053) ;  /* 0x0000089000007945 */ /* 0x000fe60003800000 */
[----:B------:R1:W-:Y:S01]  /*0700*/  STL [R1], R0 ;  /* 0x0000000001007387 */ /* 0x0003e20000100800 */
        /* <DEDUP_REMOVED lines=65> */
.L_x_1054:
        /* <DEDUP_REMOVED lines=16> */
[----:B------:R-:W-:Y:S01]  /*0c20*/  IMAD R4, R4, R6, RZ ;  /* 0x0000000604047224 */ /* 0x000fe200078e02ff */
[----:B------:R-:W-:-:S03]  /*0c30*/  MOV R5, R0 ;  /* 0x0000000000057202 */ /* 0x000fc60000000f00 */
        /* <DEDUP_REMOVED lines=52> */
.L_x_1055:
[----:B------:R-:W-:Y:S05]  /*0f80*/  BSYNC B0 ;  /* 0x0000000000007941 */ /* 0x000fea0003800000 */
.L_x_1053:
[----:B------:R-:W-:-:S04]  /*0f90*/  LOP3.LUT R0, RZ, R0, RZ, 0x33, !PT ;  /* 0x00000000ff007212 */ /* 0x000fc800078e33ff */
[----:B------:R-:W-:-:S05]  /*0fa0*/  IADD3 R0, R0, R12, RZ ;  /* 0x0000000c00007210 */ /* 0x000fca0007ffe0ff */
[----:B------:R2:W-:Y:S01]  /*0fb0*/  STL [R1+0x4], R0 ;  /* 0x0000040001007387 */ /* 0x0005e20000100800 */
[----:B------:R-:W-:Y:S05]  /*0fc0*/  BRA `(.L_x_1056) ;  /* 0x0000006000007947 */ /* 0x000fea0003800000 */
.L_x_1044:
[----:B------:R-:W-:Y:S01]  /*0fd0*/  MOV R0, UR4 ;  /* 0x0000000400007c02 */ /* 0x000fe20008000f00 */
[----:B------:R-:W-:Y:S04]  /*0fe0*/  STL [R1+0x4], RZ ;  /* 0x000004ff01007387 */ /* 0x000fe80000100800 */
[----:B------:R1:W-:Y:S04]  /*0ff0*/  STL [R1], R0 ;  /* 0x0000000001007387 */ /* 0x0003e80000100800 */
[----:B------:R2:W-:Y:S01]  /*1000*/  STL [R1+0x8], RZ ;  /* 0x000008ff01007387 */ /* 0x0005e20000100800 */
[----:B-1----:R-:W-:-:S05]  /*1010*/  MOV R0, c[0x0][0x53c] ;  /* 0x00014f0000007a02 */ /* 0x002fca0000000f00 */
[----:B------:R2:W-:Y:S02]  /*1020*/  STL [R1+0xc], R0 ;  /* 0x00000c0001007387 */ /* 0x0005e40000100800 */
.L_x_1056:
[----:B------:R-:W3:Y:S04]  /*1030*/  LDL R4, [R1] ;  /* 0x0000000001047983 */ /* 0x000ee80000100800 */
[----:B------:R-:W3:Y:S04]  /*1040*/  LDL R5, [R1+0x4] ;  /* 0x0000040001057983 */ /* 0x000ee80000100800 */
[----:B------:R-:W3:Y:S04]  /*1050*/  LDL R6, [R1+0x8] ;  /* 0x0000080001067983 */ /* 0x000ee80000100800 */
[----:B------:R-:W3:Y:S01]  /*1060*/  LDL R7, [R1+0xc] ;  /* 0x00000c0001077983 */ /* 0x000ee20000100800 */
[----:B------:R-:W-:Y:S01]  /*1070*/  ISETP.NE.AND P0, PT, R13, RZ, PT ;  /* 0x000000ff0d00720c */ /* 0x000fe20003f05270 */
[----:B------:R-:W-:-:S12]  /*1080*/  WARPSYNC 0xffffffff ;  /* 0xffffffff00007948 */ /* 0x000fd80003800000 */
[----:B---3--:R3:W-:Y:S04]  /*1090*/  @!P0 STS.128 [0xc080], R4 ;  /* 0x00c08004ff008388 */ /* 0x0087e80000000c00 */
[----:B------:R-:W-:Y:S06]  /*10a0*/  BAR.ARV 0x5, 0x80 ;  /* 0x0142000000007b1d */ /* 0x000fec0000002000 */
.L_x_1042:
[----:B--2---:R-:W2:Y:S02]  /*10b0*/  LDL R0, [R1+0xc] ;  /* 0x00000c0001007983 */ /* 0x004ea40000100800 */
[----:B--2---:R-:W-:-:S13]  /*10c0*/  ISETP.GE.AND P0, PT, R0, c[0x0][0x53c], PT ;  /* 0x00014f0000007a0c */ /* 0x004fda0003f06270 */
[----:B------:R-:W-:Y:S05]  /*10d0*/  @P0 EXIT ;  /* 0x000000000000094d */ /* 0x000fea0003800000 */
[----:B------:R-:W2:Y:S02]  /*10e0*/  S2R R11, SR_TID.X ;  /* 0x00000000000b7919 */ /* 0x000ea40000002100 */
[----:B--2---:R-:W-:-:S04]  /*10f0*/  SHF.R.S32.HI R9, RZ, 0x1f, R11 ;  /* 0x0000001fff097819 */ /* 0x004fc8000001140b */
[CC--:B------:R-:W-:Y:S02]  /*1100*/  LEA.HI R17, R9.reuse, R11.reuse, RZ, 0x3 ;  /* 0x0000000b09117211 */ /* 0x0c0fe400078f18ff */
[----:B------:R-:W-:Y:S02]  /*1110*/  LEA.HI R3, R9, R11, RZ, 0x4 ;  /* 0x0000000b09037211 */ /* 0x000fe400078f20ff */
[----:B-1----:R-:W-:Y:S02]  /*1120*/  LOP3.LUT R2, R17, 0xfffffff8, RZ, 0xc0, !PT ;  /* 0xfffffff811027812 */ /* 0x002fe400078ec0ff */
        /* <DEDUP_REMOVED lines=25> */
[----:B------:R-:W-:Y:S02]  /*12c0*/  LEA.HI R5, R6, R250, RZ, 0x1 ;  /* 0x000000fa06057211 */ /* 0x000fe400078f08ff */
[----:B------:R-:W-:Y:S01]  /*12d0*/  SHF.R.U32.HI R4, RZ, 0x3, R0 ;  /* 0x00000003ff047819 */ /* 0x000fe20000011600 */
[----:B------:R-:W-:Y:S01]  /*12e0*/  IMAD.IADD R21, R11, 0x1, -R2 ;  /* 0x000000010b157824 */ /* 0x000fe200078e0a02 */
        /* <DEDUP_REMOVED lines=13> */
[----:B------:R-:W-:Y:S01]  /*13c0*/  IMAD.IADD R4, R7, 0x1, -R3 ;  /* 0x0000000107047824 */ /* 0x000fe200078e0a03 */
[----:B------:R-:W-:Y:S01]  /*13d0*/  SHF.R.S32.HI R3, RZ, 0x2, R11 ;  /* 0x00000002ff037819 */ /* 0x000fe2000001140b */
[----:B------:R-:W-:Y:S01]  /*13e0*/  IMAD.U32 R5, R0, 0x20, R5 ;  /* 0x0000002000057824 */ /* 0x000fe200078e0005 */
[----:B------:R-:W-:Y:S02]  /*13f0*/  LOP3.LUT R2, R2, 0xfffffff8, RZ, 0xc0, !PT ;  /* 0xfffffff802027812 */ /* 0x000fe400078ec0ff */
[----:B------:R-:W-:Y:S01]  /*1400*/  LEA.HI R0, R18, R18, RZ, 0x1 ;  /* 0x0000001212007211 */ /* 0x000fe200078f08ff */
[----:B------:R-:W-:Y:S01]  /*1410*/  IMAD R19, R4, 0x10, R3 ;  /* 0x0000001004137824 */ /* 0x000fe200078e0203 */
[----:B------:R-:W-:Y:S01]  /*1420*/  SHF.R.S32.HI R3, RZ, 0x1, R8 ;  /* 0x00000001ff037819 */ /* 0x000fe20000011408 */
[----:B------:R-:W-:Y:S01]  /*1430*/  IMAD.IADD R4, R250, 0x1, -R2 ;  /* 0x00000001fa047824 */ /* 0x000fe200078e0a02 */
[C---:B------:R-:W-:Y:S01]  /*1440*/  LOP3.LUT R2, R0.reuse, 0x1ffffffe, RZ, 0xc0, !PT ;  /* 0x1ffffffe00027812 */ /* 0x040fe200078ec0ff */
[----:B------:R-:W-:Y:S01]  /*1450*/  IMAD.SHL.U32 R0, R0, 0x20, RZ ;  /* 0x0000002000007824 */ /* 0x000fe200078e00ff */
[----:B------:R1:W-:Y:S01]  /*1460*/  STL [R1+0x84], R5 ;  /* 0x0000840501007387 */ /* 0x0003e20000100800 */
[----:B------:R-:W-:-:S02]  /*1470*/  SHF.R.S32.HI R6, RZ, 0x1, R10 ;  /* 0x00000001ff067819 */ /* 0x000fc4000001140a */
[----:B------:R-:W-:Y:S01]  /*1480*/  IMAD.IADD R8, R18, 0x1, -R2 ;  /* 0x0000000112087824 */ /* 0x000fe200078e0a02 */
[----:B------:R-:W-:Y:S01]  /*1490*/  LOP3.LUT R0, R0, 0xffffffc0, RZ, 0xc0, !PT ;  /* 0xffffffc000007812 */ /* 0x000fe200078ec0ff */
[C---:B------:R-:W-:Y:S01]  /*14a0*/  IMAD.SHL.U32 R2, R3.reuse, 0x40, RZ ;  /* 0x0000004003027824 */ /* 0x040fe200078e00ff */
[----:B------:R-:W-:Y:S01]  /*14b0*/  SHF.R.S32.HI R10, RZ, 0x1f, R10 ;  /* 0x0000001fff0a7819 */ /* 0x000fe2000001140a */
[----:B------:R-:W-:Y:S01]  /*14c0*/  STL [R1+0xc0], R19 ;  /* 0x0000c01301007387 */ /* 0x000fe20000100800 */
[----:B------:R-:W-:Y:S01]  /*14d0*/  LOP3.LUT P2, RZ, R3, 0x2, RZ, 0xc0, !PT ;  /* 0x0000000203ff7812 */ /* 0x000fe2000784c0ff */
[----:B------:R-:W-:Y:S01]  /*14e0*/  IMAD R14, R8, 0x8, R0 ;  /* 0x00000008080e7824 */ /* 0x000fe200078e0200 */
[----:B------:R-:W-:Y:S01]  /*14f0*/  LEA.HI R3, R10, R6, RZ, 0x2 ;  /* 0x000000060a037211 */ /* 0x000fe200078f10ff */
[----:B------:R-:W-:Y:S01]  /*1500*/  IMAD.SHL.U32 R8, R7, 0x200, RZ ;  /* 0x0000020007087824 */ /* 0x000fe200078e00ff */
[----:B------:R-:W-:Y:S02]  /*1510*/  LOP3.LUT R0, R2, 0xc0, RZ, 0xc0, !PT ;  /* 0x000000c002007812 */ /* 0x000fe400078ec0ff */
[----:B------:R-:W-:Y:S01]  /*1520*/  LOP3.LUT R2, R3, 0xfffffffc, RZ, 0xc0, !PT ;  /* 0xfffffffc03027812 */ /* 0x000fe200078ec0ff */
[----:B------:R-:W-:Y:S01]  /*1530*/  IMAD R3, R18, 0x2, R8 ;  /* 0x0000000212037824 */ /* 0x000fe200078e0208 */
[----:B------:R-:W-:-:S02]  /*1540*/  LOP3.LUT R7, R0, 0x8, R17, 0xf8, !PT ;  /* 0x0000000800077812 */ /* 0x000fc400078ef811 */
[----:B------:R-:W-:Y:S01]  /*1550*/  IADD3 R20, R22, 0x20, RZ ;  /* 0x0000002016147810 */ /* 0x000fe20007ffe0ff */
[----:B------:R-:W-:Y:S01]  /*1560*/  IMAD.IADD R2, R6, 0x1, -R2 ;  /* 0x0000000106027824 */ /* 0x000fe200078e0a02 */
[----:B------:R-:W-:-:S04]  /*1570*/  SHF.R.S32.HI R23, RZ, 0x1f, R22 ;  /* 0x0000001fff177819 */ /* 0x000fc80000011416 */
[C---:B------:R-:W-:Y:S01]  /*1580*/  LOP3.LUT P3, RZ, R2.reuse, 0x2, RZ, 0xc0, !PT ;  /* 0x0000000202ff7812 */ /* 0x040fe2000786c0ff */
[----:B------:R-:W-:Y:S01]  /*1590*/  IMAD.SHL.U32 R2, R2, 0x40, RZ ;  /* 0x0000004002027824 */ /* 0x000fe200078e00ff */
[----:B-1----:R-:W-:-:S04]  /*15a0*/  LEA.HI R5, R4, R4, RZ, 0x1 ;  /* 0x0000000404057211 */ /* 0x002fc800078f08ff */
[----:B------:R-:W-:Y:S02]  /*15b0*/  LOP3.LUT R9, R5, 0x3fffffe, RZ, 0xc0, !PT ;  /* 0x03fffffe05097812 */ /* 0x000fe400078ec0ff */
[----:B------:R-:W-:-:S03]  /*15c0*/  LOP3.LUT R2, R2, 0xc0, RZ, 0xc0, !PT ;  /* 0x000000c002027812 */ /* 0x000fc600078ec0ff */
[----:B------:R-:W-:Y:S01]  /*15d0*/  IMAD.IADD R9, R4, 0x1, -R9 ;  /* 0x0000000104097824 */ /* 0x000fe200078e0a09 */
[----:B------:R-:W-:Y:S02]  /*15e0*/  SHF.R.U32.HI R4, RZ, 0x3, R0 ;  /* 0x00000003ff047819 */ /* 0x000fe40000011600 */
[----:B------:R-:W-:Y:S01]  /*15f0*/  SHF.R.S32.HI R0, RZ, 0x1, R5 ;  /* 0x00000001ff007819 */ /* 0x000fe20000011405 */
[----:B------:R-:W-:Y:S01]  /*1600*/  IMAD R6, R9, 0x20, R3 ;  /* 0x0000002009067824 */ /* 0x000fe200078e0203 */
[----:B------:R-:W-:Y:S01]  /*1610*/  LOP3.LUT R10, R7, R4, RZ, 0x3c, !PT ;  /* 0x00000004070a7212 */ /* 0x000fe200078e3cff */
[----:B------:R-:W-:Y:S01]  /*1620*/  IMAD.SHL.U32 R5, R16, 0x20, RZ ;  /* 0x0000002010057824 */ /* 0x000fe200078e00ff */
[C---:B------:R-:W-:Y:S01]  /*1630*/  LOP3.LUT R4, R0.reuse, 0x1, RZ, 0xc0, !PT ;  /* 0x0000000100047812 */ /* 0x040fe200078ec0ff */
[C---:B------:R-:W-:Y:S01]  /*1640*/  IMAD.SHL.U32 R3, R0.reuse, 0x40, RZ ;  /* 0x0000004000037824 */ /* 0x040fe200078e00ff */
[----:B------:R-:W-:Y:S01]  /*1650*/  LOP3.LUT P0, RZ, R0, 0x2, RZ, 0xc0, !PT ;  /* 0x0000000200ff7812 */ /* 0x000fe2000780c0ff */
[----:B------:R-:W-:Y:S01]  /*1660*/  IMAD.SHL.U32 R7, R12, 0x8, RZ ;  /* 0x000000080c077824 */ /* 0x000fe200078e00ff */
[----:B------:R-:W-:Y:S01]  /*1670*/  ISETP.NE.U32.AND P1, PT, R4, 0x1, PT ;  /* 0x000000010400780c */ /* 0x000fe20003f25070 */
[----:B------:R-:W-:Y:S01]  /*1680*/  IMAD R9, R12, 0x8, R15 ;  /* 0x000000080c097824 */ /* 0x000fe200078e020f */
[----:B------:R-:W-:-:S02]  /*1690*/  LOP3.LUT R3, R3, 0xc0, RZ, 0xc0, !PT ;  /* 0x000000c003037812 */ /* 0x000fc400078ec0ff */
[----:B------:R-:W-:Y:S02]  /*16a0*/  LOP3.LUT R0, R5, 0xffffff00, RZ, 0xc0, !PT ;  /* 0xffffff0005007812 */ /* 0x000fe400078ec0ff */
[----:B------:R-:W-:Y:S02]  /*16b0*/  LEA.HI R3, R3, R3, RZ, 0x1d ;  /* 0x0000000303037211 */ /* 0x000fe400078fe8ff */
[----:B------:R-:W-:Y:S01]  /*16c0*/  SHF.R.U32.HI R5, RZ, 0x3, R2 ;  /* 0x00000003ff057819 */ /* 0x000fe20000011602 */
[----:B------:R-:W-:Y:S02]  /*16d0*/  IMAD.IADD R4, R0, 0x1, R8 ;  /* 0x0000000100047824 */ /* 0x000fe400078e0208 */
[----:B------:R-:W-:Y:S01]  /*16e0*/  IMAD.IADD R3, R3, 0x1, R6 ;  /* 0x0000000103037824 */ /* 0x000fe200078e0206 */
[----:B------:R-:W-:Y:S01]  /*16f0*/  LOP3.LUT R6, R2, 0x8, R7, 0xf8, !PT ;  /* 0x0000000802067812 */ /* 0x000fe200078ef807 */
[----:B------:R-:W-:Y:S01]  /*1700*/  IMAD R2, R13, 0x20, R4 ;  /* 0x000000200d027824 */ /* 0x000fe200078e0204 */
[----:B------:R-:W-:Y:S01]  /*1710*/  LOP3.LUT R4, R11, 0x7ffffffc, RZ, 0xc0, !PT ;  /* 0x7ffffffc0b047812 */ /* 0x000fe200078ec0ff */
[----:B------:R-:W-:Y:S01]  /*1720*/  IMAD.SHL.U32 R18, R3, 0x2, RZ ;  /* 0x0000000203127824 */ /* 0x000fe200078e00ff */
[----:B------:R-:W-:Y:S01]  /*1730*/  LOP3.LUT R3, R6, R5, RZ, 0x3c, !PT ;  /* 0x0000000506037212 */ /* 0x000fe200078e3cff */
[----:B------:R-:W-:-:S02]  /*1740*/  IMAD R7, R13, 0x20, R0 ;  /* 0x000000200d077824 */ /* 0x000fc400078e0200 */
[----:B------:R-:W-:Y:S01]  /*1750*/  IMAD.IADD R4, R21, 0x1, -R4 ;  /* 0x0000000115047824 */ /* 0x000fe200078e0a04 */
[C---:B------:R-:W-:Y:S01]  /*1760*/  IADD3 R5, R18.reuse, 0x80, RZ ;  /* 0x0000008012057810 */ /* 0x040fe20007ffe0ff */
[C---:B------:R-:W-:Y:S01]  /*1770*/  IMAD.IADD R2, R3.reuse, 0x1, R2 ;  /* 0x0000000103027824 */ /* 0x040fe200078e0202 */
[----:B------:R-:W-:Y:S01]  /*1780*/  IADD3 R17, R18, 0x70, RZ ;  /* 0x0000007012117810 */ /* 0x000fe20007ffe0ff */
[----:B------:R-:W-:Y:S01]  /*1790*/  IMAD.IADD R3, R3, 0x1, R7 ;  /* 0x0000000103037824 */ /* 0x000fe200078e0207 */
[----:B------:R-:W-:Y:S01]  /*17a0*/  @P1 IADD3 R17, R5, 0x10, RZ ;  /* 0x0000001005111810 */ /* 0x000fe20007ffe0ff */
[----:B------:R-:W-:Y:S01]  /*17b0*/  STL [R1+0x3c], R18 ;  /* 0x00003c1201007387 */ /* 0x000fe20000100800 */
[----:B------:R-:W-:Y:S01]  /*17c0*/  IADD3 R5, R22, 0x40, RZ ;  /* 0x0000004016057810 */ /* 0x000fe20007ffe0ff */
[----:B------:R-:W-:Y:S01]  /*17d0*/  IMAD.SHL.U32 R4, R4, 0x2, RZ ;  /* 0x0000000204047824 */ /* 0x000fe200078e00ff */
[----:B------:R-:W-:Y:S01]  /*17e0*/  SHF.R.S32.HI R7, RZ, 0x1f, R20 ;  /* 0x0000001fff077819 */ /* 0x000fe20000011414 */
[----:B------:R-:W-:Y:S01]  /*17f0*/  STL [R1+0x40], R17 ;  /* 0x0000401101007387 */ /* 0x000fe20000100800 */
[----:B------:R-:W-:Y:S01]  /*1800*/  SHF.R.S32.HI R8, RZ, 0x1f, R5 ;  /* 0x0000001fff087819 */ /* 0x000fe20000011405 */
[----:B------:R-:W-:Y:S01]  /*1810*/  IMAD.U32 R0, R9, 0x20, R10 ;  /* 0x0000002009007824 */ /* 0x000fe200078e000a */
[C---:B------:R-:W-:Y:S01]  /*1820*/  IADD3 R16, R4.reuse, 0x10, RZ ;  /* 0x0000001004107810 */ /* 0x040fe20007ffe0ff */
[----:B------:R-:W-:Y:S01]  /*1830*/  STL [R1+0x14], R20 ;  /* 0x0000141401007387 */ /* 0x000fe20000100800 */
[C---:B------:R-:W-:Y:S01]  /*1840*/  IADD3 R15, R4.reuse, 0x18, RZ ;  /* 0x00000018040f7810 */ /* 0x040fe20007ffe0ff */
[----:B------:R-:W-:Y:S01]  /*1850*/  IMAD.MOV.U32 R6, RZ, RZ, 0x20 ;  /* 0x00000020ff067424 */ /* 0x000fe200078e00ff */
[C---:B------:R-:W-:Y:S01]  /*1860*/  IADD3 R13, R4.reuse, 0x28, RZ ;  /* 0x00000028040d7810 */ /* 0x040fe20007ffe0ff */
[----:B------:R1:W-:Y:S01]  /*1870*/  STL [R1+0x20], R5 ;  /* 0x0000200501007387 */ /* 0x0003e20000100800 */
[----:B------:R-:W-:-:S02]  /*1880*/  IADD3 R12, R4, 0x30, RZ ;  /* 0x00000030040c7810 */ /* 0x000fc40007ffe0ff */
[C---:B------:R-:W-:Y:S01]  /*1890*/  IADD3 R11, R4.reuse, 0x38, RZ ;  /* 0x00000038040b7810 */ /* 0x040fe20007ffe0ff */
[----:B------:R-:W-:Y:S01]  /*18a0*/  STL.64 [R1+0x18], R22 ;  /* 0x0000181601007387 */ /* 0x000fe20000100a00 */
[C---:B------:R-:W-:Y:S02]  /*18b0*/  IADD3 R10, R4.reuse, 0x40, RZ ;  /* 0x00000040040a7810 */ /* 0x040fe40007ffe0ff */
[----:B------:R-:W-:Y:S01]  /*18c0*/  IADD3 R9, R4, 0x48, RZ ;  /* 0x0000004804097810 */ /* 0x000fe20007ffe0ff */
[----:B------:R2:W-:Y:S01]  /*18d0*/  STL [R1+0x7c], R7 ;  /* 0x00007c0701007387 */ /* 0x0005e20000100800 */
[----:B------:R-:W-:Y:S02]  /*18e0*/  LEA R184, R0, 0x3c80, 0x1 ;  /* 0x00003c8000b87811 */ /* 0x000fe400078e08ff */
[----:B------:R-:W-:Y:S01]  /*18f0*/  SHF.R.S32.HI R0, RZ, 0x1f, R10 ;  /* 0x0000001fff007819 */ /* 0x000fe2000001140a */
[----:B------:R3:W-:Y:S01]  /*1900*/  STL [R1+0x78], R8 ;  /* 0x0000780801007387 */ /* 0x0007e20000100800 */
[----:B------:R-:W-:-:S02]  /*1910*/  IADD3 R189, R184, 0x20, RZ ;  /* 0x00000020b8bd7810 */ /* 0x000fc40007ffe0ff */
[----:B------:R-:W-:Y:S01]  /*1920*/  LEA R187, R2, 0x6080, 0x1 ;  /* 0x0000608002bb7811 */ /* 0x000fe200078e08ff */
[----:B------:R-:W-:Y:S01]  /*1930*/  STL [R1+0x24], R4 ;  /* 0x0000240401007387 */ /* 0x000fe20000100800 */
[----:B------:R-:W-:Y:S02]  /*1940*/  LEA R185, R3, 0x1880, 0x1 ;  /* 0x0000188003b97811 */ /* 0x000fe400078e08ff */
[----:B------:R-:W-:-:S04]  /*1950*/  @P2 IADD3 R189, R184, -0x20, RZ ;  /* 0xffffffe0b8bd2810 */ /* 0x000fc80007ffe0ff */
[C---:B------:R-:W-:Y:S02]  /*1960*/  IADD3 R197, R189.reuse, 0x400, RZ ;  /* 0x00000400bdc57810 */ /* 0x040fe40007ffe0ff */
[----:B-1----:R-:W-:Y:S02]  /*1970*/  SEL R5, R6, 0xffffffe0, !P0 ;  /* 0xffffffe006057807 */ /* 0x002fe40004000000 */
[C---:B------:R-:W-:Y:S02]  /*1980*/  IADD3 R196, R189.reuse, 0x800, RZ ;  /* 0x00000800bdc47810 */ /* 0x040fe40007ffe0ff */
[C---:B------:R-:W-:Y:S02]  /*1990*/  IADD3 R195, R189.reuse, 0xc00, RZ ;  /* 0x00000c00bdc37810 */ /* 0x040fe40007ffe0ff */
[----:B------:R-:W-:Y:S01]  /*19a0*/  IADD3 R194, R189, 0x1000, RZ ;  /* 0x00001000bdc27810 */ /* 0x000fe20007ffe0ff */
[----:B--2---:R-:W-:Y:S01]  /*19b0*/  IMAD.IADD R7, R19, 0x1, R14 ;  /* 0x0000000113077824 */ /* 0x004fe200078e020e */
[----:B------:R-:W-:-:S02]  /*19c0*/  IADD3 R19, R4, 0x8, RZ ;  /* 0x0000000804137810 */ /* 0x000fc40007ffe0ff */
[C---:B------:R-:W-:Y:S02]  /*19d0*/  IADD3 R14, R4.reuse, 0x20, RZ ;  /* 0x00000020040e7810 */ /* 0x040fe40007ffe0ff */
[----:B------:R1:W-:Y:S01]  /*19e0*/  STL [R1+0xb8], R7 ;  /* 0x0000b80701007387 */ /* 0x0003e20000100800 */
[----:B---3--:R-:W-:Y:S02]  /*19f0*/  IADD3 R8, R4, 0x50, RZ ;  /* 0x0000005004087810 */ /* 0x008fe40007ffe0ff */
[C---:B------:R-:W-:Y:S02]  /*1a00*/  IADD3 R193, R189.reuse, 0x1400, RZ ;  /* 0x00001400bdc17810 */ /* 0x040fe40007ffe0ff */
[C---:B------:R-:W-:Y:S02]  /*1a10*/  IADD3 R192, R189.reuse, 0x1800, RZ ;  /* 0x00001800bdc07810 */ /* 0x040fe40007ffe0ff */
[C---:B------:R-:W-:Y:S02]  /*1a20*/  IADD3 R191, R189.reuse, 0x1c00, RZ ;  /* 0x00001c00bdbf7810 */ /* 0x040fe40007ffe0ff */
[----:B------:R-:W-:-:S02]  /*1a30*/  IADD3 R190, R189, 0x2000, RZ ;  /* 0x00002000bdbe7810 */ /* 0x000fc40007ffe0ff */
[----:B-1----:R-:W-:-:S05]  /*1a40*/  SHF.R.S32.HI R7, RZ, 0x1f, R4 ;  /* 0x0000001fff077819 */ /* 0x002fca0000011404 */
[----:B------:R1:W-:Y:S04]  /*1a50*/  STL [R1+0xb4], R7 ;  /* 0x0000b40701007387 */ /* 0x0003e80000100800 */
[----:B------:R2:W-:Y:S04]  /*1a60*/  STL [R1+0x6c], R19 ;  /* 0x00006c1301007387 */ /* 0x0005e80000100800 */
[----:B------:R-:W-:Y:S04]  /*1a70*/  STL [R1+0x68], R16 ;  /* 0x0000681001007387 */ /* 0x000fe80000100800 */
[----:B------:R3:W-:Y:S04]  /*1a80*/  STL [R1+0x64], R15 ;  /* 0x0000640f01007387 */ /* 0x0007e80000100800 */
[----:B------:R4:W-:Y:S04]  /*1a90*/  STL [R1+0x60], R14 ;  /* 0x0000600e01007387 */ /* 0x0009e80000100800 */
[----:B------:R-:W-:Y:S04]  /*1aa0*/  STL [R1+0x5c], R13 ;  /* 0x00005c0d01007387 */ /* 0x000fe80000100800 */
[----:B------:R5:W-:Y:S01]  /*1ab0*/  STL [R1+0x58], R12 ;  /* 0x0000580c01007387 */ /* 0x000be20000100800 */
[----:B-1----:R-:W-:-:S02]  /*1ac0*/  IADD3 R7, R4, 0x58, RZ ;  /* 0x0000005804077810 */ /* 0x002fc40007ffe0ff */
[----:B------:R-:W-:Y:S01]  /*1ad0*/  SEL R4, R6, 0xffffffe0, !P3 ;  /* 0xffffffe006047807 */ /* 0x000fe20005800000 */
[----:B------:R-:W-:Y:S01]  /*1ae0*/  STL [R1+0x54], R11 ;  /* 0x0000540b01007387 */ /* 0x000fe20000100800 */
[----:B--2---:R-:W-:Y:S02]  /*1af0*/  SHF.R.S32.HI R19, RZ, 0x1f, R19 ;  /* 0x0000001fff137819 */ /* 0x004fe40000011413 */
[----:B------:R-:W-:Y:S01]  /*1b00*/  SHF.R.S32.HI R6, RZ, 0x1f, R16 ;  /* 0x0000001fff067819 */ /* 0x000fe20000011410 */
[----:B------:R-:W-:Y:S01]  /*1b10*/  STL [R1+0x50], R10 ;  /* 0x0000500a01007387 */ /* 0x000fe20000100800 */
[----:B------:R-:W-:Y:S02]  /*1b20*/  IMAD.IADD R188, R187, 0x1, R4 ;  /* 0x00000001bbbc7824 */ /* 0x000fe400078e0204 */
[----:B------:R-:W-:Y:S01]  /*1b30*/  IMAD.IADD R186, R4, 0x1, R185 ;  /* 0x0000000104ba7824 */ /* 0x000fe200078e02b9 */
[----:B------:R1:W-:Y:S01]  /*1b40*/  STL [R1+0x4c], R9 ;  /* 0x00004c0901007387 */ /* 0x0003e20000100800 */
[----:B---3--:R-:W-:-:S03]  /*1b50*/  SHF.R.S32.HI R15, RZ, 0x1f, R15 ;  /* 0x0000001fff0f7819 */ /* 0x008fc6000001140f */
[----:B------:R-:W-:Y:S01]  /*1b60*/  STL [R1+0x48], R8 ;  /* 0x0000480801007387 */ /* 0x000fe20000100800 */
[----:B----4-:R-:W-:-:S03]  /*1b70*/  SHF.R.S32.HI R14, RZ, 0x1f, R14 ;  /* 0x0000001fff0e7819 */ /* 0x010fc6000001140e */
[----:B------:R-:W-:Y:S04]  /*1b80*/  STL [R1+0xb0], R19 ;  /* 0x0000b01301007387 */ /* 0x000fe80000100800 */
[----:B------:R-:W-:Y:S01]  /*1b90*/  STL [R1+0x44], R7 ;  /* 0x0000440701007387 */ /* 0x000fe20000100800 */
[----:B-----5:R-:W-:-:S03]  /*1ba0*/  SHF.R.S32.HI R12, RZ, 0x1f, R12 ;  /* 0x0000001fff0c7819 */ /* 0x020fc6000001140c */
[----:B------:R2:W-:Y:S04]  /*1bb0*/  STL [R1+0xac], R6 ;  /* 0x0000ac0601007387 */ /* 0x0005e80000100800 */
[----:B------:R-:W-:Y:S04]  /*1bc0*/  STL [R1+0xa8], R15 ;  /* 0x0000a80f01007387 */ /* 0x000fe80000100800 */
[----:B------:R-:W-:Y:S01]  /*1bd0*/  STL [R1+0xa4], R14 ;  /* 0x0000a40e01007387 */ /* 0x000fe20000100800 */
[----:B-1----:R-:W-:Y:S02]  /*1be0*/  SHF.R.S32.HI R9, RZ, 0x1f, R9 ;  /* 0x0000001fff097819 */ /* 0x002fe40000011409 */
[----:B--2---:R-:W-:-:S05]  /*1bf0*/  SHF.R.S32.HI R6, RZ, 0x1f, R13 ;  /* 0x0000001fff067819 */ /* 0x004fca000001140d */
        /* <DEDUP_REMOVED lines=14> */
.L_x_1156:
        /* <DEDUP_REMOVED lines=18> */
[----:B------:R-:W-:Y:S02]  /*1e00*/  @P2 LEA.HI.X R3, R74, c[0x0][0x374], R75, 0x2, P0 ;  /* 0x0000dd004a032a11 */ /* 0x000fe400000f144b */
[----:B------:R-:W-:-:S03]  /*1e10*/  ISETP.NE.U32.AND P0, PT, RZ, c[0x0][0x350], PT ;  /* 0x0000d400ff007a0c */ /* 0x000fc60003f05070 */
[----:B------:R2:W5:Y:S01]  /*1e20*/  @P2 LDG.E R8, [R2.64] ;  /* 0x0000000602082981 */ /* 0x000562000c1e1900 */
[C---:B------:R-:W-:Y:S02]  /*1e30*/  @P5 LEA R6, P2, R74.reuse, c[0x0][0x360], 0x2 ;  /* 0x0000d8004a065a11 */ /* 0x040fe400078410ff */
[----:B------:R-:W-:Y:S02]  /*1e40*/  ISETP.NE.AND.EX P0, PT, RZ, c[0x0][0x354], PT, P0 ;  /* 0x0000d500ff007a0c */ /* 0x000fe40003f05300 */
[C-C-:B------:R-:W-:Y:S02]  /*1e50*/  @P5 LEA.HI.X R7, R74.reuse, c[0x0][0x364], R75.reuse, 0x2, P2 ;  /* 0x0000d9004a075a11 */ /* 0x140fe400010f144b */
[----:B------:R-:W-:-:S03]  /*1e60*/  LEA.HI.X R5, R74, c[0x0][0x34c], R75, 0x2, P4 ;  /* 0x0000d3004a057a11 */ /* 0x000fc600020f144b */
[----:B------:R-:W4:Y:S04]  /*1e70*/  @P5 LDG.E R0, [R6.64] ;  /* 0x0000000606005981 */ /* 0x000f28000c1e1900 */
[----:B------:R1:W5:Y:S01]  /*1e80*/  @P1 LDG.E R11, [R4.64] ;  /* 0x00000006040b1981 */ /* 0x000362000c1e1900 */
[----:B--2---:R-:W-:-:S04]  /*1e90*/  LEA R2, P3, R74, c[0x0][0x350], 0x2 ;  /* 0x0000d4004a027a11 */ /* 0x004fc800078610ff */
[----:B------:R-:W-:-:S05]  /*1ea0*/  LEA.HI.X R3, R74, c[0x0][0x354], R75, 0x2, P3 ;  /* 0x0000d5004a037a11 */ /* 0x000fca00018f144b */
[----:B------:R1:W5:Y:S01]  /*1eb0*/  @P0 LDG.E R9, [R2.64] ;  /* 0x0000000602090981 */ /* 0x000362000c1e1900 */
[----:B---3--:R-:W-:-:S05]  /*1ec0*/  LOP3.LUT R76, R10, 0xffff, RZ, 0xc0, !PT ;  /* 0x0000ffff0a4c7812 */ /* 0x008fca00078ec0ff */
[----:B------:R1:W-:Y:S01]  /*1ed0*/  STL [R1+0x2c], R76 ;  /* 0x00002c4c01007387 */ /* 0x0003e20000100800 */
[----:B------:R-:W-:Y:S03]  /*1ee0*/  YIELD ;  /* 0x0000000000007946 */ /* 0x000fe60003800000 */
[----:B----4-:R1:W-:Y:S01]  /*1ef0*/  @P5 STL [R1+0x10], R0 ;  /* 0x0000100001005387 */ /* 0x0103e20000100800 */
[----:B------:R-:W-:Y:S05]  /*1f00*/  @P5 BRA `(.L_x_1057) ;  /* 0x0000007000005947 */ /* 0x000fea0003800000 */
[----:B-1----:R-:W-:-:S05]  /*1f10*/  MOV R0, c[0x0][0x168] ;  /* 0x00005a0000007a02 */ /* 0x002fca0000000f00 */
[----:B------:R1:W-:Y:S01]  /*1f20*/  STL [R1+0x10], R0 ;  /* 0x0000100001007387 */ /* 0x0003e20000100800 */
[----:B------:R-:W-:Y:S05]  /*1f30*/  @!P1 BRA `(.L_x_1057) ;  /* 0x0000004000009947 */ /* 0x000fea0003800000 */
[----:B------:R-:W2:Y:S04]  /*1f40*/  LDG.E R6, [R4.64] ;  /* 0x0000000604067981 */ /* 0x000ea8000c1e1900 */
[----:B-1----:R-:W2:Y:S02]  /*1f50*/  LDG.E R0, [R4.64+0x4] ;  /* 0x0000040604007981 */ /* 0x002ea4000c1e1900 */
[----:B--2---:R-:W-:-:S05]  /*1f60*/  IADD3 R0, -R6, R0, RZ ;  /* 0x0000000006007210 */ /* 0x004fca0007ffe1ff */
[----:B------:R1:W-:Y:S02]  /*1f70*/  STL [R1+0x10], R0 ;  /* 0x0000100001007387 */ /* 0x0003e40000100800 */
.L_x_1057:
[----:B------:R-:W-:-:S04]  /*1f80*/  ISETP.NE.U32.AND P2, PT, RZ, c[0x0][0x368], PT ;  /* 0x0000da00ff007a0c */ /* 0x000fc80003f45070 */
[----:B------:R-:W-:-:S13]  /*1f90*/  ISETP.NE.AND.EX P2, PT, RZ, c[0x0][0x36c], PT, P2 ;  /* 0x0000db00ff007a0c */ /* 0x000fda0003f45320 */
[----:B------:R-:W-:Y:S05]  /*1fa0*/  @!P2 BRA `(.L_x_1058) ;  /* 0x000000400000a947 */ /* 0x000fea0003800000 */
[----:B-1----:R-:W-:-:S04]  /*1fb0*/  LEA R2, P2, R74, c[0x0][0x368], 0x2 ;  /* 0x0000da004a027a11 */ /* 0x002fc800078410ff */
[----:B------:R-:W-:-:S05]  /*1fc0*/  LEA.HI.X R3, R74, c[0x0][0x36c], R75, 0x2, P2 ;  /* 0x0000db004a037a11 */ /* 0x000fca00010f144b */
[----:B------:R1:W5:Y:S01]  /*1fd0*/  LDG.E R0, [R2.64] ;  /* 0x0000000602007981 */ /* 0x000362000c1e1900 */
[----:B------:R-:W-:Y:S05]  /*1fe0*/  BRA `(.L_x_1059) ;  /* 0x0000005000007947 */ /* 0x000fea0003800000 */
.L_x_1058:
[----:B-1----:R-:W-:Y:S01]  /*1ff0*/  MOV R0, c[0x0][0x1d0] ;  /* 0x0000740000007a02 */ /* 0x002fe20000000f00 */
[----:B------:R-:W-:Y:S05]  /*2000*/  @!P0 BRA `(.L_x_1059) ;  /* 0x0000003000008947 */ /* 0x000fea0003800000 */
[----:B------:R-:W2:Y:S04]  /*2010*/  LDG.E R4, [R2.64] ;  /* 0x0000000602047981 */ /* 0x000ea8000c1e1900 */
[----:B------:R-:W2:Y:S02]  /*2020*/  LDG.E R0, [R2.64+0x4] ;  /* 0x0000040602007981 */ /* 0x000ea4000c1e1900 */
[----:B--2---:R-:W-:Y:S02]  /*2030*/  IADD3 R0, -R4, R0, RZ ;  /* 0x0000000004007210 */ /* 0x004fe40007ffe1ff */
.L_x_1059:
[----:B-1----:R-:W2:Y:S04]  /*2040*/  LDL R2, [R1+0x10] ;  /* 0x0000100001027983 */ /* 0x002ea80000100800 */
[----:B------:R-:W3:Y:S01]  /*2050*/  LDL.LU R3, [R1+0x4] ;  /* 0x0000040001037983 */ /* 0x000ee20000300800 */
[--C-:B-----5:R-:W-:Y:S01]  /*2060*/  IMAD.IADD R4, R0, 0x1, -R8.reuse ;  /* 0x0000000100047824 */ /* 0x120fe200078e0a08 */
[----:B------:R-:W-:Y:S01]  /*2070*/  BSSY B0, `(.L_x_1060) ;  /* 0x000003f000007945 */ /* 0x000fe20003800000 */
[----:B------:R-:W-:-:S02]  /*2080*/  IMAD.IADD R12, R9, 0x1, R8 ;  /* 0x00000001090c7824 */ /* 0x000fc400078e0208 */
[----:B--2---:R-:W-:Y:S02]  /*2090*/  IMAD.MOV.U32 R5, RZ, RZ, R2 ;  /* 0x000000ffff057224 */ /* 0x004fe400078e0002 */
[----:B------:R-:W-:Y:S02]  /*20a0*/  IMAD.MOV.U32 R2, RZ, RZ, c[0x0][0x2c4] ;  /* 0x0000b100ff027624 */ /* 0x000fe400078e00ff */
[----:B---3--:R-:W-:-:S03]  /*20b0*/  IMAD.SHL.U32 R16, R3, 0x80, RZ ;  /* 0x0000008003107824 */ /* 0x008fc600078e00ff */
[----:B------:R-:W-:Y:S02]  /*20c0*/  ISETP.NE.AND P3, PT, R2, 0x1, PT ;  /* 0x000000010200780c */ /* 0x000fe40003f65270 */
[----:B------:R-:W-:Y:S01]  /*20d0*/  IADD3 R2, R16, 0x7f, RZ ;  /* 0x0000007f10027810 */ /* 0x000fe20007ffe0ff */
[----:B------:R-:W-:Y:S04]  /*20e0*/  STL [R1+0x30], R16 ;  /* 0x0000301001007387 */ /* 0x000fe80000100800 */
[----:B------:R-:W-:Y:S01]  /*20f0*/  IMAD.MOV.U32 R0, RZ, RZ, R2 ;  /* 0x000000ffff007224 */ /* 0x000fe200078e0002 */
[----:B------:R1:W-:Y:S05]  /*2100*/  STL [R1+0x4], R4 ;  /* 0x0000040401007387 */ /* 0x0003ea0000100800 */
[----:B------:R-:W-:Y:S01]  /*2110*/  @P3 IMAD.HI.U32 R3, R2, c[0x0][0x2c8], RZ ;  /* 0x0000b20002033a27 */ /* 0x000fe200078e00ff */
[----:B------:R-:W-:-:S04]  /*2120*/  IADD3 R2, R4, 0x30, -R5 ;  /* 0x0000003004027810 */ /* 0x000fc80007ffe805 */
[----:B------:R-:W-:Y:S02]  /*2130*/  @P3 SHF.R.U32.HI R0, RZ, c[0x0][0x2cc], R3 ;  /* 0x0000b300ff003a19 */ /* 0x000fe40000011603 */
[----:B------:R-:W-:-:S03]  /*2140*/  IADD3 R3, R4, 0x2f, RZ ;  /* 0x0000002f04037810 */ /* 0x000fc60007ffe0ff */
[----:B------:R-:W-:Y:S02]  /*2150*/  IMAD.IADD R0, R2, 0x1, R0 ;  /* 0x0000000102007824 */ /* 0x000fe400078e0200 */
[----:B------:R-:W-:-:S04]  /*2160*/  IMAD.HI R2, R3, 0x2aaaaaab, RZ ;  /* 0x2aaaaaab03027827 */ /* 0x000fc800078e02ff */
[----:B------:R-:W-:Y:S01]  /*2170*/  IMAD.HI R0, R0, 0x2aaaaaab, RZ ;  /* 0x2aaaaaab00007827 */ /* 0x000fe200078e02ff */
[----:B-1----:R-:W-:-:S04]  /*2180*/  SHF.R.U32.HI R4, RZ, 0x1f, R2 ;  /* 0x0000001fff047819 */ /* 0x002fc80000011602 */
[----:B------:R-:W-:Y:S02]  /*2190*/  SHF.R.U32.HI R3, RZ, 0x1f, R0 ;  /* 0x0000001fff037819 */ /* 0x000fe40000011600 */
[----:B------:R-:W-:Y:S02]  /*21a0*/  LEA.HI.SX32 R4, R2, R4, 0x1d ;  /* 0x0000000402047211 */ /* 0x000fe400078feaff */
[----:B------:R-:W-:Y:S02]  /*21b0*/  LOP3.LUT R2, R10, 0xff000000, RZ, 0xc0, !PT ;  /* 0xff0000000a027812 */ /* 0x000fe400078ec0ff */
[----:B------:R-:W-:Y:S02]  /*21c0*/  LEA.HI.SX32 R0, R0, R3, 0x1d ;  /* 0x0000000300007211 */ /* 0x000fe400078feaff */
[----:B------:R-:W-:Y:S02]  /*21d0*/  LOP3.LUT R3, R10, 0xff0000, RZ, 0xc0, !PT ;  /* 0x00ff00000a037812 */ /* 0x000fe400078ec0ff */
[----:B------:R-:W-:-:S02]  /*21e0*/  SHF.R.U32.HI R2, RZ, 0x8, R2 ;  /* 0x00000008ff027819 */ /* 0x000fc40000011602 */
[----:B------:R-:W-:Y:S02]  /*21f0*/  IMNMX R6, R4, R0, PT ;  /* 0x0000000004067217 */ /* 0x000fe40003800200 */
[----:B------:R-:W-:Y:S01]  /*2200*/  LEA.HI R3, R3, R2, RZ, 0x10 ;  /* 0x0000000203037211 */ /* 0x000fe200078f80ff */
[----:B------:R-:W-:Y:S01]  /*2210*/  IMAD.MOV.U32 R2, RZ, RZ, RZ ;  /* 0x000000ffff027224 */ /* 0x000fe200078e00ff */
[----:B------:R-:W-:Y:S02]  /*2220*/  ISETP.GE.AND P2, PT, R6, 0x1, PT ;  /* 0x000000010600780c */ /* 0x000fe40003f46270 */
        /* <DEDUP_REMOVED lines=35> */
.L_x_1061:
[----:B------:R-:W-:Y:S05]  /*2460*/  BSYNC B0 ;  /* 0x0000000000007941 */ /* 0x000fea0003800000 */
.L_x_1060:
[----:B------:R-:W-:Y:S01]  /*2470*/  IMAD R248, R14, R2, RZ ;  /* 0x000000020ef87224 */ /* 0x000fe200078e02ff */
[----:B------:R-:W-:Y:S01]  /*2480*/  PRMT R0, RZ, 0x7610, R0 ;  /* 0x00007610ff007816 */ /* 0x000fe20000000000 */
[----:B------:R-:W-:Y:S01]  /*2490*/  CS2R R22, SRZ ;  /* 0x0000000000167805 */ /* 0x000fe2000001ff00 */
[----:B------:R-:W-:Y:S01]  /*24a0*/  CS2R R24, SRZ ;  /* 0x0000000000187805 */ /* 0x000fe2000001ff00 */
[----:B------:R-:W-:Y:S01]  /*24b0*/  IMAD.IADD R2, R248, 0x1, R2 ;  /* 0x00000001f8027824 */ /* 0x000fe200078e0202 */
[----:B------:R-:W-:Y:S01]  /*24c0*/  CS2R R26, SRZ ;  /* 0x00000000001a7805 */ /* 0x000fe2000001ff00 */
        /* <DEDUP_REMOVED lines=50> */
[----:B------:R-:W2:Y:S01]  /*27f0*/  LDL.64 R20, [R1+0x18] ;  /* 0x0000180001147983 */ /* 0x000ea20000100a00 */
[----:B------:R-:W-:-:S03]  /*2800*/  ISETP.NE.U32.AND P2, PT, RZ, c[0x0][0x340], PT ;  /* 0x0000d000ff007a0c */ /* 0x000fc60003f45070 */
[----:B------:R-:W3:Y:S01]  /*2810*/  LDL R19, [R1+0x14] ;  /* 0x0000140001137983 */ /* 0x000ee20000100800 */
[----:B------:R-:W-:-:S03]  /*2820*/  ISETP.NE.AND.EX P2, PT, RZ, c[0x0][0x344], PT, P2 ;  /* 0x0000d100ff007a0c */ /* 0x000fc60003f45320 */
[----:B------:R-:W4:Y:S04]  /*2830*/  LDL.LU R18, [R1+0x34] ;  /* 0x0000340001127983 */ /* 0x000f280000300800 */
[----:B------:R-:W5:Y:S04]  /*2840*/  LDL R17, [R1+0x20] ;  /* 0x0000200001117983 */ /* 0x000f680000100800 */
[----:B-1----:R-:W1:Y:S02]  /*2850*/  S2R R5, SR_TID.X ;  /* 0x0000000000057919 */ /* 0x002e640000002100 */
[----:B------:R-:W-:-:S05]  /*2860*/  @P2 IMAD.WIDE R2, R74, R13, c[0x0][0x340] ;  /* 0x0000d0004a022625 */ /* 0x000fca00078e020d */
[----:B------:R1:W4:Y:S01]  /*2870*/  @P2 LDG.E R15, [R2.64] ;  /* 0x00000006020f2981 */ /* 0x000322000c1e1900 */
[----:B------:R-:W-:-:S05]  /*2880*/  SHF.R.S32.HI R0, RZ, 0x1f, R11 ;  /* 0x0000001fff007819 */ /* 0x000fca000001140b */
[----:B------:R-:W-:-:S04]  /*2890*/  IMAD R0, R0, c[0x0][0x178], RZ ;  /* 0x00005e0000007a24 */ /* 0x000fc800078e02ff */
[----:B------:R-:W-:Y:S01]  /*28a0*/  IMAD R0, R11, c[0x0][0x17c], R0 ;  /* 0x00005f000b007a24 */ /* 0x000fe200078e0200 */
[----:B-1----:R-:W-:-:S04]  /*28b0*/  SHF.R.S32.HI R4, RZ, 0x1f, R5 ;  /* 0x0000001fff047819 */ /* 0x002fc80000011405 */
[----:B------:R-:W-:-:S04]  /*28c0*/  LEA.HI R4, R4, R5, RZ, 0x2 ;  /* 0x0000000504047211 */ /* 0x000fc800078f10ff */
[----:B------:R-:W-:Y:S01]  /*28d0*/  LOP3.LUT R4, R4, 0xfffffffc, RZ, 0xc0, !PT ;  /* 0xfffffffc04047812 */ /* 0x000fe200078ec0ff */
[----:B------:R-:W-:-:S04]  /*28e0*/  IMAD.WIDE.U32 R2, R11, c[0x0][0x178], RZ ;  /* 0x00005e000b027a25 */ /* 0x000fc800078e00ff */
[----:B------:R-:W-:Y:S01]  /*28f0*/  IMAD.IADD R4, R5, 0x1, -R4 ;  /* 0x0000000105047824 */ /* 0x000fe200078e0a04 */
[----:B------:R-:W-:-:S03]  /*2900*/  IADD3 R3, R3, R0, RZ ;  /* 0x0000000003037210 */ /* 0x000fc60007ffe0ff */
[----:B------:R-:W-:Y:S01]  /*2910*/  IMAD R4, R4, 0x20, R250 ;  /* 0x0000002004047824 */ /* 0x000fe200078e02fa */
[----:B------:R-:W-:-:S03]  /*2920*/  SEL R8, R75, RZ, !P1 ;  /* 0x000000ff4b087207 */ /* 0x000fc60004800000 */
[----:B------:R-:W-:Y:S01]  /*2930*/  IMAD.IADD R10, R16, 0x1, R4 ;  /* 0x00000001100a7824 */ /* 0x000fe200078e0204 */
[----:B------:R-:W-:Y:S01]  /*2940*/  SHF.R.S32.HI R6, RZ, 0x1f, R12 ;  /* 0x0000001fff067819 */ /* 0x000fe2000001140c */
[----:B------:R-:W-:Y:S01]  /*2950*/  IMAD.WIDE.U32 R4, R76, c[0x0][0x1b8], R2 ;  /* 0x00006e004c047a25 */ /* 0x000fe200078e0002 */
[----:B------:R-:W-:-:S03]  /*2960*/  IADD3 R2, P4, R250, R12, RZ ;  /* 0x0000000cfa027210 */ /* 0x000fc60007f9e0ff */
[----:B------:R-:W-:Y:S01]  /*2970*/  @P3 IMAD.HI.U32 R7, R10, c[0x0][0x2c8], RZ ;  /* 0x0000b2000a073a27 */ /* 0x000fe200078e00ff */
[----:B------:R-:W-:Y:S02]  /*2980*/  MOV R0, R10 ;  /* 0x0000000a00007202 */ /* 0x000fe40000000f00 */
[----:B------:R-:W-:Y:S01]  /*2990*/  SEL R3, R74, RZ, !P1 ;  /* 0x000000ff4a037207 */ /* 0x000fe20004800000 */
[----:B------:R-:W-:Y:S01]  /*29a0*/  IMAD R9, R8, c[0x0][0x1c0], RZ ;  /* 0x0000700008097a24 */ /* 0x000fe200078e02ff */
[----:B------:R-:W-:Y:S01]  /*29b0*/  @P3 SHF.R.U32.HI R0, RZ, c[0x0][0x2cc], R7 ;  /* 0x0000b300ff003a19 */ /* 0x000fe20000011607 */
[----:B------:R-:W-:Y:S01]  /*29c0*/  IMAD R5, R76, c[0x0][0x1bc], R5 ;  /* 0x00006f004c057a24 */ /* 0x000fe200078e0205 */
[----:B------:R-:W-:Y:S01]  /*29d0*/  LEA.HI.X.SX32 R8, R250, R6, 0x1, P4 ;  /* 0x00000006fa087211 */ /* 0x000fe200020f0eff */
[C---:B------:R-:W-:Y:S01]  /*29e0*/  IMAD R12, R3.reuse, c[0x0][0x1c4], R9 ;  /* 0x00007100030c7a24 */ /* 0x040fe200078e0209 */
[----:B------:R-:W-:Y:S01]  /*29f0*/  SHF.R.S32.HI R11, RZ, 0x1f, R0 ;  /* 0x0000001fff0b7819 */ /* 0x000fe20000011400 */
[----:B------:R-:W-:-:S04]  /*2a00*/  IMAD.WIDE.U32 R4, R3, c[0x0][0x1c0], R4 ;  /* 0x0000700003047a25 */ /* 0x000fc800078e0004 */
[C---:B------:R-:W-:Y:S02]  /*2a10*/  IMAD R14, R8.reuse, c[0x0][0x1e0], RZ ;  /* 0x00007800080e7a24 */ /* 0x040fe400078e02ff */
[----:B------:R-:W-:Y:S02]  /*2a20*/  IMAD R13, R8, c[0x0][0x208], RZ ;  /* 0x00008200080d7a24 */ /* 0x000fe400078e02ff */
[----:B------:R-:W-:Y:S02]  /*2a30*/  IMAD.IADD R3, R5, 0x1, R12 ;  /* 0x0000000105037824 */ /* 0x000fe400078e020c */
[C---:B------:R-:W-:Y:S02]  /*2a40*/  IMAD R12, R2.reuse, c[0x0][0x1e4], R14 ;  /* 0x00007900020c7a24 */ /* 0x040fe400078e020e */
[----:B------:R-:W-:Y:S02]  /*2a50*/  IMAD R13, R2, c[0x0][0x20c], R13 ;  /* 0x00008300020d7a24 */ /* 0x000fe400078e020d */
[----:B------:R-:W-:Y:S01]  /*2a60*/  IMAD R5, R11, c[0x0][0x1b0], RZ ;  /* 0x00006c000b057a24 */ /* 0x000fe200078e02ff */
[----:B------:R-:W-:-:S02]  /*2a70*/  IADD3 R11, -R0, RZ, RZ ;  /* 0x000000ff000b7210 */ /* 0x000fc40007ffe1ff */
[----:B------:R-:W-:Y:S01]  /*2a80*/  IADD3 R96, R203, -0x1, RZ ;  /* 0xffffffffcb607810 */ /* 0x000fe20007ffe0ff */
[----:B--2---:R-:W-:-:S04]  /*2a90*/  IMAD.WIDE.U32 R6, R2, c[0x0][0x1e0], R20 ;  /* 0x0000780002067a25 */ /* 0x004fc800078e0014 */
[----:B------:R-:W-:-:S04]  /*2aa0*/  IMAD.WIDE.U32 R8, R2, c[0x0][0x208], R20 ;  /* 0x0000820002087a25 */ /* 0x000fc800078e0014 */
[----:B------:R-:W-:Y:S02]  /*2ab0*/  IMAD.MOV.U32 R2, RZ, RZ, R4 ;  /* 0x000000ffff027224 */ /* 0x000fe400078e0004 */
[C---:B------:R-:W-:Y:S02]  /*2ac0*/  IMAD R4, R0.reuse, c[0x0][0x1b4], R5 ;  /* 0x00006d0000047a24 */ /* 0x040fe400078e0205 */
[----:B------:R-:W-:-:S04]  /*2ad0*/  IMAD.WIDE.U32 R2, R0, c[0x0][0x1b0], R2 ;  /* 0x00006c0000027a25 */ /* 0x000fc800078e0002 */
[----:B------:R-:W-:Y:S01]  /*2ae0*/  IMAD R0, R11, c[0x0][0x2c4], R10 ;  /* 0x0000b1000b007a24 */ /* 0x000fe200078e020a */
[----:B---3--:R-:W-:Y:S02]  /*2af0*/  ISETP.GE.AND P5, PT, R19, c[0x0][0x1d4], PT ;  /* 0x0000750013007a0c */ /* 0x008fe40003fa6270 */
[----:B------:R-:W-:Y:S02]  /*2b00*/  IADD3 R3, R3, R4, RZ ;  /* 0x0000000403037210 */ /* 0x000fe40007ffe0ff */
[----:B------:R-:W-:Y:S01]  /*2b10*/  SHF.R.S32.HI R10, RZ, 0x1f, R0 ;  /* 0x0000001fff0a7819 */ /* 0x000fe20000011400 */
[----:B------:R-:W-:Y:S01]  /*2b20*/  IMAD.MOV.U32 R4, RZ, RZ, R8 ;  /* 0x000000ffff047224 */ /* 0x000fe200078e0008 */
[----:B------:R-:W-:Y:S02]  /*2b30*/  IADD3 R7, R7, R12, RZ ;  /* 0x0000000c07077210 */ /* 0x000fe40007ffe0ff */
[----:B------:R-:W-:Y:S01]  /*2b40*/  SEL R8, RZ, 0xffffffff, P5 ;  /* 0xffffffffff087807 */ /* 0x000fe20002800000 */
[----:B------:R-:W-:Y:S01]  /*2b50*/  IMAD R10, R10, c[0x0][0x1a8], RZ ;  /* 0x00006a000a0a7a24 */ /* 0x000fe200078e02ff */
[----:B------:R-:W-:Y:S01]  /*2b60*/  ISETP.GE.AND P6, PT, R20, c[0x0][0x1d4], PT ;  /* 0x0000750014007a0c */ /* 0x000fe20003fc6270 */
[----:B------:R-:W-:Y:S01]  /*2b70*/  IMAD.IADD R5, R9, 0x1, R13 ;  /* 0x0000000109057824 */ /* 0x000fe200078e020d */
[----:B------:R-:W-:Y:S01]  /*2b80*/  SHF.L.U32 R11, R8, 0x1, RZ ;  /* 0x00000001080b7819 */ /* 0x000fe200000006ff */
[----:B------:R-:W-:Y:S01]  /*2b90*/  IMAD.WIDE.U32 R8, R76, c[0x0][0x1e8], R6 ;  /* 0x00007a004c087a25 */ /* 0x000fe200078e0006 */
[----:B------:R-:W-:-:S03]  /*2ba0*/  SEL R12, RZ, 0x1, P6 ;  /* 0x00000001ff0c7807 */ /* 0x000fc60003000000 */
[C---:B------:R-:W-:Y:S02]  /*2bb0*/  IMAD R10, R0.reuse, c[0x0][0x1ac], R10 ;  /* 0x00006b00000a7a24 */ /* 0x040fe400078e020a */
[----:B------:R-:W-:Y:S01]  /*2bc0*/  IMAD.WIDE.U32 R6, R0, c[0x0][0x1a8], R2 ;  /* 0x00006a0000067a25 */ /* 0x000fe200078e0002 */
[----:B------:R-:W-:-:S03]  /*2bd0*/  LOP3.LUT R13, R11, 0x2, R12, 0xe2, !PT ;  /* 0x000000020b0d7812 */ /* 0x000fc600078ee20c */
[----:B------:R-:W-:Y:S01]  /*2be0*/  IMAD.IADD R7, R7, 0x1, R10 ;  /* 0x0000000107077824 */ /* 0x000fe200078e020a */
[C---:B------:R-:W-:Y:S02]  /*2bf0*/  LEA R12, P1, R6.reuse, c[0x0][0x160], 0x1 ;  /* 0x00005800060c7a11 */ /* 0x040fe400078208ff */
[----:B----4-:R-:W-:Y:S02]  /*2c00*/  @P2 SHF.R.S32.HI R0, RZ, 0x1f, R15 ;  /* 0x0000001fff002819 */ /* 0x010fe4000001140f */
[----:B------:R-:W-:Y:S01]  /*2c10*/  LEA.HI.X R11, R6, c[0x0][0x164], R7, 0x1, P1 ;  /* 0x00005900060b7a11 */ /* 0x000fe200008f0c07 */
[----:B------:R-:W-:Y:S01]  /*2c20*/  @!P2 IMAD.MOV.U32 R0, RZ, RZ, R75 ;  /* 0x000000ffff00a224 */ /* 0x000fe200078e004b */
[----:B------:R-:W-:Y:S02]  /*2c30*/  ISETP.GE.AND P1, PT, R20, c[0x0][0x198], PT ;  /* 0x0000660014007a0c */ /* 0x000fe40003f26270 */
[----:B------:R-:W-:Y:S02]  /*2c40*/  @!P2 MOV R15, R74 ;  /* 0x0000004a000fa202 */ /* 0x000fe40000000f00 */
[----:B------:R-:W-:-:S02]  /*2c50*/  SEL R6, R0, RZ, !P0 ;  /* 0x000000ff00067207 */ /* 0x000fc40004000000 */
[----:B------:R-:W-:Y:S02]  /*2c60*/  SEL R0, R15, RZ, !P0 ;  /* 0x000000ff0f007207 */ /* 0x000fe40004000000 */
[----:B------:R-:W-:Y:S02]  /*2c70*/  ISETP.GE.AND P0, PT, R19, c[0x0][0x198], PT ;  /* 0x0000660013007a0c */ /* 0x000fe40003f06270 */
[----:B------:R-:W-:-:S04]  /*2c80*/  LOP3.LUT R18, R18, 0xfffffffd, RZ, 0xc0, !PT ;  /* 0xfffffffd12127812 */ /* 0x000fc800078ec0ff */
[----:B------:R-:W-:-:S04]  /*2c90*/  @P1 LOP3.LUT R18, R18, 0x2, RZ, 0xfc, !PT ;  /* 0x0000000212121812 */ /* 0x000fc800078efcff */
[----:B------:R-:W-:-:S04]  /*2ca0*/  LOP3.LUT R18, R18, 0xfffffffe, RZ, 0xc0, !PT ;  /* 0xfffffffe12127812 */ /* 0x000fc800078ec0ff */
[----:B------:R-:W-:-:S05]  /*2cb0*/  @P0 LOP3.LUT R18, R18, 0x1, RZ, 0xfc, !PT ;  /* 0x0000000112120812 */ /* 0x000fca00078efcff */
[----:B------:R1:W-:Y:S01]  /*2cc0*/  STL [R1+0x34], R18 ;  /* 0x0000341201007387 */ /* 0x0003e20000100800 */
[C---:B------:R-:W-:Y:S01]  /*2cd0*/  IMAD.WIDE.U32 R2, R76.reuse, c[0x0][0x210], R4 ;  /* 0x000084004c027a25 */ /* 0x040fe200078e0004 */
[----:B------:R-:W-:Y:S02]  /*2ce0*/  MOV R4, R8 ;  /* 0x0000000800047202 */ /* 0x000fe40000000f00 */
[----:B-----5:R-:W-:Y:S01]  /*2cf0*/  ISETP.GE.AND P4, PT, R17, c[0x0][0x1d4], PT ;  /* 0x0000750011007a0c */ /* 0x020fe20003f86270 */
[----:B------:R-:W-:Y:S02]  /*2d00*/  IMAD R5, R76, c[0x0][0x1ec], R9 ;  /* 0x00007b004c057a24 */ /* 0x000fe400078e0209 */
[----:B------:R-:W-:Y:S02]  /*2d10*/  IMAD R8, R6, c[0x0][0x1f0], RZ ;  /* 0x00007c0006087a24 */ /* 0x000fe400078e02ff */
[----:B------:R-:W-:Y:S02]  /*2d20*/  IMAD R3, R76, c[0x0][0x214], R3 ;  /* 0x000085004c037a24 */ /* 0x000fe400078e0203 */
[----:B------:R-:W-:Y:S01]  /*2d30*/  IMAD R7, R6, c[0x0][0x218], RZ ;  /* 0x0000860006077a24 */ /* 0x000fe200078e02ff */
[----:B------:R-:W-:Y:S01]  /*2d40*/  SEL R6, RZ, 0x4, P4 ;  /* 0x00000004ff067807 */ /* 0x000fe20002000000 */
[----:B------:R-:W-:-:S02]  /*2d50*/  IMAD R8, R0, c[0x0][0x1f4], R8 ;  /* 0x00007d0000087a24 */ /* 0x000fc400078e0208 */
[----:B------:R-:W-:-:S04]  /*2d60*/  IMAD.WIDE.U32 R242, R0, c[0x0][0x1f0], R4 ;  /* 0x00007c0000f27a25 */ /* 0x000fc800078e0004 */
[C---:B------:R-:W-:Y:S02]  /*2d70*/  IMAD R7, R0.reuse, c[0x0][0x21c], R7 ;  /* 0x0000870000077a24 */ /* 0x040fe400078e0207 */
[----:B------:R-:W-:Y:S01]  /*2d80*/  IMAD.WIDE.U32 R238, R0, c[0x0][0x218], R2 ;  /* 0x0000860000ee7a25 */ /* 0x000fe200078e0002 */
[----:B------:R-:W-:Y:S02]  /*2d90*/  ISETP.GE.AND P2, PT, R17, c[0x0][0x198], PT ;  /* 0x0000660011007a0c */ /* 0x000fe40003f46270 */
[----:B------:R-:W-:Y:S01]  /*2da0*/  LOP3.LUT R14, R13, R6, RZ, 0xfc, !PT ;  /* 0x000000060d0e7212 */ /* 0x000fe200078efcff */
[----:B------:R-:W-:Y:S01]  /*2db0*/  IMAD.IADD R9, R250, 0x1, R16 ;  /* 0x00000001fa097824 */ /* 0x000fe200078e0210 */
[----:B------:R-:W-:Y:S01]  /*2dc0*/  IADD3 R241, R243, R8, RZ ;  /* 0x00000008f3f17210 */ /* 0x000fe20007ffe0ff */
[----:B------:R-:W-:Y:S01]  /*2dd0*/  IMAD.IADD R240, R239, 0x1, R7 ;  /* 0x00000001eff07824 */ /* 0x000fe200078e0207 */
[----:B------:R-:W-:Y:S05]  /*2de0*/  BRA.DIV ~URZ, `(.L_x_1063) ;  /* 0x0000f7927f007947 */ /* 0x000fea000b800000 */
[----:B-1----:R1:W2:Y:S02]  /*2df0*/  SHFL.IDX PT, R8, R11, RZ, 0x1c1f ;  /* 0x001c1fff0b087589 */ /* 0x0022a400000e0000 */
.L_x_1161:
[----:B------:R-:W-:Y:S05]  /*2e00*/  BRA.DIV ~URZ, `(.L_x_1064) ;  /* 0x0000f7e27f007947 */ /* 0x000fea000b800000 */
[----:B------:R3:W4:Y:S02]  /*2e10*/  SHFL.IDX PT, R0, R12, RZ, 0x1c1f ;  /* 0x001c1fff0c007589 */ /* 0x00072400000e0000 */
.L_x_1162:
[----:B------:R-:W5:Y:S01]  /*2e20*/  LDL R2, [R1+0x10] ;  /* 0x0000100001027983 */ /* 0x000f620000100800 */
[----:B------:R-:W-:Y:S01]  /*2e30*/  BSSY B0, `(.L_x_1065) ;  /* 0x000001a000007945 */ /* 0x000fe20003800000 */
[----:B-----5:R-:W-:-:S05]  /*2e40*/  IMAD R10, R2, c[0x0][0x2c4], RZ ;  /* 0x0000b100020a7a24 */ /* 0x020fca00078e02ff */
[----:B------:R-:W-:-:S13]  /*2e50*/  ISETP.GE.AND P0, PT, R9, R10, PT ;  /* 0x0000000a0900720c */ /* 0x000fda0003f06270 */
[----:B------:R-:W-:Y:S05]  /*2e60*/  @P0 BRA `(.L_x_1066) ;  /* 0x0000016000000947 */ /* 0x000fea0003800000 */
[----:B------:R-:W5:Y:S04]  /*2e70*/  LDL.64 R4, [R1+0x18] ;  /* 0x0000180001047983 */ /* 0x000f680000100a00 */
[----:B---3--:R-:W3:Y:S04]  /*2e80*/  LDL R2, [R1+0x14] ;  /* 0x0000140001027983 */ /* 0x008ee80000100800 */
[----:B----4-:R-:W4:Y:S04]  /*2e90*/  LDL R3, [R1+0x7c] ;  /* 0x00007c0001037983 */ /* 0x010f280000100800 */
[----:B--2---:R-:W2:Y:S04]  /*2ea0*/  LDL R16, [R1+0x20] ;  /* 0x0000200001107983 */ /* 0x004ea80000100800 */
[----:B------:R-:W2:Y:S04]  /*2eb0*/  LDL R17, [R1+0x78] ;  /* 0x0000780001117983 */ /* 0x000ea80000100800 */
[----:B------:R-:W2:Y:S04]  /*2ec0*/  LDL R15, [R1+0x34] ;  /* 0x00003400010f7983 */ /* 0x000ea80000100800 */
[----:B------:R-:W2:Y:S01]  /*2ed0*/  LDL R13, [R1+0x84] ;  /* 0x00008400010d7983 */ /* 0x000ea20000100800 */
[----:B-----5:R-:W-:-:S04]  /*2ee0*/  LEA R6, P0, R4, R0, 0x1 ;  /* 0x0000000004067211 */ /* 0x020fc800078008ff */
[----:B------:R-:W-:Y:S02]  /*2ef0*/  LEA.HI.X R7, R4, R8, R5, 0x1, P0 ;  /* 0x0000000804077211 */ /* 0x000fe400000f0c05 */
[----:B---3--:R-:W-:-:S04]  /*2f00*/  LEA R4, P0, R2, R0, 0x1 ;  /* 0x0000000002047211 */ /* 0x008fc800078008ff */
[----:B----4-:R-:W-:Y:S02]  /*2f10*/  LEA.HI.X R5, R2, R8, R3, 0x1, P0 ;  /* 0x0000000802057211 */ /* 0x010fe400000f0c03 */
[----:B--2---:R-:W-:-:S04]  /*2f20*/  LEA R2, P0, R16, R0, 0x1 ;  /* 0x0000000010027211 */ /* 0x004fc800078008ff */
[----:B------:R-:W-:Y:S02]  /*2f30*/  LEA.HI.X R3, R16, R8, R17, 0x1, P0 ;  /* 0x0000000810037211 */ /* 0x000fe400000f0c11 */
[C---:B------:R-:W-:Y:S02]  /*2f40*/  LOP3.LUT P0, RZ, R15.reuse, 0x2, RZ, 0xc0, !PT ;  /* 0x000000020fff7812 */ /* 0x040fe4000780c0ff */
[----:B------:R-:W-:Y:S01]  /*2f50*/  LOP3.LUT P1, RZ, R15, 0x1, RZ, 0xc0, !PT ;  /* 0x000000010fff7812 */ /* 0x000fe2000782c0ff */
[----:B------:R-:W-:-:S10]  /*2f60*/  IMAD.SHL.U32 R0, R13, 0x2, RZ ;  /* 0x000000020d007824 */ /* 0x000fd400078e00ff */
[----:B------:R-:W-:Y:S01]  /*2f70*/  @!PT LDS RZ, [RZ] ;  /* 0x00000000fffff984 */ /* 0x000fe20000000800 */
[----:B------:R-:W-:Y:S01]  /*2f80*/  @!PT LDS RZ, [RZ] ;  /* 0x00000000fffff984 */ /* 0x000fe20000000800 */
[----:B------:R-:W-:Y:S01]  /*2f90*/  @!PT LDS RZ, [RZ] ;  /* 0x00000000fffff984 */ /* 0x000fe20000000800 */
[----:B------:R2:W-:Y:S04]  /*2fa0*/  LDGSTS.E.BYPASS.LTC128B.128 [R0+0x6080], [R6.64], !P0 ;  /* 0x0608000006007fae */ /* 0x0005e8000c101d46 */
[----:B------:R2:W-:Y:S04]  /*2fb0*/  LDGSTS.E.BYPASS.LTC128B.128 [R0+0x8080], [R4.64], !P1 ;  /* 0x0808000004007fae */ /* 0x0005e8000c901d46 */
[----:B------:R2:W-:Y:S02]  /*2fc0*/  LDGSTS.E.BYPASS.LTC128B.128 [R0+0xa080], [R2.64], !P2 ;  /* 0x0a08000002007fae */ /* 0x0005e4000d101d46 */
.L_x_1066:
[----:B------:R-:W-:Y:S05]  /*2fd0*/  BSYNC B0 ;  /* 0x0000000000007941 */ /* 0x000fea0003800000 */
.L_x_1065:
[----:B------:R-:W-:Y:S05]  /*2fe0*/  BRA.DIV ~URZ, `(.L_x_1067) ;  /* 0x0000f6627f007947 */ /* 0x000fea000b800000 */
[----:B--2---:R2:W1:Y:S04]  /*2ff0*/  SHFL.IDX PT, R8, R11, 0x1, 0x1c1f ;  /* 0x003c1f000b087f89 */ /* 0x00446800000e0000 */
[----:B----4-:R2:W4:Y:S02]  /*3000*/  SHFL.IDX PT, R0, R12, 0x1, 0x1c1f ;  /* 0x003c1f000c007f89 */ /* 0x01052400000e0000 */
.L_x_1163:
        /* <DEDUP_REMOVED lines=9> */
[----:B------:R-:W4:Y:S04]  /*30a0*/  LDL R15, [R1+0x34] ;  /* 0x00003400010f7983 */ /* 0x000f280000100800 */
[----:B------:R-:W4:Y:S01]  /*30b0*/  LDL R13, [R1+0x84] ;  /* 0x00008400010d7983 */ /* 0x000f220000100800 */
[----:B-----5:R-:W-:-:S04]  /*30c0*/  LEA R6, P0, R4, R0, 0x1 ;  /* 0x0000000004067211 */ /* 0x020fc800078008ff */
[----:B-1----:R-:W-:Y:S02]  /*30d0*/  LEA.HI.X R7, R4, R8, R5, 0x1, P0 ;  /* 0x0000000804077211 */ /* 0x002fe400000f0c05 */
[----:B--2---:R-:W-:-:S04]  /*30e0*/  LEA R4, P0, R3, R0, 0x1 ;  /* 0x0000000003047211 */ /* 0x004fc800078008ff */
[----:B---3--:R-:W-:Y:S02]  /*30f0*/  LEA.HI.X R5, R3, R8, R18, 0x1, P0 ;  /* 0x0000000803057211 */ /* 0x008fe400000f0c12 */
[----:B----4-:R-:W-:-:S04]  /*3100*/  LEA R2, P0, R16, R0, 0x1 ;  /* 0x0000000010027211 */ /* 0x010fc800078008ff */
        /* <DEDUP_REMOVED lines=10> */
.L_x_1069:
[----:B------:R-:W-:Y:S05]  /*31b0*/  BSYNC B0 ;  /* 0x0000000000007941 */ /* 0x000fea0003800000 */
.L_x_1068:
[----:B------:R-:W-:Y:S05]  /*31c0*/  BRA.DIV ~URZ, `(.L_x_1070) ;  /* 0x0000f5427f007947 */ /* 0x000fea000b800000 */
[----:B-1----:R1:W2:Y:S02]  /*31d0*/  SHFL.IDX PT, R8, R11, 0x2, 0x1c1f ;  /* 0x005c1f000b087f89 */ /* 0x0022a400000e0000 */
.L_x_1164:
[----:B------:R-:W-:Y:S05]  /*31e0*/  BRA.DIV ~URZ, `(.L_x_1071) ;  /* 0x0000f5927f007947 */ /* 0x000fea000b800000 */
[----:B----4-:R4:W1:Y:S02]  /*31f0*/  SHFL.IDX PT, R0, R12, 0x2, 0x1c1f ;  /* 0x005c1f000c007f89 */ /* 0x01086400000e0000 */
.L_x_1165:
        /* <DEDUP_REMOVED lines=11> */
[----:B-1---5:R-:W-:-:S04]  /*32b0*/  LEA R6, P0, R4, R0, 0x1 ;  /* 0x0000000004067211 */ /* 0x022fc800078008ff */
        /* <DEDUP_REMOVED lines=14> */
.L_x_1073:
[----:B------:R-:W-:Y:S05]  /*33a0*/  BSYNC B0 ;  /* 0x0000000000007941 */ /* 0x000fea0003800000 */
.L_x_1072:
[----:B------:R-:W-:Y:S05]  /*33b0*/  BRA.DIV ~URZ, `(.L_x_1074) ;  /* 0x0000f4227f007947 */ /* 0x000fea000b800000 */
[----:B-1----:R1:W3:Y:S04]  /*33c0*/  SHFL.IDX PT, R6, R11, 0x3, 0x1c1f ;  /* 0x007c1f000b067f89 */ /* 0x0022e800000e0000 */
[----:B------:R1:W4:Y:S02]  /*33d0*/  SHFL.IDX PT, R0, R12, 0x3, 0x1c1f ;  /* 0x007c1f000c007f89 */ /* 0x00032400000e0000 */
.L_x_1166:
[----:B------:R-:W5:Y:S04]  /*33e0*/  LDL.64 R16, [R1+0x18] ;  /* 0x0000180001107983 */ /* 0x000f680000100a00 */
[----:B----4-:R-:W4:Y:S04]  /*33f0*/  LDL R13, [R1+0x14] ;  /* 0x00001400010d7983 */ /* 0x010f280000100800 */
[----:B---3--:R-:W3:Y:S04]  /*3400*/  LDL R15, [R1+0x7c] ;  /* 0x00007c00010f7983 */ /* 0x008ee80000100800 */
[----:B--2---:R-:W2:Y:S04]  /*3410*/  LDL R8, [R1+0x34] ;  /* 0x0000340001087983 */ /* 0x004ea80000100800 */
[----:B------:R-:W2:Y:S04]  /*3420*/  LDL R7, [R1+0x84] ;  /* 0x0000840001077983 */ /* 0x000ea80000100800 */
[----:B------:R-:W2:Y:S04]  /*3430*/  LDL R249, [R1+0x4] ;  /* 0x0000040001f97983 */ /* 0x000ea80000100800 */
[----:B-1----:R-:W2:Y:S04]  /*3440*/  LDL R11, [R1+0x20] ;  /* 0x00002000010b7983 */ /* 0x002ea80000100800 */
[----:B------:R-:W2:Y:S01]  /*3450*/  LDL R12, [R1+0x78] ;  /* 0x00007800010c7983 */ /* 0x000ea20000100800 */
[----:B------:R-:W-:-:S04]  /*3460*/  IADD3 R2, R9, 0x60, RZ ;  /* 0x0000006009027810 */ /* 0x000fc80007ffe0ff */
[----:B------:R-:W-:Y:S02]  /*3470*/  ISETP.GE.AND P1, PT, R2, R10, PT ;  /* 0x0000000a0200720c */ /* 0x000fe40003f26270 */
[----:B------:R-:W-:Y:S02]  /*3480*/  MOV R9, 0x30 ;  /* 0x0000003000097802 */ /* 0x000fe40000000f00 */
[----:B------:R-:W-:-:S03]  /*3490*/  P2R R24, PR, RZ, 0x8 ;  /* 0x00000008ff187803 */ /* 0x000fc60000000000 */
[----:B------:R-:W-:Y:S01]  /*34a0*/  IMAD R9, R203, -0x30, R9 ;  /* 0xffffffd0cb097824 */ /* 0x000fe200078e0209 */
[----:B------:R-:W-:Y:S02]  /*34b0*/  MOV R98, R242 ;  /* 0x000000f200627202 */ /* 0x000fe40000000f00 */
[----:B------:R-:W-:Y:S02]  /*34c0*/  MOV R99, R241 ;  /* 0x000000f100637202 */ /* 0x000fe40000000f00 */
[----:B------:R-:W-:Y:S02]  /*34d0*/  MOV R10, 0x20 ;  /* 0x00000020000a7802 */ /* 0x000fe40000000f00 */
[----:B-----5:R-:W-:-:S04]  /*34e0*/  @!P1 LEA R4, P0, R16, R0, 0x1 ;  /* 0x0000000010049211 */ /* 0x020fc800078008ff */
[----:B------:R-:W-:Y:S02]  /*34f0*/  @!P1 LEA.HI.X R5, R16, R6, R17, 0x1, P0 ;  /* 0x0000000610059211 */ /* 0x000fe400000f0c11 */
[----:B----4-:R-:W-:-:S04]  /*3500*/  @!P1 LEA R2, P0, R13, R0, 0x1 ;  /* 0x000000000d029211 */ /* 0x010fc800078008ff */
[----:B---3--:R-:W-:Y:S02]  /*3510*/  @!P1 LEA.HI.X R3, R13, R6, R15, 0x1, P0 ;  /* 0x000000060d039211 */ /* 0x008fe400000f0c0f */
[C---:B--2---:R-:W-:Y:S02]  /*3520*/  LOP3.LUT P0, RZ, R8.reuse, 0x2, RZ, 0xc0, !PT ;  /* 0x0000000208ff7812 */ /* 0x044fe4000780c0ff */
[----:B------:R-:W-:Y:S02]  /*3530*/  LOP3.LUT P3, RZ, R8, 0x1, RZ, 0xc0, !PT ;  /* 0x0000000108ff7812 */ /* 0x000fe4000786c0ff */
[----:B------:R-:W-:Y:S02]  /*3540*/  SHF.L.U32 R198, R7, 0x1, RZ ;  /* 0x0000000107c67819 */ /* 0x000fe400000006ff */
[----:B------:R-:W-:Y:S02]  /*3550*/  SHF.R.S32.HI R8, RZ, 0x1f, R96 ;  /* 0x0000001fff087819 */ /* 0x000fe40000011460 */
[----:B------:R-:W-:-:S05]  /*3560*/  IADD3 R97, R249, R9, RZ ;  /* 0x00000009f9617210 */ /* 0x000fca0007ffe0ff */
[----:B------:R-:W-:Y:S01]  /*3570*/  @!PT LDS RZ, [RZ] ;  /* 0x00000000fffff984 */ /* 0x000fe20000000800 */
[----:B------:R-:W-:Y:S01]  /*3580*/  @!PT LDS RZ, [RZ] ;  /* 0x00000000fffff984 */ /* 0x000fe20000000800 */
[----:B------:R-:W-:Y:S01]  /*3590*/  @!PT LDS RZ, [RZ] ;  /* 0x00000000fffff984 */ /* 0x000fe20000000800 */
[----:B------:R1:W-:Y:S01]  /*35a0*/  @!P1 LDGSTS.E.BYPASS.LTC128B.128 [R198+0x7880], [R4.64], !P0 ;  /* 0x0788000004c69fae */ /* 0x0003e2000c101d46 */
[----:B------:R-:W-:-:S03]  /*35b0*/  IMAD R7, R8, c[0x0][0x1e0], RZ ;  /* 0x0000780008077a24 */ /* 0x000fc600078e02ff */
[----:B------:R2:W-:Y:S01]  /*35c0*/  @!P1 LDGSTS.E.BYPASS.LTC128B.128 [R198+0x9880], [R2.64], !P3 ;  /* 0x0988000002c69fae */ /* 0x0005e2000d901d46 */
[----:B------:R-:W-:Y:S01]  /*35d0*/  IMAD R7, R96, c[0x0][0x1e4], R7 ;  /* 0x0000790060077a24 */ /* 0x000fe200078e0207 */
[----:B-1----:R-:W-:Y:S02]  /*35e0*/  @!P1 LEA R4, P0, R11, R0, 0x1 ;  /* 0x000000000b049211 */ /* 0x002fe400078008ff */
[----:B------:R-:W-:Y:S02]  /*35f0*/  IMNMX R0, R97, 0x30, PT ;  /* 0x0000003061007817 */ /* 0x000fe40003800200 */
[----:B------:R-:W-:Y:S02]  /*3600*/  @!P1 LEA.HI.X R5, R11, R6, R12, 0x1, P0 ;  /* 0x000000060b059211 */ /* 0x000fe400000f0c0c */
[----:B------:R-:W-:Y:S01]  /*3610*/  IADD3 R0, -R250, R0, RZ ;  /* 0x00000000fa007210 */ /* 0x000fe20007ffe1ff */
[----:B--2---:R-:W-:Y:S02]  /*3620*/  IMAD.WIDE.U32 R2, R96, c[0x0][0x1e0], RZ ;  /* 0x0000780060027a25 */ /* 0x004fe400078e00ff */
[----:B------:R1:W-:Y:S01]  /*3630*/  @!P1 LDGSTS.E.BYPASS.LTC128B.128 [R198+0xb880], [R4.64], !P2 ;  /* 0x0b88000004c69fae */ /* 0x0003e2000d101d46 */
[----:B------:R-:W-:-:S02]  /*3640*/  ISETP.GE.AND P0, PT, R0, 0x1, PT ;  /* 0x000000010000780c */ /* 0x000fc40003f06270 */
[----:B------:R-:W-:Y:S01]  /*3650*/  IADD3 R7, R3, R7, RZ ;  /* 0x0000000703077210 */ /* 0x000fe20007ffe0ff */
[----:B------:R-:W0:Y:S01]  /*3660*/  LDGDEPBAR ;  /* 0x00000000000079af */ /* 0x000e220000000000 */
[----:B------:R-:W-:Y:S03]  /*3670*/  WARPSYNC 0xffffffff ;  /* 0xffffffff00007948 */ /* 0x000fe60003800000 */
[----:B------:R-:W-:Y:S01]  /*3680*/  BAR.SYNC.DEFER_BLOCKING 0x0 ;  /* 0x0000000000007b1d */ /* 0x000fe20000010000 */
[----:B------:R-:W-:Y:S01]  /*3690*/  ISETP.GE.AND P1, PT, R0, 0x21, PT ;  /* 0x000000210000780c */ /* 0x000fe20003f26270 */
[----:B------:R-:W-:-:S04]  /*36a0*/  IMAD.WIDE.U32 R2, R2, 0x30, R98 ;  /* 0x0000003002027825 */ /* 0x000fc800078e0062 */
[----:B------:R-:W-:Y:S02]  /*36b0*/  IMAD R0, R7, 0x30, RZ ;  /* 0x0000003007007824 */ /* 0x000fe400078e02ff */
[----:B------:R-:W-:-:S03]  /*36c0*/  IMAD.WIDE.U32 R6, R10, c[0x0][0x1e0], RZ ;  /* 0x000078000a067a25 */ /* 0x000fc600078e00ff */
[----:B------:R-:W-:Y:S01]  /*36d0*/  IADD3 R0, R3, R0, RZ ;  /* 0x0000000003007210 */ /* 0x000fe20007ffe0ff */
[----:B------:R-:W-:Y:S01]  /*36e0*/  IMAD R10, R10, c[0x0][0x1e4], RZ ;  /* 0x000079000a0a7a24 */ /* 0x000fe200078e02ff */
[----:B-1----:R-:W-:-:S04]  /*36f0*/  @P0 LEA R4, P2, R2, c[0x0][0x1c8], 0x1 ;  /* 0x0000720002040a11 */ /* 0x002fc800078408ff */
[C---:B------:R-:W-:Y:S02]  /*3700*/  @P0 LEA.HI.X R5, R2.reuse, c[0x0][0x1cc], R0, 0x1, P2 ;  /* 0x0000730002050a11 */ /* 0x040fe400010f0c00 */
[----:B------:R-:W-:Y:S01]  /*3710*/  @P1 IADD3 R3, P2, R2, R6, RZ ;  /* 0x0000000602031210 */ /* 0x000fe20007f5e0ff */
[----:B------:R-:W1:Y:S03]  /*3720*/  S2R R11, SR_TID.X ;  /* 0x00000000000b7919 */ /* 0x000e660000002100 */
[----:B------:R-:W-:Y:S01]  /*3730*/  @P1 IADD3.X R0, R0, R7, R10, P2, !PT ;  /* 0x0000000700001210 */ /* 0x000fe200017fe40a */
[----:B------:R-:W-:Y:S01]  /*3740*/  @!PT LDS RZ, [RZ] ;  /* 0x00000000fffff984 */ /* 0x000fe20000000800 */
[----:B------:R-:W-:Y:S01]  /*3750*/  @!PT LDS RZ, [RZ] ;  /* 0x00000000fffff984 */ /* 0x000fe20000000800 */
[----:B------:R-:W-:Y:S01]  /*3760*/  @!PT LDS RZ, [RZ] ;  /* 0x00000000fffff984 */ /* 0x000fe20000000800 */
[----:B------:R2:W-:Y:S01]  /*3770*/  @P0 LDGSTS.E.BYPASS.LTC128B.128 [R198+0x3c80], [R4.64], !P6 ;  /* 0x03c8000004c60fae */ /* 0x0005e2000f101d46 */
[----:B------:R-:W-:-:S03]  /*3780*/  @P1 LEA R2, P2, R3, c[0x0][0x1c8], 0x1 ;  /* 0x0000720003021a11 */ /* 0x000fc600078408ff */
[----:B------:R2:W-:Y:S01]  /*3790*/  @P0 LDGSTS.E.BYPASS.LTC128B.128 [R198+0x4880], [R4.64+0x40], !P5 ;  /* 0x0488004004c60fae */ /* 0x0005e2000e901d46 */
[----:B------:R-:W-:-:S03]  /*37a0*/  @P1 LEA.HI.X R3, R3, c[0x0][0x1cc], R0, 0x1, P2 ;  /* 0x0000730003031a11 */ /* 0x000fc600010f0c00 */
[----:B------:R2:W-:Y:S04]  /*37b0*/  @P0 LDGSTS.E.BYPASS.LTC128B.128 [R198+0x5480], [R4.64+0x80], !P4 ;  /* 0x0548008004c60fae */ /* 0x0005e8000e101d46 */
[----:B------:R3:W-:Y:S04]  /*37c0*/  @P1 LDGSTS.E.BYPASS.LTC128B.128 [R198+0x4480], [R2.64], !P6 ;  /* 0x0448000002c61fae */ /* 0x0007e8000f101d46 */
[----:B------:R3:W-:Y:S04]  /*37d0*/  @P1 LDGSTS.E.BYPASS.LTC128B.128 [R198+0x5080], [R2.64+0x40], !P5 ;  /* 0x0508004002c61fae */ /* 0x0007e8000e901d46 */
[----:B------:R3:W-:Y:S04]  /*37e0*/  @P1 LDGSTS.E.BYPASS.LTC128B.128 [R198+0x5c80], [R2.64+0x80], !P4 ;  /* 0x05c8008002c61fae */ /* 0x0007e8000e101d46 */
[----:B------:R-:W0:Y:S01]  /*37f0*/  LDGDEPBAR ;  /* 0x00000000000079af */ /* 0x000e220000000000 */
[----:B------:R-:W-:-:S02]  /*3800*/  IMAD R8, R8, c[0x0][0x208], RZ ;  /* 0x0000820008087a24 */ /* 0x000fc400078e02ff */
[----:B------:R-:W-:Y:S01]  /*3810*/  IMAD.WIDE.U32 R6, R96, c[0x0][0x208], RZ ;  /* 0x0000820060067a25 */ /* 0x000fe200078e00ff */
[----:B-1----:R-:W-:-:S03]  /*3820*/  ISETP.GT.AND P0, PT, R11, 0x3f, PT ;  /* 0x0000003f0b00780c */ /* 0x002fc60003f04270 */
[----:B------:R-:W-:-:S05]  /*3830*/  IMAD R0, R96, c[0x0][0x20c], R8 ;  /* 0x0000830060007a24 */ /* 0x000fca00078e0208 */
[----:B------:R-:W-:-:S05]  /*3840*/  IADD3 R0, R7, R0, RZ ;  /* 0x0000000007007210 */ /* 0x000fca0007ffe0ff */
[----:B------:R-:W-:Y:S01]  /*3850*/  IMAD R0, R0, 0x30, RZ ;  /* 0x0000003000007824 */ /* 0x000fe200078e02ff */
[----:B---3--:R-:W-:Y:S01]  /*3860*/  MOV R2, R238 ;  /* 0x000000ee00027202 */ /* 0x008fe20000000f00 */
[----:B------:R-:W-:-:S04]  /*3870*/  DEPBAR.LE SB0, 0x1 ;  /* 0x000080400000791a */ /* 0x000fc80000000000 */
[----:B------:R-:W-:Y:S01]  /*3880*/  MOV R3, R240 ;  /* 0x000000f000037202 */ /* 0x000fe20000000f00 */
[----:B------:R-:W-:-:S04]  /*3890*/  DEPBAR.LE SB0, 0x0 ;  /* 0x000080000000791a */ /* 0x000fc80000000000 */
[----:B------:R-:W-:Y:S01]  /*38a0*/  BAR.SYNC.DEFER_BLOCKING 0x0 ;  /* 0x0000000000007b1d */ /* 0x000fe20000010000 */
[----:B--2---:R-:W-:-:S05]  /*38b0*/  IMAD.WIDE.U32 R4, R6, 0x30, R2 ;  /* 0x0000003006047825 */ /* 0x004fca00078e0002 */
[C---:B------:R-:W-:Y:S02]  /*38c0*/  LEA R2, P1, R4.reuse, c[0x0][0x1f8], 0x1 ;  /* 0x00007e0004027a11 */ /* 0x040fe400078208ff */
[----:B------:R-:W-:Y:S02]  /*38d0*/  IADD3 R0, R5, R0, RZ ;  /* 0x0000000005007210 */ /* 0x000fe40007ffe0ff */
[----:B------:R-:W-:Y:S02]  /*38e0*/  @!P0 MOV R5, c[0x0][0x208] ;  /* 0x0000820000058a02 */ /* 0x000fe40000000f00 */
[----:B------:R-:W-:Y:S02]  /*38f0*/  LEA.HI.X R3, R4, c[0x0][0x1fc], R0, 0x1, P1 ;  /* 0x00007f0004037a11 */ /* 0x000fe400008f0c00 */
[----:B------:R-:W-:Y:S02]  /*3900*/  @!P0 MOV R4, c[0x0][0x20c] ;  /* 0x0000830000048a02 */ /* 0x000fe40000000f00 */
[----:B------:R-:W-:-:S02]  /*3910*/  @!P0 LEA R12, P1, R5, R2, 0x6 ;  /* 0x00000002050c8211 */ /* 0x000fc400078230ff */
[----:B------:R-:W-:Y:S02]  /*3920*/  LOP3.LUT P3, RZ, R14, 0x1, RZ, 0xc0, !PT ;  /* 0x000000010eff7812 */ /* 0x000fe4000786c0ff */
[----:B------:R-:W-:Y:S02]  /*3930*/  IADD3 R0, R9, R249, -R250 ;  /* 0x000000f909007210 */ /* 0x000fe40007ffe8fa */
[----:B------:R-:W-:Y:S02]  /*3940*/  @!P0 LEA.HI.X R13, R5, R3, R4, 0x6, P1 ;  /* 0x00000003050d8211 */ /* 0x000fe400008f3404 */
[----:B------:R-:W-:Y:S01]  /*3950*/  ISETP.LT.OR P1, PT, R0, 0x1, !P3 ;  /* 0x000000010000780c */ /* 0x000fe20005f21670 */
[----:B------:R-:W-:Y:S01]  /*3960*/  LDSM.16.M88.4 R8, [R187] ;  /* 0x00000000bb08783b */ /* 0x000fe20000000200 */
[----:B------:R-:W-:-:S03]  /*3970*/  LOP3.LUT P2, RZ, R14, 0x2, RZ, 0xc0, !PT ;  /* 0x000000020eff7812 */ /* 0x000fc6000784c0ff */
[----:B------:R-:W1:Y:S04]  /*3980*/  LDSM.16.M88.4 R16, [R184] ;  /* 0x00000000b810783b */ /* 0x000e680000000200 */
[----:B------:R-:W2:Y:S04]  /*3990*/  LDSM.16.M88.4 R4, [R187+0x1000] ;  /* 0x00100000bb04783b */ /* 0x000ea80000000200 */
[----:B------:R-:W3:Y:S04]  /*39a0*/  LDSM.16.M88.4 R20, [R184+0x400] ;  /* 0x00040000b814783b */ /* 0x000ee80000000200 */
[----:B------:R-:W4:Y:S04]  /*39b0*/  LDSM.16.M88.4 R44, [R184+0x800] ;  /* 0x00080000b82c783b */ /* 0x000f280000000200 */
[----:B------:R-:W-:Y:S04]  /*39c0*/  LDSM.16.M88.4 R40, [R188] ;  /* 0x00000000bc28783b */ /* 0x000fe80000000200 */
[----:B------:R-:W-:Y:S04]  /*39d0*/  LDSM.16.M88.4 R32, [R188+0x1000] ;  /* 0x00100000bc20783b */ /* 0x000fe80000000200 */
[----:B------:R-:W5:Y:S04]  /*39e0*/  LDSM.16.M88.4 R48, [R189] ;  /* 0x00000000bd30783b */ /* 0x000f680000000200 */
[----:B------:R-:W-:Y:S04]  /*39f0*/  LDSM.16.M88.4 R88, [R197] ;  /* 0x00000000c558783b */ /* 0x000fe80000000200 */
[----:B------:R-:W-:Y:S04]  /*3a00*/  LDSM.16.M88.4 R92, [R196] ;  /* 0x00000000c45c783b */ /* 0x000fe80000000200 */
[----:B------:R-:W-:Y:S01]  /*3a10*/  @!PT LDS RZ, [RZ] ;  /* 0x00000000fffff984 */ /* 0x000fe20000000800 */
[----:B------:R-:W-:Y:S01]  /*3a20*/  @!PT LDS RZ, [RZ] ;  /* 0x00000000fffff984 */ /* 0x000fe20000000800 */
[----:B------:R-:W-:Y:S01]  /*3a30*/  @!PT LDS RZ, [RZ] ;  /* 0x00000000fffff984 */ /* 0x000fe20000000800 */
[----:B------:R1:W-:Y:S01]  /*3a40*/  LDGSTS.E.BYPASS.LTC128B.128 [R198+0x1880], [R2.64], !P1 ;  /* 0x0188000002c67fae */ /* 0x0003e2000c901d46 */
[----:B------:R-:W-:-:S02]  /*3a50*/  ISETP.LT.OR P1, PT, R0, 0x1, !P2 ;  /* 0x000000010000780c */ /* 0x000fc40005721670 */
[----:B------:R-:W-:Y:S02]  /*3a60*/  P2R R15, PR, RZ, 0x40 ;  /* 0x00000040ff0f7803 */ /* 0x000fe40000000000 */
[----:B------:R-:W-:-:S09]  /*3a70*/  @!P0 ISETP.LT.OR P3, PT, R0, 0x21, !P3 ;  /* 0x000000210000880c */ /* 0x000fd20005f61670 */
[----:B------:R2:W-:Y:S01]  /*3a80*/  LDGSTS.E.BYPASS.LTC128B.128 [R198+0x2480], [R2.64+0x40], !P1 ;  /* 0x0248004002c67fae */ /* 0x0005e2000c901d46 */
[----:B------:R-:W-:-:S04]  /*3a90*/  LOP3.LUT P1, RZ, R14, 0x4, RZ, 0xc0, !PT ;  /* 0x000000040eff7812 */ /* 0x000fc8000782c0ff */
[C---:B------:R-:W-:Y:S02]  /*3aa0*/  ISETP.LT.OR P6, PT, R0.reuse, 0x1, !P1 ;  /* 0x000000010000780c */ /* 0x040fe40004fc1670 */
[C---:B------:R-:W-:Y:S02]  /*3ab0*/  @!P0 ISETP.LT.OR P2, PT, R0.reuse, 0x21, !P2 ;  /* 0x000000210000880c */ /* 0x040fe40005741670 */
[----:B------:R-:W-:-:S09]  /*3ac0*/  @!P0 ISETP.LT.OR P1, PT, R0, 0x21, !P1 ;  /* 0x000000210000880c */ /* 0x000fd20004f21670 */
[----:B------:R3:W-:Y:S04]  /*3ad0*/  LDGSTS.E.BYPASS.LTC128B.128 [R198+0x3080], [R2.64+0x80], !P6 ;  /* 0x0308008002c67fae */ /* 0x0007e8000f101d46 */
[----:B------:R4:W-:Y:S01]  /*3ae0*/  @!P0 LDGSTS.E.BYPASS.LTC128B.128 [R198+0x2080], [R12.64], !P3 ;  /* 0x020800000cc68fae */ /* 0x0009e2000d901d46 */
[----:B------:R-:W-:Y:S02]  /*3af0*/  ISETP.NE.AND P3, PT, R24, RZ, PT ;  /* 0x000000ff1800720c */ /* 0x000fe40003f65270 */
[-C--:B-1----:R-:W-:Y:S01]  /*3b00*/  HMMA.16816.F32.BF16 R24, R8, R16.reuse, RZ ;  /* 0x000000100818723c */ /* 0x082fe200000418ff */
[----:B------:R1:W-:Y:S04]  /*3b10*/  @!P0 LDGSTS.E.BYPASS.LTC128B.128 [R198+0x2c80], [R12.64+0x40], !P2 ;  /* 0x02c800400cc68fae */ /* 0x0003e8000d101d46 */
[----:B------:R1:W-:Y:S04]  /*3b20*/  @!P0 LDGSTS.E.BYPASS.LTC128B.128 [R198+0x3880], [R12.64+0x80], !P1 ;  /* 0x038800800cc68fae */ /* 0x0003e8000c901d46 */
[----:B------:R-:W-:Y:S04]  /*3b30*/  LDSM.16.M88.4 R60, [R184+0xc00] ;  /* 0x000c0000b83c783b */ /* 0x000fe80000000200 */
[----:B------:R-:W5:Y:S01]  /*3b40*/  LDSM.16.M88.4 R36, [R187+0x2000] ;  /* 0x00200000bb24783b */ /* 0x000f620000000200 */
[----:B--2---:R-:W-:Y:S01]  /*3b50*/  HMMA.16816.F32.BF16 R52, R4, R16, RZ ;  /* 0x000000100434723c */ /* 0x004fe200000418ff */
[----:B------:R-:W-:-:S02]  /*3b60*/  ISETP.NE.AND P6, PT, R15, RZ, PT ;  /* 0x000000ff0f00720c */ /* 0x000fc40003fc5270 */
[----:B------:R-:W2:Y:S04]  /*3b70*/  LDSM.16.M88.4 R28, [R187+0x3000] ;  /* 0x00300000bb1c783b */ /* 0x000ea80000000200 */
[----:B------:R-:W-:Y:S01]  /*3b80*/  LDSM.16.M88.4 R56, [R195] ;  /* 0x00000000c338783b */ /* 0x000fe20000000200 */
[C---:B---3--:R-:W-:Y:S03]  /*3b90*/  HMMA.16816.F32.BF16 R76, R4.reuse, R20, RZ ;  /* 0x00000014044c723c */ /* 0x048fe600000418ff */
[----:B------:R-:W0:Y:S05]  /*3ba0*/  LDGDEPBAR ;  /* 0x00000000000079af */ /* 0x000e2a0000000000 */
[C---:B----4-:R-:W-:Y:S08]  /*3bb0*/  HMMA.16816.F32.BF16 R64, R4.reuse, R44, RZ ;  /* 0x0000002c0440723c */ /* 0x050ff000000418ff */
[C---:B-1----:R-:W-:Y:S08]  /*3bc0*/  HMMA.16816.F32.BF16 R12, R4.reuse, R18, RZ ;  /* 0x00000012040c723c */ /* 0x042ff000000418ff */
[C---:B------:R-:W-:Y:S08]  /*3bd0*/  HMMA.16816.F32.BF16 R68, R4.reuse, R22, RZ ;  /* 0x000000160444723c */ /* 0x040ff000000418ff */
[----:B------:R-:W-:Y:S08]  /*3be0*/  HMMA.16816.F32.BF16 R80, R4, R46, RZ ;  /* 0x0000002e0450723c */ /* 0x000ff000000418ff */
[----:B-----5:R-:W-:Y:S01]  /*3bf0*/  HMMA.16816.F32.BF16 R4, R40, R48, R24 ;  /* 0x000000302804723c */ /* 0x020fe20000041818 */
        /* <DEDUP_REMOVED lines=13> */
[----:B------:R-:W5:Y:S07]  /*3cd0*/  LDSM.16.M88.4 R12, [R187+0x5000] ;  /* 0x00500000bb0c783b */ /* 0x000f6e0000000200 */
        /* <DEDUP_REMOVED lines=16> */
[----:B-----5:R-:W-:Y:S08]  /*3de0*/  HMMA.16816.F32.BF16 R32, R12, R52, R32 ;  /* 0x000000340c20723c */ /* 0x020ff00000041820 */
[-C--:B------:R-:W-:Y:S08]  /*3df0*/  HMMA.16816.F32.BF16 R64, R24, R58.reuse, R72 ;  /* 0x0000003a1840723c */ /* 0x080ff00000041848 */
[----:B------:R-:W-:Y:S08]  /*3e00*/  HMMA.16816.F32.BF16 R72, R20, R58, R76 ;  /* 0x0000003a1448723c */ /* 0x000ff0000004184c */
[----:B--2---:R-:W-:Y:S08]  /*3e10*/  HMMA.16816.F32.BF16 R80, R8, R44, R68 ;  /* 0x0000002c0850723c */ /* 0x004ff00000041844 */
[----:B-1----:R-:W-:Y:S08]  /*3e20*/  HMMA.16816.F32.BF16 R68, R36, R48, R84 ;  /* 0x000000302444723c */ /* 0x002ff00000041854 */
[----:B------:R-:W-:Y:S08]  /*3e30*/  HMMA.16816.F32.BF16 R100, R40, R90, R116 ;  /* 0x0000005a2864723c */ /* 0x000ff00000041874 */
        /* <DEDUP_REMOVED lines=14> */
[----:B------:R-:W-:Y:S01]  /*3f20*/  LDSM.16.M88.4 R56, [R191] ;  /* 0x00000000bf38783b */ /* 0x000fe20000000200 */
[----:B------:R2:W3:Y:S06]  /*3f30*/  MUFU.TANH R117, R0 ;  /* 0x0000000000757308 */ /* 0x0004ec0000002400 */
        /* <DEDUP_REMOVED lines=133> */
[----:B------:R-:W-:-:S03]  /*4790*/  ISETP.GE.AND P2, PT, R3, 0x1, PT ;  /* 0x000000010300780c */ /* 0x000fc60003f46270 */
        /* <DEDUP_REMOVED lines=9> */
[----:B------:R-:W-:Y:S01]  /*4830*/  @P2 IMAD.WIDE.U32 R2, R6, 0x30, R98 ;  /* 0x0000003006022825 */ /* 0x000fe200078e0062 */
[----:B------:R-:W-:-:S03]  /*4840*/  @P1 IADD3 R6, P0, R242, R4, RZ ;  /* 0x00000004f2061210 */ /* 0x000fc60007f1e0ff */
[C---:B------:R-:W-:Y:S02]  /*4850*/  @P1 IMAD R7, R0.reuse, 0x30, RZ ;  /* 0x0000003000071824 */ /* 0x040fe400078e02ff */
[----:B------:R-:W-:-:S03]  /*4860*/  @P2 IMAD R0, R0, 0x30, RZ ;  /* 0x0000003000002824 */ /* 0x000fc600078e02ff */
[----:B------:R-:W-:Y:S01]  /*4870*/  @P1 IADD3.X R7, R241, R7, R5, P0, !PT ;  /* 0x00000007f1071210 */ /* 0x000fe200007fe405 */
[----:B------:R-:W-:Y:S01]  /*4880*/  @P2 IMAD.IADD R0, R3, 0x1, R0 ;  /* 0x0000000103002824 */ /* 0x000fe200078e0200 */
[----:B------:R-:W-:-:S04]  /*4890*/  @P2 LEA R4, P0, R2, c[0x0][0x1c8], 0x1 ;  /* 0x0000720002042a11 */ /* 0x000fc800078008ff */
        /* <DEDUP_REMOVED lines=12> */
.L_x_1076:
[----:B--234-:R-:W-:Y:S05]  /*4960*/  BSYNC B0 ;  /* 0x0000000000007941 */ /* 0x01cfea0003800000 */
.L_x_1075:
[----:B------:R-:W2:Y:S04]  /*4970*/  LDL R237, [R1+0x30] ;  /* 0x0000300001ed7983 */ /* 0x000ea80000100800 */
[----:B------:R-:W2:Y:S04]  /*4980*/  LDL R236, [R1+0xb8] ;  /* 0x0000b80001ec7983 */ /* 0x000ea80000100800 */
[----:B-1----:R-:W3:Y:S04]  /*4990*/  LDL R5, [R1+0x24] ;  /* 0x0000240001057983 */ /* 0x002ee80000100800 */
[----:B------:R-:W4:Y:S04]  /*49a0*/  LDL R251, [R1+0x10] ;  /* 0x0000100001fb7983 */ /* 0x000f280000100800 */
[----:B------:R-:W-:Y:S04]  /*49b0*/  LDSM.16.MT88.4 R72, [R186+0xc00] ;  /* 0x000c0000ba48783b */ /* 0x000fe80000004200 */
        /* <DEDUP_REMOVED lines=9> */
[----:B------:R-:W-:-:S05]  /*4a50*/  @P3 IMAD.HI.U32 R0, R3, c[0x0][0x2c8], RZ ;  /* 0x0000b20003003a27 */ /* 0x000fca00078e00ff */
[----:B------:R-:W-:-:S05]  /*4a60*/  @P3 SHF.R.U32.HI R3, RZ, c[0x0][0x2cc], R0 ;  /* 0x0000b300ff033a19 */ /* 0x000fca0000011600 */
[----:B------:R-:W1:Y:S01]  /*4a70*/  SHFL.IDX PT, R2, R3, 0x2, 0x1c1f ;  /* 0x005c1f0003027f89 */ /* 0x000e6200000e0000 */
[----:B---3--:R-:W-:-:S03]  /*4a80*/  IADD3 R0, -R5, 0x1, R97 ;  /* 0x0000000105007810 */ /* 0x008fc60007ffe161 */
[----:B------:R-:W2:Y:S02]  /*4a90*/  SHFL.IDX PT, R4, R3, 0x3, 0x1c1f ;  /* 0x007c1f0003047f89 */ /* 0x000ea400000e0000 */
[----:B----4-:R-:W-:Y:S02]  /*4aa0*/  IMAD.IADD R7, R0, 0x1, -R251 ;  /* 0x0000000100077824 */ /* 0x010fe400078e0afb */
[----:B------:R-:W-:Y:S02]  /*4ab0*/  IMAD.IADD R8, R97, 0x1, -R5 ;  /* 0x0000000161087824 */ /* 0x000fe400078e0a05 */
[----:B------:R-:W-:Y:S01]  /*4ac0*/  LDSM.16.MT88.4 R96, [R185+0x1000] ;  /* 0x00100000b960783b */ /* 0x000fe20000004200 */
[----:B-1----:R-:W-:-:S05]  /*4ad0*/  IMAD.IADD R2, R7, 0x1, R2 ;  /* 0x0000000107027824 */ /* 0x002fca00078e0202 */
[----:B------:R-:W-:-:S04]  /*4ae0*/  IMNMX R2, R8, R2, PT ;  /* 0x0000000208027217 */ /* 0x000fc80003800200 */
[C---:B------:R-:W-:Y:S02]  /*4af0*/  ISETP.GT.AND P2, PT, R2.reuse, RZ, PT ;  /* 0x000000ff0200720c */ /* 0x040fe40003f44270 */
[C---:B------:R-:W-:Y:S02]  /*4b00*/  ISETP.GT.AND P1, PT, R2.reuse, 0x1, PT ;  /* 0x000000010200780c */ /* 0x040fe40003f24270 */
[C---:B------:R-:W-:Y:S02]  /*4b10*/  ISETP.GT.AND P0, PT, R2.reuse, 0x8, PT ;  /* 0x000000080200780c */ /* 0x040fe40003f04270 */
[----:B------:R-:W-:Y:S02]  /*4b20*/  FSEL R9, R93, -INF , P2 ;  /* 0xff8000005d097808 */ /* 0x000fe40001000000 */
[----:B------:R-:W-:Y:S02]  /*4b30*/  FSEL R10, R89, -INF , P1 ;  /* 0xff800000590a7808 */ /* 0x000fe40000800000 */
[----:B------:R-:W-:-:S02]  /*4b40*/  ISETP.GT.AND P2, PT, R2, 0x9, PT ;  /* 0x000000090200780c */ /* 0x000fc40003f44270 */
[----:B------:R-:W-:Y:S02]  /*4b50*/  ISETP.GT.AND P1, PT, R2, 0x10, PT ;  /* 0x000000100200780c */ /* 0x000fe40003f24270 */
[----:B------:R-:W-:Y:S02]  /*4b60*/  FSEL R11, R88, -INF , P0 ;  /* 0xff800000580b7808 */ /* 0x000fe40000000000 */
[----:B------:R-:W-:Y:S01]  /*4b70*/  ISETP.GT.AND P0, PT, R2, 0x11, PT ;  /* 0x000000110200780c */ /* 0x000fe20003f04270 */
[----:B--2---:R-:W-:Y:S01]  /*4b80*/  IMAD.IADD R0, R7, 0x1, R4 ;  /* 0x0000000107007824 */ /* 0x004fe200078e0204 */
[----:B------:R-:W-:Y:S02]  /*4b90*/  FSEL R18, R80, -INF , P2 ;  /* 0xff80000050127808 */ /* 0x000fe40001000000 */
[----:B------:R-:W-:Y:S02]  /*4ba0*/  FSEL R19, R56, -INF , P1 ;  /* 0xff80000038137808 */ /* 0x000fe40000800000 */
[----:B------:R-:W-:-:S02]  /*4bb0*/  ISETP.GT.AND P2, PT, R2, 0x18, PT ;  /* 0x000000180200780c */ /* 0x000fc40003f44270 */
[----:B------:R-:W-:Y:S02]  /*4bc0*/  ISETP.GT.AND P1, PT, R2, 0x19, PT ;  /* 0x000000190200780c */ /* 0x000fe40003f24270 */
[----:B------:R-:W-:Y:S02]  /*4bd0*/  FMNMX.FTZ R4, R9, R10, !PT ;  /* 0x0000000a09047209 */ /* 0x000fe40007810000 */
[----:B------:R-:W-:Y:S02]  /*4be0*/  FSEL R20, R52, -INF , P0 ;  /* 0xff80000034147808 */ /* 0x000fe40000000000 */
[----:B------:R-:W-:Y:S02]  /*4bf0*/  ISETP.GT.AND P0, PT, R2, 0x20, PT ;  /* 0x000000200200780c */ /* 0x000fe40003f04270 */
[----:B------:R-:W-:Y:S02]  /*4c00*/  FSEL R22, R45, -INF , P2 ;  /* 0xff8000002d167808 */ /* 0x000fe40001000000 */
[----:B------:R-:W-:-:S02]  /*4c10*/  FSEL R29, R44, -INF , P1 ;  /* 0xff8000002c1d7808 */ /* 0x000fc40000800000 */
[C---:B------:R-:W-:Y:S02]  /*4c20*/  ISETP.GT.AND P2, PT, R2.reuse, 0x21, PT ;  /* 0x000000210200780c */ /* 0x040fe40003f44270 */
[----:B------:R-:W-:Y:S02]  /*4c30*/  ISETP.GT.AND P1, PT, R2, 0x28, PT ;  /* 0x000000280200780c */ /* 0x000fe40003f24270 */
[----:B------:R-:W-:Y:S02]  /*4c40*/  FMNMX.FTZ R4, R11, R4, !PT ;  /* 0x000000040b047209 */ /* 0x000fe40007810000 */
[----:B------:R-:W-:Y:S02]  /*4c50*/  IMNMX R0, R8, R0, PT ;  /* 0x0000000008007217 */ /* 0x000fe40003800200 */
[----:B------:R-:W-:Y:S02]  /*4c60*/  FSEL R151, R17, -INF , P0 ;  /* 0xff80000011977808 */ /* 0x000fe40000000000 */
[----:B------:R-:W-:-:S02]  /*4c70*/  ISETP.GT.AND P0, PT, R2, 0x29, PT ;  /* 0x000000290200780c */ /* 0x000fc40003f04270 */
[----:B------:R-:W-:Y:S02]  /*4c80*/  FSEL R149, R16, -INF , P2 ;  /* 0xff80000010957808 */ /* 0x000fe40001000000 */
[----:B------:R-:W-:Y:S02]  /*4c90*/  FMNMX.FTZ R2, R18, R4, !PT ;  /* 0x0000000412027209 */ /* 0x000fe40007810000 */
[----:B------:R-:W-:Y:S02]  /*4ca0*/  FSEL R148, R13, -INF , P1 ;  /* 0xff8000000d947808 */ /* 0x000fe40000800000 */
[C---:B------:R-:W-:Y:S02]  /*4cb0*/  ISETP.GT.AND P2, PT, R0.reuse, RZ, PT ;  /* 0x000000ff0000720c */ /* 0x040fe40003f44270 */
[----:B------:R-:W-:Y:S02]  /*4cc0*/  ISETP.GT.AND P1, PT, R0, 0x1, PT ;  /* 0x000000010000780c */ /* 0x000fe40003f24270 */
[----:B------:R-:W-:-:S02]  /*4cd0*/  FSEL R150, R12, -INF , P0 ;  /* 0xff8000000c967808 */ /* 0x000fc40000000000 */
[----:B------:R-:W-:Y:S02]  /*4ce0*/  FMNMX.FTZ R2, R19, R2, !PT ;  /* 0x0000000213027209 */ /* 0x000fe40007810000 */
[----:B------:R-:W-:Y:S02]  /*4cf0*/  ISETP.GT.AND P0, PT, R0, 0x8, PT ;  /* 0x000000080000780c */ /* 0x000fe40003f04270 */
[----:B------:R-:W-:Y:S02]  /*4d00*/  FSEL R14, R92, -INF , P2 ;  /* 0xff8000005c0e7808 */ /* 0x000fe40001000000 */
[----:B------:R-:W-:Y:S02]  /*4d10*/  FSEL R17, R90, -INF , P1 ;  /* 0xff8000005a117808 */ /* 0x000fe40000800000 */
        /* <DEDUP_REMOVED lines=9> */
[C---:B------:R-:W-:Y:S02]  /*4db0*/  ISETP.GT.AND P1, PT, R0.reuse, 0x11, PT ;  /* 0x000000110000780c */ /* 0x040fe40003f24270 */
[----:B------:R-:W-:Y:S02]  /*4dc0*/  FSEL R26, R57, -INF , P0 ;  /* 0xff800000391a7808 */ /* 0x000fe40000000000 */
        /* <DEDUP_REMOVED lines=15> */
[----:B------:R-:W-:Y:S02]  /*4ec0*/  FSEL R143, R25, -INF , P0 ;  /* 0xff800000198f7808 */ /* 0x000fe40000000000 */
[----:B------:R-:W-:Y:S02]  /*4ed0*/  FMNMX.FTZ R2, R31, R5, !PT ;  /* 0x000000051f027209 */ /* 0x000fe40007810000 */
[----:B------:R-:W-:Y:S02]  /*4ee0*/  ISETP.GT.AND P0, PT, R0, 0x28, PT ;  /* 0x000000280000780c */ /* 0x000fe40003f04270 */
[----:B------:R-:W-:Y:S02]  /*4ef0*/  FSEL R142, R24, -INF , P1 ;  /* 0xff800000188e7808 */ /* 0x000fe40000800000 */
[----:B------:R-:W-:Y:S01]  /*4f00*/  FMNMX.FTZ R2, R143, R2, !PT ;  /* 0x000000028f027209 */ /* 0x000fe20007810000 */
[----:B------:R-:W1:Y:S01]  /*4f10*/  SHFL.BFLY PT, R6, R4, 0x2, 0x1f ;  /* 0x0c401f0004067f89 */ /* 0x000e6200000e0000 */
[----:B------:R-:W-:-:S02]  /*4f20*/  ISETP.GT.AND P1, PT, R0, 0x29, PT ;  /* 0x000000290000780c */ /* 0x000fc40003f24270 */
[----:B------:R-:W-:Y:S02]  /*4f30*/  FSEL R141, R23, -INF , P0 ;  /* 0xff800000178d7808 */ /* 0x000fe40000000000 */
[----:B------:R-:W-:Y:S02]  /*4f40*/  FMNMX.FTZ R2, R142, R2, !PT ;  /* 0x000000028e027209 */ /* 0x000fe40007810000 */
[----:B------:R-:W-:Y:S02]  /*4f50*/  FSEL R140, R21, -INF , P1 ;  /* 0xff800000158c7808 */ /* 0x000fe40000800000 */
[----:B------:R-:W-:-:S04]  /*4f60*/  FMNMX.FTZ R2, R141, R2, !PT ;  /* 0x000000028d027209 */ /* 0x000fc80007810000 */
[----:B------:R-:W-:-:S05]  /*4f70*/  FMNMX.FTZ R2, R140, R2, !PT ;  /* 0x000000028c027209 */ /* 0x000fca0007810000 */
[----:B------:R-:W2:Y:S01]  /*4f80*/  SHFL.BFLY PT, R5, R2, 0x2, 0x1f ;  /* 0x0c401f0002057f89 */ /* 0x000ea200000e0000 */
[----:B-1----:R-:W-:-:S05]  /*4f90*/  FMNMX.FTZ R0, R4, R6, !PT ;  /* 0x0000000604007209 */ /* 0x002fca0007810000 */
[----:B------:R-:W1:Y:S01]  /*4fa0*/  SHFL.BFLY PT, R4, R0, 0x1, 0x1f ;  /* 0x0c201f0000047f89 */ /* 0x000e6200000e0000 */
[----:B--2---:R-:W-:-:S05]  /*4fb0*/  FMNMX.FTZ R2, R2, R5, !PT ;  /* 0x0000000502027209 */ /* 0x004fca0007810000 */
[----:B------:R-:W2:Y:S01]  /*4fc0*/  SHFL.BFLY PT, R5, R2, 0x1, 0x1f ;  /* 0x0c201f0002057f89 */ /* 0x000ea200000e0000 */
[----:B-1----:R-:W-:-:S04]  /*4fd0*/  FMNMX.FTZ R106, R0, R4, !PT ;  /* 0x00000004006a7209 */ /* 0x002fc80007810000 */
[C---:B------:R-:W-:Y:S01]  /*4fe0*/  FSETP.NEU.FTZ.AND P0, PT, R106.reuse, -INF , PT ;  /* 0xff8000006a00780b */ /* 0x040fe20003f1d000 */
[----:B------:R-:W-:-:S05]  /*4ff0*/  FMUL.FTZ R0, R106, c[0x0][0x2d0] ;  /* 0x0000b4006a007a20 */ /* 0x000fca0000410000 */
[----:B------:R-:W-:Y:S02]  /*5000*/  FSEL R13, R0, RZ, P0 ;  /* 0x000000ff000d7208 */ /* 0x000fe40000000000 */
[----:B--2---:R-:W-:-:S03]  /*5010*/  FMNMX.FTZ R102, R2, R5, !PT ;  /* 0x0000000502667209 */ /* 0x004fc60007810000 */
[----:B------:R-:W-:-:S04]  /*5020*/  FFMA.FTZ R2, R11, c[0x0][0x2d0], -R13 ;  /* 0x0000b4000b027a23 */ /* 0x000fc8000001080d */
[----:B------:R1:W-:Y:S01]  /*5030*/  MUFU.EX2 R202, R2 ;  /* 0x0000000200ca7308 */ /* 0x0003e20000000800 */
[--C-:B------:R-:W-:Y:S01]  /*5040*/  FFMA.FTZ R0, R9, c[0x0][0x2d0], -R13.reuse ;  /* 0x0000b40009007a23 */ /* 0x100fe2000001080d */
[----:B-1----:R-:W1:Y:S06]  /*5050*/  SHFL.IDX PT, R2, R3, RZ, 0x1c1f ;  /* 0x001c1fff03027589 */ /* 0x002e6c00000e0000 */
[----:B------:R2:W-:Y:S01]  /*5060*/  MUFU.EX2 R200, R0 ;  /* 0x0000000000c87308 */ /* 0x0005e20000000800 */
[----:B------:R-:W-:Y:S01]  /*5070*/  FSETP.NEU.FTZ.AND P0, PT, R102, -INF , PT ;  /* 0xff8000006600780b */ /* 0x000fe20003f1d000 */
[----:B------:R-:W3:Y:S01]  /*5080*/  SHFL.IDX PT, R3, R3, 0x1, 0x1c1f ;  /* 0x003c1f0003037f89 */ /* 0x000ee200000e0000 */
[----:B--2---:R-:W-:-:S05]  /*5090*/  FFMA.FTZ R0, R10, c[0x0][0x2d0], -R13 ;  /* 0x0000b4000a007a23 */ /* 0x004fca000001080d */
[----:B------:R2:W-:Y:S01]  /*50a0*/  MUFU.EX2 R199, R0 ;  /* 0x0000000000c77308 */ /* 0x0005e20000000800 */
[----:B-1----:R-:W-:Y:S02]  /*50b0*/  IMAD.IADD R2, R7, 0x1, R2 ;  /* 0x0000000107027824 */ /* 0x002fe400078e0202 */
[----:B--2---:R-:W-:-:S05]  /*50c0*/  FMUL.FTZ R0, R102, c[0x0][0x2d0] ;  /* 0x0000b40066007a20 */ /* 0x004fca0000410000 */
[----:B------:R-:W-:Y:S01]  /*50d0*/  FSEL R12, R0, RZ, P0 ;  /* 0x000000ff000c7208 */ /* 0x000fe20000000000 */
[----:B------:R-:W-:Y:S01]  /*50e0*/  FFMA.FTZ R0, R18, c[0x0][0x2d0], -R13 ;  /* 0x0000b40012007a23 */ /* 0x000fe2000001080d */
[----:B------:R-:W-:-:S03]  /*50f0*/  IMNMX R2, R8, R2, PT ;  /* 0x0000000208027217 */ /* 0x000fc60003800200 */
[----:B------:R1:W2:Y:S01]  /*5100*/  MUFU.EX2 R201, R0 ;  /* 0x0000000000c97308 */ /* 0x0002a20000000800 */
[C---:B------:R-:W-:Y:S02]  /*5110*/  ISETP.GT.AND P2, PT, R2.reuse, RZ, PT ;  /* 0x000000ff0200720c */ /* 0x040fe40003f44270 */
[C---:B------:R-:W-:Y:S02]  /*5120*/  ISETP.GT.AND P1, PT, R2.reuse, 0x1, PT ;  /* 0x000000010200780c */ /* 0x040fe40003f24270 */
[----:B------:R-:W-:Y:S02]  /*5130*/  ISETP.GT.AND P0, PT, R2, 0x8, PT ;  /* 0x000000080200780c */ /* 0x000fe40003f04270 */
[----:B------:R-:W-:Y:S01]  /*5140*/  FSEL R18, R116, -INF , P2 ;  /* 0xff80000074127808 */ /* 0x000fe20001000000 */
[----:B-1----:R-:W-:-:S04]  /*5150*/  FFMA.FTZ R0, R14, c[0x0][0x2d0], -R12 ;  /* 0x0000b4000e007a23 */ /* 0x002fc8000001080c */
[----:B------:R1:W-:Y:S01]  /*5160*/  MUFU.EX2 R179, R0 ;  /* 0x0000000000b37308 */ /* 0x0003e20000000800 */
[----:B------:R-:W-:Y:S02]  /*5170*/  FSEL R21, R108, -INF , P1 ;  /* 0xff8000006c157808 */ /* 0x000fe40000800000 */
[----:B------:R-:W-:Y:S02]  /*5180*/  FSEL R23, R95, -INF , P0 ;  /* 0xff8000005f177808 */ /* 0x000fe40000000000 */
[C---:B------:R-:W-:Y:S02]  /*5190*/  ISETP.GT.AND P2, PT, R2.reuse, 0x9, PT ;  /* 0x000000090200780c */ /* 0x040fe40003f44270 */
[C---:B------:R-:W-:Y:S02]  /*51a0*/  ISETP.GT.AND P1, PT, R2.reuse, 0x10, PT ;  /* 0x000000100200780c */ /* 0x040fe40003f24270 */
[----:B------:R-:W-:Y:S01]  /*51b0*/  ISETP.GT.AND P0, PT, R2, 0x11, PT ;  /* 0x000000110200780c */ /* 0x000fe20003f04270 */
[----:B-1----:R-:W-:-:S04]  /*51c0*/  FFMA.FTZ R0, R17, c[0x0][0x2d0], -R12 ;  /* 0x0000b40011007a23 */ /* 0x002fc8000001080c */
[----:B------:R1:W4:Y:S01]  /*51d0*/  MUFU.EX2 R176, R0 ;  /* 0x0000000000b07308 */ /* 0x0003220000000800 */
[----:B------:R-:W-:Y:S02]  /*51e0*/  FSEL R24, R94, -INF , P2 ;  /* 0xff8000005e187808 */ /* 0x000fe40001000000 */
[----:B------:R-:W-:Y:S01]  /*51f0*/  FSEL R25, R91, -INF , P1 ;  /* 0xff8000005b197808 */ /* 0x000fe20000800000 */
[----:B---3--:R-:W-:Y:S01]  /*5200*/  IMAD.IADD R3, R7, 0x1, R3 ;  /* 0x0000000107037824 */ /* 0x008fe200078e0203 */
[----:B------:R-:W-:Y:S01]  /*5210*/  FSEL R27, R83, -INF , P0 ;  /* 0xff800000531b7808 */ /* 0x000fe20000000000 */
[----:B------:R-:W-:Y:S01]  /*5220*/  LDSM.16.MT88.4 R92, [R186+0x1000] ;  /* 0x00100000ba5c783b */ /* 0x000fe20000004200 */
[C---:B------:R-:W-:Y:S02]  /*5230*/  ISETP.GT.AND P2, PT, R2.reuse, 0x18, PT ;  /* 0x000000180200780c */ /* 0x040fe40003f44270 */
[----:B------:R-:W-:Y:S01]  /*5240*/  ISETP.GT.AND P1, PT, R2, 0x19, PT ;  /* 0x000000190200780c */ /* 0x000fe20003f24270 */
[--C-:B------:R-:W-:Y:S01]  /*5250*/  FFMA.FTZ R4, R30, c[0x0][0x2d0], -R12.reuse ;  /* 0x0000b4001e047a23 */ /* 0x100fe2000001080c */
[----:B------:R-:W-:Y:S01]  /*5260*/  ISETP.GT.AND P0, PT, R2, 0x20, PT ;  /* 0x000000200200780c */ /* 0x000fe20003f04270 */
[----:B------:R-:W-:Y:S01]  /*5270*/  LDSM.16.MT88.4 R88, [R186+0x400] ;  /* 0x00040000ba58783b */ /* 0x000fe20000004200 */
[----:B-1----:R-:W-:Y:S01]  /*5280*/  FFMA.FTZ R0, R16, c[0x0][0x2d0], -R12 ;  /* 0x0000b40010007a23 */ /* 0x002fe2000001080c */
[----:B--2---:R-:W-:-:S02]  /*5290*/  F2FP.BF16.PACK_AB R10, R201, R202 ;  /* 0x000000cac90a723e */ /* 0x004fc400000010ff */
[----:B------:R-:W-:Y:S01]  /*52a0*/  LDSM.16.MT88.4 R80, [R185+0x400] ;  /* 0x00040000b950783b */ /* 0x000fe20000004200 */
[----:B------:R1:W-:Y:S01]  /*52b0*/  MUFU.EX2 R183, R0 ;  /* 0x0000000000b77308 */ /* 0x0003e20000000800 */
[----:B------:R-:W-:Y:S02]  /*52c0*/  FSEL R33, R58, -INF , P2 ;  /* 0xff8000003a217808 */ /* 0x000fe40001000000 */
[----:B------:R-:W-:Y:S02]  /*52d0*/  FSEL R34, R54, -INF , P1 ;  /* 0xff80000036227808 */ /* 0x000fe40000800000 */
[----:B------:R-:W-:Y:S02]  /*52e0*/  FSEL R104, R104, -INF , P0 ;  /* 0xff80000068687808 */ /* 0x000fe40000000000 */
[C---:B------:R-:W-:Y:S02]  /*52f0*/  ISETP.GT.AND P2, PT, R2.reuse, 0x21, PT ;  /* 0x000000210200780c */ /* 0x040fe40003f44270 */
[----:B------:R-:W-:-:S02]  /*5300*/  ISETP.GT.AND P1, PT, R2, 0x28, PT ;  /* 0x000000280200780c */ /* 0x000fc40003f24270 */
[----:B------:R-:W-:Y:S01]  /*5310*/  ISETP.GT.AND P0, PT, R2, 0x29, PT ;  /* 0x000000290200780c */ /* 0x000fe20003f04270 */
[----:B-1----:R-:W-:Y:S02]  /*5320*/  FFMA.FTZ R0, R15, c[0x0][0x2d0], -R12 ;  /* 0x0000b4000f007a23 */ /* 0x002fe4000001080c */
[----:B------:R-:W-:Y:S02]  /*5330*/  FFMA.FTZ R2, R19, c[0x0][0x2d0], -R13 ;  /* 0x0000b40013027a23 */ /* 0x000fe4000001080d */
[----:B------:R1:W2:Y:S08]  /*5340*/  MUFU.EX2 R182, R0 ;  /* 0x0000000000b67308 */ /* 0x0002b00000000800 */
[----:B------:R3:W-:Y:S01]  /*5350*/  MUFU.EX2 R181, R2 ;  /* 0x0000000200b57308 */ /* 0x0007e20000000800 */
[----:B-1----:R-:W-:-:S02]  /*5360*/  IMNMX R0, R8, R3, PT ;  /* 0x0000000308007217 */ /* 0x002fc40003800200 */
[----:B------:R-:W-:-:S04]  /*5370*/  FMNMX.FTZ R3, R18, R21, !PT ;  /* 0x0000001512037209 */ /* 0x000fc80007810000 */
[----:B---3--:R-:W-:Y:S01]  /*5380*/  FMNMX.FTZ R2, R23, R3, !PT ;  /* 0x0000000317027209 */ /* 0x008fe20007810000 */
[----:B------:R-:W-:-:S03]  /*5390*/  FFMA.FTZ R3, R20, c[0x0][0x2d0], -R13 ;  /* 0x0000b40014037a23 */ /* 0x000fc6000001080d */
[----:B------:R-:W-:Y:S01]  /*53a0*/  FMNMX.FTZ R2, R24, R2, !PT ;  /* 0x0000000218027209 */ /* 0x000fe20007810000 */
[----:B------:R1:W3:Y:S03]  /*53b0*/  MUFU.EX2 R180, R3 ;  /* 0x0000000300b47308 */ /* 0x0002e60000000800 */
[----:B------:R-:W-:-:S04]  /*53c0*/  FMNMX.FTZ R2, R25, R2, !PT ;  /* 0x0000000219027209 */ /* 0x000fc80007810000 */
[----:B------:R-:W-:Y:S01]  /*53d0*/  FMNMX.FTZ R2, R27, R2, !PT ;  /* 0x000000021b027209 */ /* 0x000fe20007810000 */
[----:B-1----:R-:W-:-:S03]  /*53e0*/  FFMA.FTZ R3, R22, c[0x0][0x2d0], -R13 ;  /* 0x0000b40016037a23 */ /* 0x002fc6000001080d */
[----:B------:R-:W-:Y:S01]  /*53f0*/  FMNMX.FTZ R2, R33, R2, !PT ;  /* 0x0000000221027209 */ /* 0x000fe20007810000 */
[----:B------:R1:W-:Y:S03]  /*5400*/  MUFU.EX2 R178, R3 ;  /* 0x0000000300b27308 */ /* 0x0003e60000000800 */
[----:B------:R-:W-:Y:S02]  /*5410*/  FMNMX.FTZ R2, R34, R2, !PT ;  /* 0x0000000222027209 */ /* 0x000fe40007810000 */
[----:B------:R-:W-:Y:S02]  /*5420*/  FSEL R103, R103, -INF , P2 ;  /* 0xff80000067677808 */ /* 0x000fe40001000000 */
[----:B------:R-:W-:Y:S02]  /*5430*/  FSEL R101, R101, -INF , P1 ;  /* 0xff80000065657808 */ /* 0x000fe40000800000 */
[----:B------:R-:W-:-:S02]  /*5440*/  ISETP.GT.AND P2, PT, R0, RZ, PT ;  /* 0x000000ff0000720c */ /* 0x000fc40003f44270 */
[----:B------:R-:W-:Y:S01]  /*5450*/  ISETP.GT.AND P1, PT, R0, 0x1, PT ;  /* 0x000000010000780c */ /* 0x000fe20003f24270 */
[----:B-1----:R-:W-:-:S04]  /*5460*/  FFMA.FTZ R3, R29, c[0x0][0x2d0], -R13 ;  /* 0x0000b4001d037a23 */ /* 0x002fc8000001080d */
[----:B------:R1:W-:Y:S01]  /*5470*/  MUFU.EX2 R177, R3 ;  /* 0x0000000300b17308 */ /* 0x0003e20000000800 */
[----:B------:R-:W-:Y:S02]  /*5480*/  FMNMX.FTZ R2, R104, R2, !PT ;  /* 0x0000000268027209 */ /* 0x000fe40007810000 */
[----:B------:R-:W-:Y:S02]  /*5490*/  FSEL R100, R100, -INF , P0 ;  /* 0xff80000064647808 */ /* 0x000fe40000000000 */
[----:B------:R-:W-:Y:S02]  /*54a0*/  ISETP.GT.AND P0, PT, R0, 0x8, PT ;  /* 0x000000080000780c */ /* 0x000fe40003f04270 */
[----:B------:R-:W-:Y:S02]  /*54b0*/  FSEL R22, R117, -INF , P2 ;  /* 0xff80000075167808 */ /* 0x000fe40001000000 */
[----:B------:R-:W-:Y:S01]  /*54c0*/  FSEL R20, R146, -INF , P1 ;  /* 0xff80000092147808 */ /* 0x000fe20000800000 */
[----:B-1----:R-:W-:-:S04]  /*54d0*/  FFMA.FTZ R3, R26, c[0x0][0x2d0], -R12 ;  /* 0x0000b4001a037a23 */ /* 0x002fc8000001080c */
[----:B------:R1:W-:Y:S01]  /*54e0*/  MUFU.EX2 R173, R3 ;  /* 0x0000000300ad7308 */ /* 0x0003e20000000800 */
[----:B------:R-:W-:Y:S02]  /*54f0*/  FMNMX.FTZ R2, R103, R2, !PT ;  /* 0x0000000267027209 */ /* 0x000fe40007810000 */
[----:B------:R-:W-:Y:S02]  /*5500*/  ISETP.GT.AND P2, PT, R0, 0x9, PT ;  /* 0x000000090000780c */ /* 0x000fe40003f44270 */
[----:B------:R-:W-:Y:S02]  /*5510*/  FSEL R17, R145, -INF , P0 ;  /* 0xff80000091117808 */ /* 0x000fe40000000000 */
[----:B------:R-:W-:Y:S01]  /*5520*/  FMNMX.FTZ R2, R101, R2, !PT ;  /* 0x0000000265027209 */ /* 0x000fe20007810000 */
[----:B-1----:R-:W-:-:S04]  /*5530*/  FFMA.FTZ R3, R28, c[0x0][0x2d0], -R12 ;  /* 0x0000b4001c037a23 */ /* 0x002fc8000001080c */
[----:B------:R1:W5:Y:S01]  /*5540*/  MUFU.EX2 R172, R3 ;  /* 0x0000000300ac7308 */ /* 0x0003620000000800 */
[----:B------:R-:W-:Y:S02]  /*5550*/  ISETP.GT.AND P1, PT, R0, 0x10, PT ;  /* 0x000000100000780c */ /* 0x000fe40003f24270 */
[----:B------:R-:W-:Y:S02]  /*5560*/  FSEL R16, R144, -INF , P2 ;  /* 0xff80000090107808 */ /* 0x000fe40001000000 */
[----:B------:R-:W-:Y:S02]  /*5570*/  FMNMX.FTZ R2, R100, R2, !PT ;  /* 0x0000000264027209 */ /* 0x000fe40007810000 */
[----:B------:R-:W-:Y:S02]  /*5580*/  ISETP.GT.AND P0, PT, R0, 0x11, PT ;  /* 0x000000110000780c */ /* 0x000fe40003f04270 */
[----:B-1----:R-:W-:-:S04]  /*5590*/  FMNMX.FTZ R3, R22, R20, !PT ;  /* 0x0000001416037209 */ /* 0x002fc80007810000 */
[----:B------:R-:W-:Y:S02]  /*55a0*/  FMNMX.FTZ R3, R17, R3, !PT ;  /* 0x0000000311037209 */ /* 0x000fe40007810000 */
[----:B------:R-:W-:Y:S02]  /*55b0*/  FSEL R15, R105, -INF , P1 ;  /* 0xff800000690f7808 */ /* 0x000fe40000800000 */
[----:B------:R-:W-:Y:S01]  /*55c0*/  FMNMX.FTZ R3, R16, R3, !PT ;  /* 0x0000000310037209 */ /* 0x000fe20007810000 */
[----:B------:R-:W1:Y:S01]  /*55d0*/  SHFL.BFLY PT, R5, R2, 0x2, 0x1f ;  /* 0x0c401f0002057f89 */ /* 0x000e6200000e0000 */
[----:B------:R-:W-:Y:S02]  /*55e0*/  ISETP.GT.AND P2, PT, R0, 0x18, PT ;  /* 0x000000180000780c */ /* 0x000fe40003f44270 */
[----:B------:R-:W-:Y:S02]  /*55f0*/  FSEL R14, R107, -INF , P0 ;  /* 0xff8000006b0e7808 */ /* 0x000fe40000000000 */
[----:B------:R-:W-:-:S02]  /*5600*/  FMNMX.FTZ R3, R15, R3, !PT ;  /* 0x000000030f037209 */ /* 0x000fc40007810000 */
[----:B------:R-:W-:Y:S02]  /*5610*/  ISETP.GT.AND P1, PT, R0, 0x19, PT ;  /* 0x000000190000780c */ /* 0x000fe40003f24270 */
[----:B------:R-:W-:Y:S02]  /*5620*/  FSEL R19, R60, -INF , P2 ;  /* 0xff8000003c137808 */ /* 0x000fe40001000000 */
[----:B------:R-:W-:Y:S02]  /*5630*/  FMNMX.FTZ R3, R14, R3, !PT ;  /* 0x000000030e037209 */ /* 0x000fe40007810000 */
[----:B------:R-:W-:Y:S02]  /*5640*/  ISETP.GT.AND P0, PT, R0, 0x20, PT ;  /* 0x000000200000780c */ /* 0x000fe40003f04270 */
[----:B------:R-:W-:Y:S02]  /*5650*/  FSEL R32, R59, -INF , P1 ;  /* 0xff8000003b207808 */ /* 0x000fe40000800000 */
[----:B------:R-:W-:-:S02]  /*5660*/  FMNMX.FTZ R3, R19, R3, !PT ;  /* 0x0000000313037209 */ /* 0x000fc40007810000 */
[----:B----4-:R-:W-:Y:S01]  /*5670*/  F2FP.BF16.PACK_AB R9, R176, R179 ;  /* 0x000000b3b009723e */ /* 0x010fe200000010ff */
[----:B------:R4:W-:Y:S01]  /*5680*/  MUFU.EX2 R175, R4 ;  /* 0x0000000400af7308 */ /* 0x0009e20000000800 */
[----:B------:R-:W-:Y:S01]  /*5690*/  FSEL R63, R63, -INF , P0 ;  /* 0xff8000003f3f7808 */ /* 0x000fe20000000000 */
[----:B------:R-:W-:Y:S01]  /*56a0*/  LDSM.16.MT88.4 R56, [R186+0x1c00] ;  /* 0x001c0000ba38783b */ /* 0x000fe20000004200 */
[C---:B------:R-:W-:Y:S02]  /*56b0*/  ISETP.GT.AND P2, PT, R0.reuse, 0x21, PT ;  /* 0x000000210000780c */ /* 0x040fe40003f44270 */
[C---:B------:R-:W-:Y:S02]  /*56c0*/  ISETP.GT.AND P1, PT, R0.reuse, 0x28, PT ;  /* 0x000000280000780c */ /* 0x040fe40003f24270 */
[----:B------:R-:W-:Y:S02]  /*56d0*/  ISETP.GT.AND P0, PT, R0, 0x29, PT ;  /* 0x000000290000780c */ /* 0x000fe40003f04270 */
[----:B------:R-:W-:-:S02]  /*56e0*/  FMNMX.FTZ R0, R32, R3, !PT ;  /* 0x0000000320007209 */ /* 0x000fc40007810000 */
[----:B------:R-:W-:Y:S02]  /*56f0*/  FSEL R62, R62, -INF , P2 ;  /* 0xff8000003e3e7808 */ /* 0x000fe40001000000 */
[----:B------:R-:W-:Y:S02]  /*5700*/  FMNMX.FTZ R0, R63, R0, !PT ;  /* 0x000000003f007209 */ /* 0x000fe40007810000 */
[----:B------:R-:W-:Y:S02]  /*5710*/  F2FP.BF16.PACK_AB R8, R199, R200 ;  /* 0x000000c8c708723e */ /* 0x000fe400000010ff */
[----:B--2---:R-:W-:Y:S02]  /*5720*/  F2FP.BF16.PACK_AB R11, R182, R183 ;  /* 0x000000b7b60b723e */ /* 0x004fe400000010ff */
[----:B------:R-:W-:Y:S02]  /*5730*/  FSEL R61, R61, -INF , P1 ;  /* 0xff8000003d3d7808 */ /* 0x000fe40000800000 */
[----:B------:R-:W-:Y:S01]  /*5740*/  FMNMX.FTZ R0, R62, R0, !PT ;  /* 0x000000003e007209 */ /* 0x000fe20007810000 */
[----:B----4-:R-:W-:Y:S01]  /*5750*/  FFMA.FTZ R4, R31, c[0x0][0x2d0], -R12 ;  /* 0x0000b4001f047a23 */ /* 0x010fe2000001080c */
[----:B-1----:R-:W-:-:S02]  /*5760*/  FMNMX.FTZ R2, R2, R5, !PT ;  /* 0x0000000502027209 */ /* 0x002fc40007810000 */
[----:B------:R-:W-:Y:S02]  /*5770*/  FSEL R60, R35, -INF , P0 ;  /* 0xff800000233c7808 */ /* 0x000fe40000000000 */
[----:B------:R-:W-:Y:S01]  /*5780*/  FMNMX.FTZ R0, R61, R0, !PT ;  /* 0x000000003d007209 */ /* 0x000fe20007810000 */
[----:B------:R-:W-:Y:S01]  /*5790*/  HMMA.16816.F32.BF16 R108, R8, R72, RZ ;  /* 0x00000048086c723c */ /* 0x000fe200000418ff */
[----:B------:R3:W1:Y:S01]  /*57a0*/  MUFU.EX2 R174, R4 ;  /* 0x0000000400ae7308 */ /* 0x0006620000000800 */
[----:B------:R-:W2:Y:S01]  /*57b0*/  SHFL.BFLY PT, R3, R2, 0x1, 0x1f ;  /* 0x0c201f0002037f89 */ /* 0x000ea200000e0000 */
[----:B------:R-:W-:-:S05]  /*57c0*/  FMNMX.FTZ R0, R60, R0, !PT ;  /* 0x000000003c007209 */ /* 0x000fca0007810000 */
        /* <DEDUP_REMOVED lines=10> */
[----:B------:R-:W-:Y:S01]  /*5870*/  HMMA.16816.F32.BF16 R28, R8, R114, RZ ;  /* 0x00000072081c723c */ /* 0x000fe200000418ff */
[----:B------:R-:W4:Y:S01]  /*5880*/  SHFL.BFLY PT, R8, R0, 0x2, 0x1f ;  /* 0x0c401f0000087f89 */ /* 0x000f2200000e0000 */
[----:B---3--:R-:W-:-:S02]  /*5890*/  F2FP.BF16.PACK_AB R4, R180, R181 ;  /* 0x000000b5b404723e */ /* 0x008fc400000010ff */
[----:B-----5:R-:W-:Y:S02]  /*58a0*/  F2FP.BF16.PACK_AB R5, R172, R173 ;  /* 0x000000adac05723e */ /* 0x020fe400000010ff */
[----:B------:R-:W-:Y:S02]  /*58b0*/  F2FP.BF16.PACK_AB R6, R177, R178 ;  /* 0x000000b2b106723e */ /* 0x000fe400000010ff */
[----:B-1----:R-:W-:-:S07]  /*58c0*/  F2FP.BF16.PACK_AB R7, R174, R175 ;  /* 0x000000afae07723e */ /* 0x002fce00000010ff */
[----:B------:R-:W-:Y:S07]  /*58d0*/  HMMA.16816.F32.BF16 R244, R4, R92, R108 ;  /* 0x0000005c04f4723c */ /* 0x000fee000004186c */
[----:B--2---:R-:W-:Y:S02]  /*58e0*/  FMNMX.FTZ R108, R2, R3, !PT ;  /* 0x00000003026c7209 */ /* 0x004fe40007810000 */
[----:B----4-:R-:W-:-:S03]  /*58f0*/  FMNMX.FTZ R0, R0, R8, !PT ;  /* 0x0000000800007209 */ /* 0x010fc60007810000 */
[C---:B------:R-:W-:Y:S01]  /*5900*/  FMUL.FTZ R2, R108.reuse, c[0x0][0x2d0] ;  /* 0x0000b4006c027a20 */ /* 0x040fe20000410000 */
[----:B------:R-:W-:Y:S01]  /*5910*/  FSETP.NEU.FTZ.AND P0, PT, R108, -INF , PT ;  /* 0xff8000006c00780b */ /* 0x000fe20003f1d000 */
[----:B------:R-:W1:Y:S03]  /*5920*/  SHFL.BFLY PT, R8, R0, 0x1, 0x1f ;  /* 0x0c201f0000087f89 */ /* 0x000e6600000e0000 */
[----:B------:R-:W-:-:S05]  /*5930*/  FSEL R2, R2, RZ, P0 ;  /* 0x000000ff02027208 */ /* 0x000fca0000000000 */
[----:B------:R-:W-:-:S04]  /*5940*/  FFMA.FTZ R3, R18, c[0x0][0x2d0], -R2 ;  /* 0x0000b40012037a23 */ /* 0x000fc80000010802 */
[----:B------:R2:W-:Y:S02]  /*5950*/  MUFU.EX2 R171, R3 ;  /* 0x0000000300ab7308 */ /* 0x0005e40000000800 */
[----:B--2---:R-:W-:-:S06]  /*5960*/  FFMA.FTZ R3, R21, c[0x0][0x2d0], -R2 ;  /* 0x0000b40015037a23 */ /* 0x004fcc0000010802 */
[----:B------:R2:W3:Y:S01]  /*5970*/  MUFU.EX2 R168, R3 ;  /* 0x0000000300a87308 */ /* 0x0004e20000000800 */
[----:B-1----:R-:W-:Y:S01]  /*5980*/  FMNMX.FTZ R107, R0, R8, !PT ;  /* 0x00000008006b7209 */ /* 0x002fe20007810000 */
[--C-:B------:R-:W-:Y:S02]  /*5990*/  FFMA.FTZ R0, R27, c[0x0][0x2d0], -R2.reuse ;  /* 0x0000b4001b007a23 */ /* 0x100fe40000010802 */
[----:B--2---:R-:W-:-:S04]  /*59a0*/  FFMA.FTZ R3, R23, c[0x0][0x2d0], -R2 ;  /* 0x0000b40017037a23 */ /* 0x004fc80000010802 */
[----:B------:R1:W-:Y:S01]  /*59b0*/  MUFU.EX2 R167, R3 ;  /* 0x0000000300a77308 */ /* 0x0003e20000000800 */
[----:B------:R-:W-:Y:S01]  /*59c0*/  FSETP.NEU.FTZ.AND P0, PT, R107, -INF , PT ;  /* 0xff8000006b00780b */ /* 0x000fe20003f1d000 */
[----:B-1----:R-:W-:-:S06]  /*59d0*/  FFMA.FTZ R3, R24, c[0x0][0x2d0], -R2 ;  /* 0x0000b40018037a23 */ /* 0x002fcc0000010802 */
[----:B------:R1:W2:Y:S08]  /*59e0*/  MUFU.EX2 R169, R3 ;  /* 0x0000000300a97308 */ /* 0x0002b00000000800 */
[----:B------:R4:W-:Y:S01]  /*59f0*/  MUFU.EX2 R166, R0 ;  /* 0x0000000000a67308 */ /* 0x0009e20000000800 */
[----:B-1----:R-:W-:-:S07]  /*5a00*/  FFMA.FTZ R3, R25, c[0x0][0x2d0], -R2 ;  /* 0x0000b40019037a23 */ /* 0x002fce0000010802 */
[----:B------:R1:W-:Y:S01]  /*5a10*/  MUFU.EX2 R170, R3 ;  /* 0x0000000300aa7308 */ /* 0x0003e20000000800 */
[----:B----4-:R-:W-:-:S05]  /*5a20*/  FMUL.FTZ R0, R107, c[0x0][0x2d0] ;  /* 0x0000b4006b007a20 */ /* 0x010fca0000410000 */
[----:B------:R-:W-:Y:S01]  /*5a30*/  FSEL R0, R0, RZ, P0 ;  /* 0x000000ff00007208 */ /* 0x000fe20000000000 */
[----:B-1----:R-:W-:-:S04]  /*5a40*/  FFMA.FTZ R3, R33, c[0x0][0x2d0], -R2 ;  /* 0x0000b40021037a23 */ /* 0x002fc80000010802 */
[----:B------:R1:W-:Y:S02]  /*5a50*/  MUFU.EX2 R164, R3 ;  /* 0x0000000300a47308 */ /* 0x0003e40000000800 */
[----:B-1----:R-:W-:-:S06]  /*5a60*/  FFMA.FTZ R3, R34, c[0x0][0x2d0], -R2 ;  /* 0x0000b40022037a23 */ /* 0x002fcc0000010802 */
[----:B------:R1:W-:Y:S02]  /*5a70*/  MUFU.EX2 R165, R3 ;  /* 0x0000000300a57308 */ /* 0x0003e40000000800 */
[----:B-1----:R-:W-:-:S06]  /*5a80*/  FFMA.FTZ R3, R22, c[0x0][0x2d0], -R0 ;  /* 0x0000b40016037a23 */ /* 0x002fcc0000010800 */
[----:B------:R1:W-:Y:S02]  /*5a90*/  MUFU.EX2 R109, R3 ;  /* 0x00000003006d7308 */ /* 0x0003e40000000800 */
[----:B-1----:R-:W-:-:S06]  /*5aa0*/  FFMA.FTZ R3, R20, c[0x0][0x2d0], -R0 ;  /* 0x0000b40014037a23 */ /* 0x002fcc0000010800 */
[----:B------:R1:W4:Y:S02]  /*5ab0*/  MUFU.EX2 R105, R3 ;  /* 0x0000000300697308 */ /* 0x0003240000000800 */
[----:B-1----:R-:W-:-:S06]  /*5ac0*/  FFMA.FTZ R3, R17, c[0x0][0x2d0], -R0 ;  /* 0x0000b40011037a23 */ /* 0x002fcc0000010800 */
[----:B------:R1:W-:Y:S02]  /*5ad0*/  MUFU.EX2 R110, R3 ;  /* 0x00000003006e7308 */ /* 0x0003e40000000800 */
[----:B-1----:R-:W-:-:S06]  /*5ae0*/  FFMA.FTZ R3, R16, c[0x0][0x2d0], -R0 ;  /* 0x0000b40010037a23 */ /* 0x002fcc0000010800 */
[----:B------:R1:W5:Y:S01]  /*5af0*/  MUFU.EX2 R111, R3 ;  /* 0x00000003006f7308 */ /* 0x0003620000000800 */
[----:B---3--:R-:W-:Y:S02]  /*5b00*/  F2FP.BF16.PACK_AB R8, R168, R171 ;  /* 0x000000aba808723e */ /* 0x008fe400000010ff */
[----:B--2---:R-:W-:Y:S02]  /*5b10*/  F2FP.BF16.PACK_AB R10, R169, R167 ;  /* 0x000000a7a90a723e */ /* 0x004fe400000010ff */
[----:B----4-:R-:W-:Y:S01]  /*5b20*/  F2FP.BF16.PACK_AB R9, R105, R109 ;  /* 0x0000006d6909723e */ /* 0x010fe200000010ff */
[----:B-1----:R-:W-:-:S04]  /*5b30*/  FFMA.FTZ R3, R15, c[0x0][0x2d0], -R0 ;  /* 0x0000b4000f037a23 */ /* 0x002fc80000010800 */
[----:B------:R1:W-:Y:S01]  /*5b40*/  MUFU.EX2 R161, R3 ;  /* 0x0000000300a17308 */ /* 0x0003e20000000800 */
[----:B-----5:R-:W-:Y:S01]  /*5b50*/  F2FP.BF16.PACK_AB R11, R111, R110 ;  /* 0x0000006e6f0b723e */ /* 0x020fe200000010ff */
[----:B-1----:R-:W-:-:S06]  /*5b60*/  FFMA.FTZ R3, R14, c[0x0][0x2d0], -R0 ;  /* 0x0000b4000e037a23 */ /* 0x002fcc0000010800 */
[----:B------:R1:W2:Y:S01]  /*5b70*/  MUFU.EX2 R163, R3 ;  /* 0x0000000300a37308 */ /* 0x0002a20000000800 */
[----:B------:R-:W-:Y:S01]  /*5b80*/  HMMA.16816.F32.BF16 R20, R8, R76, RZ ;  /* 0x0000004c0814723c */ /* 0x000fe200000418ff */
[----:B-1----:R-:W-:-:S06]  /*5b90*/  FFMA.FTZ R3, R19, c[0x0][0x2d0], -R0 ;  /* 0x0000b40013037a23 */ /* 0x002fcc0000010800 */
[----:B------:R1:W-:Y:S02]  /*5ba0*/  MUFU.EX2 R162, R3 ;  /* 0x0000000300a27308 */ /* 0x0003e40000000800 */
[----:B-1----:R-:W-:-:S06]  /*5bb0*/  FFMA.FTZ R3, R32, c[0x0][0x2d0], -R0 ;  /* 0x0000b40020037a23 */ /* 0x002fcc0000010800 */
[----:B------:R-:W1:Y:S01]  /*5bc0*/  MUFU.EX2 R160, R3 ;  /* 0x0000000300a07308 */ /* 0x000e620000000800 */
[----:B------:R-:W-:Y:S08]  /*5bd0*/  HMMA.16816.F32.BF16 R24, R8, R68, RZ ;  /* 0x000000440818723c */ /* 0x000ff000000418ff */
        /* <DEDUP_REMOVED lines=10> */
[----:B------:R-:W-:Y:S07]  /*5c80*/  HMMA.16816.F32.BF16 R204, R4, R58, R28 ;  /* 0x0000003a04cc723c */ /* 0x000fee000004181c */
[----:B------:R-:W-:-:S02]  /*5c90*/  F2FP.BF16.PACK_AB R4, R166, R170 ;  /* 0x000000aaa604723e */ /* 0x000fc400000010ff */
[----:B--2---:R-:W-:Y:S02]  /*5ca0*/  F2FP.BF16.PACK_AB R5, R163, R161 ;  /* 0x000000a1a305723e */ /* 0x004fe400000010ff */
[----:B------:R-:W-:Y:S02]  /*5cb0*/  F2FP.BF16.PACK_AB R6, R165, R164 ;  /* 0x000000a4a506723e */ /* 0x000fe400000010ff */
[----:B-1----:R-:W-:Y:S01]  /*5cc0*/  F2FP.BF16.PACK_AB R7, R160, R162 ;  /* 0x000000a2a007723e */ /* 0x002fe200000010ff */
[----:B------:R-:W-:Y:S08]  /*5cd0*/  HMMA.16816.F32.BF16 R28, R8, R64, RZ ;  /* 0x00000040081c723c */ /* 0x000ff000000418ff */
[----:B------:R-:W-:Y:S08]  /*5ce0*/  HMMA.16816.F32.BF16 R144, R4, R96, R20 ;  /* 0x000000600490723c */ /* 0x000ff00000041814 */
[C---:B------:R-:W-:Y:S08]  /*5cf0*/  HMMA.16816.F32.BF16 R20, R8.reuse, R84, RZ ;  /* 0x000000540814723c */ /* 0x040ff000000418ff */
[----:B------:R-:W-:Y:S08]  /*5d00*/  HMMA.16816.F32.BF16 R16, R8, R72, RZ ;  /* 0x000000480810723c */ /* 0x000ff000000418ff */
[----:B------:R-:W-:Y:S08]  /*5d10*/  HMMA.16816.F32.BF16 R128, R4, R88, R24 ;  /* 0x000000580480723c */ /* 0x000ff00000041818 */
[----:B------:R-:W-:Y:S08]  /*5d20*/  HMMA.16816.F32.BF16 R24, R8, R78, RZ ;  /* 0x0000004e0818723c */ /* 0x000ff000000418ff */
[----:B------:R-:W-:Y:S08]  /*5d30*/  HMMA.16816.F32.BF16 R116, R4, R80, R28 ;  /* 0x000000500474723c */ /* 0x000ff0000004181c */
[----:B------:R-:W-:Y:S08]  /*5d40*/  HMMA.16816.F32.BF16 R28, R8, R70, RZ ;  /* 0x00000046081c723c */ /* 0x000ff000000418ff */
[----:B------:R-:W-:Y:S08]  /*5d50*/  HMMA.16816.F32.BF16 R68, R4, R124, R20 ;  /* 0x0000007c0444723c */ /* 0x000ff00000041814 */
[----:B------:R-:W-:Y:S01]  /*5d60*/  HMMA.16816.F32.BF16 R20, R8, R74, RZ ;  /* 0x0000004a0814723c */ /* 0x000fe200000418ff */
[----:B------:R-:W-:-:S07]  /*5d70*/  FFMA.FTZ R3, R104, c[0x0][0x2d0], -R2 ;  /* 0x0000b40068037a23 */ /* 0x000fce0000010802 */
[----:B------:R-:W-:Y:S08]  /*5d80*/  HMMA.16816.F32.BF16 R52, R4, R92, R16 ;  /* 0x0000005c0434723c */ /* 0x000ff00000041810 */
[----:B------:R-:W-:Y:S08]  /*5d90*/  HMMA.16816.F32.BF16 R16, R8, R112, RZ ;  /* 0x000000700810723c */ /* 0x000ff000000418ff */
[C---:B------:R-:W-:Y:S01]  /*5da0*/  HMMA.16816.F32.BF16 R48, R4.reuse, R98, R24 ;  /* 0x000000620430723c */ /* 0x040fe20000041818 */
[----:B------:R1:W-:Y:S07]  /*5db0*/  MUFU.EX2 R24, R3 ;  /* 0x0000000300187308 */ /* 0x0003ee0000000800 */
[----:B------:R-:W-:Y:S01]  /*5dc0*/  HMMA.16816.F32.BF16 R40, R4, R94, R20 ;  /* 0x0000005e0428723c */ /* 0x000fe20000041814 */
[----:B-1----:R-:W-:-:S04]  /*5dd0*/  FFMA.FTZ R3, R103, c[0x0][0x2d0], -R2 ;  /* 0x0000b40067037a23 */ /* 0x002fc80000010802 */
[----:B------:R1:W2:Y:S03]  /*5de0*/  MUFU.EX2 R25, R3 ;  /* 0x0000000300197308 */ /* 0x0002a60000000800 */
[----:B------:R-:W-:Y:S01]  /*5df0*/  HMMA.16816.F32.BF16 R36, R8, R86, RZ ;  /* 0x000000560824723c */ /* 0x000fe200000418ff */
[--C-:B-1----:R-:W-:Y:S02]  /*5e00*/  FFMA.FTZ R3, R101, c[0x0][0x2d0], -R2.reuse ;  /* 0x0000b40065037a23 */ /* 0x102fe40000010802 */
[----:B------:R-:W-:-:S04]  /*5e10*/  FFMA.FTZ R2, R100, c[0x0][0x2d0], -R2 ;  /* 0x0000b40064027a23 */ /* 0x000fc80000010802 */
[----:B------:R1:W-:Y:S01]  /*5e20*/  MUFU.EX2 R22, R2 ;  /* 0x0000000200167308 */ /* 0x0003e20000000800 */
[----:B------:R-:W-:Y:S08]  /*5e30*/  HMMA.16816.F32.BF16 R84, R4, R56, R16 ;  /* 0x000000380454723c */ /* 0x000ff00000041810 */
[----:B------:R-:W-:Y:S01]  /*5e40*/  HMMA.16816.F32.BF16 R32, R8, R66, RZ ;  /* 0x000000420820723c */ /* 0x000fe200000418ff */
[----:B------:R-:W-:Y:S07]  /*5e50*/  MUFU.EX2 R26, R3 ;  /* 0x00000003001a7308 */ /* 0x000fee0000000800 */
[----:B------:R-:W-:Y:S01]  /*5e60*/  HMMA.16816.F32.BF16 R28, R4, R90, R28 ;  /* 0x0000005a041c723c */ /* 0x000fe2000004181c */
[--C-:B-1----:R-:W-:Y:S01]  /*5e70*/  FFMA.FTZ R2, R63, c[0x0][0x2d0], -R0.reuse ;  /* 0x0000b4003f027a23 */ /* 0x102fe20000010800 */
[----:B--2---:R-:W-:Y:S01]  /*5e80*/  F2FP.BF16.PACK_AB R96, R25, R24 ;  /* 0x000000181960723e */ /* 0x004fe200000010ff */
[----:B------:R-:W-:Y:S02]  /*5e90*/  LDSM.16.MT88.4 R64, [R186+0x1400] ;  /* 0x00140000ba40783b */ /* 0x000fe40000004200 */
[----:B------:R1:W-:Y:S03]  /*5ea0*/  MUFU.EX2 R18, R2 ;  /* 0x0000000200127308 */ /* 0x0003e60000000800 */
[----:B------:R-:W-:Y:S01]  /*5eb0*/  HMMA.16816.F32.BF16 R8, R8, R114, RZ ;  /* 0x000000720808723c */ /* 0x000fe200000418ff */
[----:B-1----:R-:W-:-:S04]  /*5ec0*/  FFMA.FTZ R2, R62, c[0x0][0x2d0], -R0 ;  /* 0x0000b4003e027a23 */ /* 0x002fc80000010800 */
[----:B------:R1:W2:Y:S02]  /*5ed0*/  MUFU.EX2 R19, R2 ;  /* 0x0000000200137308 */ /* 0x0002a40000000800 */
[--C-:B-1----:R-:W-:Y:S02]  /*5ee0*/  FFMA.FTZ R2, R61, c[0x0][0x2d0], -R0.reuse ;  /* 0x0000b4003d027a23 */ /* 0x102fe40000010800 */
[----:B------:R-:W-:-:S04]  /*5ef0*/  FFMA.FTZ R0, R60, c[0x0][0x2d0], -R0 ;  /* 0x0000b4003c007a23 */ /* 0x000fc80000010800 */
[----:B------:R1:W-:Y:S02]  /*5f00*/  MUFU.EX2 R20, R0 ;  /* 0x0000000000147308 */ /* 0x0003e40000000800 */
[----:B-1----:R-:W-:-:S06]  /*5f10*/  FFMA.FTZ R0, R151, c[0x0][0x2d0], -R13 ;  /* 0x0000b40097007a23 */ /* 0x002fcc000001080d */
[----:B------:R1:W-:Y:S01]  /*5f20*/  MUFU.EX2 R15, R0 ;  /* 0x00000000000f7308 */ /* 0x0003e20000000800 */
[C---:B------:R-:W-:Y:S08]  /*5f30*/  HMMA.16816.F32.BF16 R32, R4.reuse, R82, R32 ;  /* 0x000000520420723c */ /* 0x040ff00000041820 */
[C---:B------:R-:W-:Y:S08]  /*5f40*/  HMMA.16816.F32.BF16 R36, R4.reuse, R126, R36 ;  /* 0x0000007e0424723c */ /* 0x040ff00000041824 */
[----:B------:R-:W-:Y:S01]  /*5f50*/  HMMA.16816.F32.BF16 R44, R4, R58, R8 ;  /* 0x0000003a042c723c */ /* 0x000fe20000041808 */
[----:B-1----:R-:W-:Y:S01]  /*5f60*/  FFMA.FTZ R0, R149, c[0x0][0x2d0], -R13 ;  /* 0x0000b40095007a23 */ /* 0x002fe2000001080d */
[----:B------:R-:W1:Y:S03]  /*5f70*/  LDSM.16.MT88.4 R4, [R186+0x2000] ;  /* 0x00200000ba04783b */ /* 0x000e660000004200 */
[----:B------:R3:W-:Y:S01]  /*5f80*/  MUFU.EX2 R16, R0 ;  /* 0x0000000000107308 */ /* 0x0007e20000000800 */
[----:B------:R-:W4:Y:S01]  /*5f90*/  LDSM.16.MT88.4 R124, [R185+0x800] ;  /* 0x00080000b97c783b */ /* 0x000f220000004200 */
[----:B--2---:R-:W-:-:S02]  /*5fa0*/  F2FP.BF16.PACK_AB R97, R19, R18 ;  /* 0x000000121361723e */ /* 0x004fc400000010ff */
[----:B------:R-:W-:Y:S01]  /*5fb0*/  F2FP.BF16.PACK_AB R98, R22, R26 ;  /* 0x0000001a1662723e */ /* 0x000fe200000010ff */
[----:B------:R-:W-:Y:S01]  /*5fc0*/  LDSM.16.MT88.4 R80, [R185+0x2000] ;  /* 0x00200000b950783b */ /* 0x000fe20000004200 */
[----:B---3--:R-:W-:-:S04]  /*5fd0*/  FFMA.FTZ R0, R148, c[0x0][0x2d0], -R13 ;  /* 0x0000b40094007a23 */ /* 0x008fc8000001080d */
[----:B------:R2:W-:Y:S02]  /*5fe0*/  MUFU.EX2 R17, R0 ;  /* 0x0000000000117308 */ /* 0x0005e40000000800 */
[----:B--2---:R-:W-:-:S06]  /*5ff0*/  FFMA.FTZ R0, R150, c[0x0][0x2d0], -R13 ;  /* 0x0000b40096007a23 */ /* 0x004fcc000001080d */
[----:B------:R2:W-:Y:S08]  /*6000*/  MUFU.EX2 R14, R0 ;  /* 0x00000000000e7308 */ /* 0x0005f00000000800 */
[----:B------:R3:W5:Y:S01]  /*6010*/  MUFU.EX2 R21, R2 ;  /* 0x0000000200157308 */ /* 0x0007620000000800 */
[----:B--2---:R-:W-:-:S07]  /*6020*/  FFMA.FTZ R0, R143, c[0x0][0x2d0], -R12 ;  /* 0x0000b4008f007a23 */ /* 0x004fce000001080c */
[----:B------:R2:W-:Y:S01]  /*6030*/  MUFU.EX2 R3, R0 ;  /* 0x0000000000037308 */ /* 0x0005e20000000800 */
[--C-:B---3--:R-:W-:Y:S02]  /*6040*/  FFMA.FTZ R2, R141, c[0x0][0x2d0], -R12.reuse ;  /* 0x0000b4008d027a23 */ /* 0x108fe4000001080c */
[----:B--2---:R-:W-:-:S05]  /*6050*/  FFMA.FTZ R0, R142, c[0x0][0x2d0], -R12 ;  /* 0x0000b4008e007a23 */ /* 0x004fca000001080c */
[----:B------:R2:W3:Y:S02]  /*6060*/  MUFU.EX2 R11, R0 ;  /* 0x00000000000b7308 */ /* 0x0004e40000000800 */
[----:B--2---:R-:W-:-:S06]  /*6070*/  FFMA.FTZ R0, R140, c[0x0][0x2d0], -R12 ;  /* 0x0000b4008c007a23 */ /* 0x004fcc000001080c */
[----:B------:R2:W-:Y:S01]  /*6080*/  MUFU.EX2 R12, R2 ;  /* 0x00000002000c7308 */ /* 0x0005e20000000800 */
[----:B-----5:R-:W-:Y:S01]  /*6090*/  F2FP.BF16.PACK_AB R99, R20, R21 ;  /* 0x000000151463723e */ /* 0x020fe200000010ff */
[----:B------:R-:W5:Y:S06]  /*60a0*/  LDSM.16.MT88.4 R140, [R186+0x800] ;  /* 0x00080000ba8c783b */ /* 0x000f6c0000004200 */
[----:B------:R1:W1:Y:S01]  /*60b0*/  MUFU.EX2 R13, R0 ;  /* 0x00000000000d7308 */ /* 0x0002620000000800 */
[----:B--2---:R-:W-:-:S04]  /*60c0*/  @P3 IMAD.HI.U32 R2, R237, c[0x0][0x2c8], RZ ;  /* 0x0000b200ed023a27 */ /* 0x004fc800078e00ff */
[----:B-1----:R-:W-:Y:S01]  /*60d0*/  IMAD.MOV.U32 R0, RZ, RZ, R237 ;  /* 0x000000ffff007224 */ /* 0x002fe200078e00ed */
[----:B------:R-:W-:-:S04]  /*60e0*/  @P3 SHF.R.U32.HI R0, RZ, c[0x0][0x2cc], R2 ;  /* 0x0000b300ff003a19 */ /* 0x000fc80000011602 */
[----:B------:R-:W-:-:S05]  /*60f0*/  IADD3 R0, R0, R249, -R251 ;  /* 0x000000f900007210 */ /* 0x000fca0007ffe8fb */
[----:B------:R-:W-:Y:S01]  /*6100*/  IMAD.HI R9, R0, 0x2aaaaaab, RZ ;  /* 0x2aaaaaab00097827 */ /* 0x000fe200078e02ff */
[----:B------:R-:W-:Y:S02]  /*6110*/  F2FP.BF16.PACK_AB R92, R16, R15 ;  /* 0x0000000f105c723e */ /* 0x000fe400000010ff */
[----:B---3--:R-:W-:Y:S02]  /*6120*/  F2FP.BF16.PACK_AB R93, R11, R3 ;  /* 0x000000030b5d723e */ /* 0x008fe400000010ff */
[----:B------:R-:W-:Y:S02]  /*6130*/  F2FP.BF16.PACK_AB R94, R14, R17 ;  /* 0x000000110e5e723e */ /* 0x000fe400000010ff */
[----:B------:R-:W-:Y:S02]  /*6140*/  F2FP.BF16.PACK_AB R95, R13, R12 ;  /* 0x0000000c0d5f723e */ /* 0x000fe400000010ff */
[----:B------:R-:W-:Y:S01]  /*6150*/  SHF.R.U32.HI R10, RZ, 0x1f, R9 ;  /* 0x0000001fff0a7819 */ /* 0x000fe20000011609 */
[----:B------:R-:W-:-:S02]  /*6160*/  FADD.FTZ R2, R171, R168 ;  /* 0x000000a8ab027221 */ /* 0x000fc40000010000 */
[----:B------:R-:W-:Y:S01]  /*6170*/  FADD.FTZ R0, R109, R105 ;  /* 0x000000696d007221 */ /* 0x000fe20000010000 */
[----:B------:R-:W-:Y:S01]  /*6180*/  LEA.HI.SX32 R23, R9, R10, 0x1d ;  /* 0x0000000a09177211 */ /* 0x000fe200078feaff */
[----:B------:R-:W-:Y:S01]  /*6190*/  FADD.FTZ R8, R200, R199 ;  /* 0x000000c7c8087221 */ /* 0x000fe20000010000 */
[----:B------:R-:W-:Y:S01]  /*61a0*/  HMMA.16816.F32.BF16 R88, R92, R4, R228 ;  /* 0x000000045c58723c */ /* 0x000fe200000418e4 */
[----:B------:R-:W-:Y:S02]  /*61b0*/  FADD.FTZ R10, R179, R176 ;  /* 0x000000b0b30a7221 */ /* 0x000fe40000010000 */
        /* <DEDUP_REMOVED lines=17> */
[----:B------:R-:W-:Y:S01]  /*62d0*/  FADD.FTZ R4, R178, R4 ;  /* 0x00000004b2047221 */ /* 0x000fe20000010000 */
[----:B------:R-:W-:Y:S01]  /*62e0*/  IADD3 R110, R203, -0x2, RZ ;  /* 0xfffffffecb6e7810 */ /* 0x000fe20007ffe0ff */
[----:B------:R-:W-:Y:S01]  /*62f0*/  FADD.FTZ R0, R164, R0 ;  /* 0x00000000a4007221 */ /* 0x000fe20000010000 */
[----:B------:R-:W-:Y:S01]  /*6300*/  IMNMX R251, R248, R23, !PT ;  /* 0x00000017f8fb7217 */ /* 0x000fe20007800200 */
[----:B------:R-:W-:Y:S02]  /*6310*/  FADD.FTZ R2, R162, R2 ;  /* 0x00000002a2027221 */ /* 0x000fe40000010000 */
[----:B------:R-:W-:Y:S02]  /*6320*/  FADD.FTZ R5, R175, R5 ;  /* 0x00000005af057221 */ /* 0x000fe40000010000 */
[----:B------:R-:W-:Y:S01]  /*6330*/  FADD.FTZ R4, R177, R4 ;  /* 0x00000004b1047221 */ /* 0x000fe20000010000 */
[----:B------:R-:W-:Y:S01]  /*6340*/  ISETP.GE.AND P0, PT, R110, R251, PT ;  /* 0x000000fb6e00720c */ /* 0x000fe20003f06270 */
        /* <DEDUP_REMOVED lines=11> */
[----:B----4-:R-:W-:Y:S01]  /*6400*/  HMMA.16816.F32.BF16 R112, R92, R124, R152 ;  /* 0x0000007c5c70723c */ /* 0x010fe20000041898 */
[----:B------:R-:W-:Y:S02]  /*6410*/  FADD.FTZ R0, R26, R0 ;  /* 0x000000001a007221 */ /* 0x000fe40000010000 */
[----:B------:R-:W-:-:S02]  /*6420*/  FADD.FTZ R2, R21, R2 ;  /* 0x0000000215027221 */ /* 0x000fc40000010000 */
[----:B------:R-:W-:Y:S02]  /*6430*/  FADD.FTZ R3, R17, R3 ;  /* 0x0000000311037221 */ /* 0x000fe40000010000 */
[----:B------:R-:W-:Y:S01]  /*6440*/  FADD.FTZ R4, R12, R4 ;  /* 0x000000040c047221 */ /* 0x000fe20000010000 */
[----:B------:R-:W-:Y:S08]  /*6450*/  HMMA.16816.F32.BF16 R116, R96, R124, R116 ;  /* 0x0000007c6074723c */ /* 0x000ff00000041874 */
[----:B------:R-:W-:Y:S08]  /*6460*/  HMMA.16816.F32.BF16 R120, R92, R126, R120 ;  /* 0x0000007e5c78723c */ /* 0x000ff00000041878 */
[-C--:B-----5:R-:W-:Y:S08]  /*6470*/  HMMA.16816.F32.BF16 R128, R96, R140.reuse, R128 ;  /* 0x0000008c6080723c */ /* 0x0a0ff00000041880 */
[C---:B------:R-:W-:Y:S08]  /*6480*/  HMMA.16816.F32.BF16 R132, R92.reuse, R140, R212 ;  /* 0x0000008c5c84723c */ /* 0x040ff000000418d4 */
[----:B------:R-:W-:Y:S08]  /*6490*/  HMMA.16816.F32.BF16 R136, R92, R142, R136 ;  /* 0x0000008e5c88723c */ /* 0x000ff00000041888 */
[-C--:B------:R-:W-:Y:S08]  /*64a0*/  HMMA.16816.F32.BF16 R144, R96, R156.reuse, R144 ;  /* 0x0000009c6090723c */ /* 0x080ff00000041890 */
[C---:B------:R-:W-:Y:S08]  /*64b0*/  HMMA.16816.F32.BF16 R148, R92.reuse, R156, R224 ;  /* 0x0000009c5c94723c */ /* 0x040ff000000418e0 */
[C---:B------:R-:W-:Y:S08]  /*64c0*/  HMMA.16816.F32.BF16 R56, R92.reuse, R64, R244 ;  /* 0x000000405c38723c */ /* 0x040ff000000418f4 */
[----:B------:R-:W-:Y:S01]  /*64d0*/  HMMA.16816.F32.BF16 R72, R92, R80, R232 ;  /* 0x000000505c48723c */ /* 0x000fe200000418e8 */
[----:B------:R-:W-:-:S02]  /*64e0*/  FADD.FTZ R244, R22, R0 ;  /* 0x0000000016f47221 */ /* 0x000fc40000010000 */
[----:B------:R-:W-:-:S05]  /*64f0*/  FADD.FTZ R246, R20, R2 ;  /* 0x0000000214f67221 */ /* 0x000fca0000010000 */
[----:B------:R-:W-:Y:S01]  /*6500*/  HMMA.16816.F32.BF16 R152, R92, R158, R220 ;  /* 0x0000009e5c98723c */ /* 0x000fe200000418dc */
[----:B------:R-:W-:Y:S02]  /*6510*/  FADD.FTZ R245, R14, R3 ;  /* 0x000000030ef57221 */ /* 0x000fe40000010000 */
[----:B------:R-:W-:-:S05]  /*6520*/  FADD.FTZ R247, R13, R4 ;  /* 0x000000040df77221 */ /* 0x000fca0000010000 */
        /* <DEDUP_REMOVED lines=8> */
[----:B------:R-:W-:Y:S08]  /*65b0*/  HMMA.16816.F32.BF16 R80, R96, R82, R36 ;  /* 0x000000526050723c */ /* 0x000ff00000041824 */
[-C--:B------:R-:W-:Y:S08]  /*65c0*/  HMMA.16816.F32.BF16 R92, R92, R6.reuse, R204 ;  /* 0x000000065c5c723c */ /* 0x080ff000000418cc */
[----:B------:R-:W-:Y:S01]  /*65d0*/  HMMA.16816.F32.BF16 R96, R96, R6, R44 ;  /* 0x000000066060723c */ /* 0x000fe2000004182c */
[----:B------:R-:W-:Y:S07]  /*65e0*/  @!P0 BRA `(.L_x_1077) ;  /* 0x000035d000008947 */ /* 0x000fee0003800000 */
[----:B------:R-:W-:Y:S01]  /*65f0*/  IMAD.IADD R249, R236, 0x1, R237 ;  /* 0x00000001ecf97824 */ /* 0x000fe200078e02ed */
[----:B------:R-:W-:Y:S01]  /*6600*/  MOV R3, R108 ;  /* 0x0000006c00037202 */ /* 0x000fe20000000f00 */
[----:B------:R-:W-:Y:S01]  /*6610*/  IMAD.MOV.U32 R100, RZ, RZ, R107 ;  /* 0x000000ffff647224 */ /* 0x000fe200078e006b */
[----:B------:R-:W-:Y:S01]  /*6620*/  MOV R104, R106 ;  /* 0x0000006a00687202 */ /* 0x000fe20000000f00 */
[----:B------:R-:W-:Y:S01]  /*6630*/  @P3 IMAD.HI.U32 R0, R249, c[0x0][0x2c8], RZ ;  /* 0x0000b200f9003a27 */ /* 0x000fe200078e00ff */
[----:B------:R-:W-:-:S03]  /*6640*/  MOV R180, R110 ;  /* 0x0000006e00b47202 */ /* 0x000fc60000000f00 */
[----:B------:R-:W-:Y:S01]  /*6650*/  IMAD.MOV.U32 R105, RZ, RZ, R102 ;  /* 0x000000ffff697224 */ /* 0x000fe200078e0066 */
[----:B------:R-:W-:-:S07]  /*6660*/  @P3 SHF.R.U32.HI R252, RZ, c[0x0][0x2cc], R0 ;  /* 0x0000b300fffc3a19 */ /* 0x000fce0000011600 */
.L_x_1082:
[----:B------:R-:W-:Y:S04]  /*6670*/  DEPBAR.LE SB0, 0x0 ;  /* 0x000080000000791a */ /* 0x000fe80000000000 */
[----:B------:R-:W-:Y:S01]  /*6680*/  WARPSYNC 0xffffffff ;  /* 0xffffffff00007948 */ /* 0x000fe20003800000 */
[----:B------:R-:W-:Y:S01]  /*6690*/  BAR.SYNC.DEFER_BLOCKING 0x0 ;  /* 0x0000000000007b1d */ /* 0x000fe20000010000 */
[----:B------:R-:W-:Y:S05]  /*66a0*/  ISETP.GT.AND P0, PT, R248, R180, PT ;  /* 0x000000b4f800720c */ /* 0x000fea0003f04270 */
[----:B------:R1:W2:Y:S01]  /*66b0*/  LDSM.16.M88.4 R48, [R187] ;  /* 0x00000000bb30783b */ /* 0x0002a20000000200 */
[----:B------:R-:W-:Y:S03]  /*66c0*/  BSSY B0, `(.L_x_1078) ;  /* 0x000002a000007945 */ /* 0x000fe60003800000 */
[----:B------:R1:W3:Y:S04]  /*66d0*/  LDSM.16.M88.4 R44, [R187+0x1000] ;  /* 0x00100000bb2c783b */ /* 0x0002e80000000200 */
[----:B------:R1:W4:Y:S04]  /*66e0*/  LDSM.16.M88.4 R16, [R184] ;  /* 0x00000000b810783b */ /* 0x0003280000000200 */
[----:B------:R1:W1:Y:S04]  /*66f0*/  LDSM.16.M88.4 R32, [R184+0x400] ;  /* 0x00040000b820783b */ /* 0x0002680000000200 */
[----:B------:R1:W1:Y:S04]  /*6700*/  LDSM.16.M88.4 R108, [R184+0x800] ;  /* 0x00080000b86c783b */ /* 0x0002680000000200 */
[----:B------:R1:W1:Y:S04]  /*6710*/  LDSM.16.M88.4 R160, [R188] ;  /* 0x00000000bca0783b */ /* 0x0002680000000200 */
[----:B------:R1:W1:Y:S04]  /*6720*/  LDSM.16.M88.4 R168, [R188+0x1000] ;  /* 0x00100000bca8783b */ /* 0x0002680000000200 */
[----:B------:R1:W1:Y:S04]  /*6730*/  LDSM.16.M88.4 R164, [R189] ;  /* 0x00000000bda4783b */ /* 0x0002680000000200 */
[----:B------:R1:W1:Y:S04]  /*6740*/  LDSM.16.M88.4 R172, [R197] ;  /* 0x00000000c5ac783b */ /* 0x0002680000000200 */
[----:B------:R1:W1:Y:S01]  /*6750*/  LDSM.16.M88.4 R176, [R196] ;  /* 0x00000000c4b0783b */ /* 0x0002620000000200 */
[----:B------:R-:W-:-:S05]  /*6760*/  @P0 BRA `(.L_x_1079) ;  /* 0x000001f000000947 */ /* 0x000fca0003800000 */
[----:B------:R-:W5:Y:S01]  /*6770*/  S2R R2, SR_TID.X ;  /* 0x0000000000027919 */ /* 0x000f620000002100 */
[----:B------:R-:W-:Y:S01]  /*6780*/  SHF.R.S32.HI R0, RZ, 0x1f, R180 ;  /* 0x0000001fff007819 */ /* 0x000fe200000114b4 */
[----:B------:R-:W-:Y:S04]  /*6790*/  IMAD.WIDE.U32 R4, R180, c[0x0][0x208], RZ ;  /* 0x00008200b4047a25 */ /* 0x000fe800078e00ff */
[----:B------:R-:W-:Y:S04]  /*67a0*/  IMAD R0, R0, c[0x0][0x208], RZ ;  /* 0x0000820000007a24 */ /* 0x000fe800078e02ff */
[----:B------:R-:W-:Y:S04]  /*67b0*/  IMAD R0, R180, c[0x0][0x20c], R0 ;  /* 0x00008300b4007a24 */ /* 0x000fe800078e0200 */
[----:B------:R-:W-:Y:S02]  /*67c0*/  IMAD.IADD R0, R5, 0x1, R0 ;  /* 0x0000000105007824 */ /* 0x000fe400078e0200 */
[----:B------:R-:W-:Y:S04]  /*67d0*/  IMAD.WIDE.U32 R4, R4, 0x30, RZ ;  /* 0x0000003004047825 */ /* 0x000fe800078e00ff */
[----:B------:R-:W-:Y:S01]  /*67e0*/  IMAD R0, R0, 0x30, RZ ;  /* 0x0000003000007824 */ /* 0x000fe200078e02ff */
[----:B-----5:R-:W-:Y:S02]  /*67f0*/  ISETP.GT.AND P0, PT, R2, 0x3f, PT ;  /* 0x0000003f0200780c */ /* 0x020fe40003f04270 */
[----:B------:R-:W-:Y:S02]  /*6800*/  IADD3 R2, P2, R238, R4, RZ ;  /* 0x00000004ee027210 */ /* 0x000fe40007f5e0ff */
[----:B------:R-:W-:Y:S09]  /*6810*/  IADD3 R0, R5, R0, RZ ;  /* 0x0000000005007210 */ /* 0x000ff20007ffe0ff */
[----:B------:R-:W-:Y:S02]  /*6820*/  @!P0 IMAD.MOV.U32 R7, RZ, RZ, c[0x0][0x208] ;  /* 0x00008200ff078624 */ /* 0x000fe400078e00ff */
[----:B------:R-:W-:Y:S03]  /*6830*/  @!P0 IMAD.MOV.U32 R8, RZ, RZ, c[0x0][0x20c] ;  /* 0x00008300ff088624 */ /* 0x000fe600078e00ff */
[C---:B------:R-:W-:Y:S04]  /*6840*/  @!P0 LEA R6, P1, R7.reuse, R4, 0x5 ;  /* 0x0000000407068211 */ /* 0x040fe800078228ff */
[----:B------:R-:W-:Y:S01]  /*6850*/  @!P0 LEA.HI.X R4, R7, R0, R8, 0x5, P1 ;  /* 0x0000000007048211 */ /* 0x000fe200008f2c08 */
[----:B------:R-:W-:Y:S01]  /*6860*/  IMAD.X R7, R0, 0x1, R240, P2 ;  /* 0x0000000100077824 */ /* 0x000fe200010e06f0 */
[----:B------:R-:W-:Y:S02]  /*6870*/  @!P0 IADD3 R5, P1, R6, R238, RZ ;  /* 0x000000ee06058210 */ /* 0x000fe40007f3e0ff */
[----:B------:R-:W-:Y:S02]  /*6880*/  LEA R6, P2, R2, c[0x0][0x1f8], 0x1 ;  /* 0x00007e0002067a11 */ /* 0x000fe400078408ff */
[----:B------:R-:W-:Y:S02]  /*6890*/  @!P0 IADD3.X R0, R4, R240, RZ, P1, !PT ;  /* 0x000000f004008210 */ /* 0x000fe40000ffe4ff */
[----:B------:R-:W-:Y:S02]  /*68a0*/  LEA.HI.X R7, R2, c[0x0][0x1fc], R7, 0x1, P2 ;  /* 0x00007f0002077a11 */ /* 0x000fe400010f0c07 */
[C---:B------:R-:W-:Y:S03]  /*68b0*/  @!P0 LEA R4, P1, R5.reuse, c[0x0][0x1f8], 0x1 ;  /* 0x00007e0005048a11 */ /* 0x040fe600078208ff */
[----:B------:R-:W-:Y:S01]  /*68c0*/  @!PT LDS RZ, [RZ] ;  /* 0x00000000fffff984 */ /* 0x000fe20000000800 */
[----:B------:R-:W-:Y:S01]  /*68d0*/  @!PT LDS RZ, [RZ] ;  /* 0x00000000fffff984 */ /* 0x000fe20000000800 */
[----:B------:R-:W-:Y:S01]  /*68e0*/  @!PT LDS RZ, [RZ] ;  /* 0x00000000fffff984 */ /* 0x000fe20000000800 */
[----:B------:R4:W-:Y:S01]  /*68f0*/  LDGSTS.E.BYPASS.LTC128B.128 [R198+0x1880], [R6.64], !P6 ;  /* 0x0188000006c67fae */ /* 0x0009e2000f101d46 */
[----:B------:R-:W-:Y:S03]  /*6900*/  @!P0 LEA.HI.X R5, R5, c[0x0][0x1fc], R0, 0x1, P1 ;  /* 0x00007f0005058a11 */ /* 0x000fe600008f0c00 */
[----:B------:R4:W-:Y:S04]  /*6910*/  LDGSTS.E.BYPASS.LTC128B.128 [R198+0x2480], [R6.64+0x40], !P5 ;  /* 0x0248004006c67fae */ /* 0x0009e8000e901d46 */
[----:B------:R4:W-:Y:S04]  /*6920*/  LDGSTS.E.BYPASS.LTC128B.128 [R198+0x3080], [R6.64+0x80], !P4 ;  /* 0x0308008006c67fae */ /* 0x0009e8000e101d46 */
[----:B------:R4:W-:Y:S04]  /*6930*/  @!P0 LDGSTS.E.BYPASS.LTC128B.128 [R198+0x2080], [R4.64], !P6 ;  /* 0x0208000004c68fae */ /* 0x0009e8000f101d46 */
[----:B------:R4:W-:Y:S04]  /*6940*/  @!P0 LDGSTS.E.BYPASS.LTC128B.128 [R198+0x2c80], [R4.64+0x40], !P5 ;  /* 0x02c8004004c68fae */ /* 0x0009e8000e901d46 */
[----:B------:R4:W-:Y:S02]  /*6950*/  @!P0 LDGSTS.E.BYPASS.LTC128B.128 [R198+0x3880], [R4.64+0x80], !P4 ;  /* 0x0388008004c68fae */ /* 0x0009e4000e101d46 */
.L_x_1079:
[----:B------:R-:W-:Y:S05]  /*6960*/  BSYNC B0 ;  /* 0x0000000000007941 */ /* 0x000fea0003800000 */
.L_x_1078:
[-C--:B--2-4-:R-:W-:Y:S01]  /*6970*/  HMMA.16816.F32.BF16 R4, R48, R16.reuse, RZ ;  /* 0x000000103004723c */ /* 0x094fe200000418ff */
[----:B------:R-:W0:Y:S01]  /*6980*/  LDGDEPBAR ;  /* 0x00000000000079af */ /* 0x000e220000000000 */
[----:B------:R-:W-:Y:S01]  /*6990*/  BSSY B0, `(.L_x_1080) ;  /* 0x00000eb000007945 */ /* 0x000fe20003800000 */
[----:B------:R-:W-:Y:S05]  /*69a0*/  ISETP.GT.AND P0, PT, R180, R248, PT ;  /* 0x000000f8b400720c */ /* 0x000fea0003f04270 */
[C---:B---3--:R-:W-:Y:S08]  /*69b0*/  HMMA.16816.F32.BF16 R8, R44.reuse, R16, RZ ;  /* 0x000000102c08723c */ /* 0x048ff000000418ff */
[-C--:B------:R-:W-:Y:S08]  /*69c0*/  HMMA.16816.F32.BF16 R12, R44, R18.reuse, RZ ;  /* 0x000000122c0c723c */ /* 0x080ff000000418ff */
[C---:B------:R-:W-:Y:S08]  /*69d0*/  HMMA.16816.F32.BF16 R16, R48.reuse, R18, RZ ;  /* 0x000000123010723c */ /* 0x040ff000000418ff */
[-C--:B-1----:R-:W-:Y:S08]  /*69e0*/  HMMA.16816.F32.BF16 R20, R48, R32.reuse, RZ ;  /* 0x000000203014723c */ /* 0x082ff000000418ff */
        /* <DEDUP_REMOVED lines=188> */
[----:B-1234-:R-:W-:Y:S04]  /*75b0*/  IADD3 R0, -R250, 0x30, RZ ;  /* 0x00000030fa007810 */ /* 0x01efe80007ffe1ff */
[C---:B------:R-:W-:Y:S02]  /*75c0*/  ISETP.GE.AND P0, PT, R0.reuse, 0x21, PT ;  /* 0x000000210000780c */ /* 0x040fe40003f06270 */
[----:B------:R-:W-:Y:S11]  /*75d0*/  ISETP.GE.AND P1, PT, R0, 0x1, PT ;  /* 0x000000010000780c */ /* 0x000ff60003f26270 */
[----:B------:R-:W-:Y:S01]  /*75e0*/  @P0 IMAD.MOV.U32 R6, RZ, RZ, c[0x0][0x1e0] ;  /* 0x00007800ff060624 */ /* 0x000fe200078e00ff */
[C---:B------:R-:W-:Y:S01]  /*75f0*/  @P0 IADD3 R0, R180.reuse, -0x1, RZ ;  /* 0xffffffffb4000810 */ /* 0x040fe20007ffe0ff */
[----:B------:R-:W-:Y:S01]  /*7600*/  @P0 IMAD.MOV.U32 R7, RZ, RZ, 0x5 ;  /* 0x00000005ff070424 */ /* 0x000fe200078e00ff */
[----:B------:R-:W-:Y:S02]  /*7610*/  @P1 IADD3 R2, R180, -0x1, RZ ;  /* 0xffffffffb4021810 */ /* 0x000fe40007ffe0ff */
[----:B------:R-:W-:Y:S02]  /*7620*/  @P0 SHF.R.S32.HI R4, RZ, 0x1f, R0 ;  /* 0x0000001fff040819 */ /* 0x000fe40000011400 */
[----:B------:R-:W-:Y:S02]  /*7630*/  @P1 SHF.R.S32.HI R5, RZ, 0x1f, R2 ;  /* 0x0000001fff051819 */ /* 0x000fe40000011402 */
[----:B------:R-:W-:Y:S01]  /*7640*/  @P0 SHF.L.U64.HI R7, R6, R7, c[0x0][0x1e4] ;  /* 0x0000790006070619 */ /* 0x000fe20000010207 */
[----:B------:R-:W-:Y:S01]  /*7650*/  @P0 IMAD R4, R4, c[0x0][0x1e0], RZ ;  /* 0x0000780004040a24 */ /* 0x000fe200078e02ff */
[----:B------:R-:W-:Y:S01]  /*7660*/  @P0 SHF.L.U32 R6, R6, 0x5, RZ ;  /* 0x0000000506060819 */ /* 0x000fe200000006ff */
[----:B------:R-:W-:Y:S02]  /*7670*/  @P1 IMAD R8, R5, c[0x0][0x1e0], RZ ;  /* 0x0000780005081a24 */ /* 0x000fe400078e02ff */
[C---:B------:R-:W-:Y:S02]  /*7680*/  @P0 IMAD R10, R0.reuse, c[0x0][0x1e4], R4 ;  /* 0x00007900000a0a24 */ /* 0x040fe400078e0204 */
[----:B------:R-:W-:Y:S04]  /*7690*/  @P0 IMAD.WIDE.U32 R4, R0, c[0x0][0x1e0], RZ ;  /* 0x0000780000040a25 */ /* 0x000fe800078e00ff */
[C---:B------:R-:W-:Y:S02]  /*76a0*/  @P1 IMAD R0, R2.reuse, c[0x0][0x1e4], R8 ;  /* 0x0000790002001a24 */ /* 0x040fe400078e0208 */
[----:B------:R-:W-:Y:S04]  /*76b0*/  @P1 IMAD.WIDE.U32 R8, R2, c[0x0][0x1e0], RZ ;  /* 0x0000780002081a25 */ /* 0x000fe800078e00ff */
[----:B------:R-:W-:Y:S01]  /*76c0*/  @P0 IMAD.WIDE.U32 R6, R4, 0x30, R6 ;  /* 0x0000003004060825 */ /* 0x000fe200078e0006 */
[----:B------:R-:W-:Y:S03]  /*76d0*/  @P1 MOV R4, R242 ;  /* 0x000000f200041202 */ /* 0x000fe60000000f00 */
[----:B------:R-:W-:Y:S01]  /*76e0*/  @P1 IMAD.IADD R9, R9, 0x1, R0 ;  /* 0x0000000109091824 */ /* 0x000fe200078e0200 */
[----:B------:R-:W-:Y:S01]  /*76f0*/  @P0 IADD3 R0, P2, R242, R6, RZ ;  /* 0x00000006f2000210 */ /* 0x000fe20007f5e0ff */
[----:B------:R-:W-:Y:S02]  /*7700*/  @P0 IMAD.IADD R2, R5, 0x1, R10 ;  /* 0x0000000105020824 */ /* 0x000fe400078e020a */
[----:B------:R-:W-:Y:S02]  /*7710*/  @P1 IMAD.MOV.U32 R5, RZ, RZ, R241 ;  /* 0x000000ffff051224 */ /* 0x000fe400078e00f1 */
[----:B------:R-:W-:Y:S02]  /*7720*/  @P0 IMAD R2, R2, 0x30, RZ ;  /* 0x0000003002020824 */ /* 0x000fe400078e02ff */
[----:B------:R-:W-:Y:S04]  /*7730*/  @P1 IMAD.WIDE.U32 R4, R8, 0x30, R4 ;  /* 0x0000003008041825 */ /* 0x000fe800078e0004 */
[----:B------:R-:W-:Y:S01]  /*7740*/  @P1 IMAD R8, R9, 0x30, RZ ;  /* 0x0000003009081824 */ /* 0x000fe200078e02ff */
[----:B------:R-:W-:Y:S02]  /*7750*/  @P0 IADD3.X R9, R241, R2, R7, P2, !PT ;  /* 0x00000002f1090210 */ /* 0x000fe400017fe407 */
[C---:B------:R-:W-:Y:S02]  /*7760*/  @P1 LEA R6, P2, R4.reuse, c[0x0][0x1c8], 0x1 ;  /* 0x0000720004061a11 */ /* 0x040fe400078408ff */
[----:B------:R-:W-:Y:S04]  /*7770*/  @P1 IADD3 R2, R5, R8, RZ ;  /* 0x0000000805021210 */ /* 0x000fe80007ffe0ff */
[----:B------:R-:W-:Y:S02]  /*7780*/  @P1 LEA.HI.X R7, R4, c[0x0][0x1cc], R2, 0x1, P2 ;  /* 0x0000730004071a11 */ /* 0x000fe400010f0c02 */
[C---:B------:R-:W-:Y:S03]  /*7790*/  @P0 LEA R4, P2, R0.reuse, c[0x0][0x1c8], 0x1 ;  /* 0x0000720000040a11 */ /* 0x040fe600078408ff */
[----:B------:R-:W-:Y:S01]  /*77a0*/  @!PT LDS RZ, [RZ] ;  /* 0x00000000fffff984 */ /* 0x000fe20000000800 */
[----:B------:R-:W-:Y:S01]  /*77b0*/  @!PT LDS RZ, [RZ] ;  /* 0x00000000fffff984 */ /* 0x000fe20000000800 */
[----:B------:R-:W-:Y:S01]  /*77c0*/  @!PT LDS RZ, [RZ] ;  /* 0x00000000fffff984 */ /* 0x000fe20000000800 */
[----:B------:R1:W-:Y:S01]  /*77d0*/  @P1 LDGSTS.E.BYPASS.LTC128B.128 [R198+0x3c80], [R6.64], !P6 ;  /* 0x03c8000006c61fae */ /* 0x0003e2000f101d46 */
[----:B------:R-:W-:Y:S04]  /*77e0*/  @P0 LEA.HI.X R5, R0, c[0x0][0x1cc], R9, 0x1, P2 ;  /* 0x0000730000050a11 */ /* 0x000fe800010f0c09 */
[----:B------:R1:W-:Y:S05]  /*77f0*/  @P1 LDGSTS.E.BYPASS.LTC128B.128 [R198+0x4880], [R6.64+0x40], !P5 ;  /* 0x0488004006c61fae */ /* 0x0003ea000e901d46 */
[----:B------:R1:W-:Y:S05]  /*7800*/  @P1 LDGSTS.E.BYPASS.LTC128B.128 [R198+0x5480], [R6.64+0x80], !P4 ;  /* 0x0548008006c61fae */ /* 0x0003ea000e101d46 */
[----:B------:R1:W-:Y:S05]  /*7810*/  @P0 LDGSTS.E.BYPASS.LTC128B.128 [R198+0x4480], [R4.64], !P6 ;  /* 0x0448000004c60fae */ /* 0x0003ea000f101d46 */
[----:B------:R1:W-:Y:S05]  /*7820*/  @P0 LDGSTS.E.BYPASS.LTC128B.128 [R198+0x5080], [R4.64+0x40], !P5 ;  /* 0x0508004004c60fae */ /* 0x0003ea000e901d46 */
[----:B------:R1:W-:Y:S02]  /*7830*/  @P0 LDGSTS.E.BYPASS.LTC128B.128 [R198+0x5c80], [R4.64+0x80], !P4 ;  /* 0x05c8008004c60fae */ /* 0x0003e4000e101d46 */
.L_x_1081:
[----:B--234-:R-:W-:Y:S05]  /*7840*/  BSYNC B0 ;  /* 0x0000000000007941 */ /* 0x01cfea0003800000 */
.L_x_1080:
[----:B-1----:R-:W2:Y:S01]  /*7850*/  LDL R7, [R1+0x24] ;  /* 0x0000240001077983 */ /* 0x002ea20000100800 */
[----:B------:R-:W-:Y:S01]  /*7860*/  MOV R4, R249 ;  /* 0x000000f900047202 */ /* 0x000fe20000000f00 */
[----:B------:R-:W-:Y:S01]  /*7870*/  IMAD R0, R180, -0x30, RZ ;  /* 0xffffffd0b4007824 */ /* 0x000fe200078e02ff */
[----:B------:R-:W-:Y:S01]  /*7880*/  @P3 MOV R4, R252 ;  /* 0x000000fc00043202 */ /* 0x000fe20000000f00 */
[----:B------:R-:W3:Y:S04]  /*7890*/  LDL R6, [R1+0x4] ;  /* 0x0000040001067983 */ /* 0x000ee80000100800 */
[----:B------:R-:W3:Y:S04]  /*78a0*/  LDL R5, [R1+0x10] ;  /* 0x0000100001057983 */ /* 0x000ee80000100800 */
[----:B------:R-:W1:Y:S08]  /*78b0*/  SHFL.IDX PT, R2, R4, RZ, 0x1c1f ;  /* 0x001c1fff04027589 */ /* 0x000e7000000e0000 */
[----:B------:R-:W-:Y:S08]  /*78c0*/  LDSM.16.MT88.4 R36, [R186] ;  /* 0x00000000ba24783b */ /* 0x000ff00000004200 */
[----:B------:R-:W0:Y:S01]  /*78d0*/  LDGDEPBAR ;  /* 0x00000000000079af */ /* 0x000e220000000000 */
[----:B--2---:R-:W-:Y:S04]  /*78e0*/  IADD3 R0, -R7, 0x1, R0 ;  /* 0x0000000107007810 */ /* 0x004fe80007ffe100 */
[----:B---3--:R-:W-:Y:S03]  /*78f0*/  IADD3 R5, -R5, R0, R6 ;  /* 0x0000000005057210 */ /* 0x008fe60007ffe106 */
[----:B------:R-:W2:Y:S01]  /*7900*/  SHFL.IDX PT, R6, R4, 0x1, 0x1c1f ;  /* 0x003c1f0004067f89 */ /* 0x000ea200000e0000 */
[----:B-1----:R-:W-:Y:S04]  /*7910*/  IADD3 R0, R5, R2, RZ ;  /* 0x0000000205007210 */ /* 0x002fe80007ffe0ff */
[C---:B------:R-:W-:Y:S02]  /*7920*/  ISETP.GT.AND P0, PT, R0.reuse, RZ, PT ;  /* 0x000000ff0000720c */ /* 0x040fe40003f04270 */
[C---:B------:R-:W-:Y:S02]  /*7930*/  ISETP.GT.AND P1, PT, R0.reuse, 0x1, PT ;  /* 0x000000010000780c */ /* 0x040fe40003f24270 */
[----:B------:R-:W-:Y:S02]  /*7940*/  FSEL R7, R173, -INF , P0 ;  /* 0xff800000ad077808 */ /* 0x000fe40000000000 */
[----:B------:R-:W-:Y:S02]  /*7950*/  ISETP.GT.AND P0, PT, R0, 0x8, PT ;  /* 0x000000080000780c */ /* 0x000fe40003f04270 */
[----:B------:R-:W-:Y:S02]  /*7960*/  FMNMX.FTZ R2, R7, R3, !PT ;  /* 0x0000000307027209 */ /* 0x000fe40007810000 */
[----:B------:R-:W-:Y:S02]  /*7970*/  FSEL R8, R172, -INF , P1 ;  /* 0xff800000ac087808 */ /* 0x000fe40000800000 */
[----:B------:R-:W-:Y:S02]  /*7980*/  FSEL R10, R103, -INF , P0 ;  /* 0xff800000670a7808 */ /* 0x000fe40000000000 */
[----:B------:R-:W-:Y:S02]  /*7990*/  FMNMX.FTZ R2, R8, R2, !PT ;  /* 0x0000000208027209 */ /* 0x000fe40007810000 */
[----:B------:R-:W-:Y:S02]  /*79a0*/  ISETP.GT.AND P1, PT, R0, 0x9, PT ;  /* 0x000000090000780c */ /* 0x000fe40003f24270 */
[----:B------:R-:W-:Y:S02]  /*79b0*/  FMNMX.FTZ R2, R10, R2, !PT ;  /* 0x000000020a027209 */ /* 0x000fe40007810000 */
[----:B------:R-:W-:Y:S02]  /*79c0*/  FSEL R15, R15, -INF , P1 ;  /* 0xff8000000f0f7808 */ /* 0x000fe40000800000 */
[C---:B------:R-:W-:Y:S02]  /*79d0*/  ISETP.GT.AND P0, PT, R0.reuse, 0x10, PT ;  /* 0x000000100000780c */ /* 0x040fe40003f04270 */
[----:B------:R-:W-:Y:S02]  /*79e0*/  FMNMX.FTZ R2, R15, R2, !PT ;  /* 0x000000020f027209 */ /* 0x000fe40007810000 */
[----:B------:R-:W-:Y:S02]  /*79f0*/  ISETP.GT.AND P1, PT, R0, 0x11, PT ;  /* 0x000000110000780c */ /* 0x000fe40003f24270 */
[----:B------:R-:W-:Y:S02]  /*7a00*/  FSEL R182, R102, -INF , P0 ;  /* 0xff80000066b67808 */ /* 0x000fe40000000000 */
[----:B------:R-:W-:Y:S02]  /*7a10*/  FSEL R181, R101, -INF , P1 ;  /* 0xff80000065b57808 */ /* 0x000fe40000800000 */
[----:B------:R-:W-:Y:S02]  /*7a20*/  ISETP.GT.AND P0, PT, R0, 0x18, PT ;  /* 0x000000180000780c */ /* 0x000fe40003f04270 */
[----:B------:R-:W-:Y:S02]  /*7a30*/  FMNMX.FTZ R2, R182, R2, !PT ;  /* 0x00000002b6027209 */ /* 0x000fe40007810000 */
[----:B------:R-:W-:Y:S02]  /*7a40*/  FSEL R199, R18, -INF , P0 ;  /* 0xff80000012c77808 */ /* 0x000fe40000000000 */
[----:B------:R-:W-:Y:S02]  /*7a50*/  ISETP.GT.AND P1, PT, R0, 0x19, PT ;  /* 0x000000190000780c */ /* 0x000fe40003f24270 */
[----:B------:R-:W-:Y:S02]  /*7a60*/  FMNMX.FTZ R2, R181, R2, !PT ;  /* 0x00000002b5027209 */ /* 0x000fe40007810000 */
[----:B------:R-:W-:Y:S02]  /*7a70*/  FSEL R183, R16, -INF , P1 ;  /* 0xff80000010b77808 */ /* 0x000fe40000800000 */
[----:B------:R-:W-:Y:S01]  /*7a80*/  FMNMX.FTZ R2, R199, R2, !PT ;  /* 0x00000002c7027209 */ /* 0x000fe20007810000 */
[----:B------:R-:W-:Y:S01]  /*7a90*/  SHFL.IDX PT, R16, R4, 0x3, 0x1c1f ;  /* 0x007c1f0004107f89 */ /* 0x000fe200000e0000 */
[C---:B------:R-:W-:Y:S02]  /*7aa0*/  ISETP.GT.AND P2, PT, R0.reuse, 0x20, PT ;  /* 0x000000200000780c */ /* 0x040fe40003f44270 */
[C---:B------:R-:W-:Y:S02]  /*7ab0*/  ISETP.GT.AND P1, PT, R0.reuse, 0x28, PT ;  /* 0x000000280000780c */ /* 0x040fe40003f24270 */
[----:B------:R-:W-:Y:S02]  /*7ac0*/  ISETP.GT.AND P0, PT, R0, 0x21, PT ;  /* 0x000000210000780c */ /* 0x000fe40003f04270 */
[----:B------:R-:W-:Y:S02]  /*7ad0*/  FSEL R226, R12, -INF , P2 ;  /* 0xff8000000ce27808 */ /* 0x000fe40001000000 */
[----:B------:R-:W-:Y:S01]  /*7ae0*/  ISETP.GT.AND P2, PT, R0, 0x29, PT ;  /* 0x000000290000780c */ /* 0x000fe20003f44270 */
[----:B------:R1:W3:Y:S01]  /*7af0*/  SHFL.IDX PT, R12, R4, 0x2, 0x1c1f ;  /* 0x005c1f00040c7f89 */ /* 0x0002e200000e0000 */
[----:B------:R-:W-:Y:S02]  /*7b00*/  FMNMX.FTZ R0, R183, R2, !PT ;  /* 0x00000002b7007209 */ /* 0x000fe40007810000 */
[----:B------:R-:W-:Y:S02]  /*7b10*/  FSEL R225, R14, -INF , P0 ;  /* 0xff8000000ee17808 */ /* 0x000fe40000000000 */
[----:B------:R-:W-:Y:S02]  /*7b20*/  FMNMX.FTZ R0, R226, R0, !PT ;  /* 0x00000000e2007209 */ /* 0x000fe40007810000 */
[----:B------:R-:W-:Y:S02]  /*7b30*/  FSEL R224, R11, -INF , P1 ;  /* 0xff8000000be07808 */ /* 0x000fe40000800000 */
[----:B------:R-:W-:Y:S02]  /*7b40*/  FMNMX.FTZ R0, R225, R0, !PT ;  /* 0x00000000e1007209 */ /* 0x000fe40007810000 */
[----:B------:R-:W-:Y:S02]  /*7b50*/  FSEL R223, R13, -INF , P2 ;  /* 0xff8000000ddf7808 */ /* 0x000fe40001000000 */
[----:B------:R-:W-:Y:S02]  /*7b60*/  FMNMX.FTZ R0, R224, R0, !PT ;  /* 0x00000000e0007209 */ /* 0x000fe40007810000 */
[----:B--2---:R-:W-:Y:S02]  /*7b70*/  IADD3 R2, R5, R6, RZ ;  /* 0x0000000605027210 */ /* 0x004fe40007ffe0ff */
[----:B------:R-:W-:Y:S02]  /*7b80*/  FMNMX.FTZ R6, R223, R0, !PT ;  /* 0x00000000df067209 */ /* 0x000fe40007810000 */
[C---:B------:R-:W-:Y:S02]  /*7b90*/  ISETP.GT.AND P0, PT, R2.reuse, RZ, PT ;  /* 0x000000ff0200720c */ /* 0x040fe40003f04270 */
[----:B------:R-:W-:Y:S01]  /*7ba0*/  ISETP.GT.AND P1, PT, R2, 0x1, PT ;  /* 0x000000010200780c */ /* 0x000fe20003f24270 */
[----:B------:R-:W2:Y:S01]  /*7bb0*/  SHFL.BFLY PT, R13, R6, 0x2, 0x1f ;  /* 0x0c401f00060d7f89 */ /* 0x000ea200000e0000 */
[----:B------:R-:W-:Y:S02]  /*7bc0*/  FSEL R9, R177, -INF , P0 ;  /* 0xff800000b1097808 */ /* 0x000fe40000000000 */
[----:B------:R-:W-:Y:S02]  /*7bd0*/  FSEL R11, R176, -INF , P1 ;  /* 0xff800000b00b7808 */ /* 0x000fe40000800000 */
[----:B-1----:R-:W-:Y:S02]  /*7be0*/  FMNMX.FTZ R4, R9, R100, !PT ;  /* 0x0000006409047209 */ /* 0x002fe40007810000 */
[C---:B------:R-:W-:Y:S02]  /*7bf0*/  ISETP.GT.AND P0, PT, R2.reuse, 0x8, PT ;  /* 0x000000080200780c */ /* 0x040fe40003f04270 */
[----:B------:R-:W-:Y:S02]  /*7c00*/  FMNMX.FTZ R0, R11, R4, !PT ;  /* 0x000000040b007209 */ /* 0x000fe40007810000 */
[C---:B------:R-:W-:Y:S02]  /*7c10*/  ISETP.GT.AND P1, PT, R2.reuse, 0x9, PT ;  /* 0x000000090200780c */ /* 0x040fe40003f24270 */
[----:B------:R-:W-:Y:S02]  /*7c20*/  FSEL R14, R109, -INF , P0 ;  /* 0xff8000006d0e7808 */ /* 0x000fe40000000000 */
[----:B------:R-:W-:Y:S02]  /*7c30*/  ISETP.GT.AND P0, PT, R2, 0x10, PT ;  /* 0x000000100200780c */ /* 0x000fe40003f04270 */
[----:B------:R-:W-:Y:S02]  /*7c40*/  FSEL R18, R111, -INF , P1 ;  /* 0xff8000006f127808 */ /* 0x000fe40000800000 */
[----:B------:R-:W-:Y:S02]  /*7c50*/  FMNMX.FTZ R0, R14, R0, !PT ;  /* 0x000000000e007209 */ /* 0x000fe40007810000 */
[C---:B------:R-:W-:Y:S02]  /*7c60*/  ISETP.GT.AND P1, PT, R2.reuse, 0x11, PT ;  /* 0x000000110200780c */ /* 0x040fe40003f24270 */
[----:B------:R-:W-:Y:S02]  /*7c70*/  FSEL R179, R107, -INF , P0 ;  /* 0xff8000006bb37808 */ /* 0x000fe40000000000 */
[----:B------:R-:W-:Y:S02]  /*7c80*/  ISETP.GT.AND P0, PT, R2, 0x18, PT ;  /* 0x000000180200780c */ /* 0x000fe40003f04270 */
[----:B------:R-:W-:Y:S02]  /*7c90*/  FMNMX.FTZ R4, R18, R0, !PT ;  /* 0x0000000012047209 */ /* 0x000fe40007810000 */
[----:B---3--:R-:W-:Y:S02]  /*7ca0*/  IADD3 R0, R5, R12, RZ ;  /* 0x0000000c05007210 */ /* 0x008fe40007ffe0ff */
[----:B------:R-:W-:Y:S02]  /*7cb0*/  FSEL R178, R106, -INF , P1 ;  /* 0xff8000006ab27808 */ /* 0x000fe40000800000 */
[C---:B------:R-:W-:Y:S02]  /*7cc0*/  ISETP.GT.AND P2, PT, R2.reuse, 0x21, PT ;  /* 0x000000210200780c */ /* 0x040fe40003f44270 */
[C---:B------:R-:W-:Y:S02]  /*7cd0*/  ISETP.GT.AND P1, PT, R2.reuse, 0x19, PT ;  /* 0x000000190200780c */ /* 0x040fe40003f24270 */
[----:B------:R-:W-:Y:S02]  /*7ce0*/  FSEL R177, R23, -INF , P0 ;  /* 0xff80000017b17808 */ /* 0x000fe40000000000 */
[----:B------:R-:W-:Y:S02]  /*7cf0*/  ISETP.GT.AND P0, PT, R2, 0x20, PT ;  /* 0x000000200200780c */ /* 0x000fe40003f04270 */
[----:B------:R-:W-:Y:S02]  /*7d00*/  FSEL R221, R21, -INF , P2 ;  /* 0xff80000015dd7808 */ /* 0x000fe40001000000 */
[----:B------:R-:W-:Y:S02]  /*7d10*/  FSEL R176, R22, -INF , P1 ;  /* 0xff80000016b07808 */ /* 0x000fe40000800000 */
[----:B------:R-:W-:Y:S02]  /*7d20*/  ISETP.GT.AND P1, PT, R2, 0x28, PT ;  /* 0x000000280200780c */ /* 0x000fe40003f24270 */
[----:B------:R-:W-:Y:S02]  /*7d30*/  ISETP.GT.AND P2, PT, R0, RZ, PT ;  /* 0x000000ff0000720c */ /* 0x000fe40003f44270 */
[----:B------:R-:W-:Y:S02]  /*7d40*/  FSEL R222, R20, -INF , P0 ;  /* 0xff80000014de7808 */ /* 0x000fe40000000000 */
[----:B------:R-:W-:Y:S02]  /*7d50*/  ISETP.GT.AND P0, PT, R2, 0x29, PT ;  /* 0x000000290200780c */ /* 0x000fe40003f04270 */
[----:B--2---:R-:W-:Y:S02]  /*7d60*/  FMNMX.FTZ R2, R6, R13, !PT ;  /* 0x0000000d06027209 */ /* 0x004fe40007810000 */
[----:B------:R-:W-:Y:S02]  /*7d70*/  FSEL R220, R19, -INF , P1 ;  /* 0xff80000013dc7808 */ /* 0x000fe40000800000 */
[C---:B------:R-:W-:Y:S01]  /*7d80*/  ISETP.GT.AND P1, PT, R0.reuse, 0x1, PT ;  /* 0x000000010000780c */ /* 0x040fe20003f24270 */
[----:B------:R-:W1:Y:S01]  /*7d90*/  SHFL.BFLY PT, R23, R2, 0x1, 0x1f ;  /* 0x0c201f0002177f89 */ /* 0x000e6200000e0000 */
[----:B------:R-:W-:Y:S02]  /*7da0*/  FSEL R6, R205, -INF , P2 ;  /* 0xff800000cd067808 */ /* 0x000fe40001000000 */
[----:B------:R-:W-:Y:S02]  /*7db0*/  FSEL R219, R17, -INF , P0 ;  /* 0xff80000011db7808 */ /* 0x000fe40000000000 */
[----:B------:R-:W-:Y:S02]  /*7dc0*/  ISETP.GT.AND P0, PT, R0, 0x8, PT ;  /* 0x000000080000780c */ /* 0x000fe40003f04270 */
[----:B------:R-:W-:Y:S02]  /*7dd0*/  FSEL R13, R204, -INF , P1 ;  /* 0xff800000cc0d7808 */ /* 0x000fe40000800000 */
[----:B------:R-:W-:Y:S02]  /*7de0*/  FMNMX.FTZ R19, R6, R104, !PT ;  /* 0x0000006806137209 */ /* 0x000fe40007810000 */
[----:B------:R-:W-:Y:S02]  /*7df0*/  ISETP.GT.AND P2, PT, R0, 0x9, PT ;  /* 0x000000090000780c */ /* 0x000fe40003f44270 */
[----:B------:R-:W-:Y:S02]  /*7e00*/  FMNMX.FTZ R19, R13, R19, !PT ;  /* 0x000000130d137209 */ /* 0x000fe40007810000 */
[----:B------:R-:W-:Y:S02]  /*7e10*/  FMNMX.FTZ R12, R179, R4, !PT ;  /* 0x00000004b30c7209 */ /* 0x000fe40007810000 */
[----:B------:R-:W-:Y:S02]  /*7e20*/  IADD3 R4, R5, R16, RZ ;  /* 0x0000001005047210 */ /* 0x000fe40007ffe0ff */
[----:B------:R-:W-:Y:S02]  /*7e30*/  FSEL R16, R201, -INF , P0 ;  /* 0xff800000c9107808 */ /* 0x000fe40000000000 */
[----:B------:R-:W-:Y:S02]  /*7e40*/  FSEL R17, R200, -INF , P2 ;  /* 0xff800000c8117808 */ /* 0x000fe40001000000 */
[----:B------:R-:W-:Y:S02]  /*7e50*/  FMNMX.FTZ R21, R16, R19, !PT ;  /* 0x0000001310157209 */ /* 0x000fe40007810000 */
[C---:B------:R-:W-:Y:S02]  /*7e60*/  ISETP.GT.AND P1, PT, R0.reuse, 0x10, PT ;  /* 0x000000100000780c */ /* 0x040fe40003f24270 */
[----:B------:R-:W-:Y:S02]  /*7e70*/  ISETP.GT.AND P0, PT, R0, 0x11, PT ;  /* 0x000000110000780c */ /* 0x000fe40003f04270 */
[----:B------:R-:W-:Y:S02]  /*7e80*/  ISETP.GT.AND P2, PT, R4, RZ, PT ;  /* 0x000000ff0400720c */ /* 0x000fe40003f44270 */
[----:B------:R-:W-:Y:S02]  /*7e90*/  FMNMX.FTZ R5, R178, R12, !PT ;  /* 0x0000000cb2057209 */ /* 0x000fe40007810000 */
[----:B------:R-:W-:Y:S02]  /*7ea0*/  FMNMX.FTZ R21, R17, R21, !PT ;  /* 0x0000001511157209 */ /* 0x000fe40007810000 */
[----:B------:R-:W-:Y:S02]  /*7eb0*/  FSEL R169, R165, -INF , P1 ;  /* 0xff800000a5a97808 */ /* 0x000fe40000800000 */
[----:B------:R-:W-:Y:S02]  /*7ec0*/  ISETP.GT.AND P1, PT, R0, 0x18, PT ;  /* 0x000000180000780c */ /* 0x000fe40003f24270 */
[----:B------:R-:W-:Y:S02]  /*7ed0*/  FSEL R171, R164, -INF , P0 ;  /* 0xff800000a4ab7808 */ /* 0x000fe40000000000 */
[----:B------:R-:W-:Y:S02]  /*7ee0*/  ISETP.GT.AND P0, PT, R4, 0x1, PT ;  /* 0x000000010400780c */ /* 0x000fe40003f04270 */
[----:B------:R-:W-:Y:S02]  /*7ef0*/  FSEL R12, R206, -INF , P2 ;  /* 0xff800000ce0c7808 */ /* 0x000fe40001000000 */
[----:B------:R-:W-:Y:S02]  /*7f00*/  ISETP.GT.AND P2, PT, R0, 0x19, PT ;  /* 0x000000190000780c */ /* 0x000fe40003f44270 */
[----:B------:R-:W-:Y:S02]  /*7f10*/  FMNMX.FTZ R5, R177, R5, !PT ;  /* 0x00000005b1057209 */ /* 0x000fe40007810000 */
[----:B------:R-:W-:Y:S02]  /*7f20*/  FSEL R20, R207, -INF , P0 ;  /* 0xff800000cf147808 */ /* 0x000fe40000000000 */
[----:B------:R-:W-:Y:S02]  /*7f30*/  FSEL R172, R108, -INF , P2 ;  /* 0xff8000006cac7808 */ /* 0x000fe40001000000 */
[----:B------:R-:W-:Y:S02]  /*7f40*/  FSEL R173, R110, -INF , P1 ;  /* 0xff8000006ead7808 */ /* 0x000fe40000800000 */
[----:B------:R-:W-:Y:S02]  /*7f50*/  ISETP.GT.AND P1, PT, R4, 0x8, PT ;  /* 0x000000080400780c */ /* 0x000fe40003f24270 */
[----:B------:R-:W-:Y:S02]  /*7f60*/  ISETP.GT.AND P0, PT, R0, 0x20, PT ;  /* 0x000000200000780c */ /* 0x000fe40003f04270 */
[----:B------:R-:W-:Y:S02]  /*7f70*/  ISETP.GT.AND P2, PT, R4, 0x9, PT ;  /* 0x000000090400780c */ /* 0x000fe40003f44270 */
[----:B------:R-:W-:Y:S02]  /*7f80*/  FMNMX.FTZ R21, R169, R21, !PT ;  /* 0x00000015a9157209 */ /* 0x000fe40007810000 */
[----:B------:R-:W-:Y:S02]  /*7f90*/  FMNMX.FTZ R5, R176, R5, !PT ;  /* 0x00000005b0057209 */ /* 0x000fe40007810000 */
[----:B------:R-:W-:Y:S02]  /*7fa0*/  FSEL R19, R202, -INF , P1 ;  /* 0xff800000ca137808 */ /* 0x000fe40000800000 */
[----:B------:R-:W-:Y:S02]  /*7fb0*/  ISETP.GT.AND P1, PT, R0, 0x21, PT ;  /* 0x000000210000780c */ /* 0x000fe40003f24270 */
[----:B------:R-:W-:Y:S02]  /*7fc0*/  FSEL R218, R24, -INF , P0 ;  /* 0xff80000018da7808 */ /* 0x000fe40000000000 */
[C---:B------:R-:W-:Y:S02]  /*7fd0*/  ISETP.GT.AND P0, PT, R0.reuse, 0x28, PT ;  /* 0x000000280000780c */ /* 0x040fe40003f04270 */
[----:B------:R-:W-:Y:S02]  /*7fe0*/  FSEL R24, R203, -INF , P2 ;  /* 0xff800000cb187808 */ /* 0x000fe40001000000 */
[----:B------:R-:W-:Y:S02]  /*7ff0*/  ISETP.GT.AND P2, PT, R0, 0x29, PT ;  /* 0x000000290000780c */ /* 0x000fe40003f44270 */
[----:B------:R-:W-:Y:S02]  /*8000*/  FMNMX.FTZ R0, R171, R21, !PT ;  /* 0x00000015ab007209 */ /* 0x000fe40007810000 */
[----:B------:R-:W-:Y:S02]  /*8010*/  FMNMX.FTZ R21, R12, R105, !PT ;  /* 0x000000690c157209 */ /* 0x000fe40007810000 */
[----:B------:R-:W-:Y:S02]  /*8020*/  FMNMX.FTZ R5, R222, R5, !PT ;  /* 0x00000005de057209 */ /* 0x000fe40007810000 */
[----:B-1----:R-:W-:Y:S02]  /*8030*/  FMNMX.FTZ R108, R2, R23, !PT ;  /* 0x00000017026c7209 */ /* 0x002fe40007810000 */
[----:B------:R-:W-:Y:S02]  /*8040*/  FMNMX.FTZ R2, R173, R0, !PT ;  /* 0x00000000ad027209 */ /* 0x000fe40007810000 */
[----:B------:R-:W-:Y:S02]  /*8050*/  FMNMX.FTZ R0, R20, R21, !PT ;  /* 0x0000001514007209 */ /* 0x000fe40007810000 */
[----:B------:R-:W-:Y:S02]  /*8060*/  FMNMX.FTZ R5, R221, R5, !PT ;  /* 0x00000005dd057209 */ /* 0x000fe40007810000 */
[----:B------:R-:W-:Y:S02]  /*8070*/  FMNMX.FTZ R0, R19, R0, !PT ;  /* 0x0000000013007209 */ /* 0x000fe40007810000 */
[----:B------:R-:W-:Y:S02]  /*8080*/  FSEL R217, R27, -INF , P1 ;  /* 0xff8000001bd97808 */ /* 0x000fe40000800000 */
[----:B------:R-:W-:Y:S02]  /*8090*/  ISETP.GT.AND P1, PT, R4, 0x10, PT ;  /* 0x000000100400780c */ /* 0x000fe40003f24270 */
[----:B------:R-:W-:Y:S02]  /*80a0*/  FMNMX.FTZ R5, R220, R5, !PT ;  /* 0x00000005dc057209 */ /* 0x000fe40007810000 */
[----:B------:R-:W-:Y:S02]  /*80b0*/  FSEL R167, R167, -INF , P1 ;  /* 0xff800000a7a77808 */ /* 0x000fe40000800000 */
[----:B------:R-:W-:Y:S02]  /*80c0*/  FMNMX.FTZ R0, R24, R0, !PT ;  /* 0x0000000018007209 */ /* 0x000fe40007810000 */
[----:B------:R-:W-:Y:S02]  /*80d0*/  ISETP.GT.AND P1, PT, R4, 0x11, PT ;  /* 0x000000110400780c */ /* 0x000fe40003f24270 */
[----:B------:R-:W-:Y:S02]  /*80e0*/  FSEL R215, R26, -INF , P0 ;  /* 0xff8000001ad77808 */ /* 0x000fe40000000000 */
[----:B------:R-:W-:Y:S02]  /*80f0*/  ISETP.GT.AND P0, PT, R4, 0x18, PT ;  /* 0x000000180400780c */ /* 0x000fe40003f04270 */
[----:B------:R-:W-:Y:S02]  /*8100*/  FMNMX.FTZ R5, R219, R5, !PT ;  /* 0x00000005db057209 */ /* 0x000fe40007810000 */
[----:B------:R-:W-:Y:S01]  /*8110*/  FMNMX.FTZ R21, R167, R0, !PT ;  /* 0x00000000a7157209 */ /* 0x000fe20007810000 */
[----:B------:R-:W-:Y:S01]  /*8120*/  FMUL.FTZ R0, R108, c[0x0][0x2d0] ;  /* 0x0000b4006c007a20 */ /* 0x000fe20000410000 */
[----:B------:R-:W-:Y:S01]  /*8130*/  FSEL R168, R174, -INF , P1 ;  /* 0xff800000aea87808 */ /* 0x000fe20000800000 */
[----:B------:R-:W1:Y:S01]  /*8140*/  SHFL.BFLY PT, R22, R5, 0x2, 0x1f ;  /* 0x0c401f0005167f89 */ /* 0x000e6200000e0000 */
[----:B------:R-:W-:Y:S02]  /*8150*/  FSEL R174, R166, -INF , P0 ;  /* 0xff800000a6ae7808 */ /* 0x000fe40000000000 */
[----:B------:R-:W-:Y:S02]  /*8160*/  FSETP.NEU.FTZ.AND P0, PT, R108, -INF , PT ;  /* 0xff8000006c00780b */ /* 0x000fe40003f1d000 */
[----:B------:R-:W-:Y:S02]  /*8170*/  FMNMX.FTZ R2, R172, R2, !PT ;  /* 0x00000002ac027209 */ /* 0x000fe40007810000 */
[----:B------:R-:W-:Y:S02]  /*8180*/  FSEL R111, R0, RZ, P0 ;  /* 0x000000ff006f7208 */ /* 0x000fe40000000000 */
[----:B------:R-:W-:Y:S02]  /*8190*/  FMNMX.FTZ R21, R168, R21, !PT ;  /* 0x00000015a8157209 */ /* 0x000fe40007810000 */
[----:B------:R-:W-:Y:S01]  /*81a0*/  ISETP.GT.AND P1, PT, R4, 0x19, PT ;  /* 0x000000190400780c */ /* 0x000fe20003f24270 */
[--C-:B------:R-:W-:Y:S01]  /*81b0*/  FFMA.FTZ R0, R7, c[0x0][0x2d0], -R111.reuse ;  /* 0x0000b40007007a23 */ /* 0x100fe2000001086f */
[----:B------:R-:W-:Y:S02]  /*81c0*/  FMNMX.FTZ R2, R218, R2, !PT ;  /* 0x00000002da027209 */ /* 0x000fe40007810000 */
[----:B------:R-:W-:Y:S01]  /*81d0*/  FMNMX.FTZ R21, R174, R21, !PT ;  /* 0x00000015ae157209 */ /* 0x000fe20007810000 */
[----:B------:R2:W-:Y:S01]  /*81e0*/  MUFU.EX2 R201, R0 ;  /* 0x0000000000c97308 */ /* 0x0005e20000000800 */
[----:B------:R-:W-:Y:S02]  /*81f0*/  FSEL R175, R175, -INF , P1 ;  /* 0xff800000afaf7808 */ /* 0x000fe40000800000 */
[----:B------:R-:W-:Y:S02]  /*8200*/  FSEL R212, R25, -INF , P2 ;  /* 0xff80000019d47808 */ /* 0x000fe40001000000 */
[C---:B------:R-:W-:Y:S02]  /*8210*/  ISETP.GT.AND P2, PT, R4.reuse, 0x20, PT ;  /* 0x000000200400780c */ /* 0x040fe40003f44270 */
[----:B------:R-:W-:Y:S02]  /*8220*/  FMNMX.FTZ R2, R217, R2, !PT ;  /* 0x00000002d9027209 */ /* 0x000fe40007810000 */
[----:B-1----:R-:W-:Y:S02]  /*8230*/  FMNMX.FTZ R5, R5, R22, !PT ;  /* 0x0000001605057209 */ /* 0x002fe40007810000 */
[----:B------:R-:W-:Y:S02]  /*8240*/  FMNMX.FTZ R7, R175, R21, !PT ;  /* 0x00000015af077209 */ /* 0x000fe40007810000 */
[----:B------:R-:W-:Y:S01]  /*8250*/  ISETP.GT.AND P1, PT, R4, 0x21, PT ;  /* 0x000000210400780c */ /* 0x000fe20003f24270 */
[----:B------:R-:W1:Y:S01]  /*8260*/  SHFL.BFLY PT, R23, R5, 0x1, 0x1f ;  /* 0x0c201f0005177f89 */ /* 0x000e6200000e0000 */
[----:B------:R-:W-:Y:S02]  /*8270*/  FSEL R211, R31, -INF , P2 ;  /* 0xff8000001fd37808 */ /* 0x000fe40001000000 */
[----:B------:R-:W-:Y:S02]  /*8280*/  FMNMX.FTZ R2, R215, R2, !PT ;  /* 0x00000002d7027209 */ /* 0x000fe40007810000 */
[----:B------:R-:W-:Y:S02]  /*8290*/  FSEL R207, R30, -INF , P1 ;  /* 0xff8000001ecf7808 */ /* 0x000fe40000800000 */
[----:B------:R-:W-:Y:S02]  /*82a0*/  FMNMX.FTZ R7, R211, R7, !PT ;  /* 0x00000007d3077209 */ /* 0x000fe40007810000 */
[----:B------:R-:W-:Y:S01]  /*82b0*/  FMNMX.FTZ R2, R212, R2, !PT ;  /* 0x00000002d4027209 */ /* 0x000fe20007810000 */
[--C-:B--2---:R-:W-:Y:S01]  /*82c0*/  FFMA.FTZ R0, R8, c[0x0][0x2d0], -R111.reuse ;  /* 0x0000b40008007a23 */ /* 0x104fe2000001086f */
[C---:B------:R-:W-:Y:S02]  /*82d0*/  ISETP.GT.AND P2, PT, R4.reuse, 0x28, PT ;  /* 0x000000280400780c */ /* 0x040fe40003f44270 */
[----:B------:R-:W-:Y:S01]  /*82e0*/  ISETP.GT.AND P1, PT, R4, 0x29, PT ;  /* 0x000000290400780c */ /* 0x000fe20003f24270 */
[----:B------:R2:W3:Y:S01]  /*82f0*/  MUFU.EX2 R209, R0 ;  /* 0x0000000000d17308 */ /* 0x0004e20000000800 */
[----:B------:R-:W-:Y:S01]  /*8300*/  FMNMX.FTZ R4, R207, R7, !PT ;  /* 0x00000007cf047209 */ /* 0x000fe20007810000 */
[--C-:B------:R-:W-:Y:S01]  /*8310*/  FFMA.FTZ R7, R10, c[0x0][0x2d0], -R111.reuse ;  /* 0x0000b4000a077a23 */ /* 0x100fe2000001086f */
[----:B------:R-:W4:Y:S01]  /*8320*/  SHFL.BFLY PT, R22, R2, 0x2, 0x1f ;  /* 0x0c401f0002167f89 */ /* 0x000f2200000e0000 */
[----:B------:R-:W-:Y:S02]  /*8330*/  FSEL R205, R29, -INF , P2 ;  /* 0xff8000001dcd7808 */ /* 0x000fe40001000000 */
[----:B------:R-:W-:Y:S04]  /*8340*/  FSEL R103, R28, -INF , P1 ;  /* 0xff8000001c677808 */ /* 0x000fe80000800000 */
[----:B------:R5:W-:Y:S01]  /*8350*/  MUFU.EX2 R234, R7 ;  /* 0x0000000700ea7308 */ /* 0x000be20000000800 */
[----:B-1----:R-:W-:Y:S01]  /*8360*/  FMNMX.FTZ R107, R5, R23, !PT ;  /* 0x00000017056b7209 */ /* 0x002fe20007810000 */
[----:B------:R-:W-:Y:S03]  /*8370*/  FFMA.FTZ R5, R15, c[0x0][0x2d0], -R111 ;  /* 0x0000b4000f057a23 */ /* 0x000fe6000001086f */
[----:B------:R-:W-:Y:S05]  /*8380*/  FSETP.NEU.FTZ.AND P2, PT, R107, -INF , PT ;  /* 0xff8000006b00780b */ /* 0x000fea0003f5d000 */
[----:B------:R1:W1:Y:S01]  /*8390*/  MUFU.EX2 R235, R5 ;  /* 0x0000000500eb7308 */ /* 0x0002620000000800 */
[----:B--2---:R-:W-:Y:S02]  /*83a0*/  FMNMX.FTZ R0, R205, R4, !PT ;  /* 0x00000004cd007209 */ /* 0x004fe40007810000 */
[----:B---3--:R-:W-:Y:S02]  /*83b0*/  F2FP.BF16.PACK_AB R160, R209, R201 ;  /* 0x000000c9d1a0723e */ /* 0x008fe400000010ff */
[----:B------:R-:W-:Y:S02]  /*83c0*/  FMNMX.FTZ R0, R103, R0, !PT ;  /* 0x0000000067007209 */ /* 0x000fe40007810000 */
[----:B----4-:R-:W-:Y:S03]  /*83d0*/  FMNMX.FTZ R4, R2, R22, !PT ;  /* 0x0000001602047209 */ /* 0x010fe60007810000 */
[----:B------:R-:W2:Y:S01]  /*83e0*/  SHFL.BFLY PT, R2, R0, 0x2, 0x1f ;  /* 0x0c401f0000027f89 */ /* 0x000ea200000e0000 */
[----:B-----5:R-:W-:Y:S05]  /*83f0*/  FMUL.FTZ R7, R107, c[0x0][0x2d0] ;  /* 0x0000b4006b077a20 */ /* 0x020fea0000410000 */
[----:B------:R-:W-:Y:S02]  /*8400*/  FSEL R109, R7, RZ, P2 ;  /* 0x000000ff076d7208 */ /* 0x000fe40001000000 */
[----:B------:R-:W3:Y:S03]  /*8410*/  SHFL.BFLY PT, R8, R4, 0x1, 0x1f ;  /* 0x0c201f0004087f89 */ /* 0x000ee600000e0000 */
[--C-:B-1----:R-:W-:Y:S01]  /*8420*/  FFMA.FTZ R5, R9, c[0x0][0x2d0], -R109.reuse ;  /* 0x0000b40009057a23 */ /* 0x102fe2000001086d */
[----:B------:R-:W-:Y:S03]  /*8430*/  F2FP.BF16.PACK_AB R162, R235, R234 ;  /* 0x000000eaeba2723e */ /* 0x000fe600000010ff */
[----:B------:R1:W-:Y:S01]  /*8440*/  MUFU.EX2 R170, R5 ;  /* 0x0000000500aa7308 */ /* 0x0003e20000000800 */
[----:B--2---:R-:W-:Y:S01]  /*8450*/  FMNMX.FTZ R0, R0, R2, !PT ;  /* 0x0000000200007209 */ /* 0x004fe20007810000 */
[--C-:B------:R-:W-:Y:S08]  /*8460*/  FFMA.FTZ R2, R14, c[0x0][0x2d0], -R109.reuse ;  /* 0x0000b4000e027a23 */ /* 0x100ff0000001086d */
[----:B------:R2:W-:Y:S01]  /*8470*/  MUFU.EX2 R232, R2 ;  /* 0x0000000200e87308 */ /* 0x0005e20000000800 */
[----:B---3--:R-:W-:Y:S01]  /*8480*/  FMNMX.FTZ R106, R4, R8, !PT ;  /* 0x00000008046a7209 */ /* 0x008fe20007810000 */
[--C-:B------:R-:W-:Y:S03]  /*8490*/  FFMA.FTZ R4, R18, c[0x0][0x2d0], -R109.reuse ;  /* 0x0000b40012047a23 */ /* 0x100fe6000001086d */
[C---:B------:R-:W-:Y:S01]  /*84a0*/  FSETP.NEU.FTZ.AND P1, PT, R106.reuse, -INF , PT ;  /* 0xff8000006a00780b */ /* 0x040fe20003f3d000 */
[----:B-1----:R-:W-:Y:S04]  /*84b0*/  FFMA.FTZ R5, R11, c[0x0][0x2d0], -R109 ;  /* 0x0000b4000b057a23 */ /* 0x002fe8000001086d */
[----:B------:R-:W1:Y:S10]  /*84c0*/  MUFU.EX2 R237, R4 ;  /* 0x0000000400ed7308 */ /* 0x000e740000000800 */
[----:B------:R3:W4:Y:S01]  /*84d0*/  MUFU.EX2 R233, R5 ;  /* 0x0000000500e97308 */ /* 0x0007220000000800 */
[----:B--2---:R-:W2:Y:S01]  /*84e0*/  SHFL.BFLY PT, R2, R0, 0x1, 0x1f ;  /* 0x0c201f0000027f89 */ /* 0x004ea200000e0000 */
[----:B-1----:R-:W-:Y:S01]  /*84f0*/  F2FP.BF16.PACK_AB R163, R237, R232 ;  /* 0x000000e8eda3723e */ /* 0x002fe200000010ff */
[----:B---3--:R-:W-:Y:S01]  /*8500*/  FMUL.FTZ R5, R106, c[0x0][0x2d0] ;  /* 0x0000b4006a057a20 */ /* 0x008fe20000410000 */
[----:B----4-:R-:W-:Y:S02]  /*8510*/  F2FP.BF16.PACK_AB R161, R233, R170 ;  /* 0x000000aae9a1723e */ /* 0x010fe400000010ff */
[----:B--2---:R-:W-:Y:S02]  /*8520*/  FMNMX.FTZ R102, R0, R2, !PT ;  /* 0x0000000200667209 */ /* 0x004fe40007810000 */
[----:B------:R-:W-:Y:S05]  /*8530*/  FSEL R110, R5, RZ, P1 ;  /* 0x000000ff056e7208 */ /* 0x000fea0000800000 */
[--C-:B------:R-:W-:Y:S02]  /*8540*/  FFMA.FTZ R4, R13, c[0x0][0x2d0], -R110.reuse ;  /* 0x0000b4000d047a23 */ /* 0x100fe4000001086e */
[--C-:B------:R-:W-:Y:S02]  /*8550*/  FFMA.FTZ R0, R16, c[0x0][0x2d0], -R110.reuse ;  /* 0x0000b40010007a23 */ /* 0x100fe4000001086e */
[----:B------:R1:W-:Y:S01]  /*8560*/  MUFU.EX2 R230, R4 ;  /* 0x0000000400e67308 */ /* 0x0003e20000000800 */
[--C-:B------:R-:W-:Y:S02]  /*8570*/  FFMA.FTZ R2, R17, c[0x0][0x2d0], -R110.reuse ;  /* 0x0000b40011027a23 */ /* 0x100fe4000001086e */
[----:B------:R-:W-:Y:S07]  /*8580*/  FFMA.FTZ R6, R6, c[0x0][0x2d0], -R110 ;  /* 0x0000b40006067a23 */ /* 0x000fee000001086e */
[----:B------:R2:W-:Y:S10]  /*8590*/  MUFU.EX2 R229, R0 ;  /* 0x0000000000e57308 */ /* 0x0005f40000000800 */
[----:B------:R3:W-:Y:S01]  /*85a0*/  MUFU.EX2 R236, R2 ;  /* 0x0000000200ec7308 */ /* 0x0007e20000000800 */
[----:B-1----:R-:W-:Y:S09]  /*85b0*/  FMUL.FTZ R4, R102, c[0x0][0x2d0] ;  /* 0x0000b40066047a20 */ /* 0x002ff20000410000 */
[----:B------:R-:W-:Y:S01]  /*85c0*/  MUFU.EX2 R166, R6 ;  /* 0x0000000600a67308 */ /* 0x000fe20000000800 */
[----:B--2---:R-:W-:Y:S02]  /*85d0*/  FSEL R0, R108, RZ, P0 ;  /* 0x000000ff6c007208 */ /* 0x004fe40000000000 */
[----:B------:R-:W-:Y:S03]  /*85e0*/  FSETP.NEU.FTZ.AND P0, PT, R102, -INF , PT ;  /* 0xff8000006600780b */ /* 0x000fe60003f1d000 */
[----:B------:R-:W-:Y:S01]  /*85f0*/  FADD.FTZ R0, -R0, R3 ;  /* 0x0000000300007221 */ /* 0x000fe20000010100 */
[----:B------:R-:W-:Y:S03]  /*8600*/  FSEL R164, R4, RZ, P0 ;  /* 0x000000ff04a47208 */ /* 0x000fe60000000000 */
[----:B------:R-:W-:Y:S02]  /*8610*/  FMUL.FTZ R0, R0, c[0x0][0x2d0] ;  /* 0x0000b40000007a20 */ /* 0x000fe40000410000 */
[--C-:B---3--:R-:W-:Y:S02]  /*8620*/  FFMA.FTZ R2, R12, c[0x0][0x2d0], -R164.reuse ;  /* 0x0000b4000c027a23 */ /* 0x108fe400000108a4 */
[----:B------:R-:W1:Y:S10]  /*8630*/  MUFU.EX2 R101, R0 ;  /* 0x0000000000657308 */ /* 0x000e740000000800 */
[----:B------:R2:W-:Y:S01]  /*8640*/  MUFU.EX2 R165, R2 ;  /* 0x0000000200a57308 */ /* 0x0005e20000000800 */
[C---:B-1----:R-:W-:Y:S01]  /*8650*/  FMUL.FTZ R4, R101.reuse, R116 ;  /* 0x0000007465047220 */ /* 0x042fe20000410000 */
[----:B------:R-:W-:Y:S01]  /*8660*/  F2FP.BF16.PACK_AB R116, R230, R166 ;  /* 0x000000a6e674723e */ /* 0x000fe200000010ff */
[C---:B------:R-:W-:Y:S02]  /*8670*/  FMUL.FTZ R5, R101.reuse, R117 ;  /* 0x0000007565057220 */ /* 0x040fe40000410000 */
[C---:B------:R-:W-:Y:S02]  /*8680*/  FMUL.FTZ R16, R101.reuse, R124 ;  /* 0x0000007c65107220 */ /* 0x040fe40000410000 */
[C---:B------:R-:W-:Y:S02]  /*8690*/  FMUL.FTZ R17, R101.reuse, R125 ;  /* 0x0000007d65117220 */ /* 0x040fe40000410000 */
[C---:B------:R-:W-:Y:S02]  /*86a0*/  FMUL.FTZ R33, R101.reuse, R141 ;  /* 0x0000008d65217220 */ /* 0x040fe40000410000 */
[--C-:B--2---:R-:W-:Y:S02]  /*86b0*/  FFMA.FTZ R2, R20, c[0x0][0x2d0], -R164.reuse ;  /* 0x0000b40014027a23 */ /* 0x104fe400000108a4 */
[----:B------:R-:W1:Y:S01]  /*86c0*/  LDSM.16.MT88.4 R20, [R185] ;  /* 0x00000000b914783b */ /* 0x000e620000004200 */
[C---:B------:R-:W-:Y:S01]  /*86d0*/  FMUL.FTZ R32, R101.reuse, R140 ;  /* 0x0000008c65207220 */ /* 0x040fe20000410000 */
[----:B------:R-:W2:Y:S01]  /*86e0*/  MUFU.EX2 R227, R2 ;  /* 0x0000000200e37308 */ /* 0x000ea20000000800 */
[C---:B------:R-:W-:Y:S02]  /*86f0*/  FMUL.FTZ R48, R101.reuse, R156 ;  /* 0x0000009c65307220 */ /* 0x040fe40000410000 */
        /* <DEDUP_REMOVED lines=10> */
[----:B------:R-:W-:Y:S01]  /*87a0*/  FMUL.FTZ R85, R101, R85 ;  /* 0x0000005565557220 */ /* 0x000fe20000410000 */
[----:B--2---:R-:W-:Y:S01]  /*87b0*/  F2FP.BF16.PACK_AB R117, R227, R165 ;  /* 0x000000a5e375723e */ /* 0x004fe200000010ff */
[----:B------:R-:W-:Y:S02]  /*87c0*/  FFMA.FTZ R2, R19, c[0x0][0x2d0], -R164 ;  /* 0x0000b40013027a23 */ /* 0x000fe400000108a4 */
[C---:B------:R-:W-:Y:S02]  /*87d0*/  FMUL.FTZ R96, R101.reuse, R96 ;  /* 0x0000006065607220 */ /* 0x040fe40000410000 */
[----:B------:R2:W-:Y:S01]  /*87e0*/  MUFU.EX2 R228, R2 ;  /* 0x0000000200e47308 */ /* 0x0005e20000000800 */
[----:B------:R-:W-:Y:S01]  /*87f0*/  FMUL.FTZ R97, R101, R97 ;  /* 0x0000006165617220 */ /* 0x000fe20000410000 */
[----:B--2---:R-:W-:Y:S05]  /*8800*/  FSEL R2, R107, RZ, P2 ;  /* 0x000000ff6b027208 */ /* 0x004fea0001000000 */
[----:B------:R-:W-:Y:S01]  /*8810*/  FADD.FTZ R0, -R2, R100 ;  /* 0x0000006402007221 */ /* 0x000fe20000010100 */
[----:B------:R-:W-:Y:S03]  /*8820*/  FSEL R2, R106, RZ, P1 ;  /* 0x000000ff6a027208 */ /* 0x000fe60000800000 */
[----:B------:R-:W-:Y:S04]  /*8830*/  FMUL.FTZ R0, R0, c[0x0][0x2d0] ;  /* 0x0000b40000007a20 */ /* 0x000fe80000410000 */
[----:B------:R2:W3:Y:S02]  /*8840*/  MUFU.EX2 R100, R0 ;  /* 0x0000000000647308 */ /* 0x0004e40000000800 */
[----:B--2---:R-:W-:Y:S01]  /*8850*/  FADD.FTZ R0, -R2, R104 ;  /* 0x0000006802007221 */ /* 0x004fe20000010100 */
[----:B------:R-:W-:Y:S01]  /*8860*/  FSEL R2, R102, RZ, P0 ;  /* 0x000000ff66027208 */ /* 0x000fe20000000000 */
[----:B---3--:R-:W-:Y:S01]  /*8870*/  FMUL.FTZ R6, R100, R118 ;  /* 0x0000007664067220 */ /* 0x008fe20000410000 */
[----:B------:R-:W-:Y:S01]  /*8880*/  F2FP.BF16.PACK_AB R118, R236, R229 ;  /* 0x000000e5ec76723e */ /* 0x000fe200000010ff */
[----:B------:R-:W-:Y:S01]  /*8890*/  FMUL.FTZ R0, R0, c[0x0][0x2d0] ;  /* 0x0000b40000007a20 */ /* 0x000fe20000410000 */
[----:B------:R-:W-:Y:S01]  /*88a0*/  ISETP.GT.AND P0, PT, R180, R251, PT ;  /* 0x000000fbb400720c */ /* 0x000fe20003f04270 */
[C---:B------:R-:W-:Y:S02]  /*88b0*/  FMUL.FTZ R7, R100.reuse, R119 ;  /* 0x0000007764077220 */ /* 0x040fe40000410000 */
[----:B------:R2:W3:Y:S01]  /*88c0*/  MUFU.EX2 R3, R0 ;  /* 0x0000000000037308 */ /* 0x0004e20000000800 */
[C---:B------:R-:W-:Y:S02]  /*88d0*/  FMUL.FTZ R18, R100.reuse, R126 ;  /* 0x0000007e64127220 */ /* 0x040fe40000410000 */
[C---:B------:R-:W-:Y:S02]  /*88e0*/  FMUL.FTZ R19, R100.reuse, R127 ;  /* 0x0000007f64137220 */ /* 0x040fe40000410000 */
[-C--:B-1----:R-:W-:Y:S01]  /*88f0*/  HMMA.16816.F32.BF16 R4, R160, R20.reuse, R4 ;  /* 0x00000014a004723c */ /* 0x082fe20000041804 */
[C---:B------:R-:W-:Y:S01]  /*8900*/  FMUL.FTZ R34, R100.reuse, R142 ;  /* 0x0000008e64227220 */ /* 0x040fe20000410000 */
[----:B------:R-:W-:Y:S01]  /*8910*/  LDSM.16.MT88.4 R124, [R186+0x400] ;  /* 0x00040000ba7c783b */ /* 0x000fe20000004200 */
[C---:B------:R-:W-:Y:S02]  /*8920*/  FMUL.FTZ R35, R100.reuse, R143 ;  /* 0x0000008f64237220 */ /* 0x040fe40000410000 */
[C---:B------:R-:W-:Y:S02]  /*8930*/  FMUL.FTZ R50, R100.reuse, R158 ;  /* 0x0000009e64327220 */ /* 0x040fe40000410000 */
[C---:B------:R-:W-:Y:S02]  /*8940*/  FMUL.FTZ R51, R100.reuse, R159 ;  /* 0x0000009f64337220 */ /* 0x040fe40000410000 */
[----:B------:R-:W-:Y:S01]  /*8950*/  FFMA.FTZ R104, R183, c[0x0][0x2d0], -R111 ;  /* 0x0000b400b7687a23 */ /* 0x000fe2000001086f */
[----:B------:R-:W-:Y:S02]  /*8960*/  LDSM.16.MT88.4 R156, [R185+0x1400] ;  /* 0x00140000b99c783b */ /* 0x000fe40000004200 */
[C---:B------:R-:W-:Y:S01]  /*8970*/  FMUL.FTZ R54, R100.reuse, R54 ;  /* 0x0000003664367220 */ /* 0x040fe20000410000 */
[----:B------:R-:W-:Y:S01]  /*8980*/  MUFU.EX2 R216, R104 ;  /* 0x0000006800d87308 */ /* 0x000fe20000000800 */
[C---:B------:R-:W-:Y:S02]  /*8990*/  FMUL.FTZ R55, R100.reuse, R55 ;  /* 0x0000003764377220 */ /* 0x040fe40000410000 */
[C---:B------:R-:W-:Y:S02]  /*89a0*/  FFMA.FTZ R140, R100.reuse, R246, R170 ;  /* 0x000000f6648c7223 */ /* 0x040fe400000100aa */
[----:B------:R-:W-:Y:S02]  /*89b0*/  FMUL.FTZ R66, R100, R66 ;  /* 0x0000004264427220 */ /* 0x000fe40000410000 */
[----:B--2---:R-:W-:Y:S02]  /*89c0*/  FADD.FTZ R0, -R2, R105 ;  /* 0x0000006902007221 */ /* 0x004fe40000010100 */
[----:B------:R-:W-:Y:S02]  /*89d0*/  FFMA.FTZ R2, R24, c[0x0][0x2d0], -R164 ;  /* 0x0000b40018027a23 */ /* 0x000fe400000108a4 */
[----:B------:R-:W-:Y:S02]  /*89e0*/  FMUL.FTZ R0, R0, c[0x0][0x2d0] ;  /* 0x0000b40000007a20 */ /* 0x000fe40000410000 */
[----:B------:R-:W1:Y:S01]  /*89f0*/  MUFU.EX2 R231, R2 ;  /* 0x0000000200e77308 */ /* 0x000e620000000800 */
[C---:B---3--:R-:W-:Y:S02]  /*8a00*/  FMUL.FTZ R8, R3.reuse, R112 ;  /* 0x0000007003087220 */ /* 0x048fe40000410000 */
[C---:B------:R-:W-:Y:S02]  /*8a10*/  FMUL.FTZ R9, R3.reuse, R113 ;  /* 0x0000007103097220 */ /* 0x040fe40000410000 */
[C---:B------:R-:W-:Y:S02]  /*8a20*/  FMUL.FTZ R12, R3.reuse, R120 ;  /* 0x00000078030c7220 */ /* 0x040fe40000410000 */
[C---:B------:R-:W-:Y:S02]  /*8a30*/  FMUL.FTZ R13, R3.reuse, R121 ;  /* 0x00000079030d7220 */ /* 0x040fe40000410000 */
        /* <DEDUP_REMOVED lines=10> */
[--C-:B------:R-:W-:Y:S02]  /*8ae0*/  FFMA.FTZ R2, R182, c[0x0][0x2d0], -R111.reuse ;  /* 0x0000b400b6027a23 */ /* 0x100fe4000001086f */
[----:B------:R-:W-:Y:S02]  /*8af0*/  FFMA.FTZ R105, R199, c[0x0][0x2d0], -R111 ;  /* 0x0000b400c7697a23 */ /* 0x000fe4000001086f */
[----:B------:R1:W-:Y:S01]  /*8b00*/  MUFU.EX2 R202, R2 ;  /* 0x0000000200ca7308 */ /* 0x0003e20000000800 */
[C---:B------:R-:W-:Y:S02]  /*8b10*/  FMUL.FTZ R56, R3.reuse, R56 ;  /* 0x0000003803387220 */ /* 0x040fe40000410000 */
[----:B------:R-:W-:Y:S02]  /*8b20*/  FMUL.FTZ R57, R3, R57 ;  /* 0x0000003903397220 */ /* 0x000fe40000410000 */
[C---:B--2---:R-:W-:Y:S02]  /*8b30*/  FMUL.FTZ R10, R0.reuse, R114 ;  /* 0x00000072000a7220 */ /* 0x044fe40000410000 */
[----:B------:R-:W-:Y:S02]  /*8b40*/  FMUL.FTZ R11, R0, R115 ;  /* 0x00000073000b7220 */ /* 0x000fe40000410000 */
[----:B------:R-:W2:Y:S01]  /*8b50*/  LDSM.16.MT88.4 R112, [R185+0xc00] ;  /* 0x000c0000b970783b */ /* 0x000ea20000004200 */
[--C-:B------:R-:W-:Y:S01]  /*8b60*/  FFMA.FTZ R133, R221, c[0x0][0x2d0], -R109.reuse ;  /* 0x0000b400dd857a23 */ /* 0x100fe2000001086d */
[----:B------:R-:W-:Y:S01]  /*8b70*/  MUFU.EX2 R208, R105 ;  /* 0x0000006900d07308 */ /* 0x000fe20000000800 */
[----:B------:R-:W-:Y:S02]  /*8b80*/  FFMA.FTZ R132, R220, c[0x0][0x2d0], -R109 ;  /* 0x0000b400dc847a23 */ /* 0x000fe4000001086d */
[C---:B------:R-:W-:Y:S01]  /*8b90*/  HMMA.16816.F32.BF16 R8, R116.reuse, R20, R8 ;  /* 0x000000147408723c */ /* 0x040fe20000041808 */
[C---:B------:R-:W-:Y:S02]  /*8ba0*/  FMUL.FTZ R14, R0.reuse, R122 ;  /* 0x0000007a000e7220 */ /* 0x040fe40000410000 */
[C---:B------:R-:W-:Y:S02]  /*8bb0*/  FMUL.FTZ R15, R0.reuse, R123 ;  /* 0x0000007b000f7220 */ /* 0x040fe40000410000 */
[----:B------:R-:W-:Y:S02]  /*8bc0*/  FMUL.FTZ R26, R0, R134 ;  /* 0x00000086001a7220 */ /* 0x000fe40000410000 */
[C---:B------:R-:W-:Y:S02]  /*8bd0*/  FMUL.FTZ R20, R101.reuse, R128 ;  /* 0x0000008065147220 */ /* 0x040fe40000410000 */
[----:B------:R-:W-:Y:S01]  /*8be0*/  FMUL.FTZ R21, R101, R129 ;  /* 0x0000008165157220 */ /* 0x000fe20000410000 */
[-C--:B------:R-:W-:Y:S02]  /*8bf0*/  HMMA.16816.F32.BF16 R12, R116, R22.reuse, R12 ;  /* 0x00000016740c723c */ /* 0x080fe4000004180c */
[----:B-1----:R-:W-:Y:S02]  /*8c00*/  FFMA.FTZ R2, R181, c[0x0][0x2d0], -R111 ;  /* 0x0000b400b5027a23 */ /* 0x002fe4000001086f */
[----:B------:R-:W-:Y:S02]  /*8c10*/  FFMA.FTZ R134, R222, c[0x0][0x2d0], -R109 ;  /* 0x0000b400de867a23 */ /* 0x000fe4000001086d */
[----:B------:R1:W-:Y:S01]  /*8c20*/  MUFU.EX2 R210, R2 ;  /* 0x0000000200d27308 */ /* 0x0003e20000000800 */
[C---:B------:R-:W-:Y:S01]  /*8c30*/  FMUL.FTZ R27, R0.reuse, R135 ;  /* 0x00000087001b7220 */ /* 0x040fe20000410000 */
[C---:B------:R-:W-:Y:S01]  /*8c40*/  HMMA.16816.F32.BF16 R16, R160.reuse, R22, R16 ;  /* 0x00000016a010723c */ /* 0x040fe20000041810 */
[C---:B------:R-:W-:Y:S03]  /*8c50*/  FMUL.FTZ R30, R0.reuse, R138 ;  /* 0x0000008a001e7220 */ /* 0x040fe60000410000 */
[C---:B------:R-:W-:Y:S02]  /*8c60*/  FMUL.FTZ R31, R0.reuse, R139 ;  /* 0x0000008b001f7220 */ /* 0x040fe40000410000 */
[----:B------:R-:W-:Y:S02]  /*8c70*/  FMUL.FTZ R42, R0, R150 ;  /* 0x00000096002a7220 */ /* 0x000fe40000410000 */
[C---:B------:R-:W-:Y:S01]  /*8c80*/  FMUL.FTZ R22, R100.reuse, R130 ;  /* 0x0000008264167220 */ /* 0x040fe20000410000 */
[----:B------:R-:W-:Y:S03]  /*8c90*/  MUFU.EX2 R170, R134 ;  /* 0x0000008600aa7308 */ /* 0x000fe60000000800 */
[----:B------:R-:W-:Y:S02]  /*8ca0*/  FMUL.FTZ R23, R100, R131 ;  /* 0x0000008364177220 */ /* 0x000fe40000410000 */
[----:B------:R-:W-:Y:S01]  /*8cb0*/  LDSM.16.MT88.4 R128, [R185+0x1000] ;  /* 0x00100000b980783b */ /* 0x000fe20000004200 */
[----:B------:R-:W-:Y:S02]  /*8cc0*/  FFMA.FTZ R135, R224, c[0x0][0x2d0], -R111 ;  /* 0x0000b400e0877a23 */ /* 0x000fe4000001086f */
[C---:B------:R-:W-:Y:S02]  /*8cd0*/  FMUL.FTZ R43, R0.reuse, R151 ;  /* 0x00000097002b7220 */ /* 0x040fe40000410000 */
[-C--:B------:R-:W-:Y:S01]  /*8ce0*/  HMMA.16816.F32.BF16 R20, R160, R36.reuse, R20 ;  /* 0x00000024a014723c */ /* 0x080fe20000041814 */
[C---:B------:R-:W-:Y:S02]  /*8cf0*/  FMUL.FTZ R46, R0.reuse, R154 ;  /* 0x0000009a002e7220 */ /* 0x040fe40000410000 */
[--C-:B-1----:R-:W-:Y:S02]  /*8d00*/  FFMA.FTZ R2, R179, c[0x0][0x2d0], -R109.reuse ;  /* 0x0000b400b3027a23 */ /* 0x102fe4000001086d */
[C---:B------:R-:W-:Y:S02]  /*8d10*/  FMUL.FTZ R47, R0.reuse, R155 ;  /* 0x0000009b002f7220 */ /* 0x040fe40000410000 */
[----:B------:R1:W-:Y:S01]  /*8d20*/  MUFU.EX2 R200, R2 ;  /* 0x0000000200c87308 */ /* 0x0003e20000000800 */
[C---:B------:R-:W-:Y:S01]  /*8d30*/  HMMA.16816.F32.BF16 R24, R116.reuse, R36, R24 ;  /* 0x000000247418723c */ /* 0x040fe20000041818 */
[C---:B------:R-:W-:Y:S03]  /*8d40*/  FMUL.FTZ R58, R0.reuse, R58 ;  /* 0x0000003a003a7220 */ /* 0x040fe60000410000 */
[C---:B------:R-:W-:Y:S02]  /*8d50*/  FMUL.FTZ R59, R0.reuse, R59 ;  /* 0x0000003b003b7220 */ /* 0x040fe40000410000 */
[----:B------:R-:W-:Y:S02]  /*8d60*/  FMUL.FTZ R60, R3, R60 ;  /* 0x0000003c033c7220 */ /* 0x000fe40000410000 */
[-C--:B------:R-:W-:Y:S01]  /*8d70*/  HMMA.16816.F32.BF16 R28, R116, R38.reuse, R28 ;  /* 0x00000026741c723c */ /* 0x080fe2000004181c */
[C---:B------:R-:W-:Y:S03]  /*8d80*/  FMUL.FTZ R36, R101.reuse, R144 ;  /* 0x0000009065247220 */ /* 0x040fe60000410000 */
[----:B------:R-:W-:Y:S02]  /*8d90*/  FMUL.FTZ R37, R101, R145 ;  /* 0x0000009165257220 */ /* 0x000fe40000410000 */
[C---:B------:R-:W-:Y:S02]  /*8da0*/  FMUL.FTZ R61, R3.reuse, R61 ;  /* 0x0000003d033d7220 */ /* 0x040fe40000410000 */
[C---:B------:R-:W-:Y:S01]  /*8db0*/  HMMA.16816.F32.BF16 R32, R160.reuse, R38, R32 ;  /* 0x00000026a020723c */ /* 0x040fe20000041820 */
[C---:B------:R-:W-:Y:S03]  /*8dc0*/  FMUL.FTZ R62, R0.reuse, R62 ;  /* 0x0000003e003e7220 */ /* 0x040fe60000410000 */
[----:B------:R-:W-:Y:S02]  /*8dd0*/  FMUL.FTZ R63, R0, R63 ;  /* 0x0000003f003f7220 */ /* 0x000fe40000410000 */
[----:B------:R-:W-:Y:S02]  /*8de0*/  FMUL.FTZ R67, R100, R67 ;  /* 0x0000004364437220 */ /* 0x000fe40000410000 */
[--C-:B-1----:R-:W-:Y:S04]  /*8df0*/  FFMA.FTZ R2, R178, c[0x0][0x2d0], -R109.reuse ;  /* 0x0000b400b2027a23 */ /* 0x102fe8000001086d */
[----:B------:R1:W-:Y:S01]  /*8e00*/  MUFU.EX2 R206, R2 ;  /* 0x0000000200ce7308 */ /* 0x0003e20000000800 */
[C---:B------:R-:W-:Y:S02]  /*8e10*/  FMUL.FTZ R38, R100.reuse, R146 ;  /* 0x0000009264267220 */ /* 0x040fe40000410000 */
[C---:B------:R-:W-:Y:S02]  /*8e20*/  FMUL.FTZ R39, R100.reuse, R147 ;  /* 0x0000009364277220 */ /* 0x040fe40000410000 */
[C---:B------:R-:W-:Y:S02]  /*8e30*/  FMUL.FTZ R70, R100.reuse, R70 ;  /* 0x0000004664467220 */ /* 0x040fe40000410000 */
[----:B------:R-:W-:Y:S02]  /*8e40*/  FMUL.FTZ R71, R100, R71 ;  /* 0x0000004764477220 */ /* 0x000fe40000410000 */
[C---:B------:R-:W-:Y:S01]  /*8e50*/  FMUL.FTZ R72, R3.reuse, R72 ;  /* 0x0000004803487220 */ /* 0x040fe20000410000 */
[-C--:B--2---:R-:W-:Y:S01]  /*8e60*/  HMMA.16816.F32.BF16 R36, R160, R112.reuse, R36 ;  /* 0x00000070a024723c */ /* 0x084fe20000041824 */
[C---:B------:R-:W-:Y:S02]  /*8e70*/  FMUL.FTZ R73, R3.reuse, R73 ;  /* 0x0000004903497220 */ /* 0x040fe40000410000 */
[C---:B------:R-:W-:Y:S02]  /*8e80*/  FMUL.FTZ R74, R0.reuse, R74 ;  /* 0x0000004a004a7220 */ /* 0x040fe40000410000 */
[C---:B------:R-:W-:Y:S02]  /*8e90*/  FMUL.FTZ R75, R0.reuse, R75 ;  /* 0x0000004b004b7220 */ /* 0x040fe40000410000 */
[C---:B------:R-:W-:Y:S01]  /*8ea0*/  FMUL.FTZ R76, R3.reuse, R76 ;  /* 0x0000004c034c7220 */ /* 0x040fe20000410000 */
[C---:B------:R-:W-:Y:S01]  /*8eb0*/  HMMA.16816.F32.BF16 R40, R116.reuse, R112, R40 ;  /* 0x000000707428723c */ /* 0x040fe20000041828 */
[----:B------:R-:W-:Y:S03]  /*8ec0*/  FMUL.FTZ R77, R3, R77 ;  /* 0x0000004d034d7220 */ /* 0x000fe60000410000 */
[C---:B------:R-:W-:Y:S02]  /*8ed0*/  FMUL.FTZ R78, R0.reuse, R78 ;  /* 0x0000004e004e7220 */ /* 0x040fe40000410000 */
[--C-:B-1----:R-:W-:Y:S02]  /*8ee0*/  FFMA.FTZ R2, R177, c[0x0][0x2d0], -R109.reuse ;  /* 0x0000b400b1027a23 */ /* 0x102fe4000001086d */
[-C--:B------:R-:W-:Y:S01]  /*8ef0*/  HMMA.16816.F32.BF16 R44, R116, R114.reuse, R44 ;  /* 0x00000072742c723c */ /* 0x080fe2000004182c */
[----:B------:R-:W-:Y:S01]  /*8f00*/  FMUL.FTZ R79, R0, R79 ;  /* 0x0000004f004f7220 */ /* 0x000fe20000410000 */
[----:B------:R1:W-:Y:S02]  /*8f10*/  MUFU.EX2 R213, R2 ;  /* 0x0000000200d57308 */ /* 0x0003e40000000800 */
[C---:B------:R-:W-:Y:S02]  /*8f20*/  FMUL.FTZ R82, R100.reuse, R82 ;  /* 0x0000005264527220 */ /* 0x040fe40000410000 */
[----:B------:R-:W-:Y:S02]  /*8f30*/  FMUL.FTZ R83, R100, R83 ;  /* 0x0000005364537220 */ /* 0x000fe40000410000 */
[C---:B------:R-:W-:Y:S01]  /*8f40*/  HMMA.16816.F32.BF16 R48, R160.reuse, R114, R48 ;  /* 0x00000072a030723c */ /* 0x040fe20000041830 */
[----:B------:R-:W2:Y:S03]  /*8f50*/  LDSM.16.MT88.4 R112, [R186+0xc00] ;  /* 0x000c0000ba70783b */ /* 0x000ea60000004200 */
[C---:B------:R-:W-:Y:S02]  /*8f60*/  FMUL.FTZ R88, R3.reuse, R88 ;  /* 0x0000005803587220 */ /* 0x040fe40000410000 */
[C---:B------:R-:W-:Y:S02]  /*8f70*/  FMUL.FTZ R89, R3.reuse, R89 ;  /* 0x0000005903597220 */ /* 0x040fe40000410000 */
[C---:B------:R-:W-:Y:S04]  /*8f80*/  FMUL.FTZ R90, R0.reuse, R90 ;  /* 0x0000005a005a7220 */ /* 0x040fe80000410000 */
[----:B------:R-:W-:Y:S02]  /*8f90*/  FMUL.FTZ R91, R0, R91 ;  /* 0x0000005b005b7220 */ /* 0x000fe40000410000 */
[C---:B------:R-:W-:Y:S02]  /*8fa0*/  FMUL.FTZ R92, R3.reuse, R92 ;  /* 0x0000005c035c7220 */ /* 0x040fe40000410000 */
[C---:B------:R-:W-:Y:S02]  /*8fb0*/  FMUL.FTZ R93, R3.reuse, R93 ;  /* 0x0000005d035d7220 */ /* 0x040fe40000410000 */
[----:B-1----:R-:W-:Y:S02]  /*8fc0*/  FFMA.FTZ R2, R176, c[0x0][0x2d0], -R109 ;  /* 0x0000b400b0027a23 */ /* 0x002fe4000001086d */
[C---:B------:R-:W-:Y:S02]  /*8fd0*/  FMUL.FTZ R94, R0.reuse, R94 ;  /* 0x0000005e005e7220 */ /* 0x040fe40000410000 */
[----:B------:R1:W-:Y:S01]  /*8fe0*/  MUFU.EX2 R214, R2 ;  /* 0x0000000200d67308 */ /* 0x0003e20000000800 */
[----:B------:R-:W-:Y:S02]  /*8ff0*/  FMUL.FTZ R95, R0, R95 ;  /* 0x0000005f005f7220 */ /* 0x000fe40000410000 */
[C---:B------:R-:W-:Y:S02]  /*9000*/  FMUL.FTZ R86, R100.reuse, R86 ;  /* 0x0000005664567220 */ /* 0x040fe40000410000 */
[C---:B------:R-:W-:Y:S02]  /*9010*/  FMUL.FTZ R87, R100.reuse, R87 ;  /* 0x0000005764577220 */ /* 0x040fe40000410000 */
[C---:B------:R-:W-:Y:S02]  /*9020*/  FMUL.FTZ R98, R100.reuse, R98 ;  /* 0x0000006264627220 */ /* 0x040fe40000410000 */
[----:B------:R-:W-:Y:S02]  /*9030*/  FMUL.FTZ R99, R100, R99 ;  /* 0x0000006364637220 */ /* 0x000fe40000410000 */
[----:B------:R-:W-:Y:S02]  /*9040*/  FFMA.FTZ R166, R3, R245, R166 ;  /* 0x000000f503a67223 */ /* 0x000fe400000100a6 */
[----:B------:R-:W-:Y:S02]  /*9050*/  FFMA.FTZ R3, R211, c[0x0][0x2d0], -R164 ;  /* 0x0000b400d3037a23 */ /* 0x000fe400000108a4 */
[----:B------:R-:W-:Y:S02]  /*9060*/  FFMA.FTZ R165, R0, R247, R165 ;  /* 0x000000f700a57223 */ /* 0x000fe400000100a5 */
[----:B------:R-:W-:Y:S01]  /*9070*/  FFMA.FTZ R137, R226, c[0x0][0x2d0], -R111 ;  /* 0x0000b400e2897a23 */ /* 0x000fe2000001086f */
[-C--:B--2---:R-:W-:Y:S01]  /*9080*/  HMMA.16816.F32.BF16 R52, R160, R112.reuse, R52 ;  /* 0x00000070a034723c */ /* 0x084fe20000041834 */
[----:B------:R-:W-:Y:S02]  /*9090*/  FADD.FTZ R0, R227, R165 ;  /* 0x000000a5e3007221 */ /* 0x000fe40000010000 */
[--C-:B------:R-:W-:Y:S02]  /*90a0*/  FFMA.FTZ R136, R225, c[0x0][0x2d0], -R111.reuse ;  /* 0x0000b400e1887a23 */ /* 0x100fe4000001086f */
[--C-:B-1----:R-:W-:Y:S02]  /*90b0*/  FFMA.FTZ R2, R169, c[0x0][0x2d0], -R110.reuse ;  /* 0x0000b400a9027a23 */ /* 0x102fe4000001086e */
[----:B------:R-:W-:Y:S01]  /*90c0*/  FFMA.FTZ R111, R223, c[0x0][0x2d0], -R111 ;  /* 0x0000b400df6f7a23 */ /* 0x000fe2000001086f */
[C---:B------:R-:W-:Y:S01]  /*90d0*/  HMMA.16816.F32.BF16 R56, R116.reuse, R112, R56 ;  /* 0x000000707438723c */ /* 0x040fe20000041838 */
[----:B------:R1:W-:Y:S03]  /*90e0*/  MUFU.EX2 R183, R2 ;  /* 0x0000000200b77308 */ /* 0x0003e60000000800 */
[----:B------:R-:W-:Y:S02]  /*90f0*/  FFMA.FTZ R109, R219, c[0x0][0x2d0], -R109 ;  /* 0x0000b400db6d7a23 */ /* 0x000fe4000001086d */
[--C-:B------:R-:W-:Y:S02]  /*9100*/  FFMA.FTZ R105, R218, c[0x0][0x2d0], -R110.reuse ;  /* 0x0000b400da697a23 */ /* 0x100fe4000001086e */
[-C--:B------:R-:W-:Y:S01]  /*9110*/  HMMA.16816.F32.BF16 R60, R116, R114.reuse, R60 ;  /* 0x00000072743c723c */ /* 0x080fe2000004183c */
[--C-:B------:R-:W-:Y:S02]  /*9120*/  FFMA.FTZ R104, R217, c[0x0][0x2d0], -R110.reuse ;  /* 0x0000b400d9687a23 */ /* 0x100fe4000001086e */
[----:B------:R-:W-:Y:S01]  /*9130*/  MUFU.EX2 R177, R111 ;  /* 0x0000006f00b17308 */ /* 0x000fe20000000800 */
[----:B------:R-:W-:Y:S02]  /*9140*/  FFMA.FTZ R138, R215, c[0x0][0x2d0], -R110 ;  /* 0x0000b400d78a7a23 */ /* 0x000fe4000001086e */
[----:B------:R-:W-:Y:S02]  /*9150*/  FFMA.FTZ R100, R207, c[0x0][0x2d0], -R164 ;  /* 0x0000b400cf647a23 */ /* 0x000fe400000108a4 */
[C---:B------:R-:W-:Y:S01]  /*9160*/  HMMA.16816.F32.BF16 R64, R160.reuse, R114, R64 ;  /* 0x00000072a040723c */ /* 0x040fe20000041840 */
[----:B------:R-:W2:Y:S04]  /*9170*/  LDSM.16.MT88.4 R112, [R185+0x1800] ;  /* 0x00180000b970783b */ /* 0x000ea80000004200 */
[----:B------:R3:W-:Y:S01]  /*9180*/  MUFU.EX2 R111, R3 ;  /* 0x00000003006f7308 */ /* 0x0007e20000000800 */
[----:B-1----:R-:W-:Y:S09]  /*9190*/  FFMA.FTZ R2, R171, c[0x0][0x2d0], -R110 ;  /* 0x0000b400ab027a23 */ /* 0x002ff2000001086e */
[----:B------:R1:W4:Y:S10]  /*91a0*/  MUFU.EX2 R199, R2 ;  /* 0x0000000200c77308 */ /* 0x0003340000000800 */
[----:B------:R-:W-:Y:S01]  /*91b0*/  MUFU.EX2 R171, R137 ;  /* 0x0000008900ab7308 */ /* 0x000fe20000000800 */
[----:B---3--:R-:W-:Y:S02]  /*91c0*/  FADD.FTZ R3, R233, R140 ;  /* 0x0000008ce9037221 */ /* 0x008fe40000010000 */
[----:B------:R-:W-:Y:S07]  /*91d0*/  LDSM.16.MT88.4 R140, [R186+0x800] ;  /* 0x00080000ba8c783b */ /* 0x000fee0000004200 */
[----:B------:R-:W-:Y:S01]  /*91e0*/  MUFU.EX2 R176, R109 ;  /* 0x0000006d00b07308 */ /* 0x000fe20000000800 */
[--C-:B-1----:R-:W-:Y:S01]  /*91f0*/  FFMA.FTZ R2, R173, c[0x0][0x2d0], -R110.reuse ;  /* 0x0000b400ad027a23 */ /* 0x102fe2000001086e */
[----:B----4-:R-:W-:Y:S01]  /*9200*/  F2FP.BF16.PACK_AB R120, R199, R183 ;  /* 0x000000b7c778723e */ /* 0x010fe200000010ff */
[-C--:B--2---:R-:W-:Y:S07]  /*9210*/  HMMA.16816.F32.BF16 R68, R160, R112.reuse, R68 ;  /* 0x00000070a044723c */ /* 0x084fee0000041844 */
[----:B------:R1:W-:Y:S01]  /*9220*/  MUFU.EX2 R203, R2 ;  /* 0x0000000200cb7308 */ /* 0x0003e20000000800 */
[C---:B------:R-:W-:Y:S09]  /*9230*/  HMMA.16816.F32.BF16 R72, R116.reuse, R112, R72 ;  /* 0x000000707448723c */ /* 0x040ff20000041848 */
[----:B------:R-:W-:Y:S01]  /*9240*/  MUFU.EX2 R173, R136 ;  /* 0x0000008800ad7308 */ /* 0x000fe20000000800 */
[-C--:B------:R-:W-:Y:S08]  /*9250*/  HMMA.16816.F32.BF16 R76, R116, R114.reuse, R76 ;  /* 0x00000072744c723c */ /* 0x080ff0000004184c */
[C---:B------:R-:W-:Y:S01]  /*9260*/  HMMA.16816.F32.BF16 R80, R160.reuse, R114, R80 ;  /* 0x00000072a050723c */ /* 0x040fe20000041850 */
[----:B------:R-:W2:Y:S01]  /*9270*/  LDSM.16.MT88.4 R112, [R186+0x1800] ;  /* 0x00180000ba70783b */ /* 0x000ea20000004200 */
[----:B------:R-:W-:Y:S02]  /*9280*/  MUFU.EX2 R169, R104 ;  /* 0x0000006800a97308 */ /* 0x000fe40000000800 */
[--C-:B-1----:R-:W-:Y:S02]  /*9290*/  FFMA.FTZ R2, R172, c[0x0][0x2d0], -R110.reuse ;  /* 0x0000b400ac027a23 */ /* 0x102fe4000001086e */
[----:B------:R-:W-:Y:S06]  /*92a0*/  FFMA.FTZ R110, R212, c[0x0][0x2d0], -R110 ;  /* 0x0000b400d46e7a23 */ /* 0x000fec000001086e */
[----:B------:R1:W3:Y:S10]  /*92b0*/  MUFU.EX2 R204, R2 ;  /* 0x0000000200cc7308 */ /* 0x0002f40000000800 */
[----:B------:R-:W-:Y:S10]  /*92c0*/  MUFU.EX2 R172, R133 ;  /* 0x0000008500ac7308 */ /* 0x000ff40000000800 */
[----:B------:R-:W4:Y:S01]  /*92d0*/  MUFU.EX2 R109, R100 ;  /* 0x00000064006d7308 */ /* 0x000f220000000800 */
[--C-:B-1----:R-:W-:Y:S01]  /*92e0*/  FFMA.FTZ R2, R167, c[0x0][0x2d0], -R164.reuse ;  /* 0x0000b400a7027a23 */ /* 0x102fe200000108a4 */
[----:B---3--:R-:W-:Y:S01]  /*92f0*/  F2FP.BF16.PACK_AB R122, R204, R203 ;  /* 0x000000cbcc7a723e */ /* 0x008fe200000010ff */
[-C--:B--2---:R-:W-:Y:S07]  /*9300*/  HMMA.16816.F32.BF16 R84, R160, R112.reuse, R84 ;  /* 0x00000070a054723c */ /* 0x084fee0000041854 */
[----:B------:R1:W-:Y:S01]  /*9310*/  MUFU.EX2 R182, R2 ;  /* 0x0000000200b67308 */ /* 0x0003e20000000800 */
[C---:B------:R-:W-:Y:S09]  /*9320*/  HMMA.16816.F32.BF16 R88, R116.reuse, R112, R88 ;  /* 0x000000707458723c */ /* 0x040ff20000041858 */
[----:B------:R2:W-:Y:S03]  /*9330*/  MUFU.EX2 R104, R110 ;  /* 0x0000006e00687308 */ /* 0x0005e60000000800 */
[----:B------:R-:W-:Y:S01]  /*9340*/  F2FP.BF16.PACK_AB R112, R210, R202 ;  /* 0x000000cad270723e */ /* 0x000fe200000010ff */
[-C--:B------:R-:W-:Y:S01]  /*9350*/  HMMA.16816.F32.BF16 R92, R116, R114.reuse, R92 ;  /* 0x00000072745c723c */ /* 0x080fe2000004185c */
[----:B------:R-:W3:Y:S01]  /*9360*/  LDSM.16.MT88.4 R116, [R185+0x400] ;  /* 0x00040000b974783b */ /* 0x000ee20000004200 */
[----:B------:R-:W-:Y:S02]  /*9370*/  F2FP.BF16.PACK_AB R113, R206, R200 ;  /* 0x000000c8ce71723e */ /* 0x000fe400000010ff */
[----:B----4-:R-:W-:Y:S04]  /*9380*/  F2FP.BF16.PACK_AB R165, R109, R111 ;  /* 0x0000006f6da5723e */ /* 0x010fe800000010ff */
[----:B------:R-:W-:Y:S01]  /*9390*/  HMMA.16816.F32.BF16 R96, R160, R114, R96 ;  /* 0x00000072a060723c */ /* 0x000fe20000041860 */
[--C-:B-1----:R-:W-:Y:S02]  /*93a0*/  FFMA.FTZ R2, R168, c[0x0][0x2d0], -R164.reuse ;  /* 0x0000b400a8027a23 */ /* 0x102fe400000108a4 */
[----:B------:R-:W-:Y:S04]  /*93b0*/  MUFU.EX2 R168, R105 ;  /* 0x0000006900a87308 */ /* 0x000fe80000000800 */
[----:B------:R-:W-:Y:S02]  /*93c0*/  F2FP.BF16.PACK_AB R114, R216, R208 ;  /* 0x000000d0d872723e */ /* 0x000fe400000010ff */
[----:B------:R-:W-:Y:S03]  /*93d0*/  F2FP.BF16.PACK_AB R115, R214, R213 ;  /* 0x000000d5d673723e */ /* 0x000fe600000010ff */
[----:B------:R-:W-:Y:S01]  /*93e0*/  F2FP.BF16.PACK_AB R160, R173, R171 ;  /* 0x000000abada0723e */ /* 0x000fe200000010ff */
[----:B------:R1:W4:Y:S01]  /*93f0*/  MUFU.EX2 R181, R2 ;  /* 0x0000000200b57308 */ /* 0x0003220000000800 */
[----:B------:R-:W-:Y:S01]  /*9400*/  F2FP.BF16.PACK_AB R161, R172, R170 ;  /* 0x000000aaaca1723e */ /* 0x000fe200000010ff */
[----:B--2---:R-:W-:Y:S08]  /*9410*/  FADD.FTZ R110, R232, R3 ;  /* 0x00000003e86e7221 */ /* 0x004ff00000010000 */
[----:B------:R-:W-:Y:S01]  /*9420*/  MUFU.EX2 R105, R138 ;  /* 0x0000008a00697308 */ /* 0x000fe20000000800 */
[-C--:B---3--:R-:W-:Y:S01]  /*9430*/  HMMA.16816.F32.BF16 R4, R112, R116.reuse, R4 ;  /* 0x000000747004723c */ /* 0x088fe20000041804 */
[--C-:B-1----:R-:W-:Y:S01]  /*9440*/  FFMA.FTZ R2, R174, c[0x0][0x2d0], -R164.reuse ;  /* 0x0000b400ae027a23 */ /* 0x102fe200000108a4 */
[----:B----4-:R-:W-:Y:S07]  /*9450*/  F2FP.BF16.PACK_AB R121, R181, R182 ;  /* 0x000000b6b579723e */ /* 0x010fee00000010ff */
[----:B------:R-:W1:Y:S10]  /*9460*/  MUFU.EX2 R174, R132 ;  /* 0x0000008400ae7308 */ /* 0x000e740000000800 */
[----:B------:R2:W-:Y:S01]  /*9470*/  MUFU.EX2 R178, R2 ;  /* 0x0000000200b27308 */ /* 0x0005e20000000800 */
[----:B-1----:R-:W-:Y:S01]  /*9480*/  F2FP.BF16.PACK_AB R163, R176, R174 ;  /* 0x000000aeb0a3723e */ /* 0x002fe200000010ff */
[--C-:B--2---:R-:W-:Y:S08]  /*9490*/  FFMA.FTZ R2, R175, c[0x0][0x2d0], -R164.reuse ;  /* 0x0000b400af027a23 */ /* 0x104ff000000108a4 */
[----:B------:R1:W2:Y:S10]  /*94a0*/  MUFU.EX2 R175, R135 ;  /* 0x0000008700af7308 */ /* 0x0002b40000000800 */
[----:B------:R-:W3:Y:S01]  /*94b0*/  MUFU.EX2 R179, R2 ;  /* 0x0000000200b37308 */ /* 0x000ee20000000800 */
[----:B-1----:R-:W-:Y:S01]  /*94c0*/  LDSM.16.MT88.4 R132, [R185+0x800] ;  /* 0x00080000b984783b */ /* 0x002fe20000004200 */
[----:B--2---:R-:W-:Y:S02]  /*94d0*/  F2FP.BF16.PACK_AB R162, R177, R175 ;  /* 0x000000afb1a2723e */ /* 0x004fe400000010ff */
[----:B---3--:R-:W-:Y:S01]  /*94e0*/  F2FP.BF16.PACK_AB R123, R179, R178 ;  /* 0x000000b2b37b723e */ /* 0x008fe200000010ff */
[----:B------:R-:W-:Y:S02]  /*94f0*/  FFMA.FTZ R2, R101, R244, R201 ;  /* 0x000000f465027223 */ /* 0x000fe400000100c9 */
[--C-:B------:R-:W-:Y:S02]  /*9500*/  FFMA.FTZ R101, R205, c[0x0][0x2d0], -R164.reuse ;  /* 0x0000b400cd657a23 */ /* 0x100fe400000108a4 */
[----:B------:R-:W-:Y:S02]  /*9510*/  FFMA.FTZ R164, R103, c[0x0][0x2d0], -R164 ;  /* 0x0000b40067a47a23 */ /* 0x000fe400000108a4 */
[C---:B------:R-:W-:Y:S01]  /*9520*/  HMMA.16816.F32.BF16 R8, R120.reuse, R116, R8 ;  /* 0x000000747808723c */ /* 0x040fe20000041808 */
[----:B------:R-:W-:Y:S01]  /*9530*/  MUFU.EX2 R103, R101 ;  /* 0x0000006500677308 */ /* 0x000fe20000000800 */
[----:B------:R-:W-:Y:S02]  /*9540*/  FADD.FTZ R139, R209, R2 ;  /* 0x00000002d18b7221 */ /* 0x000fe40000010000 */
[----:B------:R-:W-:Y:S01]  /*9550*/  FADD.FTZ R2, R230, R166 ;  /* 0x000000a6e6027221 */ /* 0x000fe20000010000 */
[----:B------:R-:W-:Y:S01]  /*9560*/  F2FP.BF16.PACK_AB R166, R104, R105 ;  /* 0x0000006968a6723e */ /* 0x000fe200000010ff */
[----:B------:R-:W-:Y:S02]  /*9570*/  FADD.FTZ R100, R234, R139 ;  /* 0x0000008bea647221 */ /* 0x000fe40000010000 */
[-C--:B------:R-:W-:Y:S01]  /*9580*/  HMMA.16816.F32.BF16 R12, R120, R118.reuse, R12 ;  /* 0x00000076780c723c */ /* 0x080fe2000004180c */
[----:B------:R-:W-:Y:S02]  /*9590*/  FADD.FTZ R3, R229, R2 ;  /* 0x00000002e5037221 */ /* 0x000fe40000010000 */
[----:B------:R1:W2:Y:S01]  /*95a0*/  MUFU.EX2 R101, R164 ;  /* 0x000000a400657308 */ /* 0x0002a20000000800 */
[----:B------:R-:W-:Y:S02]  /*95b0*/  FADD.FTZ R2, R228, R0 ;  /* 0x00000000e4027221 */ /* 0x000fe40000010000 */
[----:B------:R-:W-:Y:S02]  /*95c0*/  FADD.FTZ R100, R235, R100 ;  /* 0x00000064eb647221 */ /* 0x000fe40000010000 */
[C---:B------:R-:W-:Y:S01]  /*95d0*/  HMMA.16816.F32.BF16 R16, R112.reuse, R118, R16 ;  /* 0x000000767010723c */ /* 0x040fe20000041810 */
[----:B------:R-:W3:Y:S03]  /*95e0*/  LDSM.16.MT88.4 R116, [R186+0x1000] ;  /* 0x00100000ba74783b */ /* 0x000ee60000004200 */
[----:B------:R-:W-:Y:S01]  /*95f0*/  FADD.FTZ R0, R237, R110 ;  /* 0x0000006eed007221 */ /* 0x000fe20000010000 */
[----:B------:R-:W-:Y:S01]  /*9600*/  IADD3 R110, R180, -0x1, RZ ;  /* 0xffffffffb46e7810 */ /* 0x000fe20007ffe0ff */
[----:B------:R-:W-:Y:S02]  /*9610*/  FADD.FTZ R3, R236, R3 ;  /* 0x00000003ec037221 */ /* 0x000fe40000010000 */
[-C--:B------:R-:W-:Y:S01]  /*9620*/  HMMA.16816.F32.BF16 R20, R112, R124.reuse, R20 ;  /* 0x0000007c7014723c */ /* 0x080fe20000041814 */
[----:B------:R-:W-:Y:S03]  /*9630*/  FADD.FTZ R2, R231, R2 ;  /* 0x00000002e7027221 */ /* 0x000fe60000010000 */
[----:B------:R-:W-:Y:S01]  /*9640*/  FADD.FTZ R3, R183, R3 ;  /* 0x00000003b7037221 */ /* 0x000fe20000010000 */
[----:B------:R-:W-:Y:S01]  /*9650*/  MOV R180, R110 ;  /* 0x0000006e00b47202 */ /* 0x000fe20000000f00 */
[----:B------:R-:W-:Y:S02]  /*9660*/  FADD.FTZ R2, R182, R2 ;  /* 0x00000002b6027221 */ /* 0x000fe40000010000 */
[C---:B------:R-:W-:Y:S01]  /*9670*/  HMMA.16816.F32.BF16 R24, R120.reuse, R124, R24 ;  /* 0x0000007c7818723c */ /* 0x040fe20000041818 */
[----:B-1----:R-:W-:Y:S03]  /*9680*/  F2FP.BF16.PACK_AB R164, R169, R168 ;  /* 0x000000a8a9a4723e */ /* 0x002fe600000010ff */
[----:B--2---:R-:W-:Y:S04]  /*9690*/  F2FP.BF16.PACK_AB R167, R101, R103 ;  /* 0x0000006765a7723e */ /* 0x004fe800000010ff */
        /* <DEDUP_REMOVED lines=8> */
[-C--:B---3--:R-:W-:Y:S08]  /*9720*/  HMMA.16816.F32.BF16 R52, R112, R116.reuse, R52 ;  /* 0x000000747034723c */ /* 0x088ff00000041834 */
[C---:B------:R-:W-:Y:S08]  /*9730*/  HMMA.16816.F32.BF16 R56, R120.reuse, R116, R56 ;  /* 0x000000747838723c */ /* 0x040ff00000041838 */
[-C--:B------:R-:W-:Y:S08]  /*9740*/  HMMA.16816.F32.BF16 R60, R120, R118.reuse, R60 ;  /* 0x00000076783c723c */ /* 0x080ff0000004183c */
[C---:B------:R-:W-:Y:S08]  /*9750*/  HMMA.16816.F32.BF16 R64, R112.reuse, R118, R64 ;  /* 0x000000767040723c */ /* 0x040ff00000041840 */
        /* <DEDUP_REMOVED lines=31> */
[----:B------:R-:W-:Y:S06]  /*9950*/  FADD.FTZ R5, R181, R2 ;  /* 0x00000002b5057221 */ /* 0x000fec0000010000 */
        /* <DEDUP_REMOVED lines=28> */
[----:B------:R-:W-:Y:S01]  /*9b20*/  MOV R105, R102 ;  /* 0x0000006600697202 */ /* 0x000fe20000000f00 */
[----:B------:R-:W-:Y:S02]  /*9b30*/  FADD.FTZ R0, R103, R0 ;  /* 0x0000000067007221 */ /* 0x000fe40000010000 */
[----:B------:R-:W-:Y:S01]  /*9b40*/  HMMA.16816.F32.BF16 R96, R160, R14, R96 ;  /* 0x0000000ea060723c */ /* 0x000fe20000041860 */
[----:B------:R-:W-:Y:S03]  /*9b50*/  FADD.FTZ R244, R177, R4 ;  /* 0x00000004b1f47221 */ /* 0x000fe60000010000 */
[----:B------:R-:W-:Y:S01]  /*9b60*/  FADD.FTZ R246, R176, R3 ;  /* 0x00000003b0f67221 */ /* 0x000fe20000010000 */
[----:B------:R-:W-:Y:S01]  /*9b70*/  MOV R3, R108 ;  /* 0x0000006c00037202 */ /* 0x000fe20000000f00 */
[----:B------:R-:W-:Y:S01]  /*9b80*/  FADD.FTZ R245, R104, R2 ;  /* 0x0000000268f57221 */ /* 0x000fe20000010000 */
[----:B------:R-:W-:Y:S01]  /*9b90*/  MOV R104, R106 ;  /* 0x0000006a00687202 */ /* 0x000fe20000000f00 */
[----:B------:R-:W-:Y:S01]  /*9ba0*/  FADD.FTZ R247, R101, R0 ;  /* 0x0000000065f77221 */ /* 0x000fe20000010000 */
[----:B------:R-:W-:-:S05]  /*9bb0*/  @P0 BRA `(.L_x_1082) ;  /* 0xffffcab000000947 */ /* 0x000fca000383ffff */
.L_x_1077:
[----:B------:R-:W-:-:S13]  /*9bc0*/  ISETP.GE.AND P0, PT, R110, R248, PT ;  /* 0x000000f86e00720c */ /* 0x000fda0003f06270 */
[----:B------:R-:W-:Y:S05]  /*9bd0*/  @!P0 BRA `(.L_x_1083) ;  /* 0x00002f9000008947 */ /* 0x000fea0003800000 */
.L_x_1086:
[----:B------:R-:W-:Y:S04]  /*9be0*/  DEPBAR.LE SB0, 0x0 ;  /* 0x000080000000791a */ /* 0x000fe80000000000 */
[----:B------:R-:W-:Y:S01]  /*9bf0*/  WARPSYNC 0xffffffff ;  /* 0xffffffff00007948 */ /* 0x000fe20003800000 */
[----:B------:R-:W-:Y:S01]  /*9c00*/  BAR.SYNC.DEFER_BLOCKING 0x0 ;  /* 0x0000000000007b1d */ /* 0x000fe20000010000 */
[----:B------:R-:W-:Y:S05]  /*9c10*/  SHF.R.S32.HI R0, RZ, 0x1f, R110 ;  /* 0x0000001fff007819 */ /* 0x000fea000001146e */
[----:B------:R-:W-:Y:S04]  /*9c20*/  IMAD R0, R0, c[0x0][0x208], RZ ;  /* 0x0000820000007a24 */ /* 0x000fe800078e02ff */
[----:B------:R-:W-:Y:S01]  /*9c30*/  IMAD R0, R110, c[0x0][0x20c], R0 ;  /* 0x000083006e007a24 */ /* 0x000fe200078e0200 */
[----:B------:R-:W-:Y:S01]  /*9c40*/  LDSM.16.M88.4 R48, [R187] ;  /* 0x00000000bb30783b */ /* 0x000fe20000000200 */
[----:B------:R-:W-:Y:S07]  /*9c50*/  BSSY B0, `(.L_x_1084) ;  /* 0x000013b000007945 */ /* 0x000fee0003800000 */
[----:B------:R-:W1:Y:S08]  /*9c60*/  S2R R2, SR_TID.X ;  /* 0x0000000000027919 */ /* 0x000e700000002100 */
[----:B------:R-:W2:Y:S08]  /*9c70*/  LDSM.16.M88.4 R16, [R184] ;  /* 0x00000000b810783b */ /* 0x000eb00000000200 */
[----:B------:R-:W3:Y:S08]  /*9c80*/  LDSM.16.M88.4 R44, [R187+0x1000] ;  /* 0x00100000bb2c783b */ /* 0x000ef00000000200 */
[----:B------:R-:W4:Y:S08]  /*9c90*/  LDSM.16.M88.4 R32, [R184+0x400] ;  /* 0x00040000b820783b */ /* 0x000f300000000200 */
[----:B------:R-:W5:Y:S08]  /*9ca0*/  LDSM.16.M88.4 R160, [R184+0x800] ;  /* 0x00080000b8a0783b */ /* 0x000f700000000200 */
[----:B------:R-:W-:Y:S08]  /*9cb0*/  LDSM.16.M88.4 R164, [R188] ;  /* 0x00000000bca4783b */ /* 0x000ff00000000200 */
[----:B------:R-:W2:Y:S08]  /*9cc0*/  LDSM.16.M88.4 R168, [R189] ;  /* 0x00000000bda8783b */ /* 0x000eb00000000200 */
[----:B------:R-:W2:Y:S08]  /*9cd0*/  LDSM.16.M88.4 R172, [R188+0x1000] ;  /* 0x00100000bcac783b */ /* 0x000eb00000000200 */
[----:B------:R-:W3:Y:S08]  /*9ce0*/  LDSM.16.M88.4 R176, [R197] ;  /* 0x00000000c5b0783b */ /* 0x000ef00000000200 */
[----:B------:R-:W4:Y:S01]  /*9cf0*/  LDSM.16.M88.4 R180, [R196] ;  /* 0x00000000c4b4783b */ /* 0x000f220000000200 */
[----:B-1----:R-:W-:Y:S01]  /*9d00*/  ISETP.GT.AND P0, PT, R2, 0x3f, PT ;  /* 0x0000003f0200780c */ /* 0x002fe20003f04270 */
[----:B------:R-:W-:Y:S05]  /*9d10*/  IMAD.WIDE.U32 R2, R110, c[0x0][0x208], RZ ;  /* 0x000082006e027a25 */ /* 0x000fea00078e00ff */
[----:B------:R-:W-:Y:S01]  /*9d20*/  IADD3 R0, R3, R0, RZ ;  /* 0x0000000003007210 */ /* 0x000fe20007ffe0ff */
[----:B------:R-:W-:Y:S04]  /*9d30*/  IMAD.WIDE.U32 R2, R2, 0x30, RZ ;  /* 0x0000003002027825 */ /* 0x000fe800078e00ff */
[----:B------:R-:W-:Y:S01]  /*9d40*/  IMAD R0, R0, 0x30, RZ ;  /* 0x0000003000007824 */ /* 0x000fe200078e02ff */
[----:B------:R-:W-:Y:S02]  /*9d50*/  IADD3 R8, P1, R238, R2, RZ ;  /* 0x00000002ee087210 */ /* 0x000fe40007f3e0ff */
[----:B------:R-:W-:Y:S02]  /*9d60*/  @!P0 MOV R4, c[0x0][0x208] ;  /* 0x0000820000048a02 */ /* 0x000fe40000000f00 */
[----:B------:R-:W-:Y:S02]  /*9d70*/  IADD3 R0, R3, R0, RZ ;  /* 0x0000000003007210 */ /* 0x000fe40007ffe0ff */
[----:B------:R-:W-:Y:S02]  /*9d80*/  @!P0 MOV R5, c[0x0][0x20c] ;  /* 0x0000830000058a02 */ /* 0x000fe40000000f00 */
[----:B------:R-:W-:Y:S02]  /*9d90*/  IADD3.X R9, R0, R240, RZ, P1, !PT ;  /* 0x000000f000097210 */ /* 0x000fe40000ffe4ff */
[----:B------:R-:W-:Y:S02]  /*9da0*/  LEA R26, P1, R8, c[0x0][0x1f8], 0x1 ;  /* 0x00007e00081a7a11 */ /* 0x000fe400078208ff */
[----:B------:R-:W-:Y:S02]  /*9db0*/  @!P0 LEA R20, P2, R4, R2, 0x5 ;  /* 0x0000000204148211 */ /* 0x000fe400078428ff */
[----:B------:R-:W-:Y:S02]  /*9dc0*/  LEA.HI.X R27, R8, c[0x0][0x1fc], R9, 0x1, P1 ;  /* 0x00007f00081b7a11 */ /* 0x000fe400008f0c09 */
[----:B------:R-:W-:Y:S02]  /*9dd0*/  @!P0 LEA.HI.X R3, R4, R0, R5, 0x5, P2 ;  /* 0x0000000004038211 */ /* 0x000fe400010f2c05 */
[-C--:B--2---:R-:W-:Y:S01]  /*9de0*/  HMMA.16816.F32.BF16 R4, R48, R16.reuse, RZ ;  /* 0x000000103004723c */ /* 0x084fe200000418ff */
[----:B------:R-:W-:Y:S01]  /*9df0*/  @!PT LDS RZ, [RZ] ;  /* 0x00000000fffff984 */ /* 0x000fe20000000800 */
[----:B------:R-:W-:Y:S01]  /*9e00*/  @!PT LDS RZ, [RZ] ;  /* 0x00000000fffff984 */ /* 0x000fe20000000800 */
[----:B------:R-:W-:Y:S01]  /*9e10*/  @!PT LDS RZ, [RZ] ;  /* 0x00000000fffff984 */ /* 0x000fe20000000800 */
[----:B------:R1:W-:Y:S02]  /*9e20*/  LDGSTS.E.BYPASS.LTC128B.128 [R198+0x1880], [R26.64], !P6 ;  /* 0x018800001ac67fae */ /* 0x0003e4000f101d46 */
[----:B------:R-:W-:Y:S04]  /*9e30*/  IADD3 R12, P3, P2, R2, 0x20, R238 ;  /* 0x00000020020c7810 */ /* 0x000fe80007a7e0ee */
[----:B------:R-:W-:Y:S01]  /*9e40*/  IADD3.X R13, R0, RZ, R240, P3, P2 ;  /* 0x000000ff000d7210 */ /* 0x000fe20001fe44f0 */
[C---:B---3--:R-:W-:Y:S04]  /*9e50*/  HMMA.16816.F32.BF16 R8, R44.reuse, R16, RZ ;  /* 0x000000102c08723c */ /* 0x048fe800000418ff */
[----:B------:R-:W-:Y:S02]  /*9e60*/  LEA R30, P3, R12, c[0x0][0x1f8], 0x1 ;  /* 0x00007e000c1e7a11 */ /* 0x000fe400078608ff */
[----:B------:R-:W-:Y:S02]  /*9e70*/  IADD3 R2, P2, P1, R2, 0x40, R238 ;  /* 0x0000004002027810 */ /* 0x000fe4000795e0ee */
[----:B------:R-:W-:Y:S02]  /*9e80*/  LEA.HI.X R31, R12, c[0x0][0x1fc], R13, 0x1, P3 ;  /* 0x00007f000c1f7a11 */ /* 0x000fe400018f0c0d */
[-C--:B------:R-:W-:Y:S02]  /*9e90*/  HMMA.16816.F32.BF16 R12, R44, R18.reuse, RZ ;  /* 0x000000122c0c723c */ /* 0x080fe400000418ff */
[----:B------:R-:W-:Y:S01]  /*9ea0*/  LEA R28, P3, R2, c[0x0][0x1f8], 0x1 ;  /* 0x00007e00021c7a11 */ /* 0x000fe200078608ff */
[----:B------:R2:W-:Y:S01]  /*9eb0*/  LDGSTS.E.BYPASS.LTC128B.128 [R198+0x2480], [R30.64], !P5 ;  /* 0x024800001ec67fae */ /* 0x0005e2000e901d46 */
[----:B------:R-:W-:Y:S02]  /*9ec0*/  IADD3.X R0, R0, RZ, R240, P2, P1 ;  /* 0x000000ff00007210 */ /* 0x000fe400017e24f0 */
[----:B------:R-:W-:Y:S02]  /*9ed0*/  @!P0 IADD3 R24, P2, P1, R20, 0x20, R238 ;  /* 0x0000002014188810 */ /* 0x000fe4000795e0ee */
[C---:B------:R-:W-:Y:S04]  /*9ee0*/  HMMA.16816.F32.BF16 R16, R48.reuse, R18, RZ ;  /* 0x000000123010723c */ /* 0x040fe800000418ff */
[----:B------:R-:W-:Y:S02]  /*9ef0*/  LEA.HI.X R29, R2, c[0x0][0x1fc], R0, 0x1, P3 ;  /* 0x00007f00021d7a11 */ /* 0x000fe400018f0c00 */
[C---:B------:R-:W-:Y:S02]  /*9f00*/  @!P0 IADD3.X R39, R3.reuse, RZ, R240, P2, P1 ;  /* 0x000000ff03278210 */ /* 0x040fe400017e24f0 */
[C---:B------:R-:W-:Y:S01]  /*9f10*/  @!P0 IADD3 R2, P3, P2, R20.reuse, 0x40, R238 ;  /* 0x0000004014028810 */ /* 0x040fe20007a7e0ee */
[----:B------:R2:W-:Y:S03]  /*9f20*/  LDGSTS.E.BYPASS.LTC128B.128 [R198+0x3080], [R28.64], !P4 ;  /* 0x030800001cc67fae */ /* 0x0005e6000e101d46 */
[----:B------:R-:W-:Y:S02]  /*9f30*/  @!P0 IADD3 R0, P1, R20, R238, RZ ;  /* 0x000000ee14008210 */ /* 0x000fe40007f3e0ff */
[-C--:B----4-:R-:W-:Y:S01]  /*9f40*/  HMMA.16816.F32.BF16 R20, R48, R32.reuse, RZ ;  /* 0x000000203014723c */ /* 0x090fe200000418ff */
[C---:B------:R-:W-:Y:S02]  /*9f50*/  @!P0 IADD3.X R25, R3.reuse, RZ, R240, P3, P2 ;  /* 0x000000ff03198210 */ /* 0x040fe40001fe44f0 */
[----:B------:R-:W-:Y:S02]  /*9f60*/  @!P0 LEA R36, P3, R0, c[0x0][0x1f8], 0x1 ;  /* 0x00007e0000248a11 */ /* 0x000fe400078608ff */
[----:B------:R-:W-:Y:S02]  /*9f70*/  @!P0 IADD3.X R3, R3, R240, RZ, P1, !PT ;  /* 0x000000f003038210 */ /* 0x000fe40000ffe4ff */
[----:B------:R-:W-:Y:S02]  /*9f80*/  @!P0 LEA R40, P2, R24, c[0x0][0x1f8], 0x1 ;  /* 0x00007e0018288a11 */ /* 0x000fe400078408ff */
[----:B------:R-:W-:Y:S03]  /*9f90*/  @!P0 LEA.HI.X R37, R0, c[0x0][0x1fc], R3, 0x1, P3 ;  /* 0x00007f0000258a11 */ /* 0x000fe600018f0c03 */
[----:B------:R-:W-:Y:S02]  /*9fa0*/  @!P0 LEA.HI.X R41, R24, c[0x0][0x1fc], R39, 0x1, P2 ;  /* 0x00007f0018298a11 */ /* 0x000fe400010f0c27 */
[----:B------:R5:W-:Y:S01]  /*9fb0*/  @!P0 LDGSTS.E.BYPASS.LTC128B.128 [R198+0x2080], [R36.64], !P6 ;  /* 0x0208000024c68fae */ /* 0x000be2000f101d46 */
[----:B------:R-:W-:Y:S02]  /*9fc0*/  @!P0 LEA R38, P1, R2, c[0x0][0x1f8], 0x1 ;  /* 0x00007e0002268a11 */ /* 0x000fe400078208ff */
[----:B------:R-:W-:Y:S02]  /*9fd0*/  ISETP.GT.AND P2, PT, R110, R248, PT ;  /* 0x000000f86e00720c */ /* 0x000fe40003f44270 */
[----:B------:R-:W-:Y:S02]  /*9fe0*/  @!P0 LEA.HI.X R39, R2, c[0x0][0x1fc], R25, 0x1, P1 ;  /* 0x00007f0002278a11 */ /* 0x000fe400008f0c19 */
[C---:B-1----:R-:W-:Y:S01]  /*9ff0*/  HMMA.16816.F32.BF16 R24, R44.reuse, R32, RZ ;  /* 0x000000202c18723c */ /* 0x042fe200000418ff */
[----:B------:R1:W-:Y:S07]  /*a000*/  @!P0 LDGSTS.E.BYPASS.LTC128B.128 [R198+0x2c80], [R40.64], !P5 ;  /* 0x02c8000028c68fae */ /* 0x0003ee000e901d46 */
[-C--:B--2---:R-:W-:Y:S01]  /*a010*/  HMMA.16816.F32.BF16 R28, R44, R34.reuse, RZ ;  /* 0x000000222c1c723c */ /* 0x084fe200000418ff */
[----:B------:R5:W-:Y:S07]  /*a020*/  @!P0 LDGSTS.E.BYPASS.LTC128B.128 [R198+0x3880], [R38.64], !P4 ;  /* 0x0388000026c68fae */ /* 0x000bee000e101d46 */
[C---:B------:R-:W-:Y:S01]  /*a030*/  HMMA.16816.F32.BF16 R32, R48.reuse, R34, RZ ;  /* 0x000000223020723c */ /* 0x040fe200000418ff */
[----:B------:R-:W0:Y:S07]  /*a040*/  LDGDEPBAR ;  /* 0x00000000000079af */ /* 0x000e2e0000000000 */
[-C--:B-----5:R-:W-:Y:S08]  /*a050*/  HMMA.16816.F32.BF16 R36, R48, R160.reuse, RZ ;  /* 0x000000a03024723c */ /* 0x0a0ff000000418ff */
[C---:B-1----:R-:W-:Y:S08]  /*a060*/  HMMA.16816.F32.BF16 R40, R44.reuse, R160, RZ ;  /* 0x000000a02c28723c */ /* 0x042ff000000418ff */
        /* <DEDUP_REMOVED lines=107> */
[----:B------:R-:W2:Y:S01]  /*a720*/  MUFU.TANH R209, R2 ;  /* 0x0000000200d17308 */ /* 0x000ea20000002400 */
[----:B-1----:R-:W-:Y:S09]  /*a730*/  FMUL.FTZ R0, R12, c[0x0][0x320] ;  /* 0x0000c8000c007a20 */ /* 0x002ff20000410000 */
[----:B------:R1:W1:Y:S10]  /*a740*/  MUFU.TANH R163, R0 ;  /* 0x0000000000a37308 */ /* 0x0002740000002400 */
[----:B------:R-:W3:Y:S01]  /*a750*/  MUFU.TANH R210, R3 ;  /* 0x0000000300d27308 */ /* 0x000ee20000002400 */
[-C--:B--2---:R-:W-:Y:S05]  /*a760*/  HMMA.16816.F32.BF16 R36, R168, R8.reuse, R36 ;  /* 0x00000008a824723c */ /* 0x084fea0000041824 */
[----:B-1----:R-:W-:Y:S03]  /*a770*/  FMUL.FTZ R0, R13, c[0x0][0x320] ;  /* 0x0000c8000d007a20 */ /* 0x002fe60000410000 */
[C---:B------:R-:W-:Y:S01]  /*a780*/  HMMA.16816.F32.BF16 R40, R172.reuse, R8, R40 ;  /* 0x00000008ac28723c */ /* 0x040fe20000041828 */
[----:B------:R1:W2:Y:S07]  /*a790*/  MUFU.TANH R162, R0 ;  /* 0x0000000000a27308 */ /* 0x0002ae0000002400 */
[-C--:B------:R-:W-:Y:S08]  /*a7a0*/  HMMA.16816.F32.BF16 R44, R172, R10.reuse, R44 ;  /* 0x0000000aac2c723c */ /* 0x080ff0000004182c */
[----:B------:R-:W-:Y:S04]  /*a7b0*/  HMMA.16816.F32.BF16 R48, R168, R10, R48 ;  /* 0x0000000aa830723c */ /* 0x000fe80000041830 */
[----:B-1----:R-:W-:Y:S04]  /*a7c0*/  FMUL.FTZ R0, R14, c[0x0][0x320] ;  /* 0x0000c8000e007a20 */ /* 0x002fe80000410000 */
[----:B------:R1:W1:Y:S11]  /*a7d0*/  MUFU.TANH R167, R0 ;  /* 0x0000000000a77308 */ /* 0x0002760000002400 */
[----:B------:R-:W-:Y:S05]  /*a7e0*/  @!UPT UIADD3 URZ, URZ, URZ, URZ ;  /* 0x0000003f3f3ff290 */ /* 0x000fea000fffe03f */
[----:B------:R-:W-:Y:S04]  /*a7f0*/  FMUL.FTZ R2, R48, c[0x0][0x320] ;  /* 0x0000c80030027a20 */ /* 0x000fe80000410000 */
[----:B------:R5:W2:Y:S01]  /*a800*/  MUFU.TANH R170, R2 ;  /* 0x0000000200aa7308 */ /* 0x000aa20000002400 */
[----:B-1----:R-:W-:Y:S09]  /*a810*/  FMUL.FTZ R0, R15, c[0x0][0x320] ;  /* 0x0000c8000f007a20 */ /* 0x002ff20000410000 */
[----:B------:R1:W1:Y:S01]  /*a820*/  MUFU.TANH R166, R0 ;  /* 0x0000000000a67308 */ /* 0x0002620000002400 */
[----:B-----5:R-:W-:Y:S01]  /*a830*/  MOV R2, R107 ;  /* 0x0000006b00027202 */ /* 0x020fe20000000f00 */
        /* <DEDUP_REMOVED lines=62> */
[----:B--234-:R-:W-:Y:S02]  /*ac20*/  IADD3 R3, -R250, 0x30, RZ ;  /* 0x00000030fa037810 */ /* 0x01cfe40007ffe1ff */
[----:B------:R-:W-:Y:S02]  /*ac30*/  P2R R12, PR, RZ, 0x4 ;  /* 0x00000004ff0c7803 */ /* 0x000fe40000000000 */
[----:B------:R-:W-:Y:S11]  /*ac40*/  ISETP.GE.AND P0, PT, R3, 0x21, PT ;  /* 0x000000210300780c */ /* 0x000ff60003f06270 */
[----:B------:R-:W-:Y:S02]  /*ac50*/  @!UPT UIADD3 URZ, URZ, URZ, URZ ;  /* 0x0000003f3f3ff290 */ /* 0x000fe4000fffe03f */
[----:B------:R-:W-:Y:S01]  /*ac60*/  @P0 IADD3 R5, R110, -0x1, RZ ;  /* 0xffffffff6e050810 */ /* 0x000fe20007ffe0ff */
[----:B------:R-:W-:Y:S02]  /*ac70*/  @P0 IMAD.MOV.U32 R11, RZ, RZ, c[0x0][0x1e0] ;  /* 0x00007800ff0b0624 */ /* 0x000fe400078e00ff */
[----:B------:R-:W-:Y:S01]  /*ac80*/  @P0 IMAD.MOV.U32 R7, RZ, RZ, 0x5 ;  /* 0x00000005ff070424 */ /* 0x000fe200078e00ff */
[----:B------:R-:W-:Y:S01]  /*ac90*/  @P0 SHF.R.S32.HI R6, RZ, 0x1f, R5 ;  /* 0x0000001fff060819 */ /* 0x000fe20000011405 */
[----:B------:R-:W-:Y:S03]  /*aca0*/  @P0 IMAD.WIDE.U32 R8, R5, c[0x0][0x1e0], RZ ;  /* 0x0000780005080a25 */ /* 0x000fe600078e00ff */
[----:B------:R-:W-:Y:S01]  /*acb0*/  @P0 SHF.L.U64.HI R7, R11, R7, c[0x0][0x1e4] ;  /* 0x000079000b070619 */ /* 0x000fe20000010207 */
[----:B------:R-:W-:Y:S04]  /*acc0*/  @P0 IMAD R6, R6, c[0x0][0x1e0], RZ ;  /* 0x0000780006060a24 */ /* 0x000fe800078e02ff */
[----:B------:R-:W-:Y:S02]  /*acd0*/  @P0 IMAD R10, R5, c[0x0][0x1e4], R6 ;  /* 0x00007900050a0a24 */ /* 0x000fe400078e0206 */
[----:B------:R-:W-:Y:S02]  /*ace0*/  @P0 IMAD.SHL.U32 R6, R11, 0x20, RZ ;  /* 0x000000200b060824 */ /* 0x000fe400078e00ff */
[----:B------:R-:W-:Y:S02]  /*acf0*/  @P0 IMAD.IADD R5, R9, 0x1, R10 ;  /* 0x0000000109050824 */ /* 0x000fe400078e020a */
[----:B------:R-:W-:Y:S04]  /*ad00*/  @P0 IMAD.WIDE.U32 R6, R8, 0x30, R6 ;  /* 0x0000003008060825 */ /* 0x000fe800078e0006 */
[----:B------:R-:W-:Y:S01]  /*ad10*/  @P0 IMAD R5, R5, 0x30, RZ ;  /* 0x0000003005050824 */ /* 0x000fe200078e02ff */
[C-C-:B------:R-:W-:Y:S03]  /*ad20*/  @P0 IADD3 R18, P3, P1, R6.reuse, 0x20, R242.reuse ;  /* 0x0000002006120810 */ /* 0x140fe6000797e0f2 */
[----:B------:R-:W-:Y:S05]  /*ad30*/  @P0 IMAD.IADD R7, R5, 0x1, R7 ;  /* 0x0000000105070824 */ /* 0x000fea00078e0207 */
[C-C-:B------:R-:W-:Y:S02]  /*ad40*/  @P0 IADD3.X R20, R7.reuse, RZ, R241.reuse, P3, P1 ;  /* 0x000000ff07140210 */ /* 0x140fe40001fe24f1 */
[--C-:B------:R-:W-:Y:S04]  /*ad50*/  @P0 IADD3 R19, P3, P1, R6, 0x40, R242.reuse ;  /* 0x0000004006130810 */ /* 0x100fe8000797e0f2 */
[--C-:B------:R-:W-:Y:S02]  /*ad60*/  @P0 IADD3.X R21, R7, RZ, R241.reuse, P3, P1 ;  /* 0x000000ff07150210 */ /* 0x100fe40001fe24f1 */
        /* <DEDUP_REMOVED lines=11> */
[C---:B------:R-:W-:Y:S02]  /*ae20*/  @P1 IMAD.SHL.U32 R5, R8.reuse, 0x2, RZ ;  /* 0x0000000208051824 */ /* 0x040fe400078e00ff */
[----:B------:R-:W-:Y:S04]  /*ae30*/  @P1 IMAD R3, R3, 0x30, RZ ;  /* 0x0000003003031824 */ /* 0x000fe800078e02ff */
[----:B------:R-:W-:Y:S01]  /*ae40*/  @P1 IMAD.IADD R3, R9, 0x1, R3 ;  /* 0x0000000109031824 */ /* 0x000fe200078e0203 */
[----:B------:R-:W-:Y:S04]  /*ae50*/  @P1 IADD3 R9, P2, R5, 0x40, RZ ;  /* 0x0000004005091810 */ /* 0x000fe80007f5e0ff */
[----:B------:R-:W-:Y:S02]  /*ae60*/  @P1 IADD3 R16, P3, R9, c[0x0][0x1c8], RZ ;  /* 0x0000720009101a10 */ /* 0x000fe40007f7e0ff */
[----:B------:R-:W-:Y:S04]  /*ae70*/  @P1 SHF.L.U64.HI R3, R8, 0x1, R3 ;  /* 0x0000000108031819 */ /* 0x000fe80000010203 */
[--C-:B------:R-:W-:Y:S02]  /*ae80*/  @P1 IADD3.X R17, RZ, c[0x0][0x1cc], R3.reuse, P3, P2 ;  /* 0x00007300ff111a10 */ /* 0x100fe40001fe4403 */
[----:B------:R-:W-:Y:S04]  /*ae90*/  @P1 IADD3 R8, P2, R5, 0x80, RZ ;  /* 0x0000008005081810 */ /* 0x000fe80007f5e0ff */
[----:B------:R-:W-:Y:S04]  /*aea0*/  @P1 IADD3 R14, P3, R8, c[0x0][0x1c8], RZ ;  /* 0x00007200080e1a10 */ /* 0x000fe80007f7e0ff */
[----:B------:R-:W-:Y:S02]  /*aeb0*/  @P1 IADD3.X R15, RZ, c[0x0][0x1cc], R3, P3, P2 ;  /* 0x00007300ff0f1a10 */ /* 0x000fe40001fe4403 */
[----:B------:R-:W-:Y:S02]  /*aec0*/  @P0 IADD3 R6, P3, R242, R6, RZ ;  /* 0x00000006f2060210 */ /* 0x000fe40007f7e0ff */
[----:B------:R-:W-:Y:S03]  /*aed0*/  ISETP.NE.AND P2, PT, R12, RZ, PT ;  /* 0x000000ff0c00720c */ /* 0x000fe60003f45270 */
        /* <DEDUP_REMOVED lines=18> */
.L_x_1085:
[----:B--234-:R-:W-:Y:S05]  /*b000*/  BSYNC B0 ;  /* 0x0000000000007941 */ /* 0x01cfea0003800000 */
.L_x_1084:
        /* <DEDUP_REMOVED lines=14> */
[----:B-1----:R-:W-:Y:S02]  /*b0f0*/  FMNMX.FTZ R6, R180, R106, !PT ;  /* 0x0000006ab4067209 */ /* 0x002fe40007810000 */
        /* <DEDUP_REMOVED lines=14> */
[----:B------:R-:W-:Y:S01]  /*b1e0*/  SHFL.BFLY PT, R8, R5, 0x2, 0x1f ;  /* 0x0c401f0005087f89 */ /* 0x000fe200000e0000 */
[----:B------:R-:W-:Y:S02]  /*b1f0*/  FMNMX.FTZ R3, R207, R3, !PT ;  /* 0x00000003cf037209 */ /* 0x000fe40007810000 */
[----:B------:R-:W-:Y:S02]  /*b200*/  FMNMX.FTZ R6, R211, R6, !PT ;  /* 0x00000006d3067209 */ /* 0x000fe40007810000 */
[----:B------:R-:W-:Y:S02]  /*b210*/  FMNMX.FTZ R3, R170, R3, !PT ;  /* 0x00000003aa037209 */ /* 0x000fe40007810000 */
[----:B------:R-:W-:Y:S02]  /*b220*/  FMNMX.FTZ R6, R216, R6, !PT ;  /* 0x00000006d8067209 */ /* 0x000fe40007810000 */
[----:B------:R-:W-:Y:S02]  /*b230*/  FMNMX.FTZ R3, R169, R3, !PT ;  /* 0x00000003a9037209 */ /* 0x000fe40007810000 */
[----:B------:R-:W-:Y:S02]  /*b240*/  FMNMX.FTZ R6, R217, R6, !PT ;  /* 0x00000006d9067209 */ /* 0x000fe40007810000 */
[----:B------:R-:W-:Y:S01]  /*b250*/  IADD3 R110, R110, -0x1, RZ ;  /* 0xffffffff6e6e7810 */ /* 0x000fe20007ffe0ff */
[----:B------:R-:W-:Y:S01]  /*b260*/  SHFL.BFLY PT, R7, R3, 0x2, 0x1f ;  /* 0x0c401f0003077f89 */ /* 0x000fe200000e0000 */
[----:B------:R-:W-:Y:S04]  /*b270*/  FMNMX.FTZ R6, R205, R6, !PT ;  /* 0x00000006cd067209 */ /* 0x000fe80007810000 */
[----:B------:R-:W-:Y:S04]  /*b280*/  FMNMX.FTZ R6, R175, R6, !PT ;  /* 0x00000006af067209 */ /* 0x000fe80007810000 */
[----:B------:R-:W-:Y:S04]  /*b290*/  FMNMX.FTZ R6, R174, R6, !PT ;  /* 0x00000006ae067209 */ /* 0x000fe80007810000 */
[----:B------:R-:W-:Y:S05]  /*b2a0*/  FMNMX.FTZ R6, R173, R6, !PT ;  /* 0x00000006ad067209 */ /* 0x000fea0007810000 */
[----:B------:R-:W1:Y:S02]  /*b2b0*/  SHFL.BFLY PT, R9, R6, 0x2, 0x1f ;  /* 0x0c401f0006097f89 */ /* 0x000e6400000e0000 */
[----:B-1----:R-:W-:Y:S02]  /*b2c0*/  FMNMX.FTZ R6, R6, R9, !PT ;  /* 0x0000000906067209 */ /* 0x002fe40007810000 */
[----:B------:R-:W-:Y:S02]  /*b2d0*/  FMNMX.FTZ R5, R5, R8, !PT ;  /* 0x0000000805057209 */ /* 0x000fe40007810000 */
[----:B------:R-:W-:Y:S02]  /*b2e0*/  FMNMX.FTZ R3, R3, R7, !PT ;  /* 0x0000000703037209 */ /* 0x000fe40007810000 */
[----:B------:R-:W1:Y:S01]  /*b2f0*/  SHFL.BFLY PT, R9, R6, 0x1, 0x1f ;  /* 0x0c201f0006097f89 */ /* 0x000e6200000e0000 */
[----:B------:R-:W-:Y:S04]  /*b300*/  FMNMX.FTZ R7, R176, R102, !PT ;  /* 0x00000066b0077209 */ /* 0x000fe80007810000 */
[----:B------:R-:W-:Y:S03]  /*b310*/  FMNMX.FTZ R7, R181, R7, !PT ;  /* 0x00000007b5077209 */ /* 0x000fe60007810000 */
[----:B------:R-:W2:Y:S01]  /*b320*/  SHFL.BFLY PT, R8, R5, 0x1, 0x1f ;  /* 0x0c201f0005087f89 */ /* 0x000ea200000e0000 */
[----:B------:R-:W-:Y:S04]  /*b330*/  FMNMX.FTZ R7, R167, R7, !PT ;  /* 0x00000007a7077209 */ /* 0x000fe80007810000 */
[----:B------:R-:W-:Y:S03]  /*b340*/  FMNMX.FTZ R7, R166, R7, !PT ;  /* 0x00000007a6077209 */ /* 0x000fe60007810000 */
[----:B------:R-:W3:Y:S01]  /*b350*/  SHFL.BFLY PT, R10, R3, 0x1, 0x1f ;  /* 0x0c201f00030a7f89 */ /* 0x000ee200000e0000 */
[----:B------:R-:W-:Y:S04]  /*b360*/  FMNMX.FTZ R7, R210, R7, !PT ;  /* 0x00000007d2077209 */ /* 0x000fe80007810000 */
[----:B------:R-:W-:Y:S02]  /*b370*/  FMNMX.FTZ R7, R209, R7, !PT ;  /* 0x00000007d1077209 */ /* 0x000fe40007810000 */
[----:B-1----:R-:W-:Y:S02]  /*b380*/  FMNMX.FTZ R106, R6, R9, !PT ;  /* 0x00000009066a7209 */ /* 0x002fe40007810000 */
[----:B--2---:R-:W-:Y:S05]  /*b390*/  FMNMX.FTZ R107, R5, R8, !PT ;  /* 0x00000008056b7209 */ /* 0x004fea0007810000 */
[----:B------:R-:W-:Y:S01]  /*b3a0*/  FADD.FTZ R2, -R107, R2 ;  /* 0x000000026b027221 */ /* 0x000fe20000010100 */
[----:B---3--:R-:W-:Y:S03]  /*b3b0*/  FMNMX.FTZ R108, R3, R10, !PT ;  /* 0x0000000a036c7209 */ /* 0x008fe60007810000 */
[----:B------:R-:W-:Y:S01]  /*b3c0*/  FMUL.FTZ R2, R2, c[0x0][0x2d0] ;  /* 0x0000b40002027a20 */ /* 0x000fe20000410000 */
[----:B------:R-:W-:Y:S03]  /*b3d0*/  FMNMX.FTZ R3, R219, R7, !PT ;  /* 0x00000007db037209 */ /* 0x000fe60007810000 */
[----:B------:R1:W2:Y:S01]  /*b3e0*/  MUFU.EX2 R101, R2 ;  /* 0x0000000200657308 */ /* 0x0002a20000000800 */
[----:B------:R-:W-:Y:S01]  /*b3f0*/  FMNMX.FTZ R3, R218, R3, !PT ;  /* 0x00000003da037209 */ /* 0x000fe20007810000 */
[C---:B------:R-:W-:Y:S02]  /*b400*/  FADD.FTZ R0, -R108.reuse, R0 ;  /* 0x000000006c007221 */ /* 0x040fe40000010100 */
[----:B------:R-:W-:Y:S01]  /*b410*/  FMUL.FTZ R168, R108, c[0x0][0x2d0] ;  /* 0x0000b4006ca87a20 */ /* 0x000fe20000410000 */
[----:B------:R-:W-:Y:S01]  /*b420*/  FMNMX.FTZ R5, R212, R3, !PT ;  /* 0x00000003d4057209 */ /* 0x000fe20007810000 */
[----:B------:R-:W-:Y:S03]  /*b430*/  FMUL.FTZ R3, R0, c[0x0][0x2d0] ;  /* 0x0000b40000037a20 */ /* 0x000fe60000410000 */
[----:B------:R-:W-:Y:S01]  /*b440*/  FMNMX.FTZ R0, R214, R5, !PT ;  /* 0x00000005d6007209 */ /* 0x000fe20007810000 */
[----:B------:R3:W4:Y:S03]  /*b450*/  MUFU.EX2 R103, R3 ;  /* 0x0000000300677308 */ /* 0x0007260000000800 */
[----:B------:R-:W-:Y:S04]  /*b460*/  FMNMX.FTZ R0, R105, R0, !PT ;  /* 0x0000000069007209 */ /* 0x000fe80007810000 */
[----:B------:R-:W-:Y:S01]  /*b470*/  FMNMX.FTZ R0, R104, R0, !PT ;  /* 0x0000000068007209 */ /* 0x000fe20007810000 */
[----:B-1----:R-:W-:Y:S02]  /*b480*/  FADD.FTZ R2, -R106, R4 ;  /* 0x000000046a027221 */ /* 0x002fe40000010100 */
[--C-:B------:R-:W-:Y:S02]  /*b490*/  FFMA.FTZ R4, R165, c[0x0][0x2d0], -R168.reuse ;  /* 0x0000b400a5047a23 */ /* 0x100fe400000108a8 */
[----:B------:R-:W-:Y:S02]  /*b4a0*/  FMUL.FTZ R2, R2, c[0x0][0x2d0] ;  /* 0x0000b40002027a20 */ /* 0x000fe40000410000 */
[----:B------:R-:W-:Y:S01]  /*b4b0*/  MUFU.EX2 R227, R4 ;  /* 0x0000000400e37308 */ /* 0x000fe20000000800 */
[C---:B--2---:R-:W-:Y:S02]  /*b4c0*/  FMUL.FTZ R6, R101.reuse, R118 ;  /* 0x0000007665067220 */ /* 0x044fe40000410000 */
[----:B------:R-:W-:Y:S01]  /*b4d0*/  FMUL.FTZ R7, R101, R119 ;  /* 0x0000007765077220 */ /* 0x000fe20000410000 */
[----:B---3--:R-:W1:Y:S01]  /*b4e0*/  SHFL.BFLY PT, R3, R0, 0x2, 0x1f ;  /* 0x0c401f0000037f89 */ /* 0x008e6200000e0000 */
[C---:B----4-:R-:W-:Y:S02]  /*b4f0*/  FMUL.FTZ R5, R103.reuse, R117 ;  /* 0x0000007567057220 */ /* 0x050fe40000410000 */
[C---:B------:R-:W-:Y:S02]  /*b500*/  FMUL.FTZ R16, R103.reuse, R124 ;  /* 0x0000007c67107220 */ /* 0x040fe40000410000 */
[----:B------:R-:W-:Y:S01]  /*b510*/  FMUL.FTZ R17, R103, R125 ;  /* 0x0000007d67117220 */ /* 0x000fe20000410000 */
[----:B------:R2:W3:Y:S01]  /*b520*/  MUFU.EX2 R100, R2 ;  /* 0x0000000200647308 */ /* 0x0004e20000000800 */
[C---:B------:R-:W-:Y:S02]  /*b530*/  FMUL.FTZ R18, R101.reuse, R126 ;  /* 0x0000007e65127220 */ /* 0x040fe40000410000 */
[----:B------:R-:W-:Y:S02]  /*b540*/  FMUL.FTZ R19, R101, R127 ;  /* 0x0000007f65137220 */ /* 0x000fe40000410000 */
[C---:B------:R-:W-:Y:S01]  /*b550*/  FMUL.FTZ R32, R103.reuse, R140 ;  /* 0x0000008c67207220 */ /* 0x040fe20000410000 */
[----:B------:R-:W-:Y:S01]  /*b560*/  LDSM.16.MT88.4 R124, [R185+0x400] ;  /* 0x00040000b97c783b */ /* 0x000fe20000004200 */
[----:B------:R-:W-:Y:S02]  /*b570*/  FMUL.FTZ R33, R103, R141 ;  /* 0x0000008d67217220 */ /* 0x000fe40000410000 */
[C---:B------:R-:W-:Y:S02]  /*b580*/  FMUL.FTZ R34, R101.reuse, R142 ;  /* 0x0000008e65227220 */ /* 0x040fe40000410000 */
[----:B------:R-:W-:Y:S02]  /*b590*/  FMUL.FTZ R35, R101, R143 ;  /* 0x0000008f65237220 */ /* 0x000fe40000410000 */
[C---:B------:R-:W-:Y:S01]  /*b5a0*/  FMUL.FTZ R48, R103.reuse, R156 ;  /* 0x0000009c67307220 */ /* 0x040fe20000410000 */
[----:B------:R-:W-:Y:S01]  /*b5b0*/  LDSM.16.MT88.4 R140, [R186+0x800] ;  /* 0x00080000ba8c783b */ /* 0x000fe20000004200 */
[----:B------:R-:W-:Y:S02]  /*b5c0*/  FMUL.FTZ R49, R103, R157 ;  /* 0x0000009d67317220 */ /* 0x000fe40000410000 */
[C---:B------:R-:W-:Y:S01]  /*b5d0*/  FMUL.FTZ R50, R101.reuse, R158 ;  /* 0x0000009e65327220 */ /* 0x040fe20000410000 */
[----:B-1----:R-:W-:Y:S01]  /*b5e0*/  FMNMX.FTZ R0, R0, R3, !PT ;  /* 0x0000000300007209 */ /* 0x002fe20007810000 */
[----:B------:R-:W-:Y:S02]  /*b5f0*/  FMUL.FTZ R51, R101, R159 ;  /* 0x0000009f65337220 */ /* 0x000fe40000410000 */
[C---:B------:R-:W-:Y:S01]  /*b600*/  FMUL.FTZ R52, R103.reuse, R52 ;  /* 0x0000003467347220 */ /* 0x040fe20000410000 */
[----:B------:R-:W-:Y:S01]  /*b610*/  LDSM.16.MT88.4 R156, [R185+0x1400] ;  /* 0x00140000b99c783b */ /* 0x000fe20000004200 */
[----:B------:R-:W-:Y:S02]  /*b620*/  FMUL.FTZ R53, R103, R53 ;  /* 0x0000003567357220 */ /* 0x000fe40000410000 */
[----:B--2---:R-:W-:Y:S02]  /*b630*/  FFMA.FTZ R2, R164, c[0x0][0x2d0], -R168 ;  /* 0x0000b400a4027a23 */ /* 0x004fe400000108a8 */
[----:B------:R-:W-:Y:S02]  /*b640*/  FMUL.FTZ R164, R107, c[0x0][0x2d0] ;  /* 0x0000b4006ba47a20 */ /* 0x000fe40000410000 */
[----:B------:R1:W-:Y:S01]  /*b650*/  MUFU.EX2 R228, R2 ;  /* 0x0000000200e47308 */ /* 0x0003e20000000800 */
[----:B---3--:R-:W-:Y:S02]  /*b660*/  FMUL.FTZ R8, R100, R112 ;  /* 0x0000007064087220 */ /* 0x008fe40000410000 */
[--C-:B------:R-:W-:Y:S02]  /*b670*/  FFMA.FTZ R3, R178, c[0x0][0x2d0], -R164.reuse ;  /* 0x0000b400b2037a23 */ /* 0x100fe400000108a4 */
        /* <DEDUP_REMOVED lines=10> */
[C---:B------:R-:W-:Y:S02]  /*b720*/  FMUL.FTZ R44, R100.reuse, R152 ;  /* 0x00000098642c7220 */ /* 0x040fe40000410000 */
[----:B-1----:R-:W-:Y:S02]  /*b730*/  FFMA.FTZ R2, R177, c[0x0][0x2d0], -R164 ;  /* 0x0000b400b1027a23 */ /* 0x002fe400000108a4 */
[C---:B------:R-:W-:Y:S02]  /*b740*/  FMUL.FTZ R45, R100.reuse, R153 ;  /* 0x00000099642d7220 */ /* 0x040fe40000410000 */
[----:B------:R1:W3:Y:S01]  /*b750*/  MUFU.EX2 R226, R2 ;  /* 0x0000000200e27308 */ /* 0x0002e20000000800 */
[C---:B------:R-:W-:Y:S02]  /*b760*/  FMUL.FTZ R54, R101.reuse, R54 ;  /* 0x0000003665367220 */ /* 0x040fe40000410000 */
[----:B------:R-:W-:Y:S02]  /*b770*/  FMUL.FTZ R55, R101, R55 ;  /* 0x0000003765377220 */ /* 0x000fe40000410000 */
[--C-:B--2---:R-:W-:Y:S02]  /*b780*/  FFMA.FTZ R3, R161, c[0x0][0x2d0], -R168.reuse ;  /* 0x0000b400a1037a23 */ /* 0x104fe400000108a8 */
[C---:B------:R-:W-:Y:S02]  /*b790*/  FMUL.FTZ R56, R100.reuse, R56 ;  /* 0x0000003864387220 */ /* 0x040fe40000410000 */
[C---:B------:R-:W-:Y:S01]  /*b7a0*/  FMUL.FTZ R57, R100.reuse, R57 ;  /* 0x0000003964397220 */ /* 0x040fe20000410000 */
[----:B------:R2:W-:Y:S01]  /*b7b0*/  MUFU.EX2 R236, R3 ;  /* 0x0000000300ec7308 */ /* 0x0005e20000000800 */
[C---:B------:R-:W-:Y:S02]  /*b7c0*/  FMUL.FTZ R60, R100.reuse, R60 ;  /* 0x0000003c643c7220 */ /* 0x040fe40000410000 */
[C---:B------:R-:W-:Y:S02]  /*b7d0*/  FMUL.FTZ R61, R100.reuse, R61 ;  /* 0x0000003d643d7220 */ /* 0x040fe40000410000 */
[C---:B------:R-:W-:Y:S02]  /*b7e0*/  FMUL.FTZ R64, R103.reuse, R64 ;  /* 0x0000004067407220 */ /* 0x040fe40000410000 */
[----:B------:R-:W-:Y:S02]  /*b7f0*/  FMUL.FTZ R65, R103, R65 ;  /* 0x0000004167417220 */ /* 0x000fe40000410000 */
[C---:B------:R-:W-:Y:S02]  /*b800*/  FMUL.FTZ R66, R101.reuse, R66 ;  /* 0x0000004265427220 */ /* 0x040fe40000410000 */
[----:B------:R-:W-:Y:S02]  /*b810*/  FMUL.FTZ R67, R101, R67 ;  /* 0x0000004365437220 */ /* 0x000fe40000410000 */
[----:B------:R-:W-:Y:S01]  /*b820*/  FMUL.FTZ R68, R103, R68 ;  /* 0x0000004467447220 */ /* 0x000fe20000410000 */
[----:B-1----:R-:W1:Y:S01]  /*b830*/  SHFL.BFLY PT, R2, R0, 0x1, 0x1f ;  /* 0x0c201f0000027f89 */ /* 0x002e6200000e0000 */
[----:B---3--:R-:W-:Y:S01]  /*b840*/  F2FP.BF16.PACK_AB R117, R229, R226 ;  /* 0x000000e2e575723e */ /* 0x008fe200000010ff */
[----:B------:R-:W-:Y:S02]  /*b850*/  FMUL.FTZ R69, R103, R69 ;  /* 0x0000004567457220 */ /* 0x000fe40000410000 */
[C---:B------:R-:W-:Y:S02]  /*b860*/  FMUL.FTZ R70, R101.reuse, R70 ;  /* 0x0000004665467220 */ /* 0x040fe40000410000 */
[----:B------:R-:W-:Y:S02]  /*b870*/  FMUL.FTZ R71, R101, R71 ;  /* 0x0000004765477220 */ /* 0x000fe40000410000 */
[C---:B------:R-:W-:Y:S02]  /*b880*/  FMUL.FTZ R72, R100.reuse, R72 ;  /* 0x0000004864487220 */ /* 0x040fe40000410000 */
[----:B--2---:R-:W-:Y:S02]  /*b890*/  FFMA.FTZ R3, R111, c[0x0][0x2d0], -R168 ;  /* 0x0000b4006f037a23 */ /* 0x004fe400000108a8 */
[C---:B------:R-:W-:Y:S02]  /*b8a0*/  FMUL.FTZ R73, R100.reuse, R73 ;  /* 0x0000004964497220 */ /* 0x040fe40000410000 */
[----:B------:R2:W3:Y:S01]  /*b8b0*/  MUFU.EX2 R237, R3 ;  /* 0x0000000300ed7308 */ /* 0x0004e20000000800 */
[C---:B------:R-:W-:Y:S02]  /*b8c0*/  FMUL.FTZ R76, R100.reuse, R76 ;  /* 0x0000004c644c7220 */ /* 0x040fe40000410000 */
[----:B------:R-:W-:Y:S02]  /*b8d0*/  FMUL.FTZ R77, R100, R77 ;  /* 0x0000004d644d7220 */ /* 0x000fe40000410000 */
[C---:B------:R-:W-:Y:S02]  /*b8e0*/  FMUL.FTZ R80, R103.reuse, R80 ;  /* 0x0000005067507220 */ /* 0x040fe40000410000 */
[----:B------:R-:W-:Y:S02]  /*b8f0*/  FMUL.FTZ R81, R103, R81 ;  /* 0x0000005167517220 */ /* 0x000fe40000410000 */
[C---:B------:R-:W-:Y:S01]  /*b900*/  FMUL.FTZ R82, R101.reuse, R82 ;  /* 0x0000005265527220 */ /* 0x040fe20000410000 */
[----:B-1----:R-:W-:Y:S01]  /*b910*/  FMNMX.FTZ R2, R0, R2, !PT ;  /* 0x0000000200027209 */ /* 0x002fe20007810000 */
[--C-:B------:R-:W-:Y:S02]  /*b920*/  FFMA.FTZ R0, R160, c[0x0][0x2d0], -R164.reuse ;  /* 0x0000b400a0007a23 */ /* 0x100fe400000108a4 */
[----:B------:R-:W-:Y:S02]  /*b930*/  FMUL.FTZ R160, R106, c[0x0][0x2d0] ;  /* 0x0000b4006aa07a20 */ /* 0x000fe40000410000 */
[----:B------:R1:W-:Y:S01]  /*b940*/  MUFU.EX2 R234, R0 ;  /* 0x0000000000ea7308 */ /* 0x0003e20000000800 */
[----:B------:R-:W-:Y:S02]  /*b950*/  FMUL.FTZ R83, R101, R83 ;  /* 0x0000005365537220 */ /* 0x000fe40000410000 */
[C---:B------:R-:W-:Y:S02]  /*b960*/  FMUL.FTZ R84, R103.reuse, R84 ;  /* 0x0000005467547220 */ /* 0x040fe40000410000 */
[----:B------:R-:W-:Y:S02]  /*b970*/  FMUL.FTZ R85, R103, R85 ;  /* 0x0000005567557220 */ /* 0x000fe40000410000 */
[----:B------:R-:W-:Y:S02]  /*b980*/  FMUL.FTZ R86, R101, R86 ;  /* 0x0000005665567220 */ /* 0x000fe40000410000 */
[--C-:B--2---:R-:W-:Y:S01]  /*b990*/  FFMA.FTZ R3, R109, c[0x0][0x2d0], -R164.reuse ;  /* 0x0000b4006d037a23 */ /* 0x104fe200000108a4 */
[----:B---3--:R-:W-:Y:S01]  /*b9a0*/  F2FP.BF16.PACK_AB R118, R237, R236 ;  /* 0x000000eced76723e */ /* 0x008fe200000010ff */
[----:B------:R-:W-:Y:S02]  /*b9b0*/  FFMA.FTZ R109, R202, c[0x0][0x2d0], -R164 ;  /* 0x0000b400ca6d7a23 */ /* 0x000fe400000108a4 */
[----:B------:R2:W3:Y:S01]  /*b9c0*/  MUFU.EX2 R235, R3 ;  /* 0x0000000300eb7308 */ /* 0x0004e20000000800 */
[----:B------:R-:W-:Y:S02]  /*b9d0*/  FMUL.FTZ R87, R101, R87 ;  /* 0x0000005765577220 */ /* 0x000fe40000410000 */
[C---:B------:R-:W-:Y:S02]  /*b9e0*/  FMUL.FTZ R88, R100.reuse, R88 ;  /* 0x0000005864587220 */ /* 0x040fe40000410000 */
[C---:B------:R-:W-:Y:S02]  /*b9f0*/  FMUL.FTZ R89, R100.reuse, R89 ;  /* 0x0000005964597220 */ /* 0x040fe40000410000 */
[C---:B------:R-:W-:Y:S02]  /*ba00*/  FMUL.FTZ R92, R100.reuse, R92 ;  /* 0x0000005c645c7220 */ /* 0x040fe40000410000 */
[----:B------:R-:W-:Y:S02]  /*ba10*/  FMUL.FTZ R93, R100, R93 ;  /* 0x0000005d645d7220 */ /* 0x000fe40000410000 */
[----:B-1----:R-:W-:Y:S02]  /*ba20*/  FADD.FTZ R0, -R2, R102 ;  /* 0x0000006602007221 */ /* 0x002fe40000010100 */
[----:B------:R-:W-:Y:S02]  /*ba30*/  FFMA.FTZ R102, R203, c[0x0][0x2d0], -R168 ;  /* 0x0000b400cb667a23 */ /* 0x000fe400000108a8 */
[----:B------:R-:W-:Y:S02]  /*ba40*/  FMUL.FTZ R0, R0, c[0x0][0x2d0] ;  /* 0x0000b40000007a20 */ /* 0x000fe40000410000 */
[----:B------:R1:W-:Y:S01]  /*ba50*/  MUFU.EX2 R222, R102 ;  /* 0x0000006600de7308 */ /* 0x0003e20000000800 */
[C---:B------:R-:W-:Y:S02]  /*ba60*/  FMUL.FTZ R96, R103.reuse, R96 ;  /* 0x0000006067607220 */ /* 0x040fe40000410000 */
[----:B------:R-:W-:Y:S02]  /*ba70*/  FMUL.FTZ R97, R103, R97 ;  /* 0x0000006167617220 */ /* 0x000fe40000410000 */
[C---:B------:R-:W-:Y:S02]  /*ba80*/  FMUL.FTZ R98, R101.reuse, R98 ;  /* 0x0000006265627220 */ /* 0x040fe40000410000 */
[--C-:B--2---:R-:W-:Y:S01]  /*ba90*/  FFMA.FTZ R3, R180, c[0x0][0x2d0], -R160.reuse ;  /* 0x0000b400b4037a23 */ /* 0x104fe200000108a0 */
[----:B---3--:R-:W-:Y:S01]  /*baa0*/  F2FP.BF16.PACK_AB R119, R234, R235 ;  /* 0x000000ebea77723e */ /* 0x008fe200000010ff */
[----:B------:R-:W-:Y:S01]  /*bab0*/  FMUL.FTZ R99, R101, R99 ;  /* 0x0000006365637220 */ /* 0x000fe20000410000 */
[----:B------:R-:W2:Y:S01]  /*bac0*/  MUFU.EX2 R0, R0 ;  /* 0x0000000000007308 */ /* 0x000ea20000000800 */
[--C-:B------:R-:W-:Y:S02]  /*bad0*/  FFMA.FTZ R137, R174, c[0x0][0x2d0], -R160.reuse ;  /* 0x0000b400ae897a23 */ /* 0x100fe400000108a0 */
[----:B------:R-:W-:Y:S02]  /*bae0*/  FFMA.FTZ R136, R173, c[0x0][0x2d0], -R160 ;  /* 0x0000b400ad887a23 */ /* 0x000fe400000108a0 */
[--C-:B------:R-:W-:Y:S02]  /*baf0*/  FFMA.FTZ R111, R208, c[0x0][0x2d0], -R164.reuse ;  /* 0x0000b400d06f7a23 */ /* 0x100fe400000108a4 */
[----:B------:R-:W-:Y:S03]  /*bb00*/  FFMA.FTZ R132, R171, c[0x0][0x2d0], -R164 ;  /* 0x0000b400ab847a23 */ /* 0x000fe600000108a4 */
[----:B------:R3:W-:Y:S01]  /*bb10*/  MUFU.EX2 R224, R3 ;  /* 0x0000000300e07308 */ /* 0x0007e20000000800 */
[----:B-1----:R-:W-:Y:S09]  /*bb20*/  FFMA.FTZ R102, R201, c[0x0][0x2d0], -R168 ;  /* 0x0000b400c9667a23 */ /* 0x002ff200000108a8 */
[----:B------:R1:W-:Y:S01]  /*bb30*/  MUFU.EX2 R223, R102 ;  /* 0x0000006600df7308 */ /* 0x0003e20000000800 */
[C---:B--2---:R-:W-:Y:S02]  /*bb40*/  FMUL.FTZ R10, R0.reuse, R114 ;  /* 0x00000072000a7220 */ /* 0x044fe40000410000 */
[C---:B------:R-:W-:Y:S02]  /*bb50*/  FMUL.FTZ R11, R0.reuse, R115 ;  /* 0x00000073000b7220 */ /* 0x040fe40000410000 */
[C---:B------:R-:W-:Y:S02]  /*bb60*/  FMUL.FTZ R14, R0.reuse, R122 ;  /* 0x0000007a000e7220 */ /* 0x040fe40000410000 */
[C---:B------:R-:W-:Y:S03]  /*bb70*/  FMUL.FTZ R15, R0.reuse, R123 ;  /* 0x0000007b000f7220 */ /* 0x040fe60000410000 */
[----:B------:R-:W-:Y:S01]  /*bb80*/  MUFU.EX2 R201, R109 ;  /* 0x0000006d00c97308 */ /* 0x000fe20000000800 */
[----:B------:R-:W2:Y:S01]  /*bb90*/  LDSM.16.MT88.4 R120, [R185+0xc00] ;  /* 0x000c0000b978783b */ /* 0x000ea20000004200 */
[C---:B------:R-:W-:Y:S02]  /*bba0*/  FMUL.FTZ R26, R0.reuse, R134 ;  /* 0x00000086001a7220 */ /* 0x040fe40000410000 */
[----:B---3--:R-:W-:Y:S02]  /*bbb0*/  FFMA.FTZ R3, R179, c[0x0][0x2d0], -R160 ;  /* 0x0000b400b3037a23 */ /* 0x008fe400000108a0 */
[C---:B------:R-:W-:Y:S02]  /*bbc0*/  FMUL.FTZ R27, R0.reuse, R135 ;  /* 0x00000087001b7220 */ /* 0x040fe40000410000 */
[C---:B------:R-:W-:Y:S02]  /*bbd0*/  FMUL.FTZ R30, R0.reuse, R138 ;  /* 0x0000008a001e7220 */ /* 0x040fe40000410000 */
[----:B------:R-:W3:Y:S01]  /*bbe0*/  MUFU.EX2 R225, R3 ;  /* 0x0000000300e17308 */ /* 0x000ee20000000800 */
[C---:B------:R-:W-:Y:S02]  /*bbf0*/  FMUL.FTZ R31, R0.reuse, R139 ;  /* 0x0000008b001f7220 */ /* 0x040fe40000410000 */
[----:B-1----:R-:W-:Y:S02]  /*bc00*/  FFMA.FTZ R102, R199, c[0x0][0x2d0], -R164 ;  /* 0x0000b400c7667a23 */ /* 0x002fe400000108a4 */
        /* <DEDUP_REMOVED lines=10> */
[C---:B------:R-:W-:Y:S01]  /*bcb0*/  FMUL.FTZ R75, R0.reuse, R75 ;  /* 0x0000004b004b7220 */ /* 0x040fe20000410000 */
[----:B---3--:R-:W-:Y:S01]  /*bcc0*/  F2FP.BF16.PACK_AB R112, R225, R224 ;  /* 0x000000e0e170723e */ /* 0x008fe200000010ff */
[----:B------:R-:W-:Y:S02]  /*bcd0*/  FFMA.FTZ R3, R163, c[0x0][0x2d0], -R160 ;  /* 0x0000b400a3037a23 */ /* 0x000fe400000108a0 */
[C---:B------:R-:W-:Y:S02]  /*bce0*/  FMUL.FTZ R78, R0.reuse, R78 ;  /* 0x0000004e004e7220 */ /* 0x040fe40000410000 */
[----:B------:R3:W-:Y:S01]  /*bcf0*/  MUFU.EX2 R232, R3 ;  /* 0x0000000300e87308 */ /* 0x0007e20000000800 */
[C---:B------:R-:W-:Y:S02]  /*bd00*/  FMUL.FTZ R79, R0.reuse, R79 ;  /* 0x0000004f004f7220 */ /* 0x040fe40000410000 */
[----:B------:R-:W-:Y:S02]  /*bd10*/  FMUL.FTZ R90, R0, R90 ;  /* 0x0000005a005a7220 */ /* 0x000fe40000410000 */
[----:B-1----:R-:W-:Y:S02]  /*bd20*/  FFMA.FTZ R102, R204, c[0x0][0x2d0], -R164 ;  /* 0x0000b400cc667a23 */ /* 0x002fe400000108a4 */
[C---:B------:R-:W-:Y:S02]  /*bd30*/  FMUL.FTZ R91, R0.reuse, R91 ;  /* 0x0000005b005b7220 */ /* 0x040fe40000410000 */
[C---:B------:R-:W-:Y:S01]  /*bd40*/  FMUL.FTZ R94, R0.reuse, R94 ;  /* 0x0000005e005e7220 */ /* 0x040fe20000410000 */
[----:B------:R1:W-:Y:S01]  /*bd50*/  MUFU.EX2 R220, R102 ;  /* 0x0000006600dc7308 */ /* 0x0003e20000000800 */
[----:B------:R-:W-:Y:S02]  /*bd60*/  FMUL.FTZ R95, R0, R95 ;  /* 0x0000005f005f7220 */ /* 0x000fe40000410000 */
[--C-:B------:R-:W-:Y:S02]  /*bd70*/  FFMA.FTZ R138, R175, c[0x0][0x2d0], -R160.reuse ;  /* 0x0000b400af8a7a23 */ /* 0x100fe400000108a0 */
[----:B------:R-:W-:Y:S02]  /*bd80*/  FFMA.FTZ R135, R205, c[0x0][0x2d0], -R160 ;  /* 0x0000b400cd877a23 */ /* 0x000fe400000108a0 */
[----:B------:R-:W-:Y:S04]  /*bd90*/  FFMA.FTZ R109, R206, c[0x0][0x2d0], -R164 ;  /* 0x0000b400ce6d7a23 */ /* 0x000fe800000108a4 */
[----:B------:R-:W-:Y:S01]  /*bda0*/  MUFU.EX2 R173, R109 ;  /* 0x0000006d00ad7308 */ /* 0x000fe20000000800 */
[----:B---3--:R-:W-:Y:S09]  /*bdb0*/  FFMA.FTZ R3, R162, c[0x0][0x2d0], -R160 ;  /* 0x0000b400a2037a23 */ /* 0x008ff200000108a0 */
[----:B------:R3:W4:Y:S01]  /*bdc0*/  MUFU.EX2 R233, R3 ;  /* 0x0000000300e97308 */ /* 0x0007220000000800 */
[--C-:B-1----:R-:W-:Y:S09]  /*bdd0*/  FFMA.FTZ R102, R182, c[0x0][0x2d0], -R168.reuse ;  /* 0x0000b400b6667a23 */ /* 0x102ff200000108a8 */
[----:B------:R1:W-:Y:S01]  /*bde0*/  MUFU.EX2 R204, R102 ;  /* 0x0000006600cc7308 */ /* 0x0003e20000000800 */
[----:B---3--:R-:W-:Y:S01]  /*bdf0*/  FMUL.FTZ R3, R2, c[0x0][0x2d0] ;  /* 0x0000b40002037a20 */ /* 0x008fe20000410000 */
[----:B----4-:R-:W-:Y:S03]  /*be00*/  F2FP.BF16.PACK_AB R114, R233, R232 ;  /* 0x000000e8e972723e */ /* 0x010fe600000010ff */
[--C-:B------:R-:W-:Y:S02]  /*be10*/  FFMA.FTZ R4, R176, c[0x0][0x2d0], -R3.reuse ;  /* 0x0000b400b0047a23 */ /* 0x100fe40000010803 */
[--C-:B------:R-:W-:Y:S03]  /*be20*/  FFMA.FTZ R134, R212, c[0x0][0x2d0], -R3.reuse ;  /* 0x0000b400d4867a23 */ /* 0x100fe60000010803 */
[----:B------:R3:W4:Y:S01]  /*be30*/  MUFU.EX2 R161, R4 ;  /* 0x0000000400a17308 */ /* 0x0007220000000800 */
[--C-:B------:R-:W-:Y:S02]  /*be40*/  FFMA.FTZ R133, R214, c[0x0][0x2d0], -R3.reuse ;  /* 0x0000b400d6857a23 */ /* 0x100fe40000010803 */
[----:B-1----:R-:W-:Y:S02]  /*be50*/  FFMA.FTZ R102, R183, c[0x0][0x2d0], -R168 ;  /* 0x0000b400b7667a23 */ /* 0x002fe400000108a8 */
[--C-:B------:R-:W-:Y:S05]  /*be60*/  FFMA.FTZ R105, R105, c[0x0][0x2d0], -R3.reuse ;  /* 0x0000b40069697a23 */ /* 0x100fea0000010803 */
[----:B------:R1:W-:Y:S10]  /*be70*/  MUFU.EX2 R203, R102 ;  /* 0x0000006600cb7308 */ /* 0x0003f40000000800 */
[----:B------:R-:W-:Y:S01]  /*be80*/  MUFU.EX2 R165, R133 ;  /* 0x0000008500a57308 */ /* 0x000fe20000000800 */
[----:B---3--:R-:W-:Y:S02]  /*be90*/  FFMA.FTZ R4, R181, c[0x0][0x2d0], -R3 ;  /* 0x0000b400b5047a23 */ /* 0x008fe40000010803 */
[----:B----4-:R-:W-:Y:S07]  /*bea0*/  FFMA.FTZ R0, R0, R247, R161 ;  /* 0x000000f700007223 */ /* 0x010fee00000100a1 */
[----:B------:R3:W4:Y:S01]  /*beb0*/  MUFU.EX2 R162, R4 ;  /* 0x0000000400a27308 */ /* 0x0007220000000800 */
[----:B-1----:R-:W-:Y:S09]  /*bec0*/  FFMA.FTZ R102, R200, c[0x0][0x2d0], -R164 ;  /* 0x0000b400c8667a23 */ /* 0x002ff200000108a4 */
[----:B------:R1:W-:Y:S01]  /*bed0*/  MUFU.EX2 R202, R102 ;  /* 0x0000006600ca7308 */ /* 0x0003e20000000800 */
[--C-:B---3--:R-:W-:Y:S01]  /*bee0*/  FFMA.FTZ R4, R167, c[0x0][0x2d0], -R3.reuse ;  /* 0x0000b400a7047a23 */ /* 0x108fe20000010803 */
[C---:B----4-:R-:W-:Y:S08]  /*bef0*/  F2FP.BF16.PACK_AB R113, R162.reuse, R161 ;  /* 0x000000a1a271723e */ /* 0x050ff000000010ff */
[----:B------:R-:W-:Y:S01]  /*bf00*/  MUFU.EX2 R167, R138 ;  /* 0x0000008a00a77308 */ /* 0x000fe20000000800 */
[----:B------:R-:W-:Y:S02]  /*bf10*/  FADD.FTZ R0, R162, R0 ;  /* 0x00000000a2007221 */ /* 0x000fe40000010000 */
[----:B-1----:R-:W-:Y:S07]  /*bf20*/  FFMA.FTZ R102, R215, c[0x0][0x2d0], -R160 ;  /* 0x0000b400d7667a23 */ /* 0x002fee00000108a0 */
[----:B------:R1:W3:Y:S10]  /*bf30*/  MUFU.EX2 R230, R4 ;  /* 0x0000000400e67308 */ /* 0x0002f40000000800 */
[----:B------:R4:W-:Y:S01]  /*bf40*/  MUFU.EX2 R199, R102 ;  /* 0x0000006600c77308 */ /* 0x0009e20000000800 */
[----:B-1----:R-:W-:Y:S09]  /*bf50*/  FFMA.FTZ R4, R166, c[0x0][0x2d0], -R3 ;  /* 0x0000b400a6047a23 */ /* 0x002ff20000010803 */
[----:B------:R1:W-:Y:S01]  /*bf60*/  MUFU.EX2 R166, R105 ;  /* 0x0000006900a67308 */ /* 0x0003e20000000800 */
[----:B---3--:R-:W-:Y:S02]  /*bf70*/  FADD.FTZ R0, R230, R0 ;  /* 0x00000000e6007221 */ /* 0x008fe40000010000 */
[----:B----4-:R-:W-:Y:S07]  /*bf80*/  FFMA.FTZ R102, R211, c[0x0][0x2d0], -R160 ;  /* 0x0000b400d3667a23 */ /* 0x010fee00000108a0 */
[----:B------:R3:W4:Y:S10]  /*bf90*/  MUFU.EX2 R231, R4 ;  /* 0x0000000400e77308 */ /* 0x0007340000000800 */
[----:B------:R5:W-:Y:S01]  /*bfa0*/  MUFU.EX2 R200, R102 ;  /* 0x0000006600c87308 */ /* 0x000be20000000800 */
[----:B-1----:R-:W-:Y:S04]  /*bfb0*/  FFMA.FTZ R105, R101, R246, R226 ;  /* 0x000000f665697223 */ /* 0x002fe800000100e2 */
[----:B------:R-:W-:Y:S02]  /*bfc0*/  FADD.FTZ R105, R229, R105 ;  /* 0x00000069e5697221 */ /* 0x000fe40000010000 */
[----:B---3--:R-:W-:Y:S01]  /*bfd0*/  FMUL.FTZ R4, R103, R116 ;  /* 0x0000007467047220 */ /* 0x008fe20000410000 */
[----:B------:R-:W-:Y:S01]  /*bfe0*/  F2FP.BF16.PACK_AB R116, R228, R227 ;  /* 0x000000e3e474723e */ /* 0x000fe200000010ff */
[C---:B----4-:R-:W-:Y:S01]  /*bff0*/  FADD.FTZ R0, R231.reuse, R0 ;  /* 0x00000000e7007221 */ /* 0x050fe20000010000 */
[----:B------:R-:W-:Y:S05]  /*c000*/  F2FP.BF16.PACK_AB R115, R231, R230 ;  /* 0x000000e6e773723e */ /* 0x000fea00000010ff */
[-C--:B------:R-:W-:Y:S05]  /*c010*/  HMMA.16816.F32.BF16 R4, R116, R20.reuse, R4 ;  /* 0x000000147404723c */ /* 0x080fea0000041804 */
[--C-:B-----5:R-:W-:Y:S03]  /*c020*/  FFMA.FTZ R102, R210, c[0x0][0x2d0], -R3.reuse ;  /* 0x0000b400d2667a23 */ /* 0x120fe60000010803 */
[C---:B------:R-:W-:Y:S01]  /*c030*/  HMMA.16816.F32.BF16 R8, R112.reuse, R20, R8 ;  /* 0x000000147008723c */ /* 0x040fe20000041808 */
[----:B------:R1:W-:Y:S06]  /*c040*/  MUFU.EX2 R182, R102 ;  /* 0x0000006600b67308 */ /* 0x0003ec0000000800 */
[C---:B------:R-:W-:Y:S01]  /*c050*/  FMUL.FTZ R20, R103.reuse, R128 ;  /* 0x0000008067147220 */ /* 0x040fe20000410000 */
[-C--:B------:R-:W-:Y:S04]  /*c060*/  HMMA.16816.F32.BF16 R12, R112, R22.reuse, R12 ;  /* 0x00000016700c723c */ /* 0x080fe8000004180c */
[----:B------:R-:W-:Y:S02]  /*c070*/  FMUL.FTZ R21, R103, R129 ;  /* 0x0000008167157220 */ /* 0x000fe40000410000 */
[--C-:B------:R-:W-:Y:S02]  /*c080*/  FFMA.FTZ R129, R170, c[0x0][0x2d0], -R168.reuse ;  /* 0x0000b400aa817a23 */ /* 0x100fe400000108a8 */
[C---:B------:R-:W-:Y:S01]  /*c090*/  HMMA.16816.F32.BF16 R16, R116.reuse, R22, R16 ;  /* 0x000000167410723c */ /* 0x040fe20000041810 */
[----:B------:R-:W-:Y:S03]  /*c0a0*/  MUFU.EX2 R170, R132 ;  /* 0x0000008400aa7308 */ /* 0x000fe60000000800 */
[--C-:B------:R-:W-:Y:S03]  /*c0b0*/  FFMA.FTZ R128, R169, c[0x0][0x2d0], -R168.reuse ;  /* 0x0000b400a9807a23 */ /* 0x100fe600000108a8 */
[C---:B------:R-:W-:Y:S02]  /*c0c0*/  FMUL.FTZ R22, R101.reuse, R130 ;  /* 0x0000008265167220 */ /* 0x040fe40000410000 */
[----:B------:R-:W-:Y:S02]  /*c0d0*/  FMUL.FTZ R23, R101, R131 ;  /* 0x0000008365177220 */ /* 0x000fe40000410000 */
[----:B------:R-:W-:Y:S01]  /*c0e0*/  MUFU.EX2 R176, R129 ;  /* 0x0000008100b07308 */ /* 0x000fe20000000800 */
[--C-:B-1----:R-:W-:Y:S02]  /*c0f0*/  FFMA.FTZ R102, R209, c[0x0][0x2d0], -R3.reuse ;  /* 0x0000b400d1667a23 */ /* 0x102fe40000010803 */
[--C-:B------:R-:W-:Y:S02]  /*c100*/  FFMA.FTZ R131, R213, c[0x0][0x2d0], -R168.reuse ;  /* 0x0000b400d5837a23 */ /* 0x100fe400000108a8 */
[-C--:B------:R-:W-:Y:S03]  /*c110*/  HMMA.16816.F32.BF16 R20, R116, R36.reuse, R20 ;  /* 0x000000247414723c */ /* 0x080fe60000041814 */
[----:B------:R-:W-:Y:S02]  /*c120*/  FFMA.FTZ R130, R207, c[0x0][0x2d0], -R168 ;  /* 0x0000b400cf827a23 */ /* 0x000fe400000108a8 */
[----:B------:R1:W-:Y:S03]  /*c130*/  MUFU.EX2 R183, R102 ;  /* 0x0000006600b77308 */ /* 0x0003e60000000800 */
[C---:B------:R-:W-:Y:S07]  /*c140*/  HMMA.16816.F32.BF16 R24, R112.reuse, R36, R24 ;  /* 0x000000247018723c */ /* 0x040fee0000041818 */
[C---:B------:R-:W-:Y:S01]  /*c150*/  FMUL.FTZ R36, R103.reuse, R144 ;  /* 0x0000009067247220 */ /* 0x040fe20000410000 */
[-C--:B------:R-:W-:Y:S01]  /*c160*/  HMMA.16816.F32.BF16 R28, R112, R38.reuse, R28 ;  /* 0x00000026701c723c */ /* 0x080fe2000004181c */
[----:B------:R-:W-:Y:S03]  /*c170*/  MUFU.EX2 R171, R131 ;  /* 0x0000008300ab7308 */ /* 0x000fe60000000800 */
[----:B------:R-:W-:Y:S04]  /*c180*/  FMUL.FTZ R37, R103, R145 ;  /* 0x0000009167257220 */ /* 0x000fe80000410000 */
[C---:B------:R-:W-:Y:S03]  /*c190*/  HMMA.16816.F32.BF16 R32, R116.reuse, R38, R32 ;  /* 0x000000267420723c */ /* 0x040fe60000041820 */
[----:B------:R-:W-:Y:S01]  /*c1a0*/  MUFU.EX2 R175, R130 ;  /* 0x0000008200af7308 */ /* 0x000fe20000000800 */
[--C-:B-1----:R-:W-:Y:S03]  /*c1b0*/  FFMA.FTZ R102, R216, c[0x0][0x2d0], -R160.reuse ;  /* 0x0000b400d8667a23 */ /* 0x102fe600000108a0 */
[C---:B------:R-:W-:Y:S02]  /*c1c0*/  FMUL.FTZ R38, R101.reuse, R146 ;  /* 0x0000009265267220 */ /* 0x040fe40000410000 */
[----:B------:R-:W-:Y:S04]  /*c1d0*/  FMUL.FTZ R39, R101, R147 ;  /* 0x0000009365277220 */ /* 0x000fe80000410000 */
[----:B------:R1:W-:Y:S03]  /*c1e0*/  MUFU.EX2 R180, R102 ;  /* 0x0000006600b47308 */ /* 0x0003e60000000800 */
[-C--:B--2---:R-:W-:Y:S07]  /*c1f0*/  HMMA.16816.F32.BF16 R36, R116, R120.reuse, R36 ;  /* 0x000000787424723c */ /* 0x084fee0000041824 */
[----:B------:R-:W-:Y:S01]  /*c200*/  MUFU.EX2 R177, R128 ;  /* 0x0000008000b17308 */ /* 0x000fe20000000800 */
[C---:B------:R-:W-:Y:S08]  /*c210*/  HMMA.16816.F32.BF16 R40, R112.reuse, R120, R40 ;  /* 0x000000787028723c */ /* 0x040ff00000041828 */
[-C--:B------:R-:W-:Y:S01]  /*c220*/  HMMA.16816.F32.BF16 R44, R112, R122.reuse, R44 ;  /* 0x0000007a702c723c */ /* 0x080fe2000004182c */
[----:B------:R-:W-:Y:S03]  /*c230*/  MUFU.EX2 R168, R137 ;  /* 0x0000008900a87308 */ /* 0x000fe60000000800 */
[----:B-1----:R-:W-:Y:S04]  /*c240*/  FFMA.FTZ R102, R217, c[0x0][0x2d0], -R160 ;  /* 0x0000b400d9667a23 */ /* 0x002fe800000108a0 */
[C---:B------:R-:W-:Y:S01]  /*c250*/  HMMA.16816.F32.BF16 R48, R116.reuse, R122, R48 ;  /* 0x0000007a7430723c */ /* 0x040fe20000041830 */
[----:B------:R-:W1:Y:S02]  /*c260*/  LDSM.16.MT88.4 R120, [R186+0xc00] ;  /* 0x000c0000ba78783b */ /* 0x000e640000004200 */
[----:B------:R2:W-:Y:S10]  /*c270*/  MUFU.EX2 R181, R102 ;  /* 0x0000006600b57308 */ /* 0x0005f40000000800 */
[----:B------:R-:W3:Y:S01]  /*c280*/  MUFU.EX2 R169, R136 ;  /* 0x0000008800a97308 */ /* 0x000ee20000000800 */
[--C-:B--2---:R-:W-:Y:S09]  /*c290*/  FFMA.FTZ R102, R219, c[0x0][0x2d0], -R3.reuse ;  /* 0x0000b400db667a23 */ /* 0x104ff20000010803 */
[----:B------:R2:W-:Y:S01]  /*c2a0*/  MUFU.EX2 R179, R102 ;  /* 0x0000006600b37308 */ /* 0x0005e20000000800 */
[----:B---3--:R-:W-:Y:S01]  /*c2b0*/  F2FP.BF16.PACK_AB R162, R169, R168 ;  /* 0x000000a8a9a2723e */ /* 0x008fe200000010ff */
[-C--:B-1----:R-:W-:Y:S08]  /*c2c0*/  HMMA.16816.F32.BF16 R52, R116, R120.reuse, R52 ;  /* 0x000000787434723c */ /* 0x082ff00000041834 */
[C---:B------:R-:W-:Y:S04]  /*c2d0*/  HMMA.16816.F32.BF16 R56, R112.reuse, R120, R56 ;  /* 0x000000787038723c */ /* 0x040fe80000041838 */
[--C-:B--2---:R-:W-:Y:S04]  /*c2e0*/  FFMA.FTZ R102, R218, c[0x0][0x2d0], -R3.reuse ;  /* 0x0000b400da667a23 */ /* 0x104fe80000010803 */
[-C--:B------:R-:W-:Y:S01]  /*c2f0*/  HMMA.16816.F32.BF16 R60, R112, R122.reuse, R60 ;  /* 0x0000007a703c723c */ /* 0x080fe2000004183c */
[----:B------:R1:W-:Y:S03]  /*c300*/  MUFU.EX2 R178, R102 ;  /* 0x0000006600b27308 */ /* 0x0003e60000000800 */
[----:B------:R-:W-:Y:S02]  /*c310*/  FFMA.FTZ R3, R104, c[0x0][0x2d0], -R3 ;  /* 0x0000b40068037a23 */ /* 0x000fe40000010803 */
[----:B------:R-:W-:Y:S01]  /*c320*/  FFMA.FTZ R104, R100, R245, R224 ;  /* 0x000000f564687223 */ /* 0x000fe200000100e0 */
[----:B------:R-:W-:Y:S01]  /*c330*/  F2FP.BF16.PACK_AB R100, R175, R171 ;  /* 0x000000abaf64723e */ /* 0x000fe200000010ff */
[C---:B------:R-:W-:Y:S01]  /*c340*/  HMMA.16816.F32.BF16 R64, R116.reuse, R122, R64 ;  /* 0x0000007a7440723c */ /* 0x040fe20000041840 */
[----:B------:R-:W2:Y:S02]  /*c350*/  LDSM.16.MT88.4 R120, [R185+0x1800] ;  /* 0x00180000b978783b */ /* 0x000ea40000004200 */
[----:B------:R-:W3:Y:S01]  /*c360*/  MUFU.EX2 R109, R3 ;  /* 0x00000003006d7308 */ /* 0x000ee20000000800 */
[----:B------:R-:W-:Y:S02]  /*c370*/  FADD.FTZ R104, R225, R104 ;  /* 0x00000068e1687221 */ /* 0x000fe40000010000 */
[----:B-1----:R-:W-:Y:S07]  /*c380*/  FFMA.FTZ R102, R172, c[0x0][0x2d0], -R164 ;  /* 0x0000b400ac667a23 */ /* 0x002fee00000108a4 */
[----:B------:R-:W1:Y:S01]  /*c390*/  MUFU.EX2 R172, R111 ;  /* 0x0000006f00ac7308 */ /* 0x000e620000000800 */
[----:B---3--:R-:W-:Y:S01]  /*c3a0*/  F2FP.BF16.PACK_AB R163, R109, R166 ;  /* 0x000000a66da3723e */ /* 0x008fe200000010ff */
[----:B------:R-:W-:Y:S08]  /*c3b0*/  FFMA.FTZ R3, R103, R244, R227 ;  /* 0x000000f467037223 */ /* 0x000ff000000100e3 */
[----:B------:R3:W4:Y:S01]  /*c3c0*/  MUFU.EX2 R174, R102 ;  /* 0x0000006600ae7308 */ /* 0x0007220000000800 */
[----:B------:R-:W-:Y:S04]  /*c3d0*/  FADD.FTZ R3, R228, R3 ;  /* 0x00000003e4037221 */ /* 0x000fe80000010000 */
[----:B------:R-:W-:Y:S05]  /*c3e0*/  FADD.FTZ R3, R236, R3 ;  /* 0x00000003ec037221 */ /* 0x000fea0000010000 */
[----:B------:R-:W5:Y:S01]  /*c3f0*/  MUFU.EX2 R164, R135 ;  /* 0x0000008700a47308 */ /* 0x000f620000000800 */
[-C--:B--2---:R-:W-:Y:S03]  /*c400*/  HMMA.16816.F32.BF16 R68, R116, R120.reuse, R68 ;  /* 0x000000787444723c */ /* 0x084fe60000041844 */
[----:B-1----:R-:W-:Y:S01]  /*c410*/  F2FP.BF16.PACK_AB R101, R173, R172 ;  /* 0x000000acad65723e */ /* 0x002fe200000010ff */
[----:B------:R-:W-:Y:S04]  /*c420*/  FADD.FTZ R3, R237, R3 ;  /* 0x00000003ed037221 */ /* 0x000fe80000010000 */
[C---:B------:R-:W-:Y:S01]  /*c430*/  HMMA.16816.F32.BF16 R72, R112.reuse, R120, R72 ;  /* 0x000000787048723c */ /* 0x040fe20000041848 */
[----:B------:R-:W1:Y:S03]  /*c440*/  MUFU.EX2 R111, R134 ;  /* 0x00000086006f7308 */ /* 0x000e660000000800 */
[----:B------:R-:W-:Y:S01]  /*c450*/  FADD.FTZ R3, R222, R3 ;  /* 0x00000003de037221 */ /* 0x000fe20000010000 */
[----:B---3--:R-:W-:Y:S02]  /*c460*/  F2FP.BF16.PACK_AB R102, R177, R176 ;  /* 0x000000b0b166723e */ /* 0x008fe400000010ff */
[----:B----4-:R-:W-:Y:S01]  /*c470*/  F2FP.BF16.PACK_AB R103, R170, R174 ;  /* 0x000000aeaa67723e */ /* 0x010fe200000010ff */
[-C--:B------:R-:W-:Y:S04]  /*c480*/  HMMA.16816.F32.BF16 R76, R112, R122.reuse, R76 ;  /* 0x0000007a704c723c */ /* 0x080fe8000004184c */
[----:B------:R-:W-:Y:S01]  /*c490*/  FADD.FTZ R3, R223, R3 ;  /* 0x00000003df037221 */ /* 0x000fe20000010000 */
[----:B-----5:R-:W-:Y:S03]  /*c4a0*/  F2FP.BF16.PACK_AB R160, R167, R164 ;  /* 0x000000a4a7a0723e */ /* 0x020fe600000010ff */
[C---:B------:R-:W-:Y:S01]  /*c4b0*/  HMMA.16816.F32.BF16 R80, R116.reuse, R122, R80 ;  /* 0x0000007a7450723c */ /* 0x040fe20000041850 */
[----:B------:R-:W2:Y:S03]  /*c4c0*/  LDSM.16.MT88.4 R120, [R186+0x1800] ;  /* 0x00180000ba78783b */ /* 0x000ea60000004200 */
[----:B-1----:R-:W-:Y:S04]  /*c4d0*/  F2FP.BF16.PACK_AB R161, R165, R111 ;  /* 0x0000006fa5a1723e */ /* 0x002fe800000010ff */
[-C--:B--2---:R-:W-:Y:S08]  /*c4e0*/  HMMA.16816.F32.BF16 R84, R116, R120.reuse, R84 ;  /* 0x000000787454723c */ /* 0x084ff00000041854 */
[C---:B------:R-:W-:Y:S08]  /*c4f0*/  HMMA.16816.F32.BF16 R88, R112.reuse, R120, R88 ;  /* 0x000000787058723c */ /* 0x040ff00000041858 */
[-C--:B------:R-:W-:Y:S07]  /*c500*/  HMMA.16816.F32.BF16 R92, R112, R122.reuse, R92 ;  /* 0x0000007a705c723c */ /* 0x080fee000004185c */
[----:B------:R-:W-:Y:S01]  /*c510*/  F2FP.BF16.PACK_AB R112, R223, R222 ;  /* 0x000000dedf70723e */ /* 0x000fe200000010ff */
[----:B------:R-:W-:Y:S01]  /*c520*/  HMMA.16816.F32.BF16 R96, R116, R122, R96 ;  /* 0x0000007a7460723c */ /* 0x000fe20000041860 */
[----:B------:R-:W1:Y:S03]  /*c530*/  LDSM.16.MT88.4 R120, [R186+0x400] ;  /* 0x00040000ba78783b */ /* 0x000e660000004200 */
[----:B------:R-:W-:Y:S02]  /*c540*/  F2FP.BF16.PACK_AB R113, R220, R221 ;  /* 0x000000dddc71723e */ /* 0x000fe400000010ff */
[----:B------:R-:W-:Y:S02]  /*c550*/  F2FP.BF16.PACK_AB R114, R203, R204 ;  /* 0x000000cccb72723e */ /* 0x000fe400000010ff */
[----:B------:R-:W-:Y:S04]  /*c560*/  F2FP.BF16.PACK_AB R115, R202, R201 ;  /* 0x000000c9ca73723e */ /* 0x000fe800000010ff */
[----:B------:R-:W-:Y:S02]  /*c570*/  F2FP.BF16.PACK_AB R116, R200, R199 ;  /* 0x000000c7c874723e */ /* 0x000fe400000010ff */
        /* <DEDUP_REMOVED lines=95> */
.L_x_1083:
[----:B------:R-:W-:Y:S02]  /*cb70*/  MOV R9, 0x1f ;  /* 0x0000001f00097802 */ /* 0x000fe40000000f00 */
[----:B------:R-:W-:Y:S01]  /*cb80*/  MOV R8, 0xffffffff ;  /* 0xffffffff00087802 */ /* 0x000fe20000000f00 */
[----:B------:R-:W-:Y:S05]  /*cb90*/  BRA.DIV ~URZ, `(.L_x_1087) ;  /* 0x00005d027f007947 */ /* 0x000fea000b800000 */
[----:B------:R1:W2:Y:S02]  /*cba0*/  SHFL.BFLY PT, R0, R244, 0x2, 0x1f ;  /* 0x0c401f00f4007f89 */ /* 0x0002a400000e0000 */
.L_x_1167:
        /* <DEDUP_REMOVED lines=15> */
.L_x_1168:
        /* <DEDUP_REMOVED lines=58> */
[----:B------:R-:W-:Y:S01]  /*d040*/  FMUL.FTZ R49, R2, R57 ;  /* 0x0000003902317220 */ /* 0x000fe20000410000 */
        /* <DEDUP_REMOVED lines=75> */
.L_x_1062:
[----:B------:R2:W5:Y:S04]  /*d500*/  LDL R6, [R1] ;  /* 0x0000000001067983 */ /* 0x0005680000100800 */
        /* <DEDUP_REMOVED lines=17> */
[----:B------:R1:W-:Y:S02]  /*d620*/  STL [R1], R6 ;  /* 0x0000000601007387 */ /* 0x0003e40000100800 */
.L_x_1090:
[----:B--2---:R-:W-:Y:S05]  /*d630*/  BSYNC B0 ;  /* 0x0000000000007941 */ /* 0x004fea0003800000 */
.L_x_1089:
        /* <DEDUP_REMOVED lines=130> */
.L_x_1093:
        /* <DEDUP_REMOVED lines=24> */
[----:B--2---:R-:W-:Y:S01]  /*dfe0*/  IMAD.IADD R10, R4, 0x1, R75 ;  /* 0x00000001040a7824 */ /* 0x004fe200078e024b */
        /* <DEDUP_REMOVED lines=37> */
[----:B------:R-:W3:Y:S04]  /*e240*/  SHFL.IDX PT, R9, R3, 0x2, 0x1c1f ;  /* 0x005c1f0003097f89 */ /* 0x000ee800000e0000 */
[----:B------:R4:W-:Y:S01]  /*e250*/  SHFL.IDX PT, R7, R3, 0x3, 0x1c1f ;  /* 0x007c1f0003077f89 */ /* 0x0009e200000e0000 */
[----:B------:R-:W-:-:S03]  /*e260*/  IMAD R4, R11, c[0x0][0x4e8], RZ ;  /* 0x00013a000b047a24 */ /* 0x000fc600078e02ff */
[----:B------:R1:W1:Y:S01]  /*e270*/  SHFL.IDX PT, R6, R5, 0x3, 0x1c1f ;  /* 0x007c1f0005067f89 */ /* 0x00026200000e0000 */
[----:B------:R-:W-:Y:S01]  /*e280*/  LOP3.LUT P0, RZ, R16, 0x3, RZ, 0xc0, !PT ;  /* 0x0000000310ff7812 */ /* 0x000fe2000780c0ff */
[----:B----4-:R-:W-:-:S05]  /*e290*/  IMAD.IADD R3, R77, 0x1, R75 ;  /* 0x000000014d037824 */ /* 0x010fca00078e024b */
[C---:B------:R-:W-:Y:S02]  /*e2a0*/  IADD3 R16, R3.reuse, 0x8, RZ ;  /* 0x0000000803107810 */ /* 0x040fe40007ffe0ff */
[C---:B------:R-:W-:Y:S02]  /*e2b0*/  IADD3 R11, R3.reuse, 0x40, RZ ;  /* 0x00000040030b7810 */ /* 0x040fe40007ffe0ff */
[C---:B-1----:R-:W-:Y:S02]  /*e2c0*/  IADD3 R5, R3.reuse, 0x48, RZ ;  /* 0x0000004803057810 */ /* 0x042fe40007ffe0ff */
[-C--:B------:R-:W-:Y:S02]  /*e2d0*/  ISETP.GE.OR P5, PT, R3, R4.reuse, P0 ;  /* 0x000000040300720c */ /* 0x080fe400007a6670 */
[-C--:B------:R-:W-:Y:S02]  /*e2e0*/  ISETP.GE.OR P4, PT, R16, R4.reuse, P0 ;  /* 0x000000041000720c */ /* 0x080fe40000786670 */
[----:B------:R-:W-:-:S02]  /*e2f0*/  ISETP.GE.OR P1, PT, R11, R4, P0 ;  /* 0x000000040b00720c */ /* 0x000fc40000726670 */
[----:B------:R-:W-:-:S07]  /*e300*/  ISETP.GE.OR P0, PT, R5, R4, P0 ;  /* 0x000000040500720c */ /* 0x000fce0000706670 */
[----:B------:R1:W-:Y:S01]  /*e310*/  @!P5 ST.E [R14.64], R23 ;  /* 0x000000170e00d985 */ /* 0x0003e2000c101906 */
[----:B------:R-:W-:-:S03]  /*e320*/  ISETP.GE.AND P5, PT, R5, R4, PT ;  /* 0x000000040500720c */ /* 0x000fc60003fa6270 */
[----:B--2---:R1:W-:Y:S01]  /*e330*/  @!P4 ST.E [R12.64], R24 ;  /* 0x000000180c00c985 */ /* 0x0043e2000c101906 */
[----:B------:R-:W-:-:S03]  /*e340*/  ISETP.GE.AND P4, PT, R11, R4, PT ;  /* 0x000000040b00720c */ /* 0x000fc60003f86270 */
[----:B---3--:R1:W-:Y:S01]  /*e350*/  @!P1 ST.E [R8.64], R25 ;  /* 0x0000001908009985 */ /* 0x0083e2000c101906 */
[----:B------:R-:W-:-:S03]  /*e360*/  ISETP.GE.AND P1, PT, R3, R4, PT ;  /* 0x000000040300720c */ /* 0x000fc60003f26270 */
        /* <DEDUP_REMOVED lines=8> */
[----:B---3--:R-:W-:-:S04]  /*e3f0*/  SHF.R.S32.HI R77, RZ, 0x1f, R78 ;  /* 0x0000001fff4d7819 */ /* 0x008fc8000001144e */
[----:B------:R-:W-:-:S04]  /*e400*/  LEA.HI R77, R77, R78, RZ, 0x2 ;  /* 0x0000004e4d4d7211 */ /* 0x000fc800078f10ff */
[----:B------:R-:W-:-:S04]  /*e410*/  LOP3.LUT R77, R77, 0xfffffffc, RZ, 0xc0, !PT ;  /* 0xfffffffc4d4d7812 */ /* 0x000fc800078ec0ff */
[----:B------:R-:W-:Y:S02]  /*e420*/  IADD3 R77, -R77, R78, RZ ;  /* 0x0000004e4d4d7210 */ /* 0x000fe40007ffe1ff */
[----:B------:R-:W-:Y:S02]  /*e430*/  IADD3 R3, R7, R2, RZ ;  /* 0x0000000207037210 */ /* 0x000fe40007ffe0ff */
[----:B------:R-:W-:Y:S02]  /*e440*/  LEA R5, R77, R250, 0x5 ;  /* 0x000000fa4d057211 */ /* 0x000fe400078e28ff */
[----:B------:R-:W-:Y:S02]  /*e450*/  MOV R2, R6 ;  /* 0x0000000600027202 */ /* 0x000fe40000000f00 */
[----:B------:R-:W-:-:S03]  /*e460*/  IADD3 R5, R75, R5, RZ ;  /* 0x000000054b057210 */ /* 0x000fc60007ffe0ff */
[----:B------:R-:W-:Y:S01]  /*e470*/  IMAD.WIDE.U32 R6, R76, c[0x0][0x3e8], R2 ;  /* 0x0000fa004c067a25 */ /* 0x000fe200078e0002 */
[----:B------:R-:W-:-:S03]  /*e480*/  SHF.R.S32.HI R3, RZ, 0x1f, R0 ;  /* 0x0000001fff037819 */ /* 0x000fc60000011400 */
[----:B------:R-:W-:-:S04]  /*e490*/  @P2 IMAD.HI.U32 R9, R5, c[0x0][0x4ec], RZ ;  /* 0x00013b0005092a27 */ /* 0x000fc800078e00ff */
[----:B------:R-:W-:Y:S01]  /*e4a0*/  IMAD.MOV.U32 R2, RZ, RZ, R5 ;  /* 0x000000ffff027224 */ /* 0x000fe200078e0005 */
[----:B------:R-:W-:Y:S01]  /*e4b0*/  @P2 SHF.R.U32.HI R2, RZ, c[0x0][0x4f0], R9 ;  /* 0x00013c00ff022a19 */ /* 0x000fe20000011609 */
[----:B------:R-:W-:Y:S02]  /*e4c0*/  IMAD R8, R3, c[0x0][0x3f0], RZ ;  /* 0x0000fc0003087a24 */ /* 0x000fe400078e02ff */
[----:B------:R-:W-:Y:S02]  /*e4d0*/  IMAD R7, R76, c[0x0][0x3ec], R7 ;  /* 0x0000fb004c077a24 */ /* 0x000fe400078e0207 */
[C---:B------:R-:W-:Y:S01]  /*e4e0*/  IMAD R9, R0.reuse, c[0x0][0x3f4], R8 ;  /* 0x0000fd0000097a24 */ /* 0x040fe200078e0208 */
[----:B------:R-:W-:Y:S01]  /*e4f0*/  SHF.R.S32.HI R8, RZ, 0x1f, R2 ;  /* 0x0000001fff087819 */ /* 0x000fe20000011402 */
[----:B------:R-:W-:Y:S01]  /*e500*/  IMAD.WIDE.U32 R6, R0, c[0x0][0x3f0], R6 ;  /* 0x0000fc0000067a25 */ /* 0x000fe200078e0006 */
[----:B------:R-:W-:-:S03]  /*e510*/  IADD3 R0, -R2, RZ, RZ ;  /* 0x000000ff02007210 */ /* 0x000fc60007ffe1ff */
[----:B------:R-:W-:Y:S02]  /*e520*/  IMAD.IADD R7, R7, 0x1, R9 ;  /* 0x0000000107077824 */ /* 0x000fe400078e0209 */
[----:B------:R-:W-:-:S05]  /*e530*/  IMAD R0, R0, c[0x0][0x4e8], R5 ;  /* 0x00013a0000007a24 */ /* 0x000fca00078e0205 */
[----:B------:R-:W-:-:S05]  /*e540*/  SHF.R.S32.HI R5, RZ, 0x1f, R0 ;  /* 0x0000001fff057819 */ /* 0x000fca0000011400 */
[----:B------:R-:W-:Y:S01]  /*e550*/  IMAD R5, R5, c[0x0][0x3d8], RZ ;  /* 0x0000f60005057a24 */ /* 0x000fe200078e02ff */
[----:B------:R-:W-:Y:S02]  /*e560*/  IADD3 R11, R250, R75, RZ ;  /* 0x0000004bfa0b7210 */ /* 0x000fe40007ffe0ff */
[----:B--2---:R-:W-:-:S05]  /*e570*/  SHF.L.U32 R3, R18, 0x1, RZ ;  /* 0x0000000112037819 */ /* 0x004fca00000006ff */
        /* <DEDUP_REMOVED lines=23> */
.L_x_1169:
[----:B------:R-:W-:Y:S05]  /*e6f0*/  BRA.DIV ~URZ, `(.L_x_1096) ;  /* 0x000044a27f007947 */ /* 0x000fea000b800000 */
[----:B------:R3:W4:Y:S02]  /*e700*/  SHFL.IDX PT, R0, R13, RZ, 0x1c1f ;  /* 0x001c1fff0d007589 */ /* 0x00072400000e0000 */
.L_x_1170:
        /* <DEDUP_REMOVED lines=20> */
.L_x_1098:
[----:B------:R-:W-:Y:S05]  /*e850*/  BSYNC B0 ;  /* 0x0000000000007941 */ /* 0x000fea0003800000 */
.L_x_1097:
[----:B------:R-:W-:Y:S05]  /*e860*/  BRA.DIV ~URZ, `(.L_x_1099) ;  /* 0x000043927f007947 */ /* 0x000fea000b800000 */
[----:B--2---:R2:W1:Y:S04]  /*e870*/  SHFL.IDX PT, R10, R12, 0x1, 0x1c1f ;  /* 0x003c1f000c0a7f89 */ /* 0x00446800000e0000 */
[----:B----4-:R2:W4:Y:S02]  /*e880*/  SHFL.IDX PT, R0, R13, 0x1, 0x1c1f ;  /* 0x003c1f000d007f89 */ /* 0x01052400000e0000 */
.L_x_1171:
        /* <DEDUP_REMOVED lines=21> */
.L_x_1101:
[----:B------:R-:W-:Y:S05]  /*e9e0*/  BSYNC B0 ;  /* 0x0000000000007941 */ /* 0x000fea0003800000 */
.L_x_1100:
[----:B------:R-:W-:Y:S05]  /*e9f0*/  BRA.DIV ~URZ, `(.L_x_1102) ;  /* 0x000042c27f007947 */ /* 0x000fea000b800000 */
[----:B-1----:R1:W2:Y:S02]  /*ea00*/  SHFL.IDX PT, R10, R12, 0x2, 0x1c1f ;  /* 0x005c1f000c0a7f89 */ /* 0x0022a400000e0000 */
.L_x_1172:
[----:B------:R-:W-:Y:S05]  /*ea10*/  BRA.DIV ~URZ, `(.L_x_1103) ;  /* 0x000043127f007947 */ /* 0x000fea000b800000 */
[----:B----4-:R4:W1:Y:S02]  /*ea20*/  SHFL.IDX PT, R0, R13, 0x2, 0x1c1f ;  /* 0x005c1f000d007f89 */ /* 0x01086400000e0000 */
.L_x_1173:
        /* <DEDUP_REMOVED lines=21> */
.L_x_1105:
[----:B------:R-:W-:Y:S05]  /*eb80*/  BSYNC B0 ;  /* 0x0000000000007941 */ /* 0x000fea0003800000 */
.L_x_1104:
[----:B------:R-:W-:Y:S05]  /*eb90*/  BRA.DIV ~URZ, `(.L_x_1106) ;  /* 0x000041f27f007947 */ /* 0x000fea000b800000 */
[----:B-1----:R1:W3:Y:S04]  /*eba0*/  SHFL.IDX PT, R6, R12, 0x3, 0x1c1f ;  /* 0x007c1f000c067f89 */ /* 0x0022e800000e0000 */
[----:B------:R1:W4:Y:S02]  /*ebb0*/  SHFL.IDX PT, R0, R13, 0x3, 0x1c1f ;  /* 0x007c1f000d007f89 */ /* 0x00032400000e0000 */
.L_x_1174:
        /* <DEDUP_REMOVED lines=22> */
.L_x_1094:
        /* <DEDUP_REMOVED lines=35> */
.L_x_1175:
[----:B------:R-:W-:Y:S05]  /*ef50*/  BRA.DIV ~URZ, `(.L_x_1109) ;  /* 0x00003f627f007947 */ /* 0x000fea000b800000 */
[----:B------:R3:W4:Y:S02]  /*ef60*/  SHFL.IDX PT, R0, R13, RZ, 0x1c1f ;  /* 0x001c1fff0d007589 */ /* 0x00072400000e0000 */
.L_x_1176:
        /* <DEDUP_REMOVED lines=23> */
[----:B------:R-:W-:-:S04]  /*f0e0*/  @!P6 LEA R2, P2, R5, R0, 0x2 ;  /* 0x000000000502e211 */ /* 0x000fc800078410ff */
[----:B----4-:R-:W-:Y:S02]  /*f0f0*/  @!P6 LEA.HI.X R3, R5, R4, R6, 0x2, P2 ;  /* 0x000000040503e211 */ /* 0x010fe400010f1406 */
[C---:B------:R-:W-:Y:S01]  /*f100*/  @!P3 LEA R6, P2, R9.reuse, R0, 0x2 ;  /* 0x000000000906b211 */ /* 0x040fe200078410ff */
[----:B------:R-:W3:Y:S01]  /*f110*/  LDL R5, [R1+0x44] ;  /* 0x0000440001057983 */ /* 0x000ee20000100800 */
[C---:B--2---:R-:W-:Y:S02]  /*f120*/  ISETP.GE.AND P1, PT, R10.reuse, c[0x0][0x3c8], PT ;  /* 0x0000f2000a007a0c */ /* 0x044fe40003f26270 */
[----:B------:R-:W-:Y:S02]  /*f130*/  @!P3 LEA.HI.X R7, R9, R4, R16, 0x2, P2 ;  /* 0x000000040907b211 */ /* 0x000fe400010f1410 */
        /* <DEDUP_REMOVED lines=9> */
[----:B------:R-:W-:-:S03]  /*f1d0*/  ISETP.GE.AND P3, PT, R23, c[0x0][0x3c8], PT ;  /* 0x0000f20017007a0c */ /* 0x000fc60003f66270 */
[----:B------:R1:W-:Y:S01]  /*f1e0*/  @!P1 ST.E.64 [R2.64], R128 ;  /* 0x0000008002009985 */ /* 0x0003e2000c101b06 */
[----:B------:R-:W-:-:S05]  /*f1f0*/  ISETP.GE.AND P1, PT, R21, c[0x0][0x3c8], PT ;  /* 0x0000f20015007a0c */ /* 0x000fca0003f26270 */
[----:B-1----:R-:W-:-:S04]  /*f200*/  @!P6 LEA R6, P2, R25, R0, 0x2 ;  /* 0x000000001906e211 */ /* 0x002fc800078410ff */
[----:B------:R-:W-:Y:S02]  /*f210*/  @!P6 LEA.HI.X R7, R25, R4, R75, 0x2, P2 ;  /* 0x000000041907e211 */ /* 0x000fe400010f144b */
[----:B------:R-:W-:-:S03]  /*f220*/  @!P3 LEA R2, P2, R23, R0, 0x2 ;  /* 0x000000001702b211 */ /* 0x000fc600078410ff */
[----:B------:R1:W-:Y:S01]  /*f230*/  @!P6 ST.E.64 [R6.64], R140 ;  /* 0x0000008c0600e985 */ /* 0x0003e2000c101b06 */
[----:B------:R-:W-:Y:S02]  /*f240*/  @!P3 LEA.HI.X R3, R23, R4, R24, 0x2, P2 ;  /* 0x000000041703b211 */ /* 0x000fe400010f1418 */
[----:B------:R-:W-:-:S03]  /*f250*/  ISETP.GE.AND P6, PT, R19, c[0x0][0x3c8], PT ;  /* 0x0000f20013007a0c */ /* 0x000fc60003fc6270 */
[----:B------:R1:W-:Y:S01]  /*f260*/  @!P3 ST.E.64 [R2.64], R144 ;  /* 0x000000900200b985 */ /* 0x0003e2000c101b06 */
[----:B------:R-:W-:Y:S02]  /*f270*/  ISETP.GE.AND P3, PT, R17, c[0x0][0x3c8], PT ;  /* 0x0000f20011007a0c */ /* 0x000fe40003f66270 */
[----:B-1----:R-:W-:-:S04]  /*f280*/  @!P1 LEA R6, P2, R21, R0, 0x2 ;  /* 0x0000000015069211 */ /* 0x002fc800078410ff */
[----:B------:R-:W-:-:S03]  /*f290*/  @!P1 LEA.HI.X R7, R21, R4, R22, 0x2, P2 ;  /* 0x0000000415079211 */ /* 0x000fc600010f1416 */
[C---:B------:R-:W-:Y:S02]  /*f2a0*/  @!P6 LEA R2, P2, R19.reuse, R0, 0x2 ;  /* 0x000000001302e211 */ /* 0x040fe400078410ff */
[----:B------:R1:W-:Y:S01]  /*f2b0*/  @!P1 ST.E.64 [R6.64], R156 ;  /* 0x0000009c06009985 */ /* 0x0003e2000c101b06 */
[----:B------:R-:W-:Y:S02]  /*f2c0*/  ISETP.GE.AND P1, PT, R8, c[0x0][0x3c8], PT ;  /* 0x0000f20008007a0c */ /* 0x000fe40003f26270 */
[----:B------:R-:W-:-:S05]  /*f2d0*/  @!P6 LEA.HI.X R3, R19, R4, R20, 0x2, P2 ;  /* 0x000000041303e211 */ /* 0x000fca00010f1414 */
[----:B------:R1:W-:Y:S01]  /*f2e0*/  @!P6 ST.E.64 [R2.64], R164 ;  /* 0x000000a40200e985 */ /* 0x0003e2000c101b06 */
[----:B------:R-:W-:Y:S02]  /*f2f0*/  ISETP.GE.AND P6, PT, R15, c[0x0][0x3c8], PT ;  /* 0x0000f2000f007a0c */ /* 0x000fe40003fc6270 */
[----:B-1----:R-:W-:-:S04]  /*f300*/  @!P3 LEA R6, P2, R17, R0, 0x2 ;  /* 0x000000001106b211 */ /* 0x002fc800078410ff */
[----:B------:R-:W-:Y:S02]  /*f310*/  @!P3 LEA.HI.X R7, R17, R4, R18, 0x2, P2 ;  /* 0x000000041107b211 */ /* 0x000fe400010f1412 */
[----:B------:R-:W-:-:S03]  /*f320*/  @!P1 LEA R2, P2, R8, R0, 0x2 ;  /* 0x0000000008029211 */ /* 0x000fc600078410ff */
[----:B------:R1:W-:Y:S01]  /*f330*/  @!P3 ST.E.64 [R6.64], R166 ;  /* 0x000000a60600b985 */ /* 0x0003e2000c101b06 */
[----:B------:R-:W-:Y:S02]  /*f340*/  ISETP.GE.AND P3, PT, R11, c[0x0][0x3c8], PT ;  /* 0x0000f2000b007a0c */ /* 0x000fe40003f66270 */
[----:B--2---:R-:W-:Y:S02]  /*f350*/  @!P1 LEA.HI.X R3, R8, R4, R9, 0x2, P2 ;  /* 0x0000000408039211 */ /* 0x004fe400010f1409 */
[----:B---3--:R-:W-:-:S03]  /*f360*/  ISETP.GE.AND P2, PT, R5, c[0x0][0x3c8], PT ;  /* 0x0000f20005007a0c */ /* 0x008fc60003f46270 */
[----:B------:R2:W-:Y:S01]  /*f370*/  @!P1 ST.E.64 [R2.64], R100 ;  /* 0x0000006402009985 */ /* 0x0005e2000c101b06 */
[----:B------:R-:W-:-:S04]  /*f380*/  @!P6 LEA R8, P1, R15, R0, 0x2 ;  /* 0x000000000f08e211 */ /* 0x000fc800078210ff */
[----:B-----5:R-:W-:Y:S02]  /*f390*/  @!P6 LEA.HI.X R9, R15, R4, R16, 0x2, P1 ;  /* 0x000000040f09e211 */ /* 0x020fe400008f1410 */
[----:B-1----:R-:W-:-:S03]  /*f3a0*/  @!P3 LEA R6, P1, R11, R0, 0x2 ;  /* 0x000000000b06b211 */ /* 0x002fc600078210ff */
[----:B------:R1:W-:Y:S01]  /*f3b0*/  @!P6 ST.E.64 [R8.64], R170 ;  /* 0x000000aa0800e985 */ /* 0x0003e2000c101b06 */
[----:B----4-:R-:W-:Y:S02]  /*f3c0*/  @!P3 LEA.HI.X R7, R11, R4, R14, 0x2, P1 ;  /* 0x000000040b07b211 */ /* 0x010fe400008f140e */
[----:B--2---:R-:W-:-:S04]  /*f3d0*/  @!P2 LEA R2, P1, R5, R0, 0x2 ;  /* 0x000000000502a211 */ /* 0x004fc800078210ff */
[----:B------:R-:W-:Y:S01]  /*f3e0*/  @!P2 LEA.HI.X R3, R5, R4, R10, 0x2, P1 ;  /* 0x000000040503a211 */ /* 0x000fe200008f140a */
[----:B------:R1:W-:Y:S04]  /*f3f0*/  @!P3 ST.E.64 [R6.64], R168 ;  /* 0x000000a80600b985 */ /* 0x0003e8000c101b06 */
[----:B------:R1:W-:Y:S04]  /*f400*/  @!P2 ST.E.64 [R2.64], R84 ;  /* 0x000000540200a985 */ /* 0x0003e8000c101b06 */
.L_x_1111:
[----:B------:R-:W-:Y:S05]  /*f410*/  BSYNC B0 ;  /* 0x0000000000007941 */ /* 0x000fea0003800000 */
.L_x_1110:
[----:B------:R-:W-:Y:S05]  /*f420*/  BRA.DIV ~URZ, `(.L_x_1112) ;  /* 0x00003af27f007947 */ /* 0x000fea000b800000 */
[----:B--2---:R2:W1:Y:S04]  /*f430*/  SHFL.IDX PT, R4, R12, 0x1, 0x1c1f ;  /* 0x003c1f000c047f89 */ /* 0x00446800000e0000 */
[----:B----4-:R2:W4:Y:S02]  /*f440*/  SHFL.IDX PT, R0, R13, 0x1, 0x1c1f ;  /* 0x003c1f000d007f89 */ /* 0x01052400000e0000 */
.L_x_1177:
[----:B------:R-:W-:Y:S01]  /*f450*/  BSSY B0, `(.L_x_1113) ;  /* 0x000004a000007945 */ /* 0x000fe20003800000 */
[----:B------:R-:W-:Y:S05]  /*f460*/  @P0 BRA `(.L_x_1114) ;  /* 0x0000048000000947 */ /* 0x000fea0003800000 */
[----:B------:R-:W5:Y:S04]  /*f470*/  LDL R5, [R1+0x24] ;  /* 0x0000240001057983 */ /* 0x000f680000100800 */
[----:B--2---:R-:W2:Y:S04]  /*f480*/  LDL R14, [R1+0x6c] ;  /* 0x00006c00010e7983 */ /* 0x004ea80000100800 */
[----:B-1-3--:R-:W3:Y:S04]  /*f490*/  LDL R6, [R1+0xb4] ;  /* 0x0000b40001067983 */ /* 0x00aee80000100800 */
[----:B----4-:R-:W4:Y:S04]  /*f4a0*/  LDL R16, [R1+0xb0] ;  /* 0x0000b00001107983 */ /* 0x010f280000100800 */
        /* <DEDUP_REMOVED lines=19> */
[----:B------:R-:W-:-:S04]  /*f5e0*/  @!P2 LEA R2, P3, R5, R0, 0x2 ;  /* 0x000000000502a211 */ /* 0x000fc800078610ff */
[----:B---3--:R-:W-:Y:S02]  /*f5f0*/  @!P2 LEA.HI.X R3, R5, R4, R6, 0x2, P3 ;  /* 0x000000040503a211 */ /* 0x008fe400018f1406 */
[----:B------:R-:W2:Y:S01]  /*f600*/  LDL R5, [R1+0x44] ;  /* 0x0000440001057983 */ /* 0x000ea20000100800 */
[----:B------:R-:W-:-:S04]  /*f610*/  @!P6 LEA R6, P3, R14, R0, 0x2 ;  /* 0x000000000e06e211 */ /* 0x000fc800078610ff */
[----:B----4-:R-:W-:Y:S02]  /*f620*/  @!P6 LEA.HI.X R7, R14, R4, R16, 0x2, P3 ;  /* 0x000000040e07e211 */ /* 0x010fe400018f1410 */
[----:B------:R-:W3:Y:S04]  /*f630*/  LDL R16, [R1+0x8c] ;  /* 0x00008c0001107983 */ /* 0x000ee80000100800 */
[----:B------:R-:W4:Y:S01]  /*f640*/  LDL R14, [R1+0x88] ;  /* 0x00008800010e7983 */ /* 0x000f220000100800 */
[----:B------:R-:W-:Y:S02]  /*f650*/  ISETP.GE.AND P1, PT, R76, c[0x0][0x3c8], PT ;  /* 0x0000f2004c007a0c */ /* 0x000fe40003f26270 */
[----:B------:R-:W-:Y:S01]  /*f660*/  ISETP.GE.AND P0, PT, R25, c[0x0][0x3c8], PT ;  /* 0x0000f20019007a0c */ /* 0x000fe20003f06270 */
[----:B------:R1:W-:Y:S01]  /*f670*/  @!P2 ST.E.64 [R2.64], R124 ;  /* 0x0000007c0200a985 */ /* 0x0003e2000c101b06 */
[----:B------:R-:W-:-:S03]  /*f680*/  ISETP.GE.AND P2, PT, R8, c[0x0][0x3c8], PT ;  /* 0x0000f20008007a0c */ /* 0x000fc60003f46270 */
[----:B------:R5:W-:Y:S01]  /*f690*/  @!P6 ST.E.64 [R6.64], R126 ;  /* 0x0000007e0600e985 */ /* 0x000be2000c101b06 */
[----:B------:R-:W-:-:S05]  /*f6a0*/  ISETP.GE.AND P6, PT, R23, c[0x0][0x3c8], PT ;  /* 0x0000f20017007a0c */ /* 0x000fca0003fc6270 */
[----:B-1----:R-:W-:-:S04]  /*f6b0*/  @!P1 LEA R2, P3, R76, R0, 0x2 ;  /* 0x000000004c029211 */ /* 0x002fc800078610ff */
[----:B------:R-:W-:Y:S02]  /*f6c0*/  @!P1 LEA.HI.X R3, R76, R4, R77, 0x2, P3 ;  /* 0x000000044c039211 */ /* 0x000fe400018f144d */
[----:B-----5:R-:W-:-:S03]  /*f6d0*/  @!P0 LEA R6, P3, R25, R0, 0x2 ;  /* 0x0000000019068211 */ /* 0x020fc600078610ff */
[----:B------:R1:W-:Y:S01]  /*f6e0*/  @!P1 ST.E.64 [R2.64], R130 ;  /* 0x0000008202009985 */ /* 0x0003e2000c101b06 */
[----:B------:R-:W-:Y:S02]  /*f6f0*/  @!P0 LEA.HI.X R7, R25, R4, R75, 0x2, P3 ;  /* 0x0000000419078211 */ /* 0x000fe400018f144b */
[----:B------:R-:W-:-:S03]  /*f700*/  ISETP.GE.AND P1, PT, R21, c[0x0][0x3c8], PT ;  /* 0x0000f20015007a0c */ /* 0x000fc60003f26270 */
[----:B------:R5:W-:Y:S01]  /*f710*/  @!P0 ST.E.64 [R6.64], R96 ;  /* 0x0000006006008985 */ /* 0x000be2000c101b06 */
[----:B------:R-:W-:Y:S02]  /*f720*/  ISETP.GE.AND P0, PT, R10, c[0x0][0x3c8], PT ;  /* 0x0000f2000a007a0c */ /* 0x000fe40003f06270 */
[----:B-1----:R-:W-:-:S04]  /*f730*/  @!P2 LEA R2, P3, R8, R0, 0x2 ;  /* 0x000000000802a211 */ /* 0x002fc800078610ff */
[----:B------:R-:W-:Y:S02]  /*f740*/  @!P2 LEA.HI.X R3, R8, R4, R9, 0x2, P3 ;  /* 0x000000040803a211 */ /* 0x000fe400018f1409 */
[----:B------:R-:W-:-:S03]  /*f750*/  @!P6 LEA R8, P3, R23, R0, 0x2 ;  /* 0x000000001708e211 */ /* 0x000fc600078610ff */
[----:B------:R1:W-:Y:S01]  /*f760*/  @!P2 ST.E.64 [R2.64], R104 ;  /* 0x000000680200a985 */ /* 0x0003e2000c101b06 */
[----:B------:R-:W-:Y:S02]  /*f770*/  @!P6 LEA.HI.X R9, R23, R4, R24, 0x2, P3 ;  /* 0x000000041709e211 */ /* 0x000fe400018f1418 */
[----:B------:R-:W-:Y:S02]  /*f780*/  ISETP.GE.AND P3, PT, R19, c[0x0][0x3c8], PT ;  /* 0x0000f20013007a0c */ /* 0x000fe40003f66270 */
[C---:B-----5:R-:W-:Y:S01]  /*f790*/  @!P1 LEA R6, P2, R21.reuse, R0, 0x2 ;  /* 0x0000000015069211 */ /* 0x060fe200078410ff */
[----:B------:R5:W-:Y:S03]  /*f7a0*/  @!P6 ST.E.64 [R8.64], R110 ;  /* 0x0000006e0800e985 */ /* 0x000be6000c101b06 */
        /* <DEDUP_REMOVED lines=9> */
[----:B-----5:R-:W-:-:S04]  /*f840*/  @!P2 LEA R8, P6, R17, R0, 0x2 ;  /* 0x000000001108a211 */ /* 0x020fc800078c10ff */
[----:B------:R-:W-:Y:S02]  /*f850*/  @!P2 LEA.HI.X R9, R17, R4, R18, 0x2, P6 ;  /* 0x000000041109a211 */ /* 0x000fe400030f1412 */
[----:B------:R-:W-:Y:S01]  /*f860*/  @!P1 LEA R6, P6, R15, R0, 0x2 ;  /* 0x000000000f069211 */ /* 0x000fe200078c10ff */
[----:B------:R1:W-:Y:S04]  /*f870*/  @!P3 ST.E.64 [R10.64], R146 ;  /* 0x000000920a00b985 */ /* 0x0003e8000c101b06 */
[----:B------:R1:W-:Y:S01]  /*f880*/  @!P2 ST.E.64 [R8.64], R142 ;  /* 0x0000008e0800a985 */ /* 0x0003e2000c101b06 */
[----:B--2---:R-:W-:Y:S02]  /*f890*/  ISETP.GE.AND P0, PT, R5, c[0x0][0x3c8], PT ;  /* 0x0000f20005007a0c */ /* 0x004fe40003f06270 */
[----:B---3--:R-:W-:-:S11]  /*f8a0*/  @!P1 LEA.HI.X R7, R15, R4, R16, 0x2, P6 ;  /* 0x000000040f079211 */ /* 0x008fd600030f1410 */
[----:B-1----:R-:W-:-:S04]  /*f8b0*/  @!P0 LEA R2, P6, R5, R0, 0x2 ;  /* 0x0000000005028211 */ /* 0x002fc800078c10ff */
[----:B----4-:R-:W-:Y:S01]  /*f8c0*/  @!P0 LEA.HI.X R3, R5, R4, R14, 0x2, P6 ;  /* 0x0000000405038211 */ /* 0x010fe200030f140e */
[----:B------:R1:W-:Y:S04]  /*f8d0*/  @!P1 ST.E.64 [R6.64], R82 ;  /* 0x0000005206009985 */ /* 0x0003e8000c101b06 */
[----:B------:R1:W-:Y:S04]  /*f8e0*/  @!P0 ST.E.64 [R2.64], R80 ;  /* 0x0000005002008985 */ /* 0x0003e8000c101b06 */
.L_x_1114:
[----:B------:R-:W-:Y:S05]  /*f8f0*/  BSYNC B0 ;  /* 0x0000000000007941 */ /* 0x000fea0003800000 */
.L_x_1113:
[----:B------:R-:W-:Y:S05]  /*f900*/  BRA.DIV ~URZ, `(.L_x_1115) ;  /* 0x000036d27f007947 */ /* 0x000fea000b800000 */
[----:B-1----:R1:W2:Y:S02]  /*f910*/  SHFL.IDX PT, R4, R12, 0x2, 0x1c1f ;  /* 0x005c1f000c047f89 */ /* 0x0022a400000e0000 */
.L_x_1178:
[----:B------:R-:W-:Y:S05]  /*f920*/  BRA.DIV ~URZ, `(.L_x_1116) ;  /* 0x000037227f007947 */ /* 0x000fea000b800000 */
[----:B----4-:R4:W1:Y:S02]  /*f930*/  SHFL.IDX PT, R0, R13, 0x2, 0x1c1f ;  /* 0x005c1f000d007f89 */ /* 0x01086400000e0000 */
.L_x_1179:
        /* <DEDUP_REMOVED lines=24> */
[----:B-----5:R-:W-:-:S13]  /*fac0*/  ISETP.GE.AND P0, PT, R11, c[0x0][0x3c8], PT ;  /* 0x0000f2000b007a0c */ /* 0x020fda0003f06270 */
[----:B-1----:R-:W-:-:S04]  /*fad0*/  @!P0 LEA R2, P6, R11, R0, 0x2 ;  /* 0x000000000b028211 */ /* 0x002fc800078c10ff */
[----:B---3--:R-:W-:Y:S02]  /*fae0*/  @!P0 LEA.HI.X R3, R11, R4, R14, 0x2, P6 ;  /* 0x000000040b038211 */ /* 0x008fe400030f140e */
[----:B------:R-:W3:Y:S04]  /*faf0*/  LDL R11, [R1+0x98] ;  /* 0x00009800010b7983 */ /* 0x000ee80000100800 */
[----:B------:R-:W5:Y:S01]  /*fb00*/  LDL R14, [R1+0x88] ;  /* 0x00008800010e7983 */ /* 0x000f620000100800 */
[----:B----4-:R-:W-:Y:S02]  /*fb10*/  ISETP.GE.AND P1, PT, R6, c[0x0][0x3c8], PT ;  /* 0x0000f20006007a0c */ /* 0x010fe40003f26270 */
[----:B--2---:R-:W-:Y:S02]  /*fb20*/  ISETP.GE.AND P2, PT, R78, c[0x0][0x3c8], PT ;  /* 0x0000f2004e007a0c */ /* 0x004fe40003f46270 */
[----:B------:R-:W-:Y:S01]  /*fb30*/  ISETP.GE.AND P4, PT, R76, c[0x0][0x3c8], PT ;  /* 0x0000f2004c007a0c */ /* 0x000fe20003f86270 */
[----:B------:R1:W-:Y:S08]  /*fb40*/  @!P0 ST.E.64 [R2.64], R36 ;  /* 0x0000002402008985 */ /* 0x0003f0000c101b06 */
[----:B------:R-:W-:-:S04]  /*fb50*/  @!P1 LEA R8, P3, R6, R0, 0x2 ;  /* 0x0000000006089211 */ /* 0x000fc800078610ff */
[----:B------:R-:W-:Y:S02]  /*fb60*/  @!P1 LEA.HI.X R9, R6, R4, R7, 0x2, P3 ;  /* 0x0000000406099211 */ /* 0x000fe400018f1407 */
[----:B------:R-:W-:Y:S02]  /*fb70*/  ISETP.GE.AND P3, PT, R25, c[0x0][0x3c8], PT ;  /* 0x0000f20019007a0c */ /* 0x000fe40003f66270 */
[C---:B------:R-:W-:Y:S01]  /*fb80*/  @!P2 LEA R6, P0, R78.reuse, R0, 0x2 ;  /* 0x000000004e06a211 */ /* 0x040fe200078010ff */
[----:B------:R2:W-:Y:S01]  /*fb90*/  @!P1 ST.E.64 [R8.64], R38 ;  /* 0x0000002608009985 */ /* 0x0005e2000c101b06 */
[----:B------:R-:W-:Y:S02]  /*fba0*/  ISETP.GE.AND P1, PT, R23, c[0x0][0x3c8], PT ;  /* 0x0000f20017007a0c */ /* 0x000fe40003f26270 */
[----:B------:R-:W-:Y:S02]  /*fbb0*/  @!P2 LEA.HI.X R7, R78, R4, R79, 0x2, P0 ;  /* 0x000000044e07a211 */ /* 0x000fe400000f144f */
[----:B------:R-:W-:-:S02]  /*fbc0*/  ISETP.GE.AND P0, PT, R21, c[0x0][0x3c8], PT ;  /* 0x0000f20015007a0c */ /* 0x000fc40003f06270 */
[----:B-1----:R-:W-:-:S04]  /*fbd0*/  @!P4 LEA R2, P6, R76, R0, 0x2 ;  /* 0x000000004c02c211 */ /* 0x002fc800078c10ff */
[----:B------:R-:W-:Y:S01]  /*fbe0*/  @!P4 LEA.HI.X R3, R76, R4, R77, 0x2, P6 ;  /* 0x000000044c03c211 */ /* 0x000fe200030f144d */
[----:B------:R1:W-:Y:S04]  /*fbf0*/  @!P2 ST.E.64 [R6.64], R40 ;  /* 0x000000280600a985 */ /* 0x0003e8000c101b06 */
[----:B------:R4:W-:Y:S01]  /*fc00*/  @!P4 ST.E.64 [R2.64], R42 ;  /* 0x0000002a0200c985 */ /* 0x0009e2000c101b06 */
[----:B------:R-:W-:Y:S02]  /*fc10*/  ISETP.GE.AND P4, PT, R10, c[0x0][0x3c8], PT ;  /* 0x0000f2000a007a0c */ /* 0x000fe40003f86270 */
[----:B--2---:R-:W-:-:S04]  /*fc20*/  @!P3 LEA R8, P2, R25, R0, 0x2 ;  /* 0x000000001908b211 */ /* 0x004fc800078410ff */
[----:B------:R-:W-:-:S05]  /*fc30*/  @!P3 LEA.HI.X R9, R25, R4, R75, 0x2, P2 ;  /* 0x000000041909b211 */ /* 0x000fca00010f144b */
[----:B------:R-:W-:Y:S01]  /*fc40*/  @!P3 ST.E.64 [R8.64], R66 ;  /* 0x000000420800b985 */ /* 0x000fe2000c101b06 */
[----:B------:R-:W-:Y:S02]  /*fc50*/  ISETP.GE.AND P3, PT, R19, c[0x0][0x3c8], PT ;  /* 0x0000f20013007a0c */ /* 0x000fe40003f66270 */
[-C--:B-1----:R-:W-:Y:S02]  /*fc60*/  @!P0 LEA R6, P2, R21, R0.reuse, 0x2 ;  /* 0x0000000015068211 */ /* 0x082fe400078410ff */
[----:B----4-:R-:W-:Y:S02]  /*fc70*/  @!P1 LEA R2, P6, R23, R0, 0x2 ;  /* 0x0000000017029211 */ /* 0x010fe400078c10ff */
[-C--:B------:R-:W-:Y:S02]  /*fc80*/  @!P0 LEA.HI.X R7, R21, R4.reuse, R22, 0x2, P2 ;  /* 0x0000000415078211 */ /* 0x080fe400010f1416 */
[----:B------:R-:W-:Y:S02]  /*fc90*/  @!P1 LEA.HI.X R3, R23, R4, R24, 0x2, P6 ;  /* 0x0000000417039211 */ /* 0x000fe400030f1418 */
[----:B------:R-:W-:-:S03]  /*fca0*/  ISETP.GE.AND P2, PT, R17, c[0x0][0x3c8], PT ;  /* 0x0000f20011007a0c */ /* 0x000fc60003f46270 */
[----:B------:R1:W-:Y:S01]  /*fcb0*/  @!P1 ST.E.64 [R2.64], R44 ;  /* 0x0000002c02009985 */ /* 0x0003e2000c101b06 */
[----:B------:R-:W-:-:S03]  /*fcc0*/  ISETP.GE.AND P1, PT, R15, c[0x0][0x3c8], PT ;  /* 0x0000f2000f007a0c */ /* 0x000fc60003f26270 */
[----:B------:R2:W-:Y:S01]  /*fcd0*/  @!P0 ST.E.64 [R6.64], R48 ;  /* 0x0000003006008985 */ /* 0x0005e2000c101b06 */
[----:B------:R-:W-:Y:S02]  /*fce0*/  ISETP.GE.AND P0, PT, R5, c[0x0][0x3c8], PT ;  /* 0x0000f20005007a0c */ /* 0x000fe40003f06270 */
        /* <DEDUP_REMOVED lines=8> */
[----:B------:R-:W-:Y:S01]  /*fd70*/  @!P1 LEA.HI.X R7, R15, R4, R16, 0x2, P6 ;  /* 0x000000040f079211 */ /* 0x000fe200030f1410 */
[----:B------:R2:W-:Y:S04]  /*fd80*/  @!P3 ST.E.64 [R10.64], R72 ;  /* 0x000000480a00b985 */ /* 0x0005e8000c101b06 */
[----:B------:R2:W-:Y:S04]  /*fd90*/  @!P2 ST.E.64 [R8.64], R68 ;  /* 0x000000440800a985 */ /* 0x0005e8000c101b06 */
[----:B------:R2:W-:Y:S01]  /*fda0*/  @!P1 ST.E.64 [R6.64], R56 ;  /* 0x0000003806009985 */ /* 0x0005e2000c101b06 */
[----:B-1----:R-:W-:-:S04]  /*fdb0*/  @!P0 LEA R2, P4, R5, R0, 0x2 ;  /* 0x0000000005028211 */ /* 0x002fc800078810ff */
[----:B-----5:R-:W-:-:S05]  /*fdc0*/  @!P0 LEA.HI.X R3, R5, R4, R14, 0x2, P4 ;  /* 0x0000000405038211 */ /* 0x020fca00020f140e */
[----:B------:R2:W-:Y:S04]  /*fdd0*/  @!P0 ST.E.64 [R2.64], R28 ;  /* 0x0000001c02008985 */ /* 0x0005e8000c101b06 */
.L_x_1118:
[----:B------:R-:W-:Y:S05]  /*fde0*/  BSYNC B0 ;  /* 0x0000000000007941 */ /* 0x000fea0003800000 */
.L_x_1117:
[----:B------:R-:W-:Y:S05]  /*fdf0*/  BRA.DIV ~URZ, `(.L_x_1119) ;  /* 0x000032b27f007947 */ /* 0x000fea000b800000 */
[----:B--2---:R2:W3:Y:S04]  /*fe00*/  SHFL.IDX PT, R4, R12, 0x3, 0x1c1f ;  /* 0x007c1f000c047f89 */ /* 0x0044e800000e0000 */
[----:B-1----:R2:W1:Y:S02]  /*fe10*/  SHFL.IDX PT, R0, R13, 0x3, 0x1c1f ;  /* 0x007c1f000d007f89 */ /* 0x00246400000e0000 */
.L_x_1180:
[----:B------:R-:W-:Y:S05]  /*fe20*/  @P5 BRA `(.L_x_1107) ;  /* 0x0000128000005947 */ /* 0x000fea0003800000 */
[----:B------:R-:W5:Y:S04]  /*fe30*/  LDL R9, [R1+0x24] ;  /* 0x0000240001097983 */ /* 0x000f680000100800 */
[----:B--2---:R-:W2:Y:S04]  /*fe40*/  LDL R5, [R1+0x6c] ;  /* 0x00006c0001057983 */ /* 0x004ea80000100800 */
[----:B---34-:R-:W3:Y:S04]  /*fe50*/  LDL R13, [R1+0xb4] ;  /* 0x0000b400010d7983 */ /* 0x018ee80000100800 */
[----:B------:R-:W4:Y:S04]  /*fe60*/  LDL R8, [R1+0xb0] ;  /* 0x0000b00001087983 */ /* 0x000f280000100800 */
        /* <DEDUP_REMOVED lines=19> */
[----:B-1----:R-:W-:-:S04]  /*ffa0*/  @!P4 LEA R6, P6, R9, R0, 0x2 ;  /* 0x000000000906c211 */ /* 0x002fc800078c10ff */
[----:B---3--:R-:W-:Y:S02]  /*ffb0*/  @!P4 LEA.HI.X R7, R9, R4, R13, 0x2, P6 ;  /* 0x000000040907c211 */ /* 0x008fe400030f140d */
[----:B------:R-:W2:Y:S01]  /*ffc0*/  LDL R13, [R1+0x8c] ;  /* 0x00008c00010d7983 */ /* 0x000ea20000100800 */
[----:B------:R-:W-:-:S04]  /*ffd0*/  @!P3 LEA R2, P5, R5, R0, 0x2 ;  /* 0x000000000502b211 */ /* 0x000fc800078a10ff */
[----:B----4-:R-:W-:Y:S02]  /*ffe0*/  @!P3 LEA.HI.X R3, R5, R4, R8, 0x2, P5 ;  /* 0x000000040503b211 */ /* 0x010fe400028f1408 */
[----:B------:R-:W3:Y:S01]  /*fff0*/  LDL R5, [R1+0x44] ;  /* 0x0000440001057983 */ /* 0x000ee20000100800 */
[----:B------:R-:W-:Y:S02]  /*10000*/  ISETP.GE.AND P2, PT, R28, c[0x0][0x3c8], PT ;  /* 0x0000f2001c007a0c */ /* 0x000fe40003f46270 */
[----:B------:R-:W-:Y:S02]  /*10010*/  ISETP.GE.AND P1, PT, R24, c[0x0][0x3c8], PT ;  /* 0x0000f20018007a0c */ /* 0x000fe40003f26270 */
[----:B------:R-:W-:Y:S01]  /*10020*/  ISETP.GE.AND P0, PT, R22, c[0x0][0x3c8], PT ;  /* 0x0000f20016007a0c */ /* 0x000fe20003f06270 */
[----:B------:R1:W-:Y:S01]  /*10030*/  @!P4 ST.E.64 [R6.64], R60 ;  /* 0x0000003c0600c985 */ /* 0x0003e2000c101b06 */
[----:B------:R-:W-:-:S03]  /*10040*/  ISETP.GE.AND P4, PT, R20, c[0x0][0x3c8], PT ;  /* 0x0000f20014007a0c */ /* 0x000fc60003f86270 */
[----:B------:R4:W-:Y:S04]  /*10050*/  @!P3 ST.E.64 [R2.64], R34 ;  /* 0x000000220200b985 */ /* 0x0009e8000c101b06 */
[----:B------:R-:W-:-:S04]  /*10060*/  @!P2 LEA R8, P5, R28, R0, 0x2 ;  /* 0x000000001c08a211 */ /* 0x000fc800078a10ff */
[----:B------:R-:W-:Y:S02]  /*10070*/  @!P2 LEA.HI.X R9, R28, R4, R29, 0x2, P5 ;  /* 0x000000041c09a211 */ /* 0x000fe400028f141d */
[----:B------:R-:W-:-:S03]  /*10080*/  ISETP.GE.AND P5, PT, R10, c[0x0][0x3c8], PT ;  /* 0x0000f2000a007a0c */ /* 0x000fc60003fa6270 */
[----:B------:R-:W-:Y:S01]  /*10090*/  @!P2 ST.E.64 [R8.64], R70 ;  /* 0x000000460800a985 */ /* 0x000fe2000c101b06 */
[-C--:B-1----:R-:W-:Y:S02]  /*100a0*/  @!P1 LEA R6, P6, R24, R0.reuse, 0x2 ;  /* 0x0000000018069211 */ /* 0x082fe400078c10ff */
[----:B----4-:R-:W-:Y:S02]  /*100b0*/  @!P0 LEA R2, P3, R22, R0, 0x2 ;  /* 0x0000000016028211 */ /* 0x010fe400078610ff */
[-C--:B------:R-:W-:Y:S02]  /*100c0*/  @!P1 LEA.HI.X R7, R24, R4.reuse, R25, 0x2, P6 ;  /* 0x0000000418079211 */ /* 0x080fe400030f1419 */
[----:B------:R-:W-:-:S03]  /*100d0*/  @!P0 LEA.HI.X R3, R22, R4, R23, 0x2, P3 ;  /* 0x0000000416038211 */ /* 0x000fc600018f1417 */
[----:B------:R1:W-:Y:S01]  /*100e0*/  @!P1 ST.E.64 [R6.64], R64 ;  /* 0x0000004006009985 */ /* 0x0003e2000c101b06 */
[----:B------:R-:W-:-:S03]  /*100f0*/  ISETP.GE.AND P3, PT, R18, c[0x0][0x3c8], PT ;  /* 0x0000f20012007a0c */ /* 0x000fc60003f66270 */
[----:B------:R4:W-:Y:S01]  /*10100*/  @!P0 ST.E.64 [R2.64], R30 ;  /* 0x0000001e02008985 */ /* 0x0009e2000c101b06 */
[----:B------:R-:W-:Y:S02]  /*10110*/  ISETP.GE.AND P2, PT, R16, c[0x0][0x3c8], PT ;  /* 0x0000f20010007a0c */ /* 0x000fe40003f46270 */
[----:B------:R-:W-:Y:S02]  /*10120*/  ISETP.GE.AND P1, PT, R14, c[0x0][0x3c8], PT ;  /* 0x0000f2000e007a0c */ /* 0x000fe40003f26270 */
[----:B-1----:R-:W-:-:S04]  /*10130*/  @!P4 LEA R6, P0, R20, R0, 0x2 ;  /* 0x000000001406c211 */ /* 0x002fc800078010ff */
[----:B------:R-:W-:Y:S02]  /*10140*/  @!P4 LEA.HI.X R7, R20, R4, R21, 0x2, P0 ;  /* 0x000000041407c211 */ /* 0x000fe400000f1415 */
[----:B------:R-:W-:Y:S02]  /*10150*/  ISETP.GE.AND P0, PT, R12, c[0x0][0x3c8], PT ;  /* 0x0000f2000c007a0c */ /* 0x000fe40003f06270 */
[C---:B----4-:R-:W-:Y:S01]  /*10160*/  @!P5 LEA R2, P6, R10.reuse, R0, 0x2 ;  /* 0x000000000a02d211 */ /* 0x050fe200078c10ff */
[----:B------:R1:W-:Y:S03]  /*10170*/  @!P4 ST.E.64 [R6.64], R46 ;  /* 0x0000002e0600c985 */ /* 0x0003e6000c101b06 */
[----:B------:R-:W-:Y:S02]  /*10180*/  @!P5 LEA.HI.X R3, R10, R4, R11, 0x2, P6 ;  /* 0x000000040a03d211 */ /* 0x000fe400030f140b */
[----:B------:R-:W-:-:S02]  /*10190*/  @!P3 LEA R10, P4, R18, R0, 0x2 ;  /* 0x00000000120ab211 */ /* 0x000fc400078810ff */
[----:B------:R-:W-:Y:S01]  /*101a0*/  @!P2 LEA R8, P6, R16, R0, 0x2 ;  /* 0x000000001008a211 */ /* 0x000fe200078c10ff */
[----:B------:R4:W-:Y:S01]  /*101b0*/  @!P5 ST.E.64 [R2.64], R50 ;  /* 0x000000320200d985 */ /* 0x0009e2000c101b06 */
[-C--:B------:R-:W-:Y:S02]  /*101c0*/  @!P3 LEA.HI.X R11, R18, R4.reuse, R19, 0x2, P4 ;  /* 0x00000004120bb211 */ /* 0x080fe400020f1413 */
[----:B------:R-:W-:-:S03]  /*101d0*/  @!P2 LEA.HI.X R9, R16, R4, R17, 0x2, P6 ;  /* 0x000000041009a211 */ /* 0x000fc600030f1411 */
[----:B------:R2:W-:Y:S04]  /*101e0*/  @!P3 ST.E.64 [R10.64], R62 ;  /* 0x0000003e0a00b985 */ /* 0x0005e8000c101b06 */
[----:B------:R2:W-:Y:S01]  /*101f0*/  @!P2 ST.E.64 [R8.64], R58 ;  /* 0x0000003a0800a985 */ /* 0x0005e2000c101b06 */
[----:B-1----:R-:W-:-:S04]  /*10200*/  @!P1 LEA R6, P5, R14, R0, 0x2 ;  /* 0x000000000e069211 */ /* 0x002fc800078a10ff */
[----:B------:R-:W-:Y:S02]  /*10210*/  @!P1 LEA.HI.X R7, R14, R4, R15, 0x2, P5 ;  /* 0x000000040e079211 */ /* 0x000fe400028f140f */
[----:B----4-:R-:W-:-:S03]  /*10220*/  @!P0 LEA R2, P4, R12, R0, 0x2 ;  /* 0x000000000c028211 */ /* 0x010fc600078810ff */
[----:B------:R1:W-:Y:S01]  /*10230*/  @!P1 ST.E.64 [R6.64], R54 ;  /* 0x0000003606009985 */ /* 0x0003e2000c101b06 */
[----:B--2---:R-:W-:-:S05]  /*10240*/  @!P0 LEA.HI.X R3, R12, R4, R13, 0x2, P4 ;  /* 0x000000040c038211 */ /* 0x004fca00020f140d */
[----:B------:R1:W-:Y:S01]  /*10250*/  @!P0 ST.E.64 [R2.64], R32 ;  /* 0x0000002002008985 */ /* 0x0003e2000c101b06 */
[----:B---3--:R-:W-:-:S13]  /*10260*/  ISETP.GE.AND P0, PT, R5, c[0x0][0x3c8], PT ;  /* 0x0000f20005007a0c */ /* 0x008fda0003f06270 */
[----:B------:R-:W-:Y:S05]  /*10270*/  @P0 BRA `(.L_x_1107) ;  /* 0x00000e3000000947 */ /* 0x000fea0003800000 */
[----:B------:R-:W2:Y:S01]  /*10280*/  LDL R12, [R1+0x88] ;  /* 0x00008800010c7983 */ /* 0x000ea20000100800 */
[----:B-1----:R-:W-:-:S04]  /*10290*/  LEA R2, P0, R5, R0, 0x2 ;  /* 0x0000000005027211 */ /* 0x002fc800078010ff */
[----:B--2---:R-:W-:-:S05]  /*102a0*/  LEA.HI.X R3, R5, R4, R12, 0x2, P0 ;  /* 0x0000000405037211 */ /* 0x004fca00000f140c */
[----:B------:R1:W-:Y:S01]  /*102b0*/  ST.E.64 [R2.64], R26 ;  /* 0x0000001a02007985 */ /* 0x0003e2000c101b06 */
[----:B------:R-:W-:Y:S05]  /*102c0*/  BRA `(.L_x_1107) ;  /* 0x00000de000007947 */ /* 0x000fea0003800000 */
.L_x_1092:
        /* <DEDUP_REMOVED lines=22> */
.L_x_1120:
        /* <DEDUP_REMOVED lines=57> */
.L_x_1122:
[----:B------:R-:W-:Y:S05]  /*107c0*/  BSYNC B0 ;  /* 0x0000000000007941 */ /* 0x000fea0003800000 */
.L_x_1121:
        /* <DEDUP_REMOVED lines=12> */
[----:B------:R-:W-:Y:S02]  /*10890*/  IADD3 R11, R250, R8, RZ ;  /* 0x00000008fa0b7210 */ /* 0x000fe40007ffe0ff */
[----:B------:R-:W-:Y:S01]  /*108a0*/  ISETP.NE.AND P0, PT, R2, 0x1, PT ;  /* 0x000000010200780c */ /* 0x000fe20003f05270 */
[----:B------:R-:W-:-:S04]  /*108b0*/  IMAD.WIDE.U32 R2, R0, c[0x0][0x3a0], RZ ;  /* 0x0000e80000027a25 */ /* 0x000fc800078e00ff */
[----:B------:R-:W-:Y:S01]  /*108c0*/  IMAD R0, R0, c[0x0][0x3a4], R4 ;  /* 0x0000e90000007a24 */ /* 0x000fe200078e0204 */
[----:B------:R-:W-:Y:S01]  /*108d0*/  LEA R4, R5, R250, 0x5 ;  /* 0x000000fa05047211 */ /* 0x000fe200078e28ff */
[----:B------:R-:W-:Y:S02]  /*108e0*/  IMAD R5, R20, c[0x0][0x3f0], RZ ;  /* 0x0000fc0014057a24 */ /* 0x000fe400078e02ff */
[----:B------:R-:W-:Y:S01]  /*108f0*/  IMAD.IADD R3, R3, 0x1, R0 ;  /* 0x0000000103037824 */ /* 0x000fe200078e0200 */
[----:B------:R-:W-:-:S03]  /*10900*/  IADD3 R4, R8, R4, RZ ;  /* 0x0000000408047210 */ /* 0x000fc60007ffe0ff */
        /* <DEDUP_REMOVED lines=24> */
.L_x_1181:
[----:B------:R-:W-:Y:S05]  /*10a90*/  BRA.DIV ~URZ, `(.L_x_1124) ;  /* 0x000027427f007947 */ /* 0x000fea000b800000 */
[----:B------:R3:W4:Y:S02]  /*10aa0*/  SHFL.IDX PT, R0, R12, RZ, 0x1c1f ;  /* 0x001c1fff0c007589 */ /* 0x00072400000e0000 */
.L_x_1182:
        /* <DEDUP_REMOVED lines=21> */
.L_x_1126:
[----:B------:R-:W-:Y:S05]  /*10c00*/  BSYNC B0 ;  /* 0x0000000000007941 */ /* 0x000fea0003800000 */
.L_x_1125:
[----:B------:R-:W-:Y:S05]  /*10c10*/  BRA.DIV ~URZ, `(.L_x_1127) ;  /* 0x000026227f007947 */ /* 0x000fea000b800000 */
[----:B--2---:R2:W1:Y:S04]  /*10c20*/  SHFL.IDX PT, R8, R9, 0x1, 0x1c1f ;  /* 0x003c1f0009087f89 */ /* 0x00446800000e0000 */
[----:B----4-:R2:W4:Y:S02]  /*10c30*/  SHFL.IDX PT, R0, R12, 0x1, 0x1c1f ;  /* 0x003c1f000c007f89 */ /* 0x01052400000e0000 */
.L_x_1183:
        /* <DEDUP_REMOVED lines=21> */
.L_x_1129:
[----:B------:R-:W-:Y:S05]  /*10d90*/  BSYNC B0 ;  /* 0x0000000000007941 */ /* 0x000fea0003800000 */
.L_x_1128:
[----:B------:R-:W-:Y:S05]  /*10da0*/  BRA.DIV ~URZ, `(.L_x_1130) ;  /* 0x000025527f007947 */ /* 0x000fea000b800000 */
[----:B-1----:R1:W2:Y:S02]  /*10db0*/  SHFL.IDX PT, R8, R9, 0x2, 0x1c1f ;  /* 0x005c1f0009087f89 */ /* 0x0022a400000e0000 */
.L_x_1184:
[----:B------:R-:W-:Y:S05]  /*10dc0*/  BRA.DIV ~URZ, `(.L_x_1131) ;  /* 0x000025a27f007947 */ /* 0x000fea000b800000 */
[----:B----4-:R4:W1:Y:S02]  /*10dd0*/  SHFL.IDX PT, R0, R12, 0x2, 0x1c1f ;  /* 0x005c1f000c007f89 */ /* 0x01086400000e0000 */
.L_x_1185:
        /* <DEDUP_REMOVED lines=21> */
.L_x_1133:
[----:B------:R-:W-:Y:S05]  /*10f30*/  BSYNC B0 ;  /* 0x0000000000007941 */ /* 0x000fea0003800000 */
.L_x_1132:
[----:B------:R-:W-:Y:S05]  /*10f40*/  BRA.DIV ~URZ, `(.L_x_1134) ;  /* 0x000024827f007947 */ /* 0x000fea000b800000 */
[----:B--2---:R2:W3:Y:S04]  /*10f50*/  SHFL.IDX PT, R8, R9, 0x3, 0x1c1f ;  /* 0x007c1f0009087f89 */ /* 0x0044e800000e0000 */
[----:B-1----:R2:W1:Y:S02]  /*10f60*/  SHFL.IDX PT, R0, R12, 0x3, 0x1c1f ;  /* 0x007c1f000c007f89 */ /* 0x00246400000e0000 */
.L_x_1186:
        /* <DEDUP_REMOVED lines=20> */
.L_x_1107:
[----:B------:R-:W-:Y:S05]  /*110b0*/  BSYNC B1 ;  /* 0x0000000000017941 */ /* 0x000fea0003800000 */
.L_x_1091:
[----:B-1--4-:R-:W4:Y:S02]  /*110c0*/  LDL R0, [R1+0xbc] ;  /* 0x0000bc0001007983 */ /* 0x012f240000100800 */
[----:B----4-:R-:W-:-:S13]  /*110d0*/  ISETP.NE.AND P0, PT, R0, RZ, PT ;  /* 0x000000ff0000720c */ /* 0x010fda0003f05270 */
[----:B------:R-:W-:Y:S01]  /*110e0*/  @P0 WARPSYNC 0xffffffff ;  /* 0xffffffff00000948 */ /* 0x000fe20003800000 */
[----:B------:R-:W-:Y:S06]  /*110f0*/  @P0 BAR.SYNC.DEFER_BLOCKING 0x5, 0x80 ;  /* 0x0142000000000b1d */ /* 0x000fec0000010000 */
[----:B---3--:R-:W1:Y:S04]  /*11100*/  @P0 LDS.128 R4, [0xc080] ;  /* 0x00c08000ff040984 */ /* 0x008e680000000c00 */
[----:B-1----:R1:W-:Y:S04]  /*11110*/  @P0 STL.64 [R1], R4 ;  /* 0x0000000401000387 */ /* 0x0023e80000100a00 */
        /* <DEDUP_REMOVED lines=9> */
.L_x_1187:
[----:B------:R-:W-:Y:S05]  /*111b0*/  BRA.DIV ~URZ, `(.L_x_1137) ;  /* 0x000023427f007947 */ /* 0x000fea000b800000 */
[----:B------:R3:W4:Y:S02]  /*111c0*/  SHFL.IDX PT, R8, R74, 0x1, 0x1f ;  /* 0x00201f004a087f89 */ /* 0x00072400000e0000 */
.L_x_1188:
        /* <DEDUP_REMOVED lines=19> */
.L_x_1189:
        /* <DEDUP_REMOVED lines=16> */
.L_x_1190:
[----:B---3--:R-:W-:Y:S01]  /*11400*/  IMAD R0, R0, c[0x0][0x538], RZ ;  /* 0x00014e0000007a24 */ /* 0x008fe200078e02ff */
[----:B------:R-:W-:Y:S04]  /*11410*/  BSSY B1, `(.L_x_1140) ;  /* 0x00000ce000017945 */ /* 0x000fe80003800000 */
[----:B----4-:R-:W-:-:S04]  /*11420*/  IADD3 R8, R0, R8, RZ ;  /* 0x0000000800087210 */ /* 0x010fc80007ffe0ff */
[----:B--2---:R-:W-:-:S13]  /*11430*/  ISETP.GT.AND P6, PT, R8, R9, PT ;  /* 0x000000090800720c */ /* 0x004fda0003fc4270 */
[----:B------:R-:W-:Y:S05]  /*11440*/  @P6 BRA `(.L_x_1141) ;  /* 0x0000025000006947 */ /* 0x000fea0003800000 */
.L_x_1145:
        /* <DEDUP_REMOVED lines=17> */
.L_x_1191:
        /* <DEDUP_REMOVED lines=16> */
.L_x_1192:
[----:B--2---:R-:W-:-:S05]  /*11660*/  IMAD R0, R0, c[0x0][0x538], RZ ;  /* 0x00014e0000007a24 */ /* 0x004fca00078e02ff */
[----:B------:R-:W-:-:S04]  /*11670*/  IADD3 R8, R0, R8, RZ ;  /* 0x0000000800087210 */ /* 0x000fc80007ffe0ff */
[----:B------:R-:W-:-:S13]  /*11680*/  ISETP.GT.AND P6, PT, R8, R9, PT ;  /* 0x000000090800720c */ /* 0x000fda0003fc4270 */
[----:B-1----:R-:W-:Y:S05]  /*11690*/  @!P6 BRA `(.L_x_1145) ;  /* 0xfffffdb00000e947 */ /* 0x002fea000383ffff */
.L_x_1141:
[----:B------:R-:W-:-:S05]  /*116a0*/  IADD3 R11, -R0, R8, RZ ;  /* 0x00000008000b7210 */ /* 0x000fca0007ffe1ff */
[----:B------:R-:W-:-:S05]  /*116b0*/  IMAD R0, R4, c[0x0][0x538], R11 ;  /* 0x00014e0004007a24 */ /* 0x000fca00078e020b */
[----:B------:R-:W-:Y:S01]  /*116c0*/  ISETP.GT.AND P0, PT, R0, R9, PT ;  /* 0x000000090000720c */ /* 0x000fe20003f04270 */
[----:B------:R-:W-:-:S12]  /*116d0*/  BRA.DIV ~URZ, `(.L_x_1146) ;  /* 0x000022627f007947 */ /* 0x000fd8000b800000 */
[----:B------:R-:W-:-:S03]  /*116e0*/  VOTE.ANY R10, PT, !P0 ;  /* 0x00000000000a7806 */ /* 0x000fc600040e0100 */
.L_x_1193:
[----:B------:R-:W2:Y:S01]  /*116f0*/  LDL.LU R0, [R1+0xc] ;  /* 0x00000c0001007983 */ /* 0x000ea20000300800 */
[----:B------:R-:W2:Y:S02]  /*11700*/  POPC R8, R10 ;  /* 0x0000000a00087309 */ /* 0x000ea40000000000 */
[----:B--2---:R-:W-:-:S05]  /*11710*/  IADD3 R0, R8, R0, RZ ;  /* 0x0000000008007210 */ /* 0x004fca0007ffe0ff */
[----:B------:R2:W-:Y:S01]  /*11720*/  STL [R1+0xc], R0 ;  /* 0x00000c0001007387 */ /* 0x0005e20000100800 */
[----:B------:R-:W-:Y:S05]  /*11730*/  BRA.DIV ~URZ, `(.L_x_1147) ;  /* 0x000022527f007947 */ /* 0x000fea000b800000 */
[----:B------:R3:W4:Y:S04]  /*11740*/  SHFL.IDX PT, R12, R6, R8, 0x1f ;  /* 0x00001f08060c7589 */ /* 0x00072800000e0000 */
[----:B------:R3:W1:Y:S02]  /*11750*/  SHFL.IDX PT, R7, R7, R8, 0x1f ;  /* 0x00001f0807077589 */ /* 0x00066400000e0000 */
.L_x_1194:
[----:B------:R-:W-:Y:S01]  /*11760*/  ISETP.NE.AND P0, PT, R10, RZ, PT ;  /* 0x000000ff0a00720c */ /* 0x000fe20003f05270 */
[----:B------:R-:W-:-:S12]  /*11770*/  BSSY B0, `(.L_x_1148) ;  /* 0x0000005000007945 */ /* 0x000fd80003800000 */
[----:B------:R-:W-:Y:S05]  /*11780*/  @!P0 BRA `(.L_x_1149) ;  /* 0x0000003000008947 */ /* 0x000fea0003800000 */
[----:B------:R-:W-:Y:S01]  /*11790*/  IADD3 R3, R8, -0x1, RZ ;  /* 0xffffffff08037810 */ /* 0x000fe20007ffe0ff */
[----:B------:R-:W-:Y:S05]  /*117a0*/  BRA.DIV ~URZ, `(.L_x_1150) ;  /* 0x000022b27f007947 */ /* 0x000fea000b800000 */
[----:B------:R2:W3:Y:S02]  /*117b0*/  SHFL.IDX PT, R13, R4, R3, 0x1f ;  /* 0x00001f03040d7589 */ /* 0x0004e400000e0000 */
.L_x_1149:
[----:B------:R-:W-:Y:S05]  /*117c0*/  BSYNC B0 ;  /* 0x0000000000007941 */ /* 0x000fea0003800000 */
.L_x_1148:
[----:B--23--:R-:W-:Y:S01]  /*117d0*/  IMAD R0, R13, c[0x0][0x538], R11 ;  /* 0x00014e000d007a24 */ /* 0x00cfe200078e020b */
[----:B-1----:R-:W-:Y:S01]  /*117e0*/  ISETP.NE.AND P0, PT, R7, 0x1, PT ;  /* 0x000000010700780c */ /* 0x002fe20003f05270 */
[----:B------:R-:W-:Y:S03]  /*117f0*/  BSSY B0, `(.L_x_1151) ;  /* 0x0000086000007945 */ /* 0x000fe60003800000 */
[----:B------:R1:W-:Y:S01]  /*11800*/  STL [R1], R0 ;  /* 0x0000000001007387 */ /* 0x0003e20000100800 */
        /* <DEDUP_REMOVED lines=64> */
.L_x_1152:
        /* <DEDUP_REMOVED lines=68> */
.L_x_1153:
[----:B------:R-:W-:Y:S05]  /*12050*/  BSYNC B0 ;  /* 0x0000000000007941 */ /* 0x000fea0003800000 */
.L_x_1151:
[----:B------:R-:W-:-:S04]  /*12060*/  LOP3.LUT R2, RZ, R2, RZ, 0x33, !PT ;  /* 0x00000002ff027212 */ /* 0x000fc800078e33ff */
[----:B-1----:R-:W-:-:S05]  /*12070*/  IADD3 R0, R2, R12, RZ ;  /* 0x0000000c02007210 */ /* 0x002fca0007ffe0ff */
[----:B------:R1:W-:Y:S01]  /*12080*/  STL [R1+0x4], R0 ;  /* 0x0000040001007387 */ /* 0x0003e20000100800 */
[----:B------:R-:W-:Y:S05]  /*12090*/  BRA `(.L_x_1154) ;  /* 0x0000005000007947 */ /* 0x000fea0003800000 */
.L_x_1142:
[----:B------:R-:W-:Y:S01]  /*120a0*/  MOV R0, c[0x0][0x53c] ;  /* 0x00014f0000007a02 */ /* 0x000fe20000000f00 */
[----:B------:R2:W-:Y:S04]  /*120b0*/  STL [R1], R9 ;  /* 0x0000000901007387 */ /* 0x0005e80000100800 */
[----:B------:R2:W-:Y:S04]  /*120c0*/  STL [R1+0x4], RZ ;  /* 0x000004ff01007387 */ /* 0x0005e80000100800 */
[----:B------:R2:W-:Y:S04]  /*120d0*/  STL [R1+0x8], RZ ;  /* 0x000008ff01007387 */ /* 0x0005e80000100800 */
[----:B------:R2:W-:Y:S02]  /*120e0*/  STL [R1+0xc], R0 ;  /* 0x00000c0001007387 */ /* 0x0005e40000100800 */
.L_x_1154:
[----:B------:R-:W-:Y:S05]  /*120f0*/  BSYNC B1 ;  /* 0x0000000000017941 */ /* 0x000fea0003800000 */
.L_x_1140:
[----:B-1----:R-:W3:Y:S04]  /*12100*/  LDL R4, [R1] ;  /* 0x0000000001047983 */ /* 0x002ee80000100800 */
        /* <DEDUP_REMOVED lines=8> */
.L_x_1135:
[----:B--2---:R-:W2:Y:S02]  /*12190*/  LDL R0, [R1+0xc] ;  /* 0x00000c0001007983 */ /* 0x004ea40000100800 */
[----:B--2---:R-:W-:-:S13]  /*121a0*/  ISETP.GE.AND P0, PT, R0, c[0x0][0x53c], PT ;  /* 0x00014f0000007a0c */ /* 0x004fda0003f06270 */
[----:B-1----:R-:W-:Y:S01]  /*121b0*/  @P0 CALL.REL.NOINC `(.L_x_1155) ;  /* 0x0000001000000944 */ /* 0x002fe20003c00000 */
[----:B------:R-:W-:Y:S05]  /*121c0*/  BRA `(.L_x_1156) ;  /* 0xfffefb1000007947 */ /* 0x000fea000383ffff */
.L_x_1155:
[----:B------:R-:W-:Y:S05]  /*121d0*/  EXIT ;  /* 0x000000000000794d */ /* 0x000fea0003800000 */
.L_x_1045:
[----:B------:R-:W-:Y:S01]  /*121e0*/  IMAD.MOV.U32 R0, RZ, RZ, R5 ;  /* 0x000000ffff007224 */ /* 0x000fe200078e0005 */
[----:B------:R-:W-:Y:S02]  /*121f0*/  MOV R2, 0x1 ;  /* 0x0000000100027802 */ /* 0x000fe40000000f00 */
[----:B------:R-:W-:Y:S02]  /*12200*/  MOV R3, 0x12220 ;  /* 0x0001222000037802 */ /* 0x000fe40000000f00 */
[----:B------:R-:W-:Y:S05]  /*12210*/  CALL.REL.NOINC `($__internal_20_$__cuda_sm70_shflsync_up_p) ;  /* 0x0000193000007944 */ /* 0x000fea0003c00000 */
[----:B------:R-:W-:Y:S01]  /*12220*/  MOV R0, R4 ;  /* 0x0000000400007202 */ /* 0x000fe20000000f00 */
[----:B------:R-:W-:Y:S05]  /*12230*/  BRA `(.L_x_1157) ;  /* 0xfffee22000007947 */ /* 0x000fea000383ffff */
.L_x_1046:
[----:B------:R-:W-:Y:S01]  /*12240*/  IMAD.MOV.U32 R0, RZ, RZ, R5 ;  /* 0x000000ffff007224 */ /* 0x000fe200078e0005 */
[----:B------:R-:W-:Y:S02]  /*12250*/  MOV R2, 0x2 ;  /* 0x0000000200027802 */ /* 0x000fe40000000f00 */
[----:B------:R-:W-:Y:S02]  /*12260*/  MOV R3, 0x12280 ;  /* 0x0001228000037802 */ /* 0x000fe40000000f00 */
[----:B------:R-:W-:Y:S05]  /*12270*/  CALL.REL.NOINC `($__internal_20_$__cuda_sm70_shflsync_up_p) ;  /* 0x000018d000007944 */ /* 0x000fea0003c00000 */
[----:B------:R-:W-:Y:S01]  /*12280*/  SEL R0, R4, RZ, P4 ;  /* 0x000000ff04007207 */ /* 0x000fe20002000000 */
[----:B------:R-:W-:Y:S01]  /*12290*/  IMAD.MOV.U32 R2, RZ, RZ, 0x4 ;  /* 0x00000004ff027424 */ /* 0x000fe200078e00ff */
[----:B------:R-:W-:-:S03]  /*122a0*/  MOV R3, 0x122d0 ;  /* 0x000122d000037802 */ /* 0x000fc60000000f00 */
[----:B------:R-:W-:Y:S02]  /*122b0*/  IMAD.IADD R0, R5, 0x1, R0 ;  /* 0x0000000105007824 */ /* 0x000fe400078e0200 */
        /* <DEDUP_REMOVED lines=14> */
[----:B------:R-:W-:Y:S01]  /*123a0*/  IMAD.IADD R4, R0, 0x1, R4 ;  /* 0x0000000100047824 */ /* 0x000fe200078e0204 */
[----:B------:R-:W-:-:S03]  /*123b0*/  MOV R0, 0x1f ;  /* 0x0000001f00007802 */ /* 0x000fc60000000f00 */
[----:B------:R-:W-:Y:S02]  /*123c0*/  IMAD.MOV.U32 R5, RZ, RZ, R4 ;  /* 0x000000ffff057224 */ /* 0x000fe400078e0004 */
[----:B------:R-:W-:Y:S05]  /*123d0*/  CALL.REL.NOINC `($__internal_19_$__cuda_sm70_shflsync_idx_p) ;  /* 0x0000172000007944 */ /* 0x000fea0003c00000 */
[----:B------:R-:W-:Y:S05]  /*123e0*/  BRA `(.L_x_1158) ;  /* 0xfffee17000007947 */ /* 0x000fea000383ffff */
.L_x_1048:
[----:B------:R-:W-:Y:S02]  /*123f0*/  SEL R0, RZ, 0x1, P0 ;  /* 0x00000001ff007807 */ /* 0x000fe40000000000 */
[----:B------:R-:W-:Y:S02]  /*12400*/  MOV R2, 0x12420 ;  /* 0x0001242000027802 */ /* 0x000fe40000000f00 */
[----:B------:R-:W-:Y:S05]  /*12410*/  CALL.REL.NOINC `($__internal_21_$__cuda_sm70_votesync_ballot) ;  /* 0x000017a000007944 */ /* 0x000fea0003c00000 */
[----:B------:R-:W-:Y:S01]  /*12420*/  MOV R10, R0 ;  /* 0x00000000000a7202 */ /* 0x000fe20000000f00 */
[----:B------:R-:W-:Y:S05]  /*12430*/  BRA `(.L_x_1159) ;  /* 0xfffee1b000007947 */ /* 0x000fea000383ffff */
.L_x_1049:
[----:B------:R-:W-:Y:S01]  /*12440*/  IMAD.MOV.U32 R5, RZ, RZ, R9 ;  /* 0x000000ffff057224 */ /* 0x000fe200078e0009 */
[----:B------:R-:W-:Y:S01]  /*12450*/  MOV R3, R6 ;  /* 0x0000000600037202 */ /* 0x000fe20000000f00 */
[----:B-1----:R-:W-:Y:S01]  /*12460*/  IMAD.MOV.U32 R0, RZ, RZ, 0x1f ;  /* 0x0000001fff007424 */ /* 0x002fe200078e00ff */
[----:B------:R-:W-:Y:S02]  /*12470*/  MOV R2, 0x12490 ;  /* 0x0001249000027802 */ /* 0x000fe40000000f00 */
[----:B------:R-:W-:Y:S05]  /*12480*/  CALL.REL.NOINC `($__internal_19_$__cuda_sm70_shflsync_idx_p) ;  /* 0x0000167000007944 */ /* 0x000fea0003c00000 */
[----:B------:R-:W-:Y:S01]  /*12490*/  IMAD.MOV.U32 R12, RZ, RZ, R0 ;  /* 0x000000ffff0c7224 */ /* 0x000fe200078e0000 */
[----:B------:R-:W-:Y:S01]  /*124a0*/  MOV R5, R8 ;  /* 0x0000000800057202 */ /* 0x000fe20000000f00 */
[----:B------:R-:W-:Y:S01]  /*124b0*/  IMAD.MOV.U32 R7, RZ, RZ, RZ ;  /* 0x000000ffff077224 */ /* 0x000fe200078e00ff */
[----:B------:R-:W-:Y:S01]  /*124c0*/  MOV R3, R6 ;  /* 0x0000000600037202 */ /* 0x000fe20000000f00 */
[----:B------:R-:W-:Y:S01]  /*124d0*/  IMAD.MOV.U32 R0, RZ, RZ, 0x1f ;  /* 0x0000001fff007424 */ /* 0x000fe200078e00ff */
[----:B------:R-:W-:-:S02]  /*124e0*/  MOV R2, 0x12500 ;  /* 0x0001250000027802 */ /* 0x000fc40000000f00 */
[----:B------:R-:W-:Y:S05]  /*124f0*/  CALL.REL.NOINC `($__internal_19_$__cuda_sm70_shflsync_idx_p) ;  /* 0x0000160000007944 */ /* 0x000fea0003c00000 */
[----:B------:R-:W-:Y:S01]  /*12500*/  MOV R9, R0 ;  /* 0x0000000000097202 */ /* 0x000fe20000000f00 */
[----:B------:R-:W-:Y:S05]  /*12510*/  BRA `(.L_x_1160) ;  /* 0xfffee14000007947 */ /* 0x000fea000383ffff */
.L_x_1052:
[----:B------:R-:W-:Y:S01]  /*12520*/  IMAD.MOV.U32 R5, RZ, RZ, R4 ;  /* 0x000000ffff057224 */ /* 0x000fe200078e0004 */
[----:B-1----:R-:W-:-:S02]  /*12530*/  MOV R0, 0x1f ;  /* 0x0000001f00007802 */ /* 0x002fc40000000f00 */
[----:B------:R-:W-:Y:S02]  /*12540*/  MOV R2, 0x12560 ;  /* 0x0001256000027802 */ /* 0x000fe40000000f00 */
[----:B--234-:R-:W-:Y:S05]  /*12550*/  CALL.REL.NOINC `($__internal_19_$__cuda_sm70_shflsync_idx_p) ;  /* 0x000015a000007944 */ /* 0x01cfea0003c00000 */
[----:B------:R-:W-:Y:S01]  /*12560*/  MOV R7, R0 ;  /* 0x0000000000077202 */ /* 0x000fe20000000f00 */
[----:B------:R-:W-:Y:S05]  /*12570*/  BRA `(.L_x_1051) ;  /* 0xfffee14000007947 */ /* 0x000fea000383ffff */
.L_x_1063:
[----:B-1----:R-:W-:Y:S01]  /*12580*/  IMAD.MOV.U32 R5, RZ, RZ, R11 ;  /* 0x000000ffff057224 */ /* 0x002fe200078e000b */
[----:B------:R-:W-:Y:S01]  /*12590*/  MOV R3, RZ ;  /* 0x000000ff00037202 */ /* 0x000fe20000000f00 */
[----:B------:R-:W-:Y:S01]  /*125a0*/  IMAD.MOV.U32 R0, RZ, RZ, 0x1c1f ;  /* 0x00001c1fff007424 */ /* 0x000fe200078e00ff */
[----:B------:R-:W-:Y:S02]  /*125b0*/  MOV R2, 0x125d0 ;  /* 0x000125d000027802 */ /* 0x000fe40000000f00 */
[----:B------:R-:W-:Y:S05]  /*125c0*/  CALL.REL.NOINC `($__internal_19_$__cuda_sm70_shflsync_idx_p) ;  /* 0x0000153000007944 */ /* 0x000fea0003c00000 */
[----:B------:R-:W-:Y:S01]  /*125d0*/  MOV R8, R0 ;  /* 0x0000000000087202 */ /* 0x000fe20000000f00 */
[----:B------:R-:W-:Y:S05]  /*125e0*/  BRA `(.L_x_1161) ;  /* 0xffff081000007947 */ /* 0x000fea000383ffff */
.L_x_1064:
[----:B------:R-:W-:Y:S01]  /*125f0*/  IMAD.MOV.U32 R5, RZ, RZ, R12 ;  /* 0x000000ffff057224 */ /* 0x000fe200078e000c */
[----:B------:R-:W-:Y:S01]  /*12600*/  MOV R3, RZ ;  /* 0x000000ff00037202 */ /* 0x000fe20000000f00 */
[----:B------:R-:W-:Y:S01]  /*12610*/  IMAD.MOV.U32 R0, RZ, RZ, 0x1c1f ;  /* 0x00001c1fff007424 */ /* 0x000fe200078e00ff */
[----:B------:R-:W-:Y:S02]  /*12620*/  MOV R2, 0x12640 ;  /* 0x0001264000027802 */ /* 0x000fe40000000f00 */
[----:B-12---:R-:W-:Y:S05]  /*12630*/  CALL.REL.NOINC `($__internal_19_$__cuda_sm70_shflsync_idx_p) ;  /* 0x000014c000007944 */ /* 0x006fea0003c00000 */
[----:B------:R-:W-:Y:S05]  /*12640*/  BRA `(.L_x_1162) ;  /* 0xffff07d000007947 */ /* 0x000fea000383ffff */
.L_x_1067:
[----:B--2---:R-:W-:Y:S01]  /*12650*/  IMAD.MOV.U32 R5, RZ, RZ, R11 ;  /* 0x000000ffff057224 */ /* 0x004fe200078e000b */
[----:B------:R-:W-:Y:S01]  /*12660*/  MOV R3, 0x1 ;  /* 0x0000000100037802 */ /* 0x000fe20000000f00 */
[----:B----4-:R-:W-:Y:S01]  /*12670*/  IMAD.MOV.U32 R0, RZ, RZ, 0x1c1f ;  /* 0x00001c1fff007424 */ /* 0x010fe200078e00ff */
[----:B------:R-:W-:-:S02]  /*12680*/  MOV R2, 0x126a0 ;  /* 0x000126a000027802 */ /* 0x000fc40000000f00 */
[----:B-1-3--:R-:W-:Y:S05]  /*12690*/  CALL.REL.NOINC `($__internal_19_$__cuda_sm70_shflsync_idx_p) ;  /* 0x0000146000007944 */ /* 0x00afea0003c00000 */
[----:B------:R-:W-:Y:S01]  /*126a0*/  IMAD.MOV.U32 R8, RZ, RZ, R0 ;  /* 0x000000ffff087224 */ /* 0x000fe200078e0000 */
[----:B------:R-:W-:Y:S01]  /*126b0*/  MOV R3, 0x1 ;  /* 0x0000000100037802 */ /* 0x000fe20000000f00 */
[----:B------:R-:W-:Y:S01]  /*126c0*/  IMAD.MOV.U32 R5, RZ, RZ, R12 ;  /* 0x000000ffff057224 */ /* 0x000fe200078e000c */
[----:B------:R-:W-:-:S02]  /*126d0*/  MOV R0, 0x1c1f ;  /* 0x00001c1f00007802 */ /* 0x000fc40000000f00 */
[----:B------:R-:W-:Y:S02]  /*126e0*/  MOV R2, 0x12700 ;  /* 0x0001270000027802 */ /* 0x000fe40000000f00 */
[----:B------:R-:W-:Y:S05]  /*126f0*/  CALL.REL.NOINC `($__internal_19_$__cuda_sm70_shflsync_idx_p) ;  /* 0x0000140000007944 */ /* 0x000fea0003c00000 */
[----:B------:R-:W-:Y:S05]  /*12700*/  BRA `(.L_x_1163) ;  /* 0xffff090000007947 */ /* 0x000fea000383ffff */
.L_x_1070:
[----:B-1----:R-:W-:Y:S01]  /*12710*/  IMAD.MOV.U32 R5, RZ, RZ, R11 ;  /* 0x000000ffff057224 */ /* 0x002fe200078e000b */
[----:B------:R-:W-:Y:S01]  /*12720*/  MOV R3, 0x2 ;  /* 0x0000000200037802 */ /* 0x000fe20000000f00 */
[----:B----4-:R-:W-:Y:S01]  /*12730*/  IMAD.MOV.U32 R0, RZ, RZ, 0x1c1f ;  /* 0x00001c1fff007424 */ /* 0x010fe200078e00ff */
[----:B------:R-:W-:Y:S02]  /*12740*/  MOV R2, 0x12760 ;  /* 0x0001276000027802 */ /* 0x000fe40000000f00 */
[----:B--23--:R-:W-:Y:S05]  /*12750*/  CALL.REL.NOINC `($__internal_19_$__cuda_sm70_shflsync_idx_p) ;  /* 0x000013a000007944 */ /* 0x00cfea0003c00000 */
[----:B------:R-:W-:Y:S01]  /*12760*/  MOV R8, R0 ;  /* 0x0000000000087202 */ /* 0x000fe20000000f00 */
[----:B------:R-:W-:Y:S05]  /*12770*/  BRA `(.L_x_1164) ;  /* 0xffff0a6000007947 */ /* 0x000fea000383ffff */
.L_x_1071:
[----:B------:R-:W-:Y:S01]  /*12780*/  IMAD.MOV.U32 R5, RZ, RZ, R12 ;  /* 0x000000ffff057224 */ /* 0x000fe200078e000c */
[----:B------:R-:W-:Y:S01]  /*12790*/  MOV R3, 0x2 ;  /* 0x0000000200037802 */ /* 0x000fe20000000f00 */
[----:B----4-:R-:W-:Y:S01]  /*127a0*/  IMAD.MOV.U32 R0, RZ, RZ, 0x1c1f ;  /* 0x00001c1fff007424 */ /* 0x010fe200078e00ff */
[----:B------:R-:W-:Y:S02]  /*127b0*/  MOV R2, 0x127d0 ;  /* 0x000127d000027802 */ /* 0x000fe40000000f00 */
[----:B-123--:R-:W-:Y:S05]  /*127c0*/  CALL.REL.NOINC `($__internal_19_$__cuda_sm70_shflsync_idx_p) ;  /* 0x0000133000007944 */ /* 0x00efea0003c00000 */
[----:B------:R-:W-:Y:S05]  /*127d0*/  BRA `(.L_x_1165) ;  /* 0xffff0a2000007947 */ /* 0x000fea000383ffff */
.L_x_1074:
[----:B-1----:R-:W-:Y:S01]  /*127e0*/  IMAD.MOV.U32 R5, RZ, RZ, R11 ;  /* 0x000000ffff057224 */ /* 0x002fe200078e000b */
[----:B------:R-:W-:Y:S01]  /*127f0*/  MOV R3, 0x3 ;  /* 0x0000000300037802 */ /* 0x000fe20000000f00 */
[----:B------:R-:W-:Y:S01]  /*12800*/  IMAD.MOV.U32 R0, RZ, RZ, 0x1c1f ;  /* 0x00001c1fff007424 */ /* 0x000fe200078e00ff */
[----:B------:R-:W-:-:S02]  /*12810*/  MOV R2, 0x12830 ;  /* 0x0001283000027802 */ /* 0x000fc40000000f00 */
[----:B--234-:R-:W-:Y:S05]  /*12820*/  CALL.REL.NOINC `($__internal_19_$__cuda_sm70_shflsync_idx_p) ;  /* 0x000012d000007944 */ /* 0x01cfea0003c00000 */
[----:B------:R-:W-:Y:S01]  /*12830*/  IMAD.MOV.U32 R6, RZ, RZ, R0 ;  /* 0x000000ffff067224 */ /* 0x000fe200078e0000 */
[----:B------:R-:W-:Y:S01]  /*12840*/  MOV R3, 0x3 ;  /* 0x0000000300037802 */ /* 0x000fe20000000f00 */
[----:B------:R-:W-:Y:S01]  /*12850*/  IMAD.MOV.U32 R5, RZ, RZ, R12 ;  /* 0x000000ffff057224 */ /* 0x000fe200078e000c */
[----:B------:R-:W-:-:S02]  /*12860*/  MOV R0, 0x1c1f ;  /* 0x00001c1f00007802 */ /* 0x000fc40000000f00 */
[----:B------:R-:W-:Y:S02]  /*12870*/  MOV R2, 0x12890 ;  /* 0x0001289000027802 */ /* 0x000fe40000000f00 */
[----:B------:R-:W-:Y:S05]  /*12880*/  CALL.REL.NOINC `($__internal_19_$__cuda_sm70_shflsync_idx_p) ;  /* 0x0000127000007944 */ /* 0x000fea0003c00000 */
[----:B------:R-:W-:Y:S05]  /*12890*/  BRA `(.L_x_1166) ;  /* 0xffff0b4000007947 */ /* 0x000fea000383ffff */
.L_x_1087:
[----:B------:R-:W-:Y:S01]  /*128a0*/  IMAD.MOV.U32 R0, RZ, RZ, R244 ;  /* 0x000000ffff007224 */ /* 0x000fe200078e00f4 */
[----:B------:R-:W-:Y:S02]  /*128b0*/  MOV R3, 0x2 ;  /* 0x0000000200037802 */ /* 0x000fe40000000f00 */
[----:B------:R-:W-:Y:S02]  /*128c0*/  MOV R2, 0x128e0 ;  /* 0x000128e000027802 */ /* 0x000fe40000000f00 */
[----:B------:R-:W-:Y:S05]  /*128d0*/  CALL.REL.NOINC `($__internal_18_$__cuda_sm70_shflsync_bfly_p) ;  /* 0x000011e000007944 */ /* 0x000fea0003c00000 */
[----:B------:R-:W-:Y:S05]  /*128e0*/  BRA `(.L_x_1167) ;  /* 0xffffa2c000007947 */ /* 0x000fea000383ffff */
.L_x_1088:
[----:B------:R-:W-:Y:S01]  /*128f0*/  IMAD.MOV.U32 R0, RZ, RZ, R5 ;  /* 0x000000ffff007224 */ /* 0x000fe200078e0005 */
[----:B------:R-:W-:Y:S02]  /*12900*/  MOV R3, 0x1 ;  /* 0x0000000100037802 */ /* 0x000fe40000000f00 */
[----:B------:R-:W-:Y:S02]  /*12910*/  MOV R2, 0x12930 ;  /* 0x0001293000027802 */ /* 0x000fe40000000f00 */
[----:B-1----:R-:W-:Y:S05]  /*12920*/  CALL.REL.NOINC `($__internal_18_$__cuda_sm70_shflsync_bfly_p) ;  /* 0x0000119000007944 */ /* 0x002fea0003c00000 */
[----:B------:R-:W-:Y:S01]  /*12930*/  FADD.FTZ R5, R5, R0 ;  /* 0x0000000005057221 */ /* 0x000fe20000010000 */
[----:B------:R-:W-:Y:S02]  /*12940*/  MOV R0, R246 ;  /* 0x000000f600007202 */ /* 0x000fe40000000f00 */
[----:B------:R-:W-:Y:S02]  /*12950*/  MOV R3, 0x2 ;  /* 0x0000000200037802 */ /* 0x000fe40000000f00 */
[----:B------:R-:W-:-:S02]  /*12960*/  MOV R2, 0x12980 ;  /* 0x0001298000027802 */ /* 0x000fc40000000f00 */
[----:B------:R-:W-:Y:S05]  /*12970*/  CALL.REL.NOINC `($__internal_18_$__cuda_sm70_shflsync_bfly_p) ;  /* 0x0000114000007944 */ /* 0x000fea0003c00000 */
[----:B------:R-:W-:Y:S01]  /*12980*/  FADD.FTZ R7, R246, R0 ;  /* 0x00000000f6077221 */ /* 0x000fe20000010000 */
[----:B------:R-:W-:-:S02]  /*12990*/  MOV R3, 0x1 ;  /* 0x0000000100037802 */ /* 0x000fc40000000f00 */
[----:B------:R-:W-:Y:S02]  /*129a0*/  MOV R2, 0x129d0 ;  /* 0x000129d000027802 */ /* 0x000fe40000000f00 */
[----:B------:R-:W-:Y:S02]  /*129b0*/  MOV R0, R7 ;  /* 0x0000000700007202 */ /* 0x000fe40000000f00 */
[----:B------:R-:W-:Y:S05]  /*129c0*/  CALL.REL.NOINC `($__internal_18_$__cuda_sm70_shflsync_bfly_p) ;  /* 0x000010f000007944 */ /* 0x000fea0003c00000 */
[----:B------:R-:W-:Y:S01]  /*129d0*/  FADD.FTZ R4, R7, R0 ;  /* 0x0000000007047221 */ /* 0x000fe20000010000 */
[----:B------:R-:W-:Y:S02]  /*129e0*/  MOV R0, R245 ;  /* 0x000000f500007202 */ /* 0x000fe40000000f00 */
[----:B------:R-:W-:Y:S02]  /*129f0*/  MOV R3, 0x2 ;  /* 0x0000000200037802 */ /* 0x000fe40000000f00 */
[----:B------:R-:W-:Y:S02]  /*12a00*/  MOV R2, 0x12a20 ;  /* 0x00012a2000027802 */ /* 0x000fe40000000f00 */
[----:B------:R-:W-:Y:S05]  /*12a10*/  CALL.REL.NOINC `($__internal_18_$__cuda_sm70_shflsync_bfly_p) ;  /* 0x000010a000007944 */ /* 0x000fea0003c00000 */
[----:B------:R-:W-:Y:S01]  /*12a20*/  FADD.FTZ R7, R245, R0 ;  /* 0x00000000f5077221 */ /* 0x000fe20000010000 */
[----:B------:R-:W-:Y:S02]  /*12a30*/  MOV R3, 0x1 ;  /* 0x0000000100037802 */ /* 0x000fe40000000f00 */
[----:B------:R-:W-:-:S02]  /*12a40*/  MOV R2, 0x12a70 ;  /* 0x00012a7000027802 */ /* 0x000fc40000000f00 */
        /* <DEDUP_REMOVED lines=9> */
[----:B------:R-:W-:Y:S02]  /*12ae0*/  MOV R2, 0x12b10 ;  /* 0x00012b1000027802 */ /* 0x000fe40000000f00 */
[----:B------:R-:W-:-:S02]  /*12af0*/  MOV R0, R6 ;  /* 0x0000000600007202 */ /* 0x000fc40000000f00 */
[----:B------:R-:W-:Y:S05]  /*12b00*/  CALL.REL.NOINC `($__internal_18_$__cuda_sm70_shflsync_bfly_p) ;  /* 0x00000fb000007944 */ /* 0x000fea0003c00000 */
[----:B------:R-:W-:Y:S01]  /*12b10*/  MOV R8, R0 ;  /* 0x0000000000087202 */ /* 0x000fe20000000f00 */
[----:B------:R-:W-:Y:S05]  /*12b20*/  BRA `(.L_x_1168) ;  /* 0xffffa17000007947 */ /* 0x000fea000383ffff */
.L_x_1095:
[----:B-1234-:R-:W-:Y:S01]  /*12b30*/  IMAD.MOV.U32 R5, RZ, RZ, R12 ;  /* 0x000000ffff057224 */ /* 0x01efe200078e000c */
[----:B------:R-:W-:Y:S01]  /*12b40*/  MOV R3, RZ ;  /* 0x000000ff00037202 */ /* 0x000fe20000000f00 */
[----:B------:R-:W-:Y:S01]  /*12b50*/  IMAD.MOV.U32 R0, RZ, RZ, 0x1c1f ;  /* 0x00001c1fff007424 */ /* 0x000fe200078e00ff */
[----:B------:R-:W-:-:S02]  /*12b60*/  MOV R2, 0x12b80 ;  /* 0x00012b8000027802 */ /* 0x000fc40000000f00 */
[----:B------:R-:W-:Y:S05]  /*12b70*/  CALL.REL.NOINC `($__internal_19_$__cuda_sm70_shflsync_idx_p) ;  /* 0x00000f8000007944 */ /* 0x000fea0003c00000 */
[----:B------:R-:W-:Y:S01]  /*12b80*/  MOV R10, R0 ;  /* 0x00000000000a7202 */ /* 0x000fe20000000f00 */
[----:B------:R-:W-:Y:S05]  /*12b90*/  BRA `(.L_x_1169) ;  /* 0xffffbb5000007947 */ /* 0x000fea000383ffff */
.L_x_1096:
[----:B------:R-:W-:Y:S01]  /*12ba0*/  IMAD.MOV.U32 R5, RZ, RZ, R13 ;  /* 0x000000ffff057224 */ /* 0x000fe200078e000d */
[----:B------:R-:W-:Y:S01]  /*12bb0*/  MOV R3, RZ ;  /* 0x000000ff00037202 */ /* 0x000fe20000000f00 */
[----:B------:R-:W-:Y:S01]  /*12bc0*/  IMAD.MOV.U32 R0, RZ, RZ, 0x1c1f ;  /* 0x00001c1fff007424 */ /* 0x000fe200078e00ff */
[----:B------:R-:W-:-:S02]  /*12bd0*/  MOV R2, 0x12bf0 ;  /* 0x00012bf000027802 */ /* 0x000fc40000000f00 */
[----:B-12---:R-:W-:Y:S05]  /*12be0*/  CALL.REL.NOINC `($__internal_19_$__cuda_sm70_shflsync_idx_p) ;  /* 0x00000f1000007944 */ /* 0x006fea0003c00000 */
[----:B------:R-:W-:Y:S05]  /*12bf0*/  BRA `(.L_x_1170) ;  /* 0xffffbb1000007947 */ /* 0x000fea000383ffff */
.L_x_1099:
[----:B------:R-:W-:Y:S01]  /*12c00*/  IMAD.MOV.U32 R5, RZ, RZ, R12 ;  /* 0x000000ffff057224 */ /* 0x000fe200078e000c */
[----:B--2---:R-:W-:Y:S01]  /*12c10*/  MOV R3, 0x1 ;  /* 0x0000000100037802 */ /* 0x004fe20000000f00 */
        /* <DEDUP_REMOVED lines=10> */
.L_x_1102:
[----:B------:R-:W-:Y:S01]  /*12cc0*/  IMAD.MOV.U32 R5, RZ, RZ, R12 ;  /* 0x000000ffff057224 */ /* 0x000fe200078e000c */
[----:B-1----:R-:W-:Y:S01]  /*12cd0*/  MOV R3, 0x2 ;  /* 0x0000000200037802 */ /* 0x002fe20000000f00 */
[----:B----4-:R-:W-:Y:S01]  /*12ce0*/  IMAD.MOV.U32 R0, RZ, RZ, 0x1c1f ;  /* 0x00001c1fff007424 */ /* 0x010fe200078e00ff */
[----:B------:R-:W-:Y:S02]  /*12cf0*/  MOV R2, 0x12d10 ;  /* 0x00012d1000027802 */ /* 0x000fe40000000f00 */
[----:B--23--:R-:W-:Y:S05]  /*12d00*/  CALL.REL.NOINC `($__internal_19_$__cuda_sm70_shflsync_idx_p) ;  /* 0x00000df000007944 */ /* 0x00cfea0003c00000 */
[----:B------:R-:W-:Y:S01]  /*12d10*/  MOV R10, R0 ;  /* 0x00000000000a7202 */ /* 0x000fe20000000f00 */
[----:B------:R-:W-:Y:S05]  /*12d20*/  BRA `(.L_x_1172) ;  /* 0xffffbce000007947 */ /* 0x000fea000383ffff */
.L_x_1103:
[----:B------:R-:W-:Y:S01]  /*12d30*/  IMAD.MOV.U32 R5, RZ, RZ, R13 ;  /* 0x000000ffff057224 */ /* 0x000fe200078e000d */
[----:B------:R-:W-:Y:S01]  /*12d40*/  MOV R3, 0x2 ;  /* 0x0000000200037802 */ /* 0x000fe20000000f00 */
[----:B----4-:R-:W-:Y:S01]  /*12d50*/  IMAD.MOV.U32 R0, RZ, RZ, 0x1c1f ;  /* 0x00001c1fff007424 */ /* 0x010fe200078e00ff */
[----:B------:R-:W-:Y:S02]  /*12d60*/  MOV R2, 0x12d80 ;  /* 0x00012d8000027802 */ /* 0x000fe40000000f00 */
[----:B-123--:R-:W-:Y:S05]  /*12d70*/  CALL.REL.NOINC `($__internal_19_$__cuda_sm70_shflsync_idx_p) ;  /* 0x00000d8000007944 */ /* 0x00efea0003c00000 */
[----:B------:R-:W-:Y:S05]  /*12d80*/  BRA `(.L_x_1173) ;  /* 0xffffbca000007947 */ /* 0x000fea000383ffff */
.L_x_1106:
[----:B------:R-:W-:Y:S01]  /*12d90*/  IMAD.MOV.U32 R5, RZ, RZ, R12 ;  /* 0x000000ffff057224 */ /* 0x000fe200078e000c */
[----:B-1----:R-:W-:Y:S01]  /*12da0*/  MOV R3, 0x3 ;  /* 0x0000000300037802 */ /* 0x002fe20000000f00 */
        /* <DEDUP_REMOVED lines=10> */
.L_x_1108:
[----:B------:R-:W-:Y:S01]  /*12e50*/  IMAD.MOV.U32 R5, RZ, RZ, R12 ;  /* 0x000000ffff057224 */ /* 0x000fe200078e000c */
[----:B------:R-:W-:Y:S01]  /*12e60*/  MOV R3, RZ ;  /* 0x000000ff00037202 */ /* 0x000fe20000000f00 */
[----:B------:R-:W-:Y:S01]  /*12e70*/  IMAD.MOV.U32 R0, RZ, RZ, 0x1c1f ;  /* 0x00001c1fff007424 */ /* 0x000fe200078e00ff */
[----:B------:R-:W-:Y:S02]  /*12e80*/  MOV R2, 0x12ea0 ;  /* 0x00012ea000027802 */ /* 0x000fe40000000f00 */
[----:B------:R-:W-:Y:S05]  /*12e90*/  CALL.REL.NOINC `($__internal_19_$__cuda_sm70_shflsync_idx_p) ;  /* 0x00000c6000007944 */ /* 0x000fea0003c00000 */
[----:B------:R-:W-:Y:S01]  /*12ea0*/  MOV R4, R0 ;  /* 0x0000000000047202 */ /* 0x000fe20000000f00 */
[----:B------:R-:W-:Y:S05]  /*12eb0*/  BRA `(.L_x_1175) ;  /* 0xffffc09000007947 */ /* 0x000fea000383ffff */
.L_x_1109:
[----:B------:R-:W-:Y:S01]  /*12ec0*/  IMAD.MOV.U32 R5, RZ, RZ, R13 ;  /* 0x000000ffff057224 */ /* 0x000fe200078e000d */
[----:B------:R-:W-:Y:S01]  /*12ed0*/  MOV R3, RZ ;  /* 0x000000ff00037202 */ /* 0x000fe20000000f00 */
[----:B------:R-:W-:Y:S01]  /*12ee0*/  IMAD.MOV.U32 R0, RZ, RZ, 0x1c1f ;  /* 0x00001c1fff007424 */ /* 0x000fe200078e00ff */
[----:B------:R-:W-:Y:S02]  /*12ef0*/  MOV R2, 0x12f10 ;  /* 0x00012f1000027802 */ /* 0x000fe40000000f00 */
[----:B-12---:R-:W-:Y:S05]  /*12f00*/  CALL.REL.NOINC `($__internal_19_$__cuda_sm70_shflsync_idx_p) ;  /* 0x00000bf000007944 */ /* 0x006fea0003c00000 */
[----:B------:R-:W-:Y:S05]  /*12f10*/  BRA `(.L_x_1176) ;  /* 0xffffc05000007947 */ /* 0x000fea000383ffff */
.L_x_1112:
[----:B------:R-:W-:Y:S01]  /*12f20*/  IMAD.MOV.U32 R5, RZ, RZ, R12 ;  /* 0x000000ffff057224 */ /* 0x000fe200078e000c */
[----:B-1----:R-:W-:Y:S01]  /*12f30*/  MOV R3, 0x1 ;  /* 0x0000000100037802 */ /* 0x002fe20000000f00 */
[----:B----4-:R-:W-:Y:S01]  /*12f40*/  IMAD.MOV.U32 R0, RZ, RZ, 0x1c1f ;  /* 0x00001c1fff007424 */ /* 0x010fe200078e00ff */
[----:B------:R-:W-:-:S02]  /*12f50*/  MOV R2, 0x12f70 ;  /* 0x00012f7000027802 */ /* 0x000fc40000000f00 */
[----:B--23--:R-:W-:Y:S05]  /*12f60*/  CALL.REL.NOINC `($__internal_19_$__cuda_sm70_shflsync_idx_p) ;  /* 0x00000b9000007944 */ /* 0x00cfea0003c00000 */
[----:B------:R-:W-:Y:S01]  /*12f70*/  IMAD.MOV.U32 R4, RZ, RZ, R0 ;  /* 0x000000ffff047224 */ /* 0x000fe200078e0000 */
[----:B------:R-:W-:Y:S01]  /*12f80*/  MOV R3, 0x1 ;  /* 0x0000000100037802 */ /* 0x000fe20000000f00 */
[----:B------:R-:W-:Y:S01]  /*12f90*/  IMAD.MOV.U32 R5, RZ, RZ, R13 ;  /* 0x000000ffff057224 */ /* 0x000fe200078e000d */
[----:B------:R-:W-:-:S02]  /*12fa0*/  MOV R0, 0x1c1f ;  /* 0x00001c1f00007802 */ /* 0x000fc40000000f00 */
[----:B------:R-:W-:Y:S02]  /*12fb0*/  MOV R2, 0x12fd0 ;  /* 0x00012fd000027802 */ /* 0x000fe40000000f00 */
[----:B------:R-:W-:Y:S05]  /*12fc0*/  CALL.REL.NOINC `($__internal_19_$__cuda_sm70_shflsync_idx_p) ;  /* 0x00000b3000007944 */ /* 0x000fea0003c00000 */
[----:B------:R-:W-:Y:S05]  /*12fd0*/  BRA `(.L_x_1177) ;  /* 0xffffc47000007947 */ /* 0x000fea000383ffff */
.L_x_1115:
[----:B------:R-:W-:Y:S01]  /*12fe0*/  IMAD.MOV.U32 R5, RZ, RZ, R12 ;  /* 0x000000ffff057224 */ /* 0x000fe200078e000c */
[----:B-1----:R-:W-:Y:S01]  /*12ff0*/  MOV R3, 0x2 ;  /* 0x0000000200037802 */ /* 0x002fe20000000f00 */
[----:B----4-:R-:W-:Y:S01]  /*13000*/  IMAD.MOV.U32 R0, RZ, RZ, 0x1c1f ;  /* 0x00001c1fff007424 */ /* 0x010fe200078e00ff */
[----:B------:R-:W-:Y:S02]  /*13010*/  MOV R2, 0x13030 ;  /* 0x0001303000027802 */ /* 0x000fe40000000f00 */
[----:B--23--:R-:W-:Y:S05]  /*13020*/  CALL.REL.NOINC `($__internal_19_$__cuda_sm70_shflsync_idx_p) ;  /* 0x00000ad000007944 */ /* 0x00cfea0003c00000 */
[----:B------:R-:W-:Y:S01]  /*13030*/  MOV R4, R0 ;  /* 0x0000000000047202 */ /* 0x000fe20000000f00 */
[----:B------:R-:W-:Y:S05]  /*13040*/  BRA `(.L_x_1178) ;  /* 0xffffc8d000007947 */ /* 0x000fea000383ffff */
.L_x_1116:
[----:B------:R-:W-:Y:S01]  /*13050*/  IMAD.MOV.U32 R5, RZ, RZ, R13 ;  /* 0x000000ffff057224 */ /* 0x000fe200078e000d */
[----:B------:R-:W-:Y:S01]  /*13060*/  MOV R3, 0x2 ;  /* 0x0000000200037802 */ /* 0x000fe20000000f00 */
[----:B----4-:R-:W-:Y:S01]  /*13070*/  IMAD.MOV.U32 R0, RZ, RZ, 0x1c1f ;  /* 0x00001c1fff007424 */ /* 0x010fe200078e00ff */
[----:B------:R-:W-:Y:S02]  /*13080*/  MOV R2, 0x130a0 ;  /* 0x000130a000027802 */ /* 0x000fe40000000f00 */
[----:B-123--:R-:W-:Y:S05]  /*13090*/  CALL.REL.NOINC `($__internal_19_$__cuda_sm70_shflsync_idx_p) ;  /* 0x00000a6000007944 */ /* 0x00efea0003c00000 */
[----:B------:R-:W-:Y:S05]  /*130a0*/  BRA `(.L_x_1179) ;  /* 0xffffc89000007947 */ /* 0x000fea000383ffff */
.L_x_1119:
[----:B------:R-:W-:Y:S01]  /*130b0*/  IMAD.MOV.U32 R5, RZ, RZ, R12 ;  /* 0x000000ffff057224 */ /* 0x000fe200078e000c */
[----:B--2---:R-:W-:Y:S01]  /*130c0*/  MOV R3, 0x3 ;  /* 0x0000000300037802 */ /* 0x004fe20000000f00 */
[----:B-1----:R-:W-:Y:S01]  /*130d0*/  IMAD.MOV.U32 R0, RZ, RZ, 0x1c1f ;  /* 0x00001c1fff007424 */ /* 0x002fe200078e00ff */
[----:B------:R-:W-:-:S02]  /*130e0*/  MOV R2, 0x13100 ;  /* 0x0001310000027802 */ /* 0x000fc40000000f00 */
[----:B---34-:R-:W-:Y:S05]  /*130f0*/  CALL.REL.NOINC `($__internal_19_$__cuda_sm70_shflsync_idx_p) ;  /* 0x00000a0000007944 */ /* 0x018fea0003c00000 */
[----:B------:R-:W-:Y:S01]  /*13100*/  IMAD.MOV.U32 R4, RZ, RZ, R0 ;  /* 0x000000ffff047224 */ /* 0x000fe200078e0000 */
[----:B------:R-:W-:Y:S01]  /*13110*/  MOV R3, 0x3 ;  /* 0x0000000300037802 */ /* 0x000fe20000000f00 */
[----:B------:R-:W-:Y:S01]  /*13120*/  IMAD.MOV.U32 R5, RZ, RZ, R13 ;  /* 0x000000ffff057224 */ /* 0x000fe200078e000d */
[----:B------:R-:W-:-:S02]  /*13130*/  MOV R0, 0x1c1f ;  /* 0x00001c1f00007802 */ /* 0x000fc40000000f00 */
[----:B------:R-:W-:Y:S02]  /*13140*/  MOV R2, 0x13160 ;  /* 0x0001316000027802 */ /* 0x000fe40000000f00 */
[----:B------:R-:W-:Y:S05]  /*13150*/  CALL.REL.NOINC `($__internal_19_$__cuda_sm70_shflsync_idx_p) ;  /* 0x000009a000007944 */ /* 0x000fea0003c00000 */
[----:B------:R-:W-:Y:S05]  /*13160*/  BRA `(.L_x_1180) ;  /* 0xffffccb000007947 */ /* 0x000fea000383ffff */
.L_x_1123:
[----:B------:R-:W-:Y:S01]  /*13170*/  IMAD.MOV.U32 R5, RZ, RZ, R9 ;  /* 0x000000ffff057224 */ /* 0x000fe200078e0009 */
[----:B------:R-:W-:Y:S01]  /*13180*/  MOV R3, RZ ;  /* 0x000000ff00037202 */ /* 0x000fe20000000f00 */
[----:B------:R-:W-:Y:S01]  /*13190*/  IMAD.MOV.U32 R0, RZ, RZ, 0x1c1f ;  /* 0x00001c1fff007424 */ /* 0x000fe200078e00ff */
[----:B------:R-:W-:Y:S02]  /*131a0*/  MOV R2, 0x131c0 ;  /* 0x000131c000027802 */ /* 0x000fe40000000f00 */
[----:B------:R-:W-:Y:S05]  /*131b0*/  CALL.REL.NOINC `($__internal_19_$__cuda_sm70_shflsync_idx_p) ;  /* 0x0000094000007944 */ /* 0x000fea0003c00000 */
[----:B------:R-:W-:Y:S01]  /*131c0*/  MOV R8, R0 ;  /* 0x0000000000087202 */ /* 0x000fe20000000f00 */
[----:B------:R-:W-:Y:S05]  /*131d0*/  BRA `(.L_x_1181) ;  /* 0xffffd8b000007947 */ /* 0x000fea000383ffff */
.L_x_1124:
[----:B------:R-:W-:Y:S01]  /*131e0*/  IMAD.MOV.U32 R5, RZ, RZ, R12 ;  /* 0x000000ffff057224 */ /* 0x000fe200078e000c */
[----:B------:R-:W-:Y:S01]  /*131f0*/  MOV R3, RZ ;  /* 0x000000ff00037202 */ /* 0x000fe20000000f00 */
[----:B------:R-:W-:Y:S01]  /*13200*/  IMAD.MOV.U32 R0, RZ, RZ, 0x1c1f ;  /* 0x00001c1fff007424 */ /* 0x000fe200078e00ff */
[----:B------:R-:W-:Y:S02]  /*13210*/  MOV R2, 0x13230 ;  /* 0x0001323000027802 */ /* 0x000fe40000000f00 */
[----:B-12---:R-:W-:Y:S05]  /*13220*/  CALL.REL.NOINC `($__internal_19_$__cuda_sm70_shflsync_idx_p) ;  /* 0x000008d000007944 */ /* 0x006fea0003c00000 */
[----:B------:R-:W-:Y:S05]  /*13230*/  BRA `(.L_x_1182) ;  /* 0xffffd87000007947 */ /* 0x000fea000383ffff */
.L_x_1127:
        /* <DEDUP_REMOVED lines=12> */
.L_x_1130:
[----:B-1----:R-:W-:Y:S01]  /*13300*/  IMAD.MOV.U32 R5, RZ, RZ, R9 ;  /* 0x000000ffff057224 */ /* 0x002fe200078e0009 */
[----:B------:R-:W-:Y:S01]  /*13310*/  MOV R3, 0x2 ;  /* 0x0000000200037802 */ /* 0x000fe20000000f00 */
[----:B----4-:R-:W-:Y:S01]  /*13320*/  IMAD.MOV.U32 R0, RZ, RZ, 0x1c1f ;  /* 0x00001c1fff007424 */ /* 0x010fe200078e00ff */
[----:B------:R-:W-:Y:S02]  /*13330*/  MOV R2, 0x13350 ;  /* 0x0001335000027802 */ /* 0x000fe40000000f00 */
[----:B--23--:R-:W-:Y:S05]  /*13340*/  CALL.REL.NOINC `($__internal_19_$__cuda_sm70_shflsync_idx_p) ;  /* 0x000007b000007944 */ /* 0x00cfea0003c00000 */
[----:B------:R-:W-:Y:S01]  /*13350*/  MOV R8, R0 ;  /* 0x0000000000087202 */ /* 0x000fe20000000f00 */
[----:B------:R-:W-:Y:S05]  /*13360*/  BRA `(.L_x_1184) ;  /* 0xffffda5000007947 */ /* 0x000fea000383ffff */
.L_x_1131:
[----:B------:R-:W-:Y:S01]  /*13370*/  IMAD.MOV.U32 R5, RZ, RZ, R12 ;  /* 0x000000ffff057224 */ /* 0x000fe200078e000c */
[----:B------:R-:W-:Y:S01]  /*13380*/  MOV R3, 0x2 ;  /* 0x0000000200037802 */ /* 0x000fe20000000f00 */
[----:B----4-:R-:W-:Y:S01]  /*13390*/  IMAD.MOV.U32 R0, RZ, RZ, 0x1c1f ;  /* 0x00001c1fff007424 */ /* 0x010fe200078e00ff */
[----:B------:R-:W-:Y:S02]  /*133a0*/  MOV R2, 0x133c0 ;  /* 0x000133c000027802 */ /* 0x000fe40000000f00 */
[----:B-123--:R-:W-:Y:S05]  /*133b0*/  CALL.REL.NOINC `($__internal_19_$__cuda_sm70_shflsync_idx_p) ;  /* 0x0000074000007944 */ /* 0x00efea0003c00000 */
[----:B------:R-:W-:Y:S05]  /*133c0*/  BRA `(.L_x_1185) ;  /* 0xffffda1000007947 */ /* 0x000fea000383ffff */
.L_x_1134:
        /* <DEDUP_REMOVED lines=12> */
.L_x_1136:
[----:B------:R-:W-:Y:S01]  /*13490*/  IMAD.MOV.U32 R5, RZ, RZ, R74 ;  /* 0x000000ffff057224 */ /* 0x000fe200078e004a */
[----:B------:R-:W-:Y:S01]  /*134a0*/  MOV R3, RZ ;  /* 0x000000ff00037202 */ /* 0x000fe20000000f00 */
[----:B------:R-:W-:Y:S01]  /*134b0*/  IMAD.MOV.U32 R0, RZ, RZ, 0x1f ;  /* 0x0000001fff007424 */ /* 0x000fe200078e00ff */
[----:B------:R-:W-:Y:S02]  /*134c0*/  MOV R2, 0x134e0 ;  /* 0x000134e000027802 */ /* 0x000fe40000000f00 */
[----:B--2---:R-:W-:Y:S05]  /*134d0*/  CALL.REL.NOINC `($__internal_19_$__cuda_sm70_shflsync_idx_p) ;  /* 0x0000062000007944 */ /* 0x004fea0003c00000 */
[----:B------:R-:W-:Y:S01]  /*134e0*/  MOV R9, R0 ;  /* 0x0000000000097202 */ /* 0x000fe20000000f00 */
[----:B------:R-:W-:Y:S05]  /*134f0*/  BRA `(.L_x_1187) ;  /* 0xffffdcb000007947 */ /* 0x000fea000383ffff */
.L_x_1137:
[----:B------:R-:W-:Y:S01]  /*13500*/  IMAD.MOV.U32 R5, RZ, RZ, R74 ;  /* 0x000000ffff057224 */ /* 0x000fe200078e004a */
[----:B------:R-:W-:Y:S01]  /*13510*/  MOV R3, 0x1 ;  /* 0x0000000100037802 */ /* 0x000fe20000000f00 */
[----:B------:R-:W-:Y:S01]  /*13520*/  IMAD.MOV.U32 R0, RZ, RZ, 0x1f ;  /* 0x0000001fff007424 */ /* 0x000fe200078e00ff */
[----:B------:R-:W-:Y:S02]  /*13530*/  MOV R2, 0x13550 ;  /* 0x0001355000027802 */ /* 0x000fe40000000f00 */
[----:B-12---:R-:W-:Y:S05]  /*13540*/  CALL.REL.NOINC `($__internal_19_$__cuda_sm70_shflsync_idx_p) ;  /* 0x000005b000007944 */ /* 0x006fea0003c00000 */
[----:B------:R-:W-:Y:S01]  /*13550*/  MOV R8, R0 ;  /* 0x0000000000087202 */ /* 0x000fe20000000f00 */
[----:B------:R-:W-:Y:S05]  /*13560*/  BRA `(.L_x_1188) ;  /* 0xffffdc6000007947 */ /* 0x000fea000383ffff */
.L_x_1138:
[----:B------:R-:W-:Y:S02]  /*13570*/  MOV R2, 0x1 ;  /* 0x0000000100027802 */ /* 0x000fe40000000f00 */
[----:B------:R-:W-:-:S02]  /*13580*/  MOV R3, 0x135a0 ;  /* 0x000135a000037802 */ /* 0x000fc40000000f00 */
[----:B-1234-:R-:W-:Y:S05]  /*13590*/  CALL.REL.NOINC `($__internal_20_$__cuda_sm70_shflsync_up_p) ;  /* 0x000005b000007944 */ /* 0x01efea0003c00000 */
[----:B------:R-:W-:Y:S05]  /*135a0*/  BRA `(.L_x_1189) ;  /* 0xffffdd5000007947 */ /* 0x000fea000383ffff */
.L_x_1139:
[----:B------:R-:W-:Y:S02]  /*135b0*/  MOV R2, 0x2 ;  /* 0x0000000200027802 */ /* 0x000fe40000000f00 */
[----:B------:R-:W-:-:S02]  /*135c0*/  MOV R3, 0x135e0 ;  /* 0x000135e000037802 */ /* 0x000fc40000000f00 */
[----:B--2-4-:R-:W-:Y:S05]  /*135d0*/  CALL.REL.NOINC `($__internal_20_$__cuda_sm70_shflsync_up_p) ;  /* 0x0000057000007944 */ /* 0x014fea0003c00000 */
        /* <DEDUP_REMOVED lines=23> */
.L_x_1143:
[----:B------:R-:W-:Y:S02]  /*13750*/  MOV R2, 0x1 ;  /* 0x0000000100027802 */ /* 0x000fe40000000f00 */
[----:B------:R-:W-:Y:S02]  /*13760*/  MOV R3, 0x13780 ;  /* 0x0001378000037802 */ /* 0x000fe40000000f00 */
[----:B------:R-:W-:Y:S05]  /*13770*/  CALL.REL.NOINC `($__internal_20_$__cuda_sm70_shflsync_up_p) ;  /* 0x000003d000007944 */ /* 0x000fea0003c00000 */
[----:B------:R-:W-:Y:S01]  /*13780*/  MOV R2, R4 ;  /* 0x0000000400027202 */ /* 0x000fe20000000f00 */
[----:B------:R-:W-:Y:S05]  /*13790*/  BRA `(.L_x_1191) ;  /* 0xffffddc000007947 */ /* 0x000fea000383ffff */
.L_x_1144:
        /* <DEDUP_REMOVED lines=26> */
.L_x_1146:
[----:B------:R-:W-:Y:S02]  /*13940*/  SEL R0, RZ, 0x1, P0 ;  /* 0x00000001ff007807 */ /* 0x000fe40000000000 */
[----:B------:R-:W-:Y:S02]  /*13950*/  MOV R2, 0x13970 ;  /* 0x0001397000027802 */ /* 0x000fe40000000f00 */
[----:B-1----:R-:W-:Y:S05]  /*13960*/  CALL.REL.NOINC `($__internal_21_$__cuda_sm70_votesync_ballot) ;  /* 0x0000025000007944 */ /* 0x002fea0003c00000 */
[----:B------:R-:W-:Y:S01]  /*13970*/  MOV R10, R0 ;  /* 0x00000000000a7202 */ /* 0x000fe20000000f00 */
[----:B------:R-:W-:Y:S05]  /*13980*/  BRA `(.L_x_1193) ;  /* 0xffffdd6000007947 */ /* 0x000fea000383ffff */
.L_x_1147:
[----:B------:R-:W-:Y:S01]  /*13990*/  IMAD.MOV.U32 R5, RZ, RZ, R6 ;  /* 0x000000ffff057224 */ /* 0x000fe200078e0006 */
[----:B------:R-:W-:Y:S01]  /*139a0*/  MOV R3, R8 ;  /* 0x0000000800037202 */ /* 0x000fe20000000f00 */
[----:B--2---:R-:W-:Y:S01]  /*139b0*/  IMAD.MOV.U32 R0, RZ, RZ, 0x1f ;  /* 0x0000001fff007424 */ /* 0x004fe200078e00ff */
[----:B------:R-:W-:Y:S02]  /*139c0*/  MOV R2, 0x139e0 ;  /* 0x000139e000027802 */ /* 0x000fe40000000f00 */
[----:B-1----:R-:W-:Y:S05]  /*139d0*/  CALL.REL.NOINC `($__internal_19_$__cuda_sm70_shflsync_idx_p) ;  /* 0x0000012000007944 */ /* 0x002fea0003c00000 */
[----:B------:R-:W-:Y:S01]  /*139e0*/  IMAD.MOV.U32 R12, RZ, RZ, R0 ;  /* 0x000000ffff0c7224 */ /* 0x000fe200078e0000 */
[----:B------:R-:W-:Y:S01]  /*139f0*/  MOV R3, R8 ;  /* 0x0000000800037202 */ /* 0x000fe20000000f00 */
[----:B------:R-:W-:Y:S01]  /*13a00*/  IMAD.MOV.U32 R5, RZ, RZ, R7 ;  /* 0x000000ffff057224 */ /* 0x000fe200078e0007 */
[----:B------:R-:W-:Y:S02]  /*13a10*/  MOV R0, 0x1f ;  /* 0x0000001f00007802 */ /* 0x000fe40000000f00 */
[----:B------:R-:W-:-:S02]  /*13a20*/  MOV R2, 0x13a40 ;  /* 0x00013a4000027802 */ /* 0x000fc40000000f00 */
[----:B------:R-:W-:Y:S05]  /*13a30*/  CALL.REL.NOINC `($__internal_19_$__cuda_sm70_shflsync_idx_p) ;  /* 0x000000c000007944 */ /* 0x000fea0003c00000 */
[----:B------:R-:W-:Y:S01]  /*13a40*/  MOV R7, R0 ;  /* 0x0000000000077202 */ /* 0x000fe20000000f00 */
[----:B------:R-:W-:Y:S05]  /*13a50*/  BRA `(.L_x_1194) ;  /* 0xffffdd0000007947 */ /* 0x000fea000383ffff */
.L_x_1150:
[----:B------:R-:W-:Y:S01]  /*13a60*/  IMAD.MOV.U32 R5, RZ, RZ, R4 ;  /* 0x000000ffff057224 */ /* 0x000fe200078e0004 */
[----:B--2---:R-:W-:-:S02]  /*13a70*/  MOV R0, 0x1f ;  /* 0x0000001f00007802 */ /* 0x004fc40000000f00 */
[----:B------:R-:W-:Y:S02]  /*13a80*/  MOV R2, 0x13aa0 ;  /* 0x00013aa000027802 */ /* 0x000fe40000000f00 */
[----:B-1-34-:R-:W-:Y:S05]  /*13a90*/  CALL.REL.NOINC `($__internal_19_$__cuda_sm70_shflsync_idx_p) ;  /* 0x0000006000007944 */ /* 0x01afea0003c00000 */
[----:B------:R-:W-:Y:S01]  /*13aa0*/  MOV R13, R0 ;  /* 0x00000000000d7202 */ /* 0x000fe20000000f00 */
[----:B------:R-:W-:Y:S05]  /*13ab0*/  BRA `(.L_x_1149) ;  /* 0xffffdd0000007947 */ /* 0x000fea000383ffff */
        .weak           $__internal_18_$__cuda_sm70_shflsync_bfly_p
        .type           $__internal_18_$__cuda_sm70_shflsync_bfly_p,@function
        .size           $__internal_18_$__cuda_sm70_shflsync_bfly_p,($__internal_19_$__cuda_sm70_shflsync_idx_p - $__internal_18_$__cuda_sm70_shflsync_bfly_p)
$__internal_18_$__cuda_sm70_shflsync_bfly_p:
[----:B------:R-:W-:Y:S04]  /*13ac0*/  WARPSYNC R8 ;  /* 0x0000000800007348 */ /* 0x000fe80003800000 */
[----:B------:R1:W2:Y:S02]  /*13ad0*/  SHFL.BFLY PT, R0, R0, R3, R9 ;  /* 0x0c00000300007389 */ /* 0x0002a400000e0009 */
[----:B-1----:R-:W-:-:S04]  /*13ae0*/  MOV R3, 0x0 ;  /* 0x0000000000037802 */ /* 0x002fc80000000f00 */
[----:B--2---:R-:W-:Y:S05]  /*13af0*/  RET.REL.NODEC R2 `(_ZN7cutlass13device_kernelIN5flash19enable_sm80_to_sm89INS1_16FlashAttnFwdSm80INS1_25CollectiveMainloopFwdSm80ILi4ELi1ELb0EN4cute5tupleIJNS5_1CILi128EEENS7_ILi48EEENS7_ILi96EEEEEELi96ENS_10bfloat16_tEfNS_4arch4Sm80ELb1ELb0ELb1ELb1ELb0ELb0ELb1ELb1EEENS1_21CollectiveEpilogueFwdINS6_IJS8_SA_S9_EEENS6_IJNS7_ILi1EEESI_SI_EEESC_SE_Li128ELb1ELb1ELb1ELb0EEENS1_36VarlenDynamicPersistentTileSchedulerILi128ELi48ELi128ELi128ELb1ELb1ELb0ELb1ELb1ELb1EEEEEEEEEvNT_6ParamsE) ;  /* 0xfffec50002007950 */ /* 0x004fea0003c3ffff */
        .weak           $__internal_19_$__cuda_sm70_shflsync_idx_p
        .type           $__internal_19_$__cuda_sm70_shflsync_idx_p,@function
        .size           $__internal_19_$__cuda_sm70_shflsync_idx_p,($__internal_20_$__cuda_sm70_shflsync_up_p - $__internal_19_$__cuda_sm70_shflsync_idx_p)
$__internal_19_$__cuda_sm70_shflsync_idx_p:
[----:B------:R-:W-:-:S04]  /*13b00*/  MOV R15, 0xffffffff ;  /* 0xffffffff000f7802 */ /* 0x000fc80000000f00 */
[----:B------:R-:W-:Y:S04]  /*13b10*/  WARPSYNC R15 ;  /* 0x0000000f00007348 */ /* 0x000fe80003800000 */
[----:B------:R1:W2:Y:S02]  /*13b20*/  SHFL.IDX PT, R0, R5, R3, R0 ;  /* 0x0000000305007389 */ /* 0x0002a400000e0000 */
[----:B-1----:R-:W-:-:S04]  /*13b30*/  MOV R3, 0x0 ;  /* 0x0000000000037802 */ /* 0x002fc80000000f00 */
[----:B--2---:R-:W-:Y:S05]  /*13b40*/  RET.REL.NODEC R2 `(_ZN7cutlass13device_kernelIN5flash19enable_sm80_to_sm89INS1_16FlashAttnFwdSm80INS1_25CollectiveMainloopFwdSm80ILi4ELi1ELb0EN4cute5tupleIJNS5_1CILi128EEENS7_ILi48EEENS7_ILi96EEEEEELi96ENS_10bfloat16_tEfNS_4arch4Sm80ELb1ELb0ELb1ELb1ELb0ELb0ELb1ELb1EEENS1_21CollectiveEpilogueFwdINS6_IJS8_SA_S9_EEENS6_IJNS7_ILi1EEESI_SI_EEESC_SE_Li128ELb1ELb1ELb1ELb0EEENS1_36VarlenDynamicPersistentTileSchedulerILi128ELi48ELi128ELi128ELb1ELb1ELb0ELb1ELb1ELb1EEEEEEEEEvNT_6ParamsE) ;  /* 0xfffec4b002007950 */ /* 0x004fea0003c3ffff */
        .weak           $__internal_20_$__cuda_sm70_shflsync_up_p
        .type           $__internal_20_$__cuda_sm70_shflsync_up_p,@function
        .size           $__internal_20_$__cuda_sm70_shflsync_up_p,($__internal_21_$__cuda_sm70_votesync_ballot - $__internal_20_$__cuda_sm70_shflsync_up_p)
$__internal_20_$__cuda_sm70_shflsync_up_p:
[----:B------:R-:W-:Y:S02]  /*13b50*/  IMAD.MOV.U32 R4, RZ, RZ, RZ ;  /* 0x000000ffff047224 */ /* 0x000fe400078e00ff */
[----:B------:R-:W-:-:S04]  /*13b60*/  IMAD.MOV.U32 R10, RZ, RZ, -0x1 ;  /* 0xffffffffff0a7424 */ /* 0x000fc800078e00ff */
[----:B------:R-:W-:Y:S04]  /*13b70*/  WARPSYNC R10 ;  /* 0x0000000a00007348 */ /* 0x000fe80003800000 */
[----:B------:R1:W2:Y:S02]  /*13b80*/  SHFL.UP PT, R4, R0, R2, R4 ;  /* 0x0400000200047389 */ /* 0x0002a400000e0004 */
[----:B-1----:R-:W-:Y:S02]  /*13b90*/  MOV R2, R3 ;  /* 0x0000000300027202 */ /* 0x002fe40000000f00 */
[----:B------:R-:W-:-:S04]  /*13ba0*/  MOV R3, 0x0 ;  /* 0x0000000000037802 */ /* 0x000fc80000000f00 */
[----:B--2---:R-:W-:Y:S05]  /*13bb0*/  RET.REL.NODEC R2 `(_ZN7cutlass13device_kernelIN5flash19enable_sm80_to_sm89INS1_16FlashAttnFwdSm80INS1_25CollectiveMainloopFwdSm80ILi4ELi1ELb0EN4cute5tupleIJNS5_1CILi128EEENS7_ILi48EEENS7_ILi96EEEEEELi96ENS_10bfloat16_tEfNS_4arch4Sm80ELb1ELb0ELb1ELb1ELb0ELb0ELb1ELb1EEENS1_21CollectiveEpilogueFwdINS6_IJS8_SA_S9_EEENS6_IJNS7_ILi1EEESI_SI_EEESC_SE_Li128ELb1ELb1ELb1ELb0EEENS1_36VarlenDynamicPersistentTileSchedulerILi128ELi48ELi128ELi128ELb1ELb1ELb0ELb1ELb1ELb1EEEEEEEEEvNT_6ParamsE) ;  /* 0xfffec44002007950 */ /* 0x004fea0003c3ffff */
        .weak           $__internal_21_$__cuda_sm70_votesync_ballot
        .type           $__internal_21_$__cuda_sm70_votesync_ballot,@function
        .size           $__internal_21_$__cuda_sm70_votesync_ballot,(.L_x_1449 - $__internal_21_$__cuda_sm70_votesync_ballot)
$__internal_21_$__cuda_sm70_votesync_ballot:
[----:B------:R-:W-:Y:S01]  /*13bc0*/  ISETP.NE.U32.AND P0, PT, R0, 0x1, PT ;  /* 0x000000010000780c */ /* 0x000fe20003f05070 */
[----:B------:R-:W-:-:S04]  /*13bd0*/  IMAD.MOV.U32 R3, RZ, RZ, -0x1 ;  /* 0xffffffffff037424 */ /* 0x000fc800078e00ff */
[----:B------:R-:W-:Y:S08]  /*13be0*/  WARPSYNC R3 ;  /* 0x0000000300007348 */ /* 0x000ff00003800000 */
[----:B------:R-:W-:-:S04]  /*13bf0*/  VOTE.ANY R0, PT, !P0 ;  /* 0x0000000000007806 */ /* 0x000fc800040e0100 */
[----:B------:R-:W-:Y:S01]  /*13c00*/  LOP3.LUT R0, R0, R3, RZ, 0xc0, !PT ;  /* 0x0000000300007212 */ /* 0x000fe200078ec0ff */
[----:B------:R-:W-:-:S04]  /*13c10*/  IMAD.MOV.U32 R3, RZ, RZ, 0x0 ;  /* 0x00000000ff037424 */ /* 0x000fc800078e00ff */
[----:B------:R-:W-:Y:S05]  /*13c20*/  RET.REL.NODEC R2 `(_ZN7cutlass13device_kernelIN5flash19enable_sm80_to_sm89INS1_16FlashAttnFwdSm80INS1_25CollectiveMainloopFwdSm80ILi4ELi1ELb0EN4cute5tupleIJNS5_1CILi128EEENS7_ILi48EEENS7_ILi96EEEEEELi96ENS_10bfloat16_tEfNS_4arch4Sm80ELb1ELb0ELb1ELb1ELb0ELb0ELb1ELb1EEENS1_21CollectiveEpilogueFwdINS6_IJS8_SA_S9_EEENS6_IJNS7_ILi1EEESI_SI_EEESC_SE_Li128ELb1ELb1ELb1ELb0EEENS1_36VarlenDynamicPersistentTileSchedulerILi128ELi48ELi128ELi128ELb1ELb1ELb0ELb1ELb1ELb1EEEEEEEEEvNT_6ParamsE) ;  /* 0xfffec3d002007950 */ /* 0x000fea0003c3ffff */
.L_x_1195:
        /* <DEDUP_REMOVED lines=13> */
.L_x_1449:


//--------------------- .text._ZN7cutlass13device_kernelIN5flash19enable_sm80_to_sm89INS1_16FlashAttnFwdSm80INS1_25CollectiveMainloopFwdSm80ILi4ELi1ELb0EN4cute5tupleIJNS5_1CILi128EEENS7_ILi48EEENS7_ILi96EEEEEELi96ENS_10bfloat16_tEfNS_4arch4Sm80ELb1ELb0ELb1ELb1ELb0ELb1ELb1ELb1EEENS1_21CollectiveEpilogueFwdINS6_IJS8_SA_S9_EEENS6_IJNS7_ILi1EEESI_SI_EEESC_SE_Li128ELb1ELb1ELb1ELb0EEENS1_36VarlenDynamicPersistentTileSchedulerILi128ELi48ELi128ELi128ELb1ELb1ELb0ELb1ELb1ELb1EEEEEEEEEvNT_6ParamsE --------------------------
	.section	.text._ZN7cutlass13device_kernelIN5flash19enable_sm80_to_sm89INS1_16FlashAttnFwdSm80INS1_25CollectiveMainloopFwdSm80ILi4ELi1ELb0EN4cute5tupleIJNS5_1CILi128EEENS7_ILi48EEENS7_ILi96EEEEEELi96ENS_10bfloat16_tEfNS_4arch4Sm80ELb1ELb0ELb1ELb1ELb0ELb1ELb1ELb1EEENS1_21CollectiveEpilogueFwdINS6_IJS8_SA_S9_EEENS6_IJNS7_ILi1EEESI_SI_EEESC_SE_Li128ELb1ELb1ELb1ELb0EEENS1_36VarlenDynamicPersistentTileSchedulerILi128ELi48ELi128ELi128ELb1ELb1ELb0ELb1ELb1ELb1EEEEEEEEEvNT_6ParamsE,"ax",@progbits
	.sectioninfo	@"SHI_REGISTERS=255"
	.align	128
.text._ZN7cutlass13device_kernelIN5flash19enable_sm80_to_sm89INS1_16FlashAttnFwdSm80INS1_25CollectiveMainloopFwdSm80ILi4ELi1ELb0EN4cute5tupleIJNS5_1CILi128EEENS7_ILi48EEENS7_ILi96EEEEEELi96ENS_10bfloat16_tEfNS_4arch4Sm80ELb1ELb0ELb1ELb1ELb0ELb1ELb1ELb1EEENS1_21CollectiveEpilogueFwdINS6_IJS8_SA_S9_EEENS6_IJNS7_ILi1EEESI_SI_EEESC_SE_Li128ELb1ELb1ELb1ELb0EEENS1_36VarlenDynamicPersistentTileSchedulerILi128ELi48ELi128ELi128ELb1ELb1ELb0ELb1ELb1ELb1EEEEEEEEEvNT_6ParamsE:
        .type           _ZN7cutlass13device_kernelIN5flash19enable_sm80_to_sm89INS1_16FlashAttnFwdSm80INS1_25CollectiveMainloopFwdSm80ILi4ELi1ELb0EN4cute5tupleIJNS5_1CILi128EEENS7_ILi48EEENS7_ILi96EEEEEELi96ENS_10bfloat16_tEfNS_4arch4Sm80ELb1ELb0ELb1ELb1ELb0ELb1ELb1ELb1EEENS1_21CollectiveEpilogueFwdINS6_IJS8_SA_S9_EEENS6_IJNS7_ILi1EEESI_SI_EEESC_SE_Li128ELb1ELb1ELb1ELb0EEENS1_36VarlenDynamicPersistentTileSchedulerILi128ELi48ELi128ELi128ELb1ELb1ELb0ELb1ELb1ELb1EEEEEEEEEvNT_6ParamsE,@function
        .size           _ZN7cutlass13device_kernelIN5flash19enable_sm80_to_sm89INS1_16FlashAttnFwdSm80INS1_25CollectiveMainloopFwdSm80ILi4ELi1ELb0EN4cute5tupleIJNS5_1CILi128EEENS7_ILi48EEENS7_ILi96EEEEEELi96ENS_10bfloat16_tEfNS_4arch4Sm80ELb1ELb0ELb1ELb1ELb0ELb1ELb1ELb1EEENS1_21CollectiveEpilogueFwdINS6_IJS8_SA_S9_EEENS6_IJNS7_ILi1EEESI_SI_EEESC_SE_Li128ELb1ELb1ELb1ELb0EEENS1_36VarlenDynamicPersistentTileSchedulerILi128ELi48ELi128ELi128ELb1ELb1ELb0ELb1ELb1ELb1EEEEEEEEEvNT_6ParamsE,(.L_x_1454 - _ZN7cutlass13device_kernelIN5flash19enable_sm80_to_sm89INS1_16FlashAttnFwdSm80INS1_25CollectiveMainloopFwdSm80ILi4ELi1ELb0EN4cute5tupleIJNS5_1CILi128EEENS7_ILi48EEENS7_ILi96EEEEEELi96ENS_10bfloat16_tEfNS_4arch4Sm80ELb1ELb0ELb1ELb1ELb0ELb1ELb1ELb1EEENS1_21CollectiveEpilogueFwdINS6_IJS8_SA_S9_EEENS6_IJNS7_ILi1EEESI_SI_EEESC_SE_Li128ELb1ELb1ELb1ELb0EEENS1_36VarlenDynamicPersistentTileSchedulerILi128ELi48ELi128ELi128ELb1ELb1ELb0ELb1ELb1ELb1EEEEEEEEEvNT_6ParamsE)
        .other          _ZN7cutlass13device_kernelIN5flash19enable_sm80_to_sm89INS1_16FlashAttnFwdSm80INS1_25CollectiveMainloopFwdSm80ILi4ELi1ELb0EN4cute5tupleIJNS5_1CILi128EEENS7_ILi48EEENS7_ILi96EEEEEELi96ENS_10bfloat16_tEfNS_4arch4Sm80ELb1ELb0ELb1ELb1ELb0ELb1ELb1ELb1EEENS1_21CollectiveEpilogueFwdINS6_IJS8_SA_S9_EEENS6_IJNS7_ILi1EEESI_SI_EEESC_SE_Li128ELb1ELb1ELb1ELb0EEENS1_36VarlenDynamicPersistentTileSchedulerILi128ELi48ELi128ELi128ELb1ELb1ELb0ELb1ELb1ELb1EEEEEEEEEvNT_6ParamsE,@"STO_CUDA_ENTRY STV_DEFAULT"
_ZN7cutlass13device_kernelIN5flash19enable_sm80_to_sm89INS1_16FlashAttnFwdSm80INS1_25CollectiveMainloopFwdSm80ILi4ELi1ELb0EN4cute5tupleIJNS5_1CILi128EEENS7_ILi48EEENS7_ILi96EEEEEELi96ENS_10bfloat16_tEfNS_4arch4Sm80ELb1ELb0ELb1ELb1ELb0ELb1ELb1ELb1EEENS1_21CollectiveEpilogueFwdINS6_IJS8_SA_S9_EEENS6_IJNS7_ILi1EEESI_SI_EEESC_SE_Li128ELb1ELb1ELb1ELb0EEENS1_36VarlenDynamicPersistentTileSchedulerILi128ELi48ELi128ELi128ELb1ELb1ELb0ELb1ELb1ELb1EEEEEEEEEvNT_6ParamsE:
        /* <DEDUP_REMOVED lines=54> */
.L_x_1201:
        /* <DEDUP_REMOVED lines=16> */
.L_x_1385:
        /* <DEDUP_REMOVED lines=16> */
.L_x_1386:
[----:B--2---:R-:W-:-:S05]  /*0560*/  IMAD R0, R0, c[0x0][0x538], RZ ;  /* 0x00014e0000007a24 */ /* 0x004fca00078e02ff */
[----:B------:R-:W-:-:S04]  /*0570*/  IADD3 R7, R0, R7, RZ ;  /* 0x0000000700077210 */ /* 0x000fc80007ffe0ff */
[----:B------:R-:W-:-:S13]  /*0580*/  ISETP.GT.AND P0, PT, R7, UR4, PT ;  /* 0x0000000407007c0c */ /* 0x000fda000bf04270 */
[----:B-1----:R-:W-:Y:S05]  /*0590*/  @!P0 BRA `(.L_x_1201) ;  /* 0xfffffdc000008947 */ /* 0x002fea000383ffff */
.L_x_1197:
[----:B------:R-:W-:-:S05]  /*05a0*/  IADD3 R11, -R0, R7, RZ ;  /* 0x00000007000b7210 */ /* 0x000fca0007ffe1ff */
[----:B------:R-:W-:-:S05]  /*05b0*/  IMAD R0, R4, c[0x0][0x538], R11 ;  /* 0x00014e0004007a24 */ /* 0x000fca00078e020b */
[----:B------:R-:W-:Y:S01]  /*05c0*/  ISETP.GT.AND P0, PT, R0, UR4, PT ;  /* 0x0000000400007c0c */ /* 0x000fe2000bf04270 */
[----:B------:R-:W-:-:S12]  /*05d0*/  BRA.DIV ~URZ, `(.L_x_1202) ;  /* 0x0001e6b27f007947 */ /* 0x000fd8000b800000 */
[----:B------:R-:W-:-:S04]  /*05e0*/  VOTE.ANY R10, PT, !P0 ;  /* 0x00000000000a7806 */ /* 0x000fc800040e0100 */
.L_x_1387:
[----:B------:R-:W1:Y:S02]  /*05f0*/  POPC R7, R10 ;  /* 0x0000000a00077309 */ /* 0x000e640000000000 */
[----:B-1----:R-:W-:-:S05]  /*0600*/  IADD3 R0, R7, R6, RZ ;  /* 0x0000000607007210 */ /* 0x002fca0007ffe0ff */
[----:B------:R1:W-:Y:S01]  /*0610*/  STL [R1+0x44], R0 ;  /* 0x0000440001007387 */ /* 0x0003e20000100800 */
[----:B------:R-:W-:Y:S05]  /*0620*/  BRA.DIV ~URZ, `(.L_x_1203) ;  /* 0x0001e6b27f007947 */ /* 0x000fea000b800000 */
[----:B------:R2:W3:Y:S01]  /*0630*/  SHFL.IDX PT, R12, R9, R7, 0x1f ;  /* 0x00001f07090c7589 */ /* 0x0004e200000e0000 */
[----:B------:R-:W-:-:S03]  /*0640*/  MOV R6, RZ ;  /* 0x000000ff00067202 */ /* 0x000fc60000000f00 */
[----:B------:R2:W4:Y:S04]  /*0650*/  SHFL.IDX PT, R9, R8, R7, 0x1f ;  /* 0x00001f0708097589 */ /* 0x00052800000e0000 */
.L_x_1388:
[----:B------:R-:W-:Y:S01]  /*0660*/  ISETP.NE.AND P0, PT, R10, RZ, PT ;  /* 0x000000ff0a00720c */ /* 0x000fe20003f05270 */
[----:B------:R-:W-:-:S12]  /*0670*/  BSSY B0, `(.L_x_1204) ;  /* 0x0000005000007945 */ /* 0x000fd80003800000 */
[----:B------:R-:W-:Y:S05]  /*0680*/  @!P0 BRA `(.L_x_1205) ;  /* 0x0000003000008947 */ /* 0x000fea0003800000 */
[----:B------:R-:W-:Y:S01]  /*0690*/  IADD3 R3, R7, -0x1, RZ ;  /* 0xffffffff07037810 */ /* 0x000fe20007ffe0ff */
[----:B------:R-:W-:Y:S05]  /*06a0*/  BRA.DIV ~URZ, `(.L_x_1206) ;  /* 0x0001e7127f007947 */ /* 0x000fea000b800000 */
[----:B------:R1:W2:Y:S02]  /*06b0*/  SHFL.IDX PT, R6, R4, R3, 0x1f ;  /* 0x00001f0304067589 */ /* 0x0002a400000e0000 */
.L_x_1205:
[----:B------:R-:W-:Y:S05]  /*06c0*/  BSYNC B0 ;  /* 0x0000000000007941 */ /* 0x000fea0003800000 */
.L_x_1204:
        /* <DEDUP_REMOVED lines=69> */
.L_x_1208:
        /* <DEDUP_REMOVED lines=70> */
.L_x_1209:
[----:B------:R-:W-:Y:S05]  /*0f80*/  BSYNC B0 ;  /* 0x0000000000007941 */ /* 0x000fea0003800000 */
.L_x_1207:
[----:B------:R-:W-:-:S04]  /*0f90*/  LOP3.LUT R0, RZ, R0, RZ, 0x33, !PT ;  /* 0x00000000ff007212 */ /* 0x000fc800078e33ff */
[----:B------:R-:W-:-:S05]  /*0fa0*/  IADD3 R0, R0, R12, RZ ;  /* 0x0000000c00007210 */ /* 0x000fca0007ffe0ff */
[----:B------:R2:W-:Y:S01]  /*0fb0*/  STL [R1+0x3c], R0 ;  /* 0x00003c0001007387 */ /* 0x0005e20000100800 */
[----:B------:R-:W-:Y:S05]  /*0fc0*/  BRA `(.L_x_1210) ;  /* 0x0000006000007947 */ /* 0x000fea0003800000 */
.L_x_1198:
[----:B------:R-:W-:Y:S01]  /*0fd0*/  MOV R0, UR4 ;  /* 0x0000000400007c02 */ /* 0x000fe20008000f00 */
[----:B------:R-:W-:Y:S04]  /*0fe0*/  STL [R1+0x3c], RZ ;  /* 0x00003cff01007387 */ /* 0x000fe80000100800 */
[----:B------:R-:W-:Y:S04]  /*0ff0*/  STL [R1+0x40], RZ ;  /* 0x000040ff01007387 */ /* 0x000fe80000100800 */
[----:B------:R1:W-:Y:S02]  /*1000*/  STL [R1+0x38], R0 ;  /* 0x0000380001007387 */ /* 0x0003e40000100800 */
[----:B-1----:R-:W-:-:S05]  /*1010*/  MOV R0, c[0x0][0x53c] ;  /* 0x00014f0000007a02 */ /* 0x002fca0000000f00 */
[----:B------:R1:W-:Y:S02]  /*1020*/  STL [R1+0x44], R0 ;  /* 0x0000440001007387 */ /* 0x0003e40000100800 */
.L_x_1210:
        /* <DEDUP_REMOVED lines=8> */
.L_x_1196:
        /* <DEDUP_REMOVED lines=9> */
[----:B------:R-:W-:Y:S02]  /*1140*/  SHF.R.S32.HI R2, RZ, 0x3, R16 ;  /* 0x00000003ff027819 */ /* 0x000fe40000011410 */
[CC--:B------:R-:W-:Y:S01]  /*1150*/  LEA.HI R11, R7.reuse, R24.reuse, RZ, 0x5 ;  /* 0x00000018070b7211 */ /* 0x0c0fe200078f28ff */
[----:B------:R-:W-:Y:S01]  /*1160*/  IMAD.IADD R3, R24, 0x1, -R0 ;  /* 0x0000000118037824 */ /* 0x000fe200078e0a00 */
[----:B------:R-:W-:Y:S01]  /*1170*/  LOP3.LUT R4, R12, 0xfffffffc, RZ, 0xc0, !PT ;  /* 0xfffffffc0c047812 */ /* 0x000fe200078ec0ff */
[----:B------:R-:W-:Y:S01]  /*1180*/  IMAD.SHL.U32 R0, R2, 0x40, RZ ;  /* 0x0000004002007824 */ /* 0x000fe200078e00ff */
[----:B------:R-:W-:Y:S02]  /*1190*/  LEA.HI R7, R7, R24, RZ, 0x4 ;  /* 0x0000001807077211 */ /* 0x000fe400078f20ff */
[----:B------:R-:W-:Y:S01]  /*11a0*/  SHF.R.S32.HI R14, RZ, 0x1, R15 ;  /* 0x00000001ff0e7819 */ /* 0x000fe2000001140f */
[----:B------:R-:W-:Y:S01]  /*11b0*/  IMAD.IADD R25, R24, 0x1, -R4 ;  /* 0x0000000118197824 */ /* 0x000fe200078e0a04 */
[----:B------:R-:W-:-:S02]  /*11c0*/  SHF.R.S32.HI R8, RZ, 0x4, R7 ;  /* 0x00000004ff087819 */ /* 0x000fc40000011407 */
[----:B------:R-:W-:Y:S01]  /*11d0*/  LEA.HI R5, R15, R14, RZ, 0x1 ;  /* 0x0000000e0f057211 */ /* 0x000fe200078f08ff */
[----:B------:R-:W-:Y:S01]  /*11e0*/  IMAD.SHL.U32 R30, R25, 0x8, RZ ;  /* 0x00000008191e7824 */ /* 0x000fe200078e00ff */
[----:B------:R-:W-:Y:S02]  /*11f0*/  LEA.HI R6, R7, R8, RZ, 0x1 ;  /* 0x0000000807067211 */ /* 0x000fe400078f08ff */
[----:B------:R-:W-:Y:S02]  /*1200*/  LOP3.LUT R2, R5, 0x7fffffe, RZ, 0xc0, !PT ;  /* 0x07fffffe05027812 */ /* 0x000fe400078ec0ff */
[----:B------:R-:W-:Y:S02]  /*1210*/  LOP3.LUT R0, R0, 0xc0, RZ, 0xc0, !PT ;  /* 0x000000c000007812 */ /* 0x000fe400078ec0ff */
[----:B------:R-:W-:Y:S01]  /*1220*/  LEA.HI R10, R3, R3, RZ, 0x1 ;  /* 0x00000003030a7211 */ /* 0x000fe200078f08ff */
[----:B------:R-:W-:Y:S01]  /*1230*/  IMAD.IADD R2, R14, 0x1, -R2 ;  /* 0x000000010e027824 */ /* 0x000fe200078e0a02 */
[----:B------:R-:W-:-:S02]  /*1240*/  LOP3.LUT R6, R6, 0xfffffffe, RZ, 0xc0, !PT ;  /* 0xfffffffe06067812 */ /* 0x000fc400078ec0ff */
[----:B------:R-:W-:Y:S01]  /*1250*/  SHF.R.U32.HI R5, RZ, 0x3, R0 ;  /* 0x00000003ff057819 */ /* 0x000fe20000011600 */
[----:B------:R-:W-:Y:S01]  /*1260*/  IMAD R20, R8, 0x8, R2 ;  /* 0x0000000808147824 */ /* 0x000fe200078e0202 */
[----:B------:R-:W-:Y:S01]  /*1270*/  LOP3.LUT R0, R0, 0x18, R30, 0xf8, !PT ;  /* 0x0000001800007812 */ /* 0x000fe200078ef81e */
[----:B------:R-:W-:Y:S01]  /*1280*/  IMAD.IADD R17, R8, 0x1, -R6 ;  /* 0x0000000108117824 */ /* 0x000fe200078e0a06 */
[----:B------:R-:W-:Y:S01]  /*1290*/  LOP3.LUT R4, R10, 0x3fffffe, RZ, 0xc0, !PT ;  /* 0x03fffffe0a047812 */ /* 0x000fe200078ec0ff */
[----:B------:R-:W-:Y:S01]  /*12a0*/  IMAD.SHL.U32 R20, R20, 0x20, RZ ;  /* 0x0000002014147824 */ /* 0x000fe200078e00ff */
[----:B------:R-:W-:Y:S02]  /*12b0*/  LOP3.LUT R9, R0, R5, RZ, 0x3c, !PT ;  /* 0x0000000500097212 */ /* 0x000fe400078e3cff */
        /* <DEDUP_REMOVED lines=37> */
[----:B------:R-:W-:-:S03]  /*1510*/  SHF.R.S32.HI R31, RZ, 0x1f, R30 ;  /* 0x0000001fff1f7819 */ /* 0x000fc6000001141e */
        /* <DEDUP_REMOVED lines=9> */
[----:B------:R-:W-:Y:S01]  /*15b0*/  LOP3.LUT P3, RZ, R2, 0x2, RZ, 0xc0, !PT ;  /* 0x0000000202ff7812 */ /* 0x000fe2000786c0ff */
[----:B------:R-:W-:Y:S01]  /*15c0*/  IMAD.IADD R7, R23, 0x1, -R3 ;  /* 0x0000000117077824 */ /* 0x000fe200078e0a03 */
[----:B------:R-:W-:Y:S02]  /*15d0*/  LEA.HI R4, R4, R5, RZ, 0x2 ;  /* 0x0000000504047211 */ /* 0x000fe400078f10ff */
[----:B------:R-:W-:Y:S01]  /*15e0*/  LOP3.LUT R3, R0, 0xffffff00, RZ, 0xc0, !PT ;  /* 0xffffff0000037812 */ /* 0x000fe200078ec0ff */
[----:B------:R-:W-:Y:S01]  /*15f0*/  IMAD.SHL.U32 R0, R2, 0x40, RZ ;  /* 0x0000004002007824 */ /* 0x000fe200078e00ff */
[----:B------:R-:W-:-:S03]  /*1600*/  LOP3.LUT R2, R4, 0xfffffffc, RZ, 0xc0, !PT ;  /* 0xfffffffc04027812 */ /* 0x000fc600078ec0ff */
[----:B------:R-:W-:Y:S01]  /*1610*/  IMAD R22, R6, 0x20, R3 ;  /* 0x0000002006167824 */ /* 0x000fe200078e0203 */
[----:B------:R-:W-:Y:S01]  /*1620*/  LOP3.LUT R0, R0, 0xc0, RZ, 0xc0, !PT ;  /* 0x000000c000007812 */ /* 0x000fe200078ec0ff */
[----:B------:R-:W-:Y:S01]  /*1630*/  IMAD.IADD R12, R5, 0x1, -R2 ;  /* 0x00000001050c7824 */ /* 0x000fe200078e0a02 */
[----:B------:R-:W-:Y:S01]  /*1640*/  LEA.HI R6, R7, R7, RZ, 0x1 ;  /* 0x0000000707067211 */ /* 0x000fe200078f08ff */
[----:B------:R-:W-:Y:S01]  /*1650*/  IMAD.SHL.U32 R2, R13, 0x20, RZ ;  /* 0x000000200d027824 */ /* 0x000fe200078e00ff */
[----:B------:R-:W-:Y:S01]  /*1660*/  LOP3.LUT R5, R0, 0x8, R16, 0xf8, !PT ;  /* 0x0000000800057812 */ /* 0x000fe200078ef810 */
[----:B------:R-:W-:Y:S01]  /*1670*/  STL [R1+0x94], R22 ;  /* 0x0000941601007387 */ /* 0x000fe20000100800 */
[----:B------:R-:W-:Y:S01]  /*1680*/  SHF.R.U32.HI R3, RZ, 0x3, R0 ;  /* 0x00000003ff037819 */ /* 0x000fe20000011600 */
[----:B------:R-:W-:Y:S01]  /*1690*/  IMAD.SHL.U32 R0, R8, 0x200, RZ ;  /* 0x0000020008007824 */ /* 0x000fe200078e00ff */
[----:B------:R-:W-:Y:S01]  /*16a0*/  LOP3.LUT R4, R6, 0x3fffffe, RZ, 0xc0, !PT ;  /* 0x03fffffe06047812 */ /* 0x000fe200078ec0ff */
[----:B------:R-:W-:Y:S01]  /*16b0*/  STL [R1+0x7c], R20 ;  /* 0x00007c1401007387 */ /* 0x000fe20000100800 */
[----:B------:R-:W-:-:S02]  /*16c0*/  LOP3.LUT R8, R5, R3, RZ, 0x3c, !PT ;  /* 0x0000000305087212 */ /* 0x000fc400078e3cff */
[----:B------:R-:W-:Y:S01]  /*16d0*/  LOP3.LUT R3, R15, 0xfffffffe, RZ, 0xc0, !PT ;  /* 0xfffffffe0f037812 */ /* 0x000fe200078ec0ff */
[----:B------:R-:W-:Y:S01]  /*16e0*/  IMAD.IADD R7, R7, 0x1, -R4 ;  /* 0x0000000107077824 */ /* 0x000fe200078e0a04 */
[----:B------:R-:W-:Y:S02]  /*16f0*/  LOP3.LUT R2, R2, 0xffffff00, RZ, 0xc0, !PT ;  /* 0xffffff0002027812 */ /* 0x000fe400078ec0ff */
[----:B------:R-:W-:Y:S01]  /*1700*/  SHF.R.S32.HI R5, RZ, 0x1, R6 ;  /* 0x00000001ff057819 */ /* 0x000fe20000011406 */
[----:B------:R-:W-:Y:S01]  /*1710*/  IMAD.IADD R29, R24, 0x1, -R3 ;  /* 0x00000001181d7824 */ /* 0x000fe200078e0a03 */
[----:B------:R-:W-:Y:S01]  /*1720*/  LOP3.LUT P4, RZ, R12, 0x2, RZ, 0xc0, !PT ;  /* 0x000000020cff7812 */ /* 0x000fe2000788c0ff */
[----:B------:R-:W-:Y:S01]  /*1730*/  IMAD.IADD R4, R2, 0x1, R0 ;  /* 0x0000000102047824 */ /* 0x000fe200078e0200 */
[----:B------:R-:W-:Y:S01]  /*1740*/  LOP3.LUT R3, R5, 0x1, RZ, 0xc0, !PT ;  /* 0x0000000105037812 */ /* 0x000fe200078ec0ff */
[----:B------:R-:W-:Y:S01]  /*1750*/  IMAD R16, R11, 0x20, R2 ;  /* 0x000000200b107824 */ /* 0x000fe200078e0202 */
[----:B------:R-:W-:Y:S01]  /*1760*/  LEA.HI R2, R9, R23, RZ, 0x2 ;  /* 0x0000001709027211 */ /* 0x000fe200078f10ff */
[----:B------:R-:W-:Y:S01]  /*1770*/  IMAD.SHL.U32 R114, R29, 0x4, RZ ;  /* 0x000000041d727824 */ /* 0x000fe200078e00ff */
[----:B------:R-:W-:Y:S01]  /*1780*/  ISETP.NE.U32.AND P2, PT, R3, 0x1, PT ;  /* 0x000000010300780c */ /* 0x000fe20003f45070 */
[----:B------:R-:W-:Y:S01]  /*1790*/  IMAD R0, R25, 0x2, R0 ;  /* 0x0000000219007824 */ /* 0x000fe200078e0200 */
[----:B------:R-:W-:Y:S01]  /*17a0*/  LOP3.LUT R2, R2, 0xfffffffc, RZ, 0xc0, !PT ;  /* 0xfffffffc02027812 */ /* 0x000fe200078ec0ff */
[----:B------:R-:W-:Y:S01]  /*17b0*/  IMAD R15, R11, 0x20, R4 ;  /* 0x000000200b0f7824 */ /* 0x000fe200078e0204 */
[C---:B------:R-:W-:Y:S01]  /*17c0*/  IADD3 R164, R114.reuse, 0x10, RZ ;  /* 0x0000001072a47810 */ /* 0x040fe20007ffe0ff */
[----:B------:R-:W-:Y:S01]  /*17d0*/  IMAD R7, R7, 0x20, R0 ;  /* 0x0000002007077824 */ /* 0x000fe200078e0200 */
[----:B------:R-:W-:Y:S01]  /*17e0*/  SHF.R.S32.HI R3, RZ, 0x1, R14 ;  /* 0x00000001ff037819 */ /* 0x000fe2000001140e */
[----:B------:R-:W-:Y:S01]  /*17f0*/  IMAD.IADD R2, R23, 0x1, -R2 ;  /* 0x0000000117027824 */ /* 0x000fe200078e0a02 */
[----:B------:R-:W-:Y:S01]  /*1800*/  LOP3.LUT P1, RZ, R5, 0x2, RZ, 0xc0, !PT ;  /* 0x0000000205ff7812 */ /* 0x000fe2000782c0ff */
[C---:B------:R-:W-:Y:S01]  /*1810*/  IMAD.IADD R112, R114.reuse, 0x1, R164 ;  /* 0x0000000172707824 */ /* 0x040fe200078e02a4 */
[----:B------:R-:W-:Y:S01]  /*1820*/  IADD3 R113, R114, 0x20, RZ ;  /* 0x0000002072717810 */ /* 0x000fe20007ffe0ff */
[----:B------:R-:W-:Y:S01]  /*1830*/  IMAD.SHL.U32 R4, R3, 0x40, RZ ;  /* 0x0000004003047824 */ /* 0x000fe200078e00ff */
[----:B------:R-:W-:Y:S01]  /*1840*/  LOP3.LUT P0, RZ, R2, 0x2, RZ, 0xc0, !PT ;  /* 0x0000000202ff7812 */ /* 0x000fe2000780c0ff */
[----:B------:R-:W-:-:S02]  /*1850*/  IMAD R0, R17, 0x8, R18 ;  /* 0x0000000811007824 */ /* 0x000fc400078e0212 */
[----:B------:R-:W-:Y:S01]  /*1860*/  IMAD.SHL.U32 R3, R2, 0x40, RZ ;  /* 0x0000004002037824 */ /* 0x000fe200078e00ff */
[----:B------:R-:W-:Y:S01]  /*1870*/  SHF.R.S32.HI R2, RZ, 0x1f, R112 ;  /* 0x0000001fff027819 */ /* 0x000fe20000011470 */
[----:B------:R-:W-:Y:S01]  /*1880*/  IMAD.U32 R0, R0, 0x20, R8 ;  /* 0x0000002000007824 */ /* 0x000fe200078e0008 */
[----:B------:R-:W-:Y:S01]  /*1890*/  LOP3.LUT R27, R4, 0xc0, RZ, 0xc0, !PT ;  /* 0x000000c0041b7812 */ /* 0x000fe200078ec0ff */
[----:B------:R-:W-:Y:S01]  /*18a0*/  IMAD.SHL.U32 R5, R5, 0x40, RZ ;  /* 0x0000004005057824 */ /* 0x000fe200078e00ff */
[-C--:B------:R-:W-:Y:S01]  /*18b0*/  LEA.HI R8, R2, R112.reuse, RZ, 0x3 ;  /* 0x0000007002087211 */ /* 0x080fe200078f18ff */
[----:B------:R-:W-:Y:S01]  /*18c0*/  IMAD.IADD R111, R114, 0x1, R113 ;  /* 0x00000001726f7824 */ /* 0x000fe200078e0271 */
[----:B------:R-:W-:Y:S01]  /*18d0*/  LEA.HI R2, R2, R112, RZ, 0x5 ;  /* 0x0000007002027211 */ /* 0x000fe200078f28ff */
[----:B------:R-:W-:Y:S01]  /*18e0*/  STL [R1+0x8c], R27 ;  /* 0x00008c1b01007387 */ /* 0x000fe20000100800 */
        /* <DEDUP_REMOVED lines=13> */
[----:B------:R-:W-:Y:S02]  /*19c0*/  LOP3.LUT R3, R6, R24, RZ, 0x3c, !PT ;  /* 0x0000001806037212 */ /* 0x000fe400078e3cff */
[----:B------:R-:W-:-:S02]  /*19d0*/  LEA.HI R5, R5, R5, RZ, 0x1d ;  /* 0x0000000505057211 */ /* 0x000fc400078fe8ff */
[----:B------:R-:W-:Y:S02]  /*19e0*/  IADD3 R13, R4, R2, R20 ;  /* 0x00000002040d7210 */ /* 0x000fe40007ffe014 */
[----:B------:R-:W-:Y:S01]  /*19f0*/  IADD3 R11, R3, R22, R2 ;  /* 0x00000016030b7210 */ /* 0x000fe20007ffe002 */
[----:B------:R-:W-:Y:S01]  /*1a00*/  IMAD.IADD R10, R5, 0x1, R7 ;  /* 0x00000001050a7824 */ /* 0x000fe200078e0207 */
[----:B------:R-:W-:Y:S01]  /*1a10*/  SHF.R.S32.HI R2, RZ, 0x1f, R111 ;  /* 0x0000001fff027819 */ /* 0x000fe2000001146f */
[----:B------:R-:W-:Y:S01]  /*1a20*/  IMAD.SHL.U32 R3, R12, 0x40, RZ ;  /* 0x000000400c037824 */ /* 0x000fe200078e00ff */
[----:B------:R-:W-:Y:S01]  /*1a30*/  SHF.R.S32.HI R8, RZ, 0x3, R8 ;  /* 0x00000003ff087819 */ /* 0x000fe20000011408 */
[----:B------:R-:W-:Y:S01]  /*1a40*/  IMAD.SHL.U32 R7, R17, 0x8, RZ ;  /* 0x0000000811077824 */ /* 0x000fe200078e00ff */
[-C--:B------:R-:W-:Y:S01]  /*1a50*/  LEA.HI R5, R2, R111.reuse, RZ, 0x5 ;  /* 0x0000006f02057211 */ /* 0x080fe200078f28ff */
[----:B------:R-:W-:Y:S01]  /*1a60*/  IMAD.SHL.U32 R18, R10, 0x2, RZ ;  /* 0x000000020a127824 */ /* 0x000fe200078e00ff */
[----:B------:R-:W-:Y:S01]  /*1a70*/  LEA.HI R4, R2, R111, RZ, 0x3 ;  /* 0x0000006f02047211 */ /* 0x000fe200078f18ff */
[----:B------:R-:W-:Y:S01]  /*1a80*/  IMAD.MOV.U32 R12, RZ, RZ, 0x20 ;  /* 0x00000020ff0c7424 */ /* 0x000fe200078e00ff */
[----:B------:R-:W-:Y:S01]  /*1a90*/  LOP3.LUT R2, R3, 0xc0, RZ, 0xc0, !PT ;  /* 0x000000c003027812 */ /* 0x000fe200078ec0ff */
[----:B------:R-:W-:Y:S01]  /*1aa0*/  IMAD.SHL.U32 R3, R5, 0x80, RZ ;  /* 0x0000008005037824 */ /* 0x000fe200078e00ff */
[----:B------:R-:W-:Y:S01]  /*1ab0*/  LOP3.LUT R6, R25, 0x18, R4, 0xf8, !PT ;  /* 0x0000001819067812 */ /* 0x000fe200078ef804 */
[----:B------:R-:W-:Y:S01]  /*1ac0*/  STL [R1+0x5c], R18 ;  /* 0x00005c1201007387 */ /* 0x000fe20000100800 */
[----:B------:R-:W-:-:S02]  /*1ad0*/  LOP3.LUT R7, R2, 0x8, R7, 0xf8, !PT ;  /* 0x0000000802077812 */ /* 0x000fc400078ef807 */
[----:B------:R-:W-:Y:S02]  /*1ae0*/  SHF.R.U32.HI R5, RZ, 0x3, R2 ;  /* 0x00000003ff057819 */ /* 0x000fe40000011602 */
[----:B------:R-:W-:Y:S02]  /*1af0*/  LOP3.LUT R2, R3, 0xfffff000, RZ, 0xc0, !PT ;  /* 0xfffff00003027812 */ /* 0x000fe400078ec0ff */
[----:B------:R-:W-:Y:S02]  /*1b00*/  LOP3.LUT R6, R6, R23, RZ, 0x3c, !PT ;  /* 0x0000001706067212 */ /* 0x000fe400078e3cff */
[----:B------:R-:W-:Y:S02]  /*1b10*/  LOP3.LUT R9, R27, 0x18, R4, 0xf8, !PT ;  /* 0x000000181b097812 */ /* 0x000fe400078ef804 */
[----:B------:R-:W-:Y:S02]  /*1b20*/  IADD3 R10, R6, R2, R20 ;  /* 0x00000002060a7210 */ /* 0x000fe40007ffe014 */
[----:B------:R-:W-:-:S02]  /*1b30*/  LOP3.LUT R3, R7, R5, RZ, 0x3c, !PT ;  /* 0x0000000507037212 */ /* 0x000fc400078e3cff */
[C---:B------:R-:W-:Y:S02]  /*1b40*/  IADD3 R6, R18.reuse, 0x80, RZ ;  /* 0x0000008012067810 */ /* 0x040fe40007ffe0ff */
[----:B------:R-:W-:Y:S02]  /*1b50*/  LOP3.LUT R5, R9, R24, RZ, 0x3c, !PT ;  /* 0x0000001809057212 */ /* 0x000fe400078e3cff */
[----:B------:R-:W-:Y:S02]  /*1b60*/  IADD3 R14, R18, 0x70, RZ ;  /* 0x00000070120e7810 */ /* 0x000fe40007ffe0ff */
[----:B------:R-:W-:Y:S02]  /*1b70*/  @P2 IADD3 R14, R6, 0x10, RZ ;  /* 0x00000010060e2810 */ /* 0x000fe40007ffe0ff */
[----:B------:R-:W-:Y:S01]  /*1b80*/  IADD3 R9, R5, R22, R2 ;  /* 0x0000001605097210 */ /* 0x000fe20007ffe002 */
[----:B------:R-:W-:Y:S01]  /*1b90*/  IMAD.IADD R2, R3, 0x1, R15 ;  /* 0x0000000103027824 */ /* 0x000fe200078e020f */
[C---:B------:R-:W-:Y:S01]  /*1ba0*/  IADD3 R7, R30.reuse, 0x20, RZ ;  /* 0x000000201e077810 */ /* 0x040fe20007ffe0ff */
[----:B------:R-:W-:Y:S01]  /*1bb0*/  STL [R1+0x60], R14 ;  /* 0x0000600e01007387 */ /* 0x000fe20000100800 */
[----:B------:R-:W-:Y:S01]  /*1bc0*/  LOP3.LUT R5, R19, 0x7ffffffc, RZ, 0xc0, !PT ;  /* 0x7ffffffc13057812 */ /* 0x000fe200078ec0ff */
[----:B------:R-:W-:Y:S01]  /*1bd0*/  IMAD.IADD R3, R3, 0x1, R16 ;  /* 0x0000000103037824 */ /* 0x000fe200078e0210 */
[----:B------:R-:W-:Y:S01]  /*1be0*/  IADD3 R6, R30, 0x40, RZ ;  /* 0x000000401e067810 */ /* 0x000fe20007ffe0ff */
[----:B------:R1:W-:Y:S01]  /*1bf0*/  STL [R1+0x30], R7 ;  /* 0x0000300701007387 */ /* 0x0003e20000100800 */
[----:B------:R-:W-:Y:S01]  /*1c00*/  SHF.R.S32.HI R15, RZ, 0x1f, R7 ;  /* 0x0000001fff0f7819 */ /* 0x000fe20000011407 */
[----:B------:R-:W-:Y:S01]  /*1c10*/  IMAD.IADD R5, R28, 0x1, -R5 ;  /* 0x000000011c057824 */ /* 0x000fe200078e0a05 */
[----:B------:R-:W-:Y:S01]  /*1c20*/  LEA R165, R0, 0x3c80, 0x1 ;  /* 0x00003c8000a57811 */ /* 0x000fe200078e08ff */
[----:B------:R-:W-:Y:S01]  /*1c30*/  STL.64 [R1+0x28], R30 ;  /* 0x0000281e01007387 */ /* 0x000fe20000100a00 */
[----:B------:R-:W-:Y:S01]  /*1c40*/  LEA R0, R11, 0x6080, 0x1 ;  /* 0x000060800b007811 */ /* 0x000fe200078e08ff */
[----:B------:R-:W-:Y:S01]  /*1c50*/  IMAD.SHL.U32 R5, R5, 0x2, RZ ;  /* 0x0000000205057824 */ /* 0x000fe200078e00ff */
[----:B------:R-:W-:Y:S01]  /*1c60*/  IADD3 R194, R165, 0x20, RZ ;  /* 0x00000020a5c27810 */ /* 0x000fe20007ffe0ff */
[----:B------:R2:W-:Y:S01]  /*1c70*/  STL [R1+0x34], R6 ;  /* 0x0000340601007387 */ /* 0x0005e20000100800 */
[----:B------:R-:W-:-:S02]  /*1c80*/  LEA R192, R2, 0x6080, 0x1 ;  /* 0x0000608002c07811 */ /* 0x000fc400078e08ff */
[----:B------:R-:W-:Y:S01]  /*1c90*/  LEA R166, R3, 0x1880, 0x1 ;  /* 0x0000188003a67811 */ /* 0x000fe200078e08ff */
[----:B------:R-:W-:Y:S01]  /*1ca0*/  STL [R1+0x70], R15 ;  /* 0x0000700f01007387 */ /* 0x000fe20000100800 */
[----:B------:R-:W-:-:S04]  /*1cb0*/  @P3 IADD3 R194, R165, -0x20, RZ ;  /* 0xffffffe0a5c23810 */ /* 0x000fc80007ffe0ff */
        /* <DEDUP_REMOVED lines=8> */
[C---:B------:R-:W-:Y:S02]  /*1d40*/  IADD3 R196, R194.reuse, 0x1c00, RZ ;  /* 0x00001c00c2c47810 */ /* 0x040fe40007ffe0ff */
[--C-:B--2---:R-:W-:Y:S01]  /*1d50*/  LOP3.LUT R6, R27, 0x18, R104.reuse, 0xf8, !PT ;  /* 0x000000181b067812 */ /* 0x104fe200078ef868 */
[----:B------:R2:W-:Y:S01]  /*1d60*/  STL [R1+0x24], R5 ;  /* 0x0000240501007387 */ /* 0x0005e20000100800 */
[----:B------:R-:W-:Y:S02]  /*1d70*/  IADD3 R195, R194, 0x2000, RZ ;  /* 0x00002000c2c37810 */ /* 0x000fe40007ffe0ff */
[----:B------:R-:W-:Y:S01]  /*1d80*/  LOP3.LUT R6, R6, R24, RZ, 0x3c, !PT ;  /* 0x0000001806067212 */ /* 0x000fe200078e3cff */
[----:B-1----:R-:W-:Y:S01]  /*1d90*/  IMAD.IADD R7, R26, 0x1, R21 ;  /* 0x000000011a077824 */ /* 0x002fe200078e0215 */
[----:B--2---:R-:W-:-:S04]  /*1da0*/  LOP3.LUT R5, R25, 0x8, R104, 0xf8, !PT ;  /* 0x0000000819057812 */ /* 0x004fc800078ef868 */
[----:B------:R1:W-:Y:S04]  /*1db0*/  STL [R1+0x98], R7 ;  /* 0x0000980701007387 */ /* 0x0003e80000100800 */
[----:B------:R2:W-:Y:S01]  /*1dc0*/  STL [R1+0x88], R8 ;  /* 0x0000880801007387 */ /* 0x0005e20000100800 */
[----:B-1----:R-:W-:Y:S02]  /*1dd0*/  LOP3.LUT R7, R25, 0x18, R104, 0xf8, !PT ;  /* 0x0000001819077812 */ /* 0x002fe400078ef868 */
[----:B--2---:R-:W-:Y:S02]  /*1de0*/  SHF.R.S32.HI R8, RZ, 0x3, R4 ;  /* 0x00000003ff087819 */ /* 0x004fe40000011404 */
[-C--:B------:R-:W-:Y:S01]  /*1df0*/  LOP3.LUT R4, R5, R23.reuse, RZ, 0x3c, !PT ;  /* 0x0000001705047212 */ /* 0x080fe200078e3cff */
[----:B------:R-:W-:Y:S01]  /*1e00*/  IMAD.IADD R5, R22, 0x1, R6 ;  /* 0x0000000116057824 */ /* 0x000fe200078e0206 */
[----:B------:R-:W-:Y:S01]  /*1e10*/  LOP3.LUT R7, R7, R23, RZ, 0x3c, !PT ;  /* 0x0000001707077212 */ /* 0x000fe200078e3cff */
[----:B------:R1:W-:Y:S01]  /*1e20*/  STL [R1+0x84], R8 ;  /* 0x0000840801007387 */ /* 0x0003e20000100800 */
[----:B------:R-:W-:Y:S01]  /*1e30*/  SEL R6, R12, 0xffffffe0, !P1 ;  /* 0xffffffe00c067807 */ /* 0x000fe20004800000 */
[----:B------:R-:W-:Y:S01]  /*1e40*/  IMAD.IADD R252, R20, 0x1, R4 ;  /* 0x0000000114fc7824 */ /* 0x000fe200078e0204 */
[----:B------:R-:W-:Y:S01]  /*1e50*/  SEL R4, R12, 0xffffffe0, !P4 ;  /* 0xffffffe00c047807 */ /* 0x000fe20006000000 */
[----:B------:R-:W-:-:S03]  /*1e60*/  IMAD.IADD R7, R20, 0x1, R7 ;  /* 0x0000000114077824 */ /* 0x000fc600078e0207 */
[----:B------:R-:W-:Y:S01]  /*1e70*/  LEA R252, R252, 0x1880, 0x1 ;  /* 0x00001880fcfc7811 */ /* 0x000fe200078e08ff */
[----:B------:R-:W-:Y:S02]  /*1e80*/  IMAD.IADD R193, R192, 0x1, R4 ;  /* 0x00000001c0c17824 */ /* 0x000fe400078e0204 */
[----:B------:R-:W-:Y:S01]  /*1e90*/  IMAD.IADD R167, R4, 0x1, R166 ;  /* 0x0000000104a77824 */ /* 0x000fe200078e02a6 */
[----:B-1----:R-:W-:Y:S02]  /*1ea0*/  LEA R8, R5, 0x6080, 0x1 ;  /* 0x0000608005087811 */ /* 0x002fe400078e08ff */
[----:B------:R-:W-:-:S03]  /*1eb0*/  LEA R5, R13, 0x6080, 0x1 ;  /* 0x000060800d057811 */ /* 0x000fc600078e08ff */
[----:B------:R1:W-:Y:S04]  /*1ec0*/  STL [R1+0xb0], R8 ;  /* 0x0000b00801007387 */ /* 0x0003e80000100800 */
[----:B------:R2:W-:Y:S04]  /*1ed0*/  STL [R1+0xac], R5 ;  /* 0x0000ac0501007387 */ /* 0x0005e80000100800 */
[----:B------:R3:W-:Y:S01]  /*1ee0*/  STL [R1+0xa8], R0 ;  /* 0x0000a80001007387 */ /* 0x0007e20000100800 */
[----:B-1----:R-:W-:Y:S02]  /*1ef0*/  LEA R8, R9, 0x6080, 0x1 ;  /* 0x0000608009087811 */ /* 0x002fe400078e08ff */
[----:B--2---:R-:W-:-:S02]  /*1f00*/  LEA R5, R10, 0x6080, 0x1 ;  /* 0x000060800a057811 */ /* 0x004fc400078e08ff */
[----:B---3--:R-:W-:-:S03]  /*1f10*/  IADD3 R0, R252, 0x20, RZ ;  /* 0x00000020fc007810 */ /* 0x008fc60007ffe0ff */
[----:B------:R1:W-:Y:S01]  /*1f20*/  STL [R1+0xa4], R5 ;  /* 0x0000a40501007387 */ /* 0x0003e20000100800 */
[----:B------:R-:W-:-:S03]  /*1f30*/  @P0 IADD3 R0, R252, -0x20, RZ ;  /* 0xffffffe0fc000810 */ /* 0x000fc60007ffe0ff */
[----:B------:R-:W-:Y:S01]  /*1f40*/  STL [R1+0xa0], R8 ;  /* 0x0000a00801007387 */ /* 0x000fe20000100800 */
[----:B-1----:R-:W-:-:S05]  /*1f50*/  LEA R5, R7, 0x6080, 0x1 ;  /* 0x0000608007057811 */ /* 0x002fca00078e08ff */
[----:B------:R-:W-:Y:S04]  /*1f60*/  STL [R1+0x9c], R5 ;  /* 0x00009c0501007387 */ /* 0x000fe80000100800 */
[----:B------:R1:W-:Y:S02]  /*1f70*/  STL [R1], R0 ;  /* 0x0000000001007387 */ /* 0x0003e40000100800 */
[----:B-1----:R-:W-:-:S05]  /*1f80*/  IMAD.IADD R0, R18, 0x1, R6 ;  /* 0x0000000112007824 */ /* 0x002fca00078e0206 */
[----:B------:R1:W-:Y:S02]  /*1f90*/  STL [R1+0x68], R0 ;  /* 0x0000680001007387 */ /* 0x0003e40000100800 */
[----:B-1----:R-:W-:-:S05]  /*1fa0*/  IMAD.IADD R0, R6, 0x1, R14 ;  /* 0x0000000106007824 */ /* 0x002fca00078e020e */
[----:B------:R1:W-:Y:S02]  /*1fb0*/  STL [R1+0x64], R0 ;  /* 0x0000640001007387 */ /* 0x0003e40000100800 */
.L_x_1384:
        /* <DEDUP_REMOVED lines=14> */
[----:B------:R-:W-:-:S02]  /*20a0*/  IMAD.MOV.U32 R139, RZ, RZ, RZ ;  /* 0x000000ffff8b7224 */ /* 0x000fc400078e00ff */
[----:B------:R-:W-:Y:S01]  /*20b0*/  IMAD.MOV.U32 R13, RZ, RZ, RZ ;  /* 0x000000ffff0d7224 */ /* 0x000fe200078e00ff */
[----:B--2---:R-:W-:Y:S01]  /*20c0*/  SHF.R.S32.HI R20, RZ, 0x1f, R18 ;  /* 0x0000001fff147819 */ /* 0x004fe20000011412 */
[----:B------:R1:W-:Y:S01]  /*20d0*/  STL [R1+0x48], R18 ;  /* 0x0000481201007387 */ /* 0x0003e20000100800 */
[C---:B------:R-:W-:Y:S02]  /*20e0*/  @P4 LEA R2, P0, R18.reuse, c[0x0][0x360], 0x2 ;  /* 0x0000d80012024a11 */ /* 0x040fe400078010ff */
[C---:B------:R-:W-:Y:S01]  /*20f0*/  @P2 LEA R4, P1, R18.reuse, c[0x0][0x370], 0x2 ;  /* 0x0000dc0012042a11 */ /* 0x040fe200078210ff */
[----:B------:R1:W-:Y:S01]  /*2100*/  STL [R1+0x58], R20 ;  /* 0x0000581401007387 */ /* 0x0003e20000100800 */
[C-C-:B------:R-:W-:Y:S02]  /*2110*/  @P4 LEA.HI.X R3, R18.reuse, c[0x0][0x364], R20.reuse, 0x2, P0 ;  /* 0x0000d90012034a11 */ /* 0x140fe400000f1414 */
[----:B------:R-:W-:-:S03]  /*2120*/  @P2 LEA.HI.X R5, R18, c[0x0][0x374], R20, 0x2, P1 ;  /* 0x0000dd0012052a11 */ /* 0x000fc600008f1414 */
[----:B------:R2:W4:Y:S01]  /*2130*/  @P4 LDG.E R0, [R2.64] ;  /* 0x0000000602004981 */ /* 0x000522000c1e1900 */
[----:B------:R-:W-:-:S03]  /*2140*/  ISETP.NE.U32.AND P0, PT, RZ, c[0x0][0x350], PT ;  /* 0x0000d400ff007a0c */ /* 0x000fc60003f05070 */
[----:B------:R1:W5:Y:S01]  /*2150*/  @P2 LDG.E R149, [R4.64] ;  /* 0x0000000604952981 */ /* 0x000362000c1e1900 */
[----:B------:R-:W-:Y:S02]  /*2160*/  ISETP.NE.AND.EX P6, PT, RZ, c[0x0][0x354], PT, P0 ;  /* 0x0000d500ff007a0c */ /* 0x000fe40003fc5300 */
[----:B------:R-:W-:-:S04]  /*2170*/  LEA R6, P2, R18, c[0x0][0x348], 0x2 ;  /* 0x0000d20012067a11 */ /* 0x000fc800078410ff */
[----:B------:R-:W-:-:S05]  /*2180*/  LEA.HI.X R7, R18, c[0x0][0x34c], R20, 0x2, P2 ;  /* 0x0000d30012077a11 */ /* 0x000fca00010f1414 */
[----:B------:R3:W5:Y:S01]  /*2190*/  @P3 LDG.E R139, [R6.64] ;  /* 0x00000006068b3981 */ /* 0x000762000c1e1900 */
[C---:B--2---:R-:W-:Y:S02]  /*21a0*/  LEA R2, P0, R18.reuse, c[0x0][0x358], 0x2 ;  /* 0x0000d60012027a11 */ /* 0x044fe400078010ff */
[C---:B-1----:R-:W-:Y:S02]  /*21b0*/  LEA R4, P1, R18.reuse, c[0x0][0x350], 0x2 ;  /* 0x0000d40012047a11 */ /* 0x042fe400078210ff */
[C-C-:B------:R-:W-:Y:S02]  /*21c0*/  LEA.HI.X R3, R18.reuse, c[0x0][0x35c], R20.reuse, 0x2, P0 ;  /* 0x0000d70012037a11 */ /* 0x140fe400000f1414 */
[----:B------:R-:W-:-:S03]  /*21d0*/  LEA.HI.X R5, R18, c[0x0][0x354], R20, 0x2, P1 ;  /* 0x0000d50012057a11 */ /* 0x000fc600008f1414 */
[----:B------:R1:W5:Y:S04]  /*21e0*/  @P5 LDG.E R13, [R2.64] ;  /* 0x00000006020d5981 */ /* 0x000368000c1e1900 */
[----:B------:R1:W5:Y:S01]  /*21f0*/  @P6 LDG.E R148, [R4.64] ;  /* 0x0000000604946981 */ /* 0x000362000c1e1900 */
[----:B---3--:R-:W-:-:S05]  /*2200*/  LOP3.LUT R22, R9, 0xffff, RZ, 0xc0, !PT ;  /* 0x0000ffff09167812 */ /* 0x008fca00078ec0ff */
[----:B------:R1:W-:Y:S01]  /*2210*/  STL [R1+0x50], R22 ;  /* 0x0000501601007387 */ /* 0x0003e20000100800 */
[----:B------:R-:W-:Y:S01]  /*2220*/  YIELD ;  /* 0x0000000000007946 */ /* 0x000fe20003800000 */
[----:B------:R-:W-:Y:S02]  /*2230*/  P2R R14, PR, RZ, 0x40 ;  /* 0x00000040ff0e7803 */ /* 0x000fe40000000000 */
        /* <DEDUP_REMOVED lines=9> */
.L_x_1211:
[----:B------:R-:W-:-:S04]  /*22d0*/  ISETP.NE.U32.AND P0, PT, RZ, c[0x0][0x368], PT ;  /* 0x0000da00ff007a0c */ /* 0x000fc80003f05070 */
[----:B------:R-:W-:-:S13]  /*22e0*/  ISETP.NE.AND.EX P0, PT, RZ, c[0x0][0x36c], PT, P0 ;  /* 0x0000db00ff007a0c */ /* 0x000fda0003f05300 */
[----:B------:R-:W-:Y:S05]  /*22f0*/  @!P0 BRA `(.L_x_1212) ;  /* 0x0000004000008947 */ /* 0x000fea0003800000 */
[----:B-1----:R-:W-:-:S04]  /*2300*/  LEA R4, P0, R18, c[0x0][0x368], 0x2 ;  /* 0x0000da0012047a11 */ /* 0x002fc800078010ff */
[----:B------:R-:W-:-:S05]  /*2310*/  LEA.HI.X R5, R18, c[0x0][0x36c], R20, 0x2, P0 ;  /* 0x0000db0012057a11 */ /* 0x000fca00000f1414 */
[----:B------:R1:W5:Y:S01]  /*2320*/  LDG.E R12, [R4.64] ;  /* 0x00000006040c7981 */ /* 0x000362000c1e1900 */
[----:B------:R-:W-:Y:S05]  /*2330*/  BRA `(.L_x_1213) ;  /* 0x0000005000007947 */ /* 0x000fea0003800000 */
.L_x_1212:
[----:B------:R-:W-:Y:S01]  /*2340*/  MOV R12, c[0x0][0x1d0] ;  /* 0x00007400000c7a02 */ /* 0x000fe20000000f00 */
[----:B------:R-:W-:Y:S05]  /*2350*/  @!P6 BRA `(.L_x_1213) ;  /* 0x000000300000e947 */ /* 0x000fea0003800000 */
[----:B------:R-:W2:Y:S04]  /*2360*/  LDG.E R6, [R4.64] ;  /* 0x0000000604067981 */ /* 0x000ea8000c1e1900 */
[----:B-1----:R-:W2:Y:S02]  /*2370*/  LDG.E R0, [R4.64+0x4] ;  /* 0x0000040604007981 */ /* 0x002ea4000c1e1900 */
[----:B--2---:R-:W-:Y:S02]  /*2380*/  IADD3 R12, -R6, R0, RZ ;  /* 0x00000000060c7210 */ /* 0x004fe40007ffe1ff */
.L_x_1213:
[----:B-1----:R-:W2:Y:S04]  /*2390*/  LDL R4, [R1+0x4c] ;  /* 0x00004c0001047983 */ /* 0x002ea80000100800 */
[----:B------:R-:W3:Y:S04]  /*23a0*/  LDL.LU R0, [R1+0x3c] ;  /* 0x00003c0001007983 */ /* 0x000ee80000300800 */
[----:B------:R-:W4:Y:S04]  /*23b0*/  LDL.LU R6, [R1+0x20] ;  /* 0x0000200001067983 */ /* 0x000f280000300800 */
[----:B------:R1:W3:Y:S01]  /*23c0*/  @P5 LDG.E R5, [R2.64] ;  /* 0x0000000602055981 */ /* 0x0002e2000c1e1900 */
[----:B------:R-:W-:-:S04]  /*23d0*/  ISETP.NE.U32.AND P0, PT, RZ, c[0x0][0x378], PT ;  /* 0x0000de00ff007a0c */ /* 0x000fc80003f05070 */
[----:B------:R-:W-:Y:S01]  /*23e0*/  ISETP.NE.AND.EX P1, PT, RZ, c[0x0][0x37c], PT, P0 ;  /* 0x0000df00ff007a0c */ /* 0x000fe20003f25300 */
[----:B------:R-:W-:Y:S02]  /*23f0*/  IMAD.MOV.U32 R7, RZ, RZ, c[0x0][0x2c4] ;  /* 0x0000b100ff077624 */ /* 0x000fe400078e00ff */
[----:B--2---:R-:W-:Y:S02]  /*2400*/  IMAD.MOV.U32 R8, RZ, RZ, R4 ;  /* 0x000000ffff087224 */ /* 0x004fe400078e0004 */
[----:B------:R1:W2:Y:S01]  /*2410*/  @P5 LDG.E R4, [R2.64+0x4] ;  /* 0x0000040602045981 */ /* 0x0002a2000c1e1900 */
[----:B------:R-:W-:Y:S01]  /*2420*/  ISETP.NE.AND P2, PT, R7, 0x1, PT ;  /* 0x000000010700780c */ /* 0x000fe20003f45270 */
[----:B-----5:R-:W-:Y:S01]  /*2430*/  IMAD.MOV.U32 R138, RZ, RZ, R12 ;  /* 0x000000ffff8a7224 */ /* 0x020fe200078e000c */
[----:B----4-:R-:W-:Y:S01]  /*2440*/  LOP3.LUT R6, R6, 0xfffffffb, RZ, 0xc0, !PT ;  /* 0xfffffffb06067812 */ /* 0x010fe200078ec0ff */
[----:B------:R-:W-:-:S04]  /*2450*/  IMAD.IADD R7, R12, 0x1, -R149 ;  /* 0x000000010c077824 */ /* 0x000fc800078e0a95 */
[----:B-1----:R-:W-:-:S04]  /*2460*/  @P1 LEA R2, P0, R18, c[0x0][0x378], 0x2 ;  /* 0x0000de0012021a11 */ /* 0x002fc800078010ff */
[----:B------:R-:W-:-:S05]  /*2470*/  @P1 LEA.HI.X R3, R18, c[0x0][0x37c], R20, 0x2, P0 ;  /* 0x0000df0012031a11 */ /* 0x000fca00000f1414 */
[----:B------:R3:W5:Y:S01]  /*2480*/  @P1 LDG.E R138, [R2.64] ;  /* 0x00000006028a1981 */ /* 0x000762000c1e1900 */
[----:B------:R-:W-:Y:S01]  /*2490*/  @P2 LOP3.LUT R6, R6, 0x4, RZ, 0xfc, !PT ;  /* 0x0000000406062812 */ /* 0x000fe200078efcff */
[----:B---3--:R-:W-:Y:S02]  /*24a0*/  IMAD.SHL.U32 R2, R0, 0x80, RZ ;  /* 0x0000008000027824 */ /* 0x008fe400078e00ff */
[----:B------:R-:W-:-:S03]  /*24b0*/  IMAD.MOV.U32 R0, RZ, RZ, c[0x0][0x228] ;  /* 0x00008a00ff007624 */ /* 0x000fc600078e00ff */
[----:B------:R1:W-:Y:S04]  /*24c0*/  STL [R1+0x54], R2 ;  /* 0x0000540201007387 */ /* 0x0003e80000100800 */
[----:B------:R3:W-:Y:S01]  /*24d0*/  STL [R1+0x20], R6 ;  /* 0x0000200601007387 */ /* 0x0007e20000100800 */
[----:B-1----:R-:W-:-:S05]  /*24e0*/  IADD3 R2, R2, 0x7f, RZ ;  /* 0x0000007f02027810 */ /* 0x002fca0007ffe0ff */
[----:B------:R-:W-:-:S05]  /*24f0*/  @P2 IMAD.HI.U32 R3, R2, c[0x0][0x2c8], RZ ;  /* 0x0000b20002032a27 */ /* 0x000fca00078e00ff */
[----:B------:R-:W-:Y:S01]  /*2500*/  @P2 SHF.R.U32.HI R2, RZ, c[0x0][0x2cc], R3 ;  /* 0x0000b300ff022a19 */ /* 0x000fe20000011603 */
[----:B------:R-:W-:Y:S01]  /*2510*/  BSSY B0, `(.L_x_1214) ;  /* 0x0000037000007945 */ /* 0x000fe20003800000 */
[----:B--2---:R-:W-:-:S04]  /*2520*/  @P5 IMAD.IADD R0, R4, 0x1, -R5 ;  /* 0x0000000104005824 */ /* 0x004fc800078e0a05 */
[----:B---3--:R-:W-:-:S05]  /*2530*/  IMAD.IADD R6, R7, 0x1, R0 ;  /* 0x0000000107067824 */ /* 0x008fca00078e0200 */
[C---:B------:R-:W-:Y:S02]  /*2540*/  IADD3 R154, R6.reuse, 0x30, -R8 ;  /* 0x00000030069a7810 */ /* 0x040fe40007ffe808 */
[----:B------:R-:W-:Y:S02]  /*2550*/  IADD3 R4, R6, 0x2f, RZ ;  /* 0x0000002f06047810 */ /* 0x000fe40007ffe0ff */
[----:B------:R-:W-:Y:S01]  /*2560*/  LOP3.LUT R5, R9, 0xff000000, RZ, 0xc0, !PT ;  /* 0xff00000009057812 */ /* 0x000fe200078ec0ff */
[----:B------:R-:W-:Y:S01]  /*2570*/  IMAD.IADD R3, R154, 0x1, R2 ;  /* 0x000000019a037824 */ /* 0x000fe200078e0202 */
[----:B------:R1:W-:Y:S01]  /*2580*/  STL [R1+0x3c], R6 ;  /* 0x00003c0601007387 */ /* 0x0003e20000100800 */
[----:B------:R-:W-:Y:S01]  /*2590*/  IMAD.HI R2, R4, 0x2aaaaaab, RZ ;  /* 0x2aaaaaab04027827 */ /* 0x000fe200078e02ff */
[----:B------:R-:W-:-:S04]  /*25a0*/  SHF.R.U32.HI R8, RZ, 0x8, R5 ;  /* 0x00000008ff087819 */ /* 0x000fc80000011605 */
[----:B------:R-:W-:-:S04]  /*25b0*/  SHF.R.U32.HI R4, RZ, 0x1f, R2 ;  /* 0x0000001fff047819 */ /* 0x000fc80000011602 */
[----:B------:R-:W-:Y:S01]  /*25c0*/  LEA.HI.SX32 R153, R2, R4, 0x1d ;  /* 0x0000000402997211 */ /* 0x000fe200078feaff */
[----:B-1----:R-:W-:Y:S01]  /*25d0*/  IMAD.HI R6, R3, 0x2aaaaaab, RZ ;  /* 0x2aaaaaab03067827 */ /* 0x002fe200078e02ff */
[----:B------:R-:W-:-:S04]  /*25e0*/  LOP3.LUT R3, R9, 0xff0000, RZ, 0xc0, !PT ;  /* 0x00ff000009037812 */ /* 0x000fc800078ec0ff */
[----:B------:R-:W-:Y:S02]  /*25f0*/  LEA.HI R3, R3, R8, RZ, 0x10 ;  /* 0x0000000803037211 */ /* 0x000fe400078f80ff */
[----:B------:R-:W-:Y:S02]  /*2600*/  SHF.R.U32.HI R5, RZ, 0x1f, R6 ;  /* 0x0000001fff057819 */ /* 0x000fe40000011606 */
[----:B------:R-:W-:Y:S02]  /*2610*/  SHF.R.U32.HI R9, RZ, 0x10, R3 ;  /* 0x00000010ff097819 */ /* 0x000fe40000011603 */
[----:B------:R-:W-:Y:S02]  /*2620*/  LOP3.LUT R16, R3, 0xff, RZ, 0xc0, !PT ;  /* 0x000000ff03107812 */ /* 0x000fe400078ec0ff */
[----:B------:R-:W-:Y:S01]  /*2630*/  LEA.HI.SX32 R2, R6, R5, 0x1d ;  /* 0x0000000506027211 */ /* 0x000fe200078feaff */
[----:B------:R1:W-:Y:S03]  /*2640*/  STL [R1+0x40], R9 ;  /* 0x0000400901007387 */ /* 0x0003e60000100800 */
[----:B------:R-:W-:Y:S01]  /*2650*/  IMNMX R6, R153, R2, PT ;  /* 0x0000000299067217 */ /* 0x000fe20003800200 */
[----:B------:R1:W-:Y:S03]  /*2660*/  STL [R1+0x80], R16 ;  /* 0x0000801001007387 */ /* 0x0003e60000100800 */
[----:B------:R-:W-:-:S02]  /*2670*/  ISETP.GE.AND P0, PT, R6, 0x1, PT ;  /* 0x000000010600780c */ /* 0x000fc40003f06270 */
[----:B------:R-:W-:Y:S01]  /*2680*/  ISETP.NE.AND P1, PT, R9, RZ, PT ;  /* 0x000000ff0900720c */ /* 0x000fe20003f25270 */
[----:B------:R-:W-:-:S03]  /*2690*/  IMAD.MOV.U32 R2, RZ, RZ, RZ ;  /* 0x000000ffff027224 */ /* 0x000fc600078e00ff */
[----:B------:R-:W-:-:S07]  /*26a0*/  SEL R137, R9, c[0x0][0x338], P1 ;  /* 0x0000ce0009897a07 */ /* 0x000fce0000800000 */
[----:B------:R-:W-:Y:S05]  /*26b0*/  @!P0 BRA `(.L_x_1215) ;  /* 0x000001c000008947 */ /* 0x000fea0003800000 */
[----:B------:R-:W-:Y:S02]  /*26c0*/  IABS R3, R137 ;  /* 0x0000008900037213 */ /* 0x000fe40000000000 */
[----:B------:R-:W-:Y:S02]  /*26d0*/  IADD3 R8, R137, -0x1, R6 ;  /* 0xffffffff89087810 */ /* 0x000fe40007ffe006 */
[----:B------:R-:W2:Y:S02]  /*26e0*/  I2F.RP R2, R3 ;  /* 0x0000000300027306 */ /* 0x000ea40000209400 */
[----:B------:R-:W-:-:S06]  /*26f0*/  IABS R11, R8 ;  /* 0x00000008000b7213 */ /* 0x000fcc0000000000 */
[----:B--2---:R-:W2:Y:S02]  /*2700*/  MUFU.RCP R2, R2 ;  /* 0x0000000200027308 */ /* 0x004ea40000001000 */
[----:B--2---:R-:W-:-:S06]  /*2710*/  IADD3 R2, R2, 0xffffffe, RZ ;  /* 0x0ffffffe02027810 */ /* 0x004fcc0007ffe0ff */
[----:B------:R-:W2:Y:S02]  /*2720*/  F2I.FTZ.U32.TRUNC.NTZ R5, R2 ;  /* 0x0000000200057305 */ /* 0x000ea4000021f000 */
[----:B--2---:R-:W-:-:S04]  /*2730*/  IMAD.MOV R2, RZ, RZ, -R5 ;  /* 0x000000ffff027224 */ /* 0x004fc800078e0a05 */
[----:B------:R-:W-:Y:S01]  /*2740*/  IMAD.MOV.U32 R4, RZ, RZ, R2 ;  /* 0x000000ffff047224 */ /* 0x000fe200078e0002 */
[----:B------:R-:W-:-:S03]  /*2750*/  IABS R2, R137 ;  /* 0x0000008900027213 */ /* 0x000fc60000000000 */
[----:B-1----:R-:W-:Y:S02]  /*2760*/  IMAD R9, R4, R3, RZ ;  /* 0x0000000304097224 */ /* 0x002fe400078e02ff */
        /* <DEDUP_REMOVED lines=17> */
.L_x_1215:
[----:B------:R-:W-:Y:S05]  /*2880*/  BSYNC B0 ;  /* 0x0000000000007941 */ /* 0x000fea0003800000 */
.L_x_1214:
[----:B------:R-:W-:Y:S01]  /*2890*/  IMAD R3, R16, R2, RZ ;  /* 0x0000000210037224 */ /* 0x000fe200078e02ff */
        /* <DEDUP_REMOVED lines=21> */
[----:B------:R-:W3:Y:S04]  /*29f0*/  LDL R9, [R1+0x30] ;  /* 0x0000300001097983 */ /* 0x000ee80000100800 */
[----:B------:R-:W4:Y:S04]  /*2a00*/  LDL R8, [R1+0x34] ;  /* 0x0000340001087983 */ /* 0x000f280000100800 */
[----:B------:R-:W3:Y:S04]  /*2a10*/  LDL R21, [R1+0x18] ;  /* 0x0000180001157983 */ /* 0x000ee80000100800 */
[----:B------:R-:W1:Y:S01]  /*2a20*/  S2R R11, SR_TID.X ;  /* 0x00000000000b7919 */ /* 0x000e620000002100 */
[----:B------:R-:W-:-:S02]  /*2a30*/  SHF.R.S32.HI R3, RZ, 0x1f, R13 ;  /* 0x0000001fff037819 */ /* 0x000fc4000001140d */
[----:B-1----:R-:W-:-:S04]  /*2a40*/  SHF.R.S32.HI R10, RZ, 0x1f, R11 ;  /* 0x0000001fff0a7819 */ /* 0x002fc8000001140b */
[----:B------:R-:W-:-:S04]  /*2a50*/  LEA.HI R10, R10, R11, RZ, 0x2 ;  /* 0x0000000b0a0a7211 */ /* 0x000fc800078f10ff */
[----:B------:R-:W-:-:S04]  /*2a60*/  SHF.R.S32.HI R10, RZ, 0x2, R10 ;  /* 0x00000002ff0a7819 */ /* 0x000fc8000001140a */
[----:B------:R-:W-:-:S04]  /*2a70*/  IADD3 R131, P0, R10, R13, RZ ;  /* 0x0000000d0a837210 */ /* 0x000fc80007f1e0ff */
[----:B------:R-:W-:-:S05]  /*2a80*/  LEA.HI.X.SX32 R134, R10, R3, 0x1, P0 ;  /* 0x000000030a867211 */ /* 0x000fca00000f0eff */
[----:B------:R-:W-:Y:S01]  /*2a90*/  IMAD R3, R134, c[0x0][0x238], RZ ;  /* 0x00008e0086037a24 */ /* 0x000fe200078e02ff */
[----:B------:R-:W-:-:S03]  /*2aa0*/  IADD3 R31, R2, -0x1, RZ ;  /* 0xffffffff021f7810 */ /* 0x000fc60007ffe0ff */
[----:B------:R-:W-:Y:S01]  /*2ab0*/  IMAD R3, R131, c[0x0][0x23c], R3 ;  /* 0x00008f0083037a24 */ /* 0x000fe200078e0203 */
[----:B------:R-:W-:Y:S02]  /*2ac0*/  ISETP.NE.AND P3, PT, R14, RZ, PT ;  /* 0x000000ff0e00720c */ /* 0x000fe40003f65270 */
[----:B------:R-:W-:Y:S01]  /*2ad0*/  SEL R14, R20, RZ, !P5 ;  /* 0x000000ff140e7207 */ /* 0x000fe20006800000 */
[----:B------:R-:W-:Y:S01]  /*2ae0*/  IMAD.MOV.U32 R140, RZ, RZ, 0x30 ;  /* 0x00000030ff8c7424 */ /* 0x000fe200078e00ff */
[----:B------:R-:W-:-:S03]  /*2af0*/  SEL R13, R18, RZ, !P5 ;  /* 0x000000ff120d7207 */ /* 0x000fc60006800000 */
[C---:B------:R-:W-:Y:S02]  /*2b00*/  IMAD R156, R140.reuse, c[0x0][0x23c], RZ ;  /* 0x00008f008c9c7a24 */ /* 0x040fe400078e02ff */
[----:B------:R-:W-:-:S04]  /*2b10*/  IMAD.WIDE.U32 R146, R140, c[0x0][0x238], RZ ;  /* 0x00008e008c927a25 */ /* 0x000fc800078e00ff */
[----:B------:R-:W-:Y:S01]  /*2b20*/  IMAD.IADD R156, R147, 0x1, R156 ;  /* 0x00000001939c7824 */ /* 0x000fe200078e029c */
[----:B------:R-:W-:Y:S01]  /*2b30*/  MOV R157, c[0x0][0x238] ;  /* 0x00008e00009d7a02 */ /* 0x000fe20000000f00 */
[----:B------:R-:W-:-:S05]  /*2b40*/  IMAD.MOV.U32 R155, RZ, RZ, 0x5 ;  /* 0x00000005ff9b7424 */ /* 0x000fca00078e00ff */
[C---:B------:R-:W-:Y:S02]  /*2b50*/  SHF.L.U64.HI R155, R157.reuse, R155, c[0x0][0x23c] ;  /* 0x00008f009d9b7619 */ /* 0x040fe4000001029b */
[----:B------:R-:W-:Y:S01]  /*2b60*/  SHF.L.U32 R157, R157, 0x5, RZ ;  /* 0x000000059d9d7819 */ /* 0x000fe200000006ff */
[----:B--2---:R-:W-:-:S04]  /*2b70*/  IMAD.WIDE.U32 R4, R131, c[0x0][0x238], R16 ;  /* 0x00008e0083047a25 */ /* 0x004fc800078e0010 */
[----:B------:R-:W-:Y:S01]  /*2b80*/  IMAD.IADD R3, R5, 0x1, R3 ;  /* 0x0000000105037824 */ /* 0x000fe200078e0203 */
[----:B------:R-:W-:Y:S01]  /*2b90*/  MOV R2, R4 ;  /* 0x0000000400027202 */ /* 0x000fe20000000f00 */
[----:B------:R-:W-:-:S04]  /*2ba0*/  IMAD R5, R31, -0x30, R0 ;  /* 0xffffffd01f057824 */ /* 0x000fc800078e0200 */
[----:B------:R-:W-:Y:S01]  /*2bb0*/  IMAD.WIDE.U32 R2, R22, c[0x0][0x240], R2 ;  /* 0x0000900016027a25 */ /* 0x000fe200078e0002 */
[----:B------:R-:W-:-:S03]  /*2bc0*/  IMNMX R5, R5, 0x30, PT ;  /* 0x0000003005057817 */ /* 0x000fc60003800200 */
[----:B------:R-:W-:Y:S02]  /*2bd0*/  IMAD R3, R22, c[0x0][0x244], R3 ;  /* 0x0000910016037a24 */ /* 0x000fe400078e0203 */
[----:B------:R-:W-:Y:S02]  /*2be0*/  IMAD R4, R14, c[0x0][0x248], RZ ;  /* 0x000092000e047a24 */ /* 0x000fe400078e02ff */
[----:B------:R-:W-:Y:S02]  /*2bf0*/  IMAD.IADD R7, R5, 0x1, -R10 ;  /* 0x0000000105077824 */ /* 0x000fe400078e0a0a */
[C---:B------:R-:W-:Y:S02]  /*2c00*/  IMAD R4, R13.reuse, c[0x0][0x24c], R4 ;  /* 0x000093000d047a24 */ /* 0x040fe400078e0204 */
[----:B------:R-:W-:Y:S01]  /*2c10*/  IMAD.WIDE.U32 R98, R13, c[0x0][0x248], R2 ;  /* 0x000092000d627a25 */ /* 0x000fe200078e0002 */
[----:B------:R-:W-:Y:S02]  /*2c20*/  ISETP.GE.AND P1, PT, R7, 0x1, PT ;  /* 0x000000010700780c */ /* 0x000fe40003f26270 */
[----:B------:R-:W-:Y:S01]  /*2c30*/  SHF.R.S32.HI R3, RZ, 0x1f, R31 ;  /* 0x0000001fff037819 */ /* 0x000fe2000001141f */
[----:B------:R-:W-:Y:S01]  /*2c40*/  IMAD R2, R156, R31, RZ ;  /* 0x0000001f9c027224 */ /* 0x000fe200078e02ff */
[----:B------:R-:W-:Y:S01]  /*2c50*/  IADD3 R89, R99, R4, RZ ;  /* 0x0000000463597210 */ /* 0x000fe20007ffe0ff */
[----:B------:R-:W-:-:S02]  /*2c60*/  IMAD.MOV.U32 R88, RZ, RZ, R98 ;  /* 0x000000ffff587224 */ /* 0x000fc400078e0062 */
[-C--:B------:R-:W-:Y:S02]  /*2c70*/  IMAD R2, R3, R146.reuse, R2 ;  /* 0x0000009203027224 */ /* 0x080fe400078e0202 */
[----:B------:R-:W-:Y:S01]  /*2c80*/  IMAD.WIDE.U32 R4, R31, R146, R88 ;  /* 0x000000921f047225 */ /* 0x000fe200078e0058 */
[----:B------:R-:W-:-:S03]  /*2c90*/  ISETP.GE.AND P6, PT, R16, c[0x0][0x1d4], PT ;  /* 0x0000750010007a0c */ /* 0x000fc60003fc6270 */
[----:B------:R-:W-:Y:S01]  /*2ca0*/  IMAD.IADD R6, R5, 0x1, R2 ;  /* 0x0000000105067824 */ /* 0x000fe200078e0202 */
[----:B------:R-:W-:Y:S02]  /*2cb0*/  @P1 LEA R2, P0, R4, c[0x0][0x220], 0x1 ;  /* 0x0000880004021a11 */ /* 0x000fe400078008ff */
[----:B---3--:R-:W-:Y:S02]  /*2cc0*/  ISETP.GE.AND P5, PT, R9, c[0x0][0x1d4], PT ;  /* 0x0000750009007a0c */ /* 0x008fe40003fa6270 */
[----:B----4-:R-:W-:Y:S02]  /*2cd0*/  ISETP.GE.AND P4, PT, R8, c[0x0][0x1d4], PT ;  /* 0x0000750008007a0c */ /* 0x010fe40003f86270 */
[----:B------:R-:W-:Y:S02]  /*2ce0*/  @P1 LEA.HI.X R3, R4, c[0x0][0x224], R6, 0x1, P0 ;  /* 0x0000890004031a11 */ /* 0x000fe400000f0c06 */
[----:B------:R-:W-:Y:S01]  /*2cf0*/  ISETP.GT.AND P0, PT, R7, 0x20, PT ;  /* 0x000000200700780c */ /* 0x000fe20003f04270 */
[----:B------:R-:W-:-:S05]  /*2d00*/  @P1 IMAD.SHL.U32 R5, R21, 0x2, RZ ;  /* 0x0000000215051824 */ /* 0x000fca00078e00ff */
[----:B------:R-:W-:Y:S01]  /*2d10*/  @!PT LDS RZ, [RZ] ;  /* 0x00000000fffff984 */ /* 0x000fe20000000800 */
[----:B------:R-:W-:Y:S01]  /*2d20*/  @!PT LDS RZ, [RZ] ;  /* 0x00000000fffff984 */ /* 0x000fe20000000800 */
[----:B------:R-:W-:Y:S01]  /*2d30*/  @!PT LDS RZ, [RZ] ;  /* 0x00000000fffff984 */ /* 0x000fe20000000800 */
[----:B------:R1:W-:Y:S04]  /*2d40*/  @P1 LDGSTS.E.BYPASS.LTC128B.128 [R5+0x3c80], [R2.64], !P6 ;  /* 0x03c8000002051fae */ /* 0x0003e8000f101d46 */
[----:B------:R1:W-:Y:S04]  /*2d50*/  @P1 LDGSTS.E.BYPASS.LTC128B.128 [R5+0x4880], [R2.64+0x40], !P5 ;  /* 0x0488004002051fae */ /* 0x0003e8000e901d46 */
[----:B------:R1:W-:Y:S02]  /*2d60*/  @P1 LDGSTS.E.BYPASS.LTC128B.128 [R5+0x5480], [R2.64+0x80], !P4 ;  /* 0x0548008002051fae */ /* 0x0003e4000e101d46 */
[----:B-1----:R-:W-:-:S05]  /*2d70*/  @P0 IADD3 R3, P1, R157, R4, RZ ;  /* 0x000000049d030210 */ /* 0x002fca0007f3e0ff */
[----:B------:R-:W-:Y:S01]  /*2d80*/  @P0 IMAD.X R6, R6, 0x1, R155, P1 ;  /* 0x0000000106060824 */ /* 0x000fe200008e069b */
[----:B------:R-:W-:-:S04]  /*2d90*/  @P0 LEA R2, P1, R3, c[0x0][0x220], 0x1 ;  /* 0x0000880003020a11 */ /* 0x000fc800078208ff */
[----:B------:R-:W-:Y:S02]  /*2da0*/  @P0 LEA.HI.X R3, R3, c[0x0][0x224], R6, 0x1, P1 ;  /* 0x0000890003030a11 */ /* 0x000fe400008f0c06 */
[----:B------:R-:W-:-:S04]  /*2db0*/  ISETP.NE.U32.AND P1, PT, RZ, c[0x0][0x340], PT ;  /* 0x0000d000ff007a0c */ /* 0x000fc80003f25070 */
[----:B------:R-:W-:-:S13]  /*2dc0*/  ISETP.NE.AND.EX P1, PT, RZ, c[0x0][0x344], PT, P1 ;  /* 0x0000d100ff007a0c */ /* 0x000fda0003f25310 */
[----:B------:R-:W-:-:S06]  /*2dd0*/  @P1 IMAD.WIDE R6, R18, R15, c[0x0][0x340] ;  /* 0x0000d00012061625 */ /* 0x000fcc00078e020f */
[----:B------:R1:W2:Y:S04]  /*2de0*/  @P1 LDG.E R6, [R6.64] ;  /* 0x0000000606061981 */ /* 0x0002a8000c1e1900 */
[----:B------:R-:W3:Y:S01]  /*2df0*/  S2R R19, SR_TID.X ;  /* 0x0000000000137919 */ /* 0x000ee20000002100 */
[----:B-1----:R-:W-:-:S05]  /*2e00*/  IMAD.IADD R7, R12, 0x1, R148 ;  /* 0x000000010c077824 */ /* 0x002fca00078e0294 */
[----:B------:R-:W-:Y:S01]  /*2e10*/  SHF.R.S32.HI R11, RZ, 0x1f, R7 ;  /* 0x0000001fff0b7819 */ /* 0x000fe20000011407 */
[----:B------:R-:W-:-:S04]  /*2e20*/  IMAD.WIDE.U32 R4, R7, c[0x0][0x1e0], RZ ;  /* 0x0000780007047a25 */ /* 0x000fc800078e00ff */
[----:B------:R-:W-:-:S04]  /*2e30*/  IMAD R8, R11, c[0x0][0x1e0], RZ ;  /* 0x000078000b087a24 */ /* 0x000fc800078e02ff */
[----:B------:R-:W-:-:S05]  /*2e40*/  IMAD R8, R7, c[0x0][0x1e4], R8 ;  /* 0x0000790007087a24 */ /* 0x000fca00078e0208 */
[----:B------:R-:W-:-:S05]  /*2e50*/  IADD3 R5, R5, R8, RZ ;  /* 0x0000000805057210 */ /* 0x000fca0007ffe0ff */
[----:B------:R-:W-:-:S04]  /*2e60*/  IMAD.WIDE.U32 R8, R22, c[0x0][0x1e8], R4 ;  /* 0x00007a0016087a25 */ /* 0x000fc800078e0004 */
[----:B------:R-:W-:Y:S02]  /*2e70*/  @P0 IMAD.SHL.U32 R4, R21, 0x2, RZ ;  /* 0x0000000215040824 */ /* 0x000fe400078e00ff */
[----:B------:R-:W-:-:S03]  /*2e80*/  IMAD R5, R22, c[0x0][0x1ec], R9 ;  /* 0x00007b0016057a24 */ /* 0x000fc600078e0209 */
[----:B------:R1:W-:Y:S04]  /*2e90*/  @P0 LDGSTS.E.BYPASS.LTC128B.128 [R4+0x4480], [R2.64], !P6 ;  /* 0x0448000002040fae */ /* 0x0003e8000f101d46 */
[----:B------:R1:W-:Y:S04]  /*2ea0*/  @P0 LDGSTS.E.BYPASS.LTC128B.128 [R4+0x5080], [R2.64+0x40], !P5 ;  /* 0x0508004002040fae */ /* 0x0003e8000e901d46 */
[----:B------:R1:W-:Y:S01]  /*2eb0*/  @P0 LDGSTS.E.BYPASS.LTC128B.128 [R4+0x5c80], [R2.64+0x80], !P4 ;  /* 0x05c8008002040fae */ /* 0x0003e2000e101d46 */
[----:B------:R-:W-:-:S03]  /*2ec0*/  IMAD.MOV.U32 R160, RZ, RZ, c[0x0][0x27c] ;  /* 0x00009f00ffa07624 */ /* 0x000fc600078e00ff */
[----:B------:R-:W0:Y:S01]  /*2ed0*/  LDGDEPBAR ;  /* 0x00000000000079af */ /* 0x000e220000000000 */
[----:B------:R-:W-:Y:S01]  /*2ee0*/  WARPSYNC 0xffffffff ;  /* 0xffffffff00007948 */ /* 0x000fe20003800000 */
[----:B------:R-:W-:Y:S02]  /*2ef0*/  ISETP.GE.AND P2, PT, R104, c[0x0][0x27c], PT ;  /* 0x00009f0068007a0c */ /* 0x000fe40003f46270 */
[----:B------:R-:W-:Y:S02]  /*2f00*/  SHF.R.S32.HI R115, RZ, 0x1f, R114 ;  /* 0x0000001fff737819 */ /* 0x000fe40000011472 */
[----:B-----5:R-:W-:Y:S01]  /*2f10*/  SHF.R.S32.HI R25, RZ, 0x1f, R138 ;  /* 0x0000001fff197819 */ /* 0x020fe2000001148a */
[----:B-1----:R-:W-:Y:S01]  /*2f20*/  IMAD.MOV.U32 R4, RZ, RZ, R8 ;  /* 0x000000ffff047224 */ /* 0x002fe200078e0008 */
[----:B--2---:R-:W-:Y:S01]  /*2f30*/  @P1 SHF.R.S32.HI R10, RZ, 0x1f, R6 ;  /* 0x0000001fff0a1819 */ /* 0x004fe20000011406 */
[----:B------:R-:W-:Y:S01]  /*2f40*/  @!P1 IMAD.MOV.U32 R10, RZ, RZ, R20 ;  /* 0x000000ffff0a9224 */ /* 0x000fe200078e0014 */
[----:B---3--:R-:W-:-:S04]  /*2f50*/  LEA.HI R20, R19, R19, RZ, 0x1 ;  /* 0x0000001313147211 */ /* 0x008fc800078f08ff */
[----:B------:R-:W-:Y:S02]  /*2f60*/  SHF.R.S32.HI R20, RZ, 0x1, R20 ;  /* 0x00000001ff147819 */ /* 0x000fe40000011414 */
[----:B------:R-:W-:Y:S02]  /*2f70*/  @!P1 MOV R6, R18 ;  /* 0x0000001200069202 */ /* 0x000fe40000000f00 */
[----:B------:R-:W-:Y:S02]  /*2f80*/  SEL R21, R10, RZ, !P3 ;  /* 0x000000ff0a157207 */ /* 0x000fe40005800000 */
[----:B------:R-:W-:Y:S02]  /*2f90*/  SHF.R.S32.HI R9, RZ, 0x1f, R20 ;  /* 0x0000001fff097819 */ /* 0x000fe40000011414 */
[----:B------:R-:W-:Y:S01]  /*2fa0*/  SEL R15, R6, RZ, !P3 ;  /* 0x000000ff060f7207 */ /* 0x000fe20005800000 */
[----:B------:R-:W-:Y:S02]  /*2fb0*/  IMAD R2, R21, c[0x0][0x1f0], RZ ;  /* 0x00007c0015027a24 */ /* 0x000fe400078e02ff */
[----:B------:R-:W-:-:S02]  /*2fc0*/  IMAD R3, R9, c[0x0][0x1e0], RZ ;  /* 0x0000780009037a24 */ /* 0x000fc400078e02ff */
[C---:B------:R-:W-:Y:S02]  /*2fd0*/  IMAD R2, R15.reuse, c[0x0][0x1f4], R2 ;  /* 0x00007d000f027a24 */ /* 0x040fe400078e0202 */
[----:B------:R-:W-:-:S04]  /*2fe0*/  IMAD.WIDE.U32 R78, R15, c[0x0][0x1f0], R4 ;  /* 0x00007c000f4e7a25 */ /* 0x000fc800078e0004 */
[----:B------:R-:W-:-:S04]  /*2ff0*/  IMAD.WIDE.U32 R158, R20, c[0x0][0x1e0], RZ ;  /* 0x00007800149e7a25 */ /* 0x000fc800078e00ff */
[----:B------:R-:W-:Y:S01]  /*3000*/  IMAD R3, R20, c[0x0][0x1e4], R3 ;  /* 0x0000790014037a24 */ /* 0x000fe200078e0203 */
[----:B------:R-:W-:Y:S02]  /*3010*/  SHF.L.U32 R6, R160, 0x1, RZ ;  /* 0x00000001a0067819 */ /* 0x000fe400000006ff */
[----:B------:R-:W-:Y:S01]  /*3020*/  IADD3 R77, R79, R2, RZ ;  /* 0x000000024f4d7210 */ /* 0x000fe20007ffe0ff */
[----:B------:R-:W-:Y:S02]  /*3030*/  IMAD.IADD R133, R159, 0x1, R3 ;  /* 0x000000019f857824 */ /* 0x000fe400078e0203 */
[----:B------:R-:W2:Y:S01]  /*3040*/  LDL R35, [R1+0x74] ;  /* 0x0000740001237983 */ /* 0x000ea20000100800 */
[----:B------:R-:W-:Y:S01]  /*3050*/  IMAD.WIDE.U32 R2, R22, c[0x0][0x260], R16 ;  /* 0x0000980016027a25 */ /* 0x000fe200078e0010 */
[----:B------:R-:W-:Y:S02]  /*3060*/  IADD3 R136, P0, R20, R7, RZ ;  /* 0x0000000714887210 */ /* 0x000fe40007f1e0ff */
[----:B------:R-:W3:Y:S01]  /*3070*/  LDL R33, [R1+0x78] ;  /* 0x0000780001217983 */ /* 0x000ee20000100800 */
[----:B------:R-:W-:Y:S01]  /*3080*/  IMAD R4, R14, c[0x0][0x268], RZ ;  /* 0x00009a000e047a24 */ /* 0x000fe200078e02ff */
[----:B------:R-:W-:Y:S01]  /*3090*/  SEL R16, RZ, c[0x0][0x27c], !P2 ;  /* 0x00009f00ff107a07 */ /* 0x000fe20005000000 */
[----:B------:R-:W-:Y:S01]  /*30a0*/  IMAD R3, R22, c[0x0][0x264], R3 ;  /* 0x0000990016037a24 */ /* 0x000fe200078e0203 */
[----:B------:R-:W4:Y:S01]  /*30b0*/  LDL R34, [R1+0x7c] ;  /* 0x00007c0001227983 */ /* 0x000f220000100800 */
[----:B------:R-:W-:Y:S01]  /*30c0*/  IMAD R8, R9, c[0x0][0x280], RZ ;  /* 0x0000a00009087a24 */ /* 0x000fe200078e02ff */
[----:B------:R-:W-:Y:S01]  /*30d0*/  ISETP.GE.AND P1, PT, R112, c[0x0][0x27c], PT ;  /* 0x00009f0070007a0c */ /* 0x000fe20003f26270 */
[----:B------:R-:W-:Y:S01]  /*30e0*/  IMAD.X R135, R11, 0x1, R9, P0 ;  /* 0x000000010b877824 */ /* 0x000fe200000e0609 */
[C---:B------:R-:W-:Y:S01]  /*30f0*/  IADD3 R19, -R6.reuse, c[0x0][0x1d4], RZ ;  /* 0x0000750006137a10 */ /* 0x040fe20007ffe1ff */
[----:B------:R-:W-:Y:S01]  /*3100*/  IMAD R32, R13, c[0x0][0x26c], R4 ;  /* 0x00009b000d207a24 */ /* 0x000fe200078e0204 */
[----:B------:R-:W-:Y:S01]  /*3110*/  ISETP.GE.AND P0, PT, R111, c[0x0][0x27c], PT ;  /* 0x00009f006f007a0c */ /* 0x000fe20003f06270 */
[----:B------:R-:W-:Y:S01]  /*3120*/  IMAD R9, R9, c[0x0][0x290], RZ ;  /* 0x0000a40009097a24 */ /* 0x000fe200078e02ff */
[CC--:B------:R-:W-:Y:S01]  /*3130*/  SEL R18, R6.reuse, R19.reuse, !P2 ;  /* 0x0000001306127207 */ /* 0x0c0fe20005000000 */
[----:B------:R-:W-:Y:S01]  /*3140*/  IMAD.WIDE.U32 R82, R13, c[0x0][0x268], R2 ;  /* 0x00009a000d527a25 */ /* 0x000fe200078e0002 */
[----:B------:R-:W-:-:S02]  /*3150*/  SEL R17, R6, R19, !P1 ;  /* 0x0000001306117207 */ /* 0x000fc40004800000 */
[----:B------:R-:W-:Y:S01]  /*3160*/  SEL R19, R6, R19, !P0 ;  /* 0x0000001306137207 */ /* 0x000fe20004000000 */
[----:B------:R-:W-:Y:S01]  /*3170*/  IMAD.WIDE.U32 R4, R20, c[0x0][0x280], R114 ;  /* 0x0000a00014047a25 */ /* 0x000fe200078e0072 */
[----:B------:R-:W-:Y:S01]  /*3180*/  ULDC.U8 UR4, c[0x0][0x298] ;  /* 0x0000a60000047ab9 */ /* 0x000fe20000000000 */
[----:B------:R-:W-:Y:S02]  /*3190*/  ISETP.GE.AND P2, PT, R160, 0x1, PT ;  /* 0x00000001a000780c */ /* 0x000fe40003f46270 */
[C---:B------:R-:W-:Y:S02]  /*31a0*/  IMAD R8, R20.reuse, c[0x0][0x284], R8 ;  /* 0x0000a10014087a24 */ /* 0x040fe400078e0208 */
[----:B------:R-:W-:-:S04]  /*31b0*/  IMAD.WIDE.U32 R12, R20, c[0x0][0x280], R104 ;  /* 0x0000a000140c7a25 */ /* 0x000fc800078e0068 */
[----:B------:R-:W-:Y:S02]  /*31c0*/  IMAD R14, R20, c[0x0][0x294], R9 ;  /* 0x0000a500140e7a24 */ /* 0x000fe400078e0209 */
[----:B------:R-:W-:Y:S02]  /*31d0*/  IMAD.IADD R9, R5, 0x1, R8 ;  /* 0x0000000105097824 */ /* 0x000fe400078e0208 */
[----:B------:R-:W-:Y:S02]  /*31e0*/  IMAD.IADD R5, R8, 0x1, R13 ;  /* 0x0000000108057824 */ /* 0x000fe400078e020d */
[----:B------:R-:W-:Y:S02]  /*31f0*/  IMAD.IADD R13, R104, 0x1, R16 ;  /* 0x00000001680d7824 */ /* 0x000fe400078e0210 */
[----:B------:R-:W-:-:S04]  /*3200*/  IMAD.WIDE.U32 R2, R22, c[0x0][0x210], R104 ;  /* 0x0000840016027a25 */ /* 0x000fc800078e0068 */
[----:B------:R-:W-:Y:S02]  /*3210*/  IMAD.MOV.U32 R8, RZ, RZ, R4 ;  /* 0x000000ffff087224 */ /* 0x000fe400078e0004 */
[----:B------:R-:W-:Y:S01]  /*3220*/  IMAD.MOV.U32 R4, RZ, RZ, R12 ;  /* 0x000000ffff047224 */ /* 0x000fe200078e000c */
[----:B------:R-:W-:Y:S01]  /*3230*/  SHF.R.S32.HI R12, RZ, 0x1f, R13 ;  /* 0x0000001fff0c7819 */ /* 0x000fe2000001140d */
[----:B------:R-:W-:Y:S02]  /*3240*/  IMAD R11, R22, c[0x0][0x214], R3 ;  /* 0x00008500160b7a24 */ /* 0x000fe400078e0203 */
[----:B------:R-:W-:Y:S01]  /*3250*/  IMAD.MOV.U32 R10, RZ, RZ, R2 ;  /* 0x000000ffff0a7224 */ /* 0x000fe200078e0002 */
[-C--:B------:R-:W-:Y:S01]  /*3260*/  LEA.HI R16, R12, R13.reuse, RZ, 0x3 ;  /* 0x0000000d0c107211 */ /* 0x080fe200078f18ff */
[----:B------:R-:W-:Y:S01]  /*3270*/  IMAD.WIDE.U32 R6, R20, c[0x0][0x290], R114 ;  /* 0x0000a40014067a25 */ /* 0x000fe200078e0072 */
[----:B------:R-:W-:-:S03]  /*3280*/  LEA.HI R22, R12, R13, RZ, 0x5 ;  /* 0x0000000d0c167211 */ /* 0x000fc600078f28ff */
[----:B------:R-:W-:Y:S01]  /*3290*/  IMAD.WIDE.U32 R2, R20, c[0x0][0x290], R104 ;  /* 0x0000a40014027a25 */ /* 0x000fe200078e0068 */
[----:B------:R-:W-:-:S03]  /*32a0*/  SEL R12, RZ, c[0x0][0x27c], !P1 ;  /* 0x00009f00ff0c7a07 */ /* 0x000fc60004800000 */
[----:B------:R-:W-:Y:S02]  /*32b0*/  IMAD.IADD R7, R7, 0x1, R14 ;  /* 0x0000000107077824 */ /* 0x000fe400078e020e */
[----:B------:R-:W-:Y:S01]  /*32c0*/  IMAD.IADD R3, R14, 0x1, R3 ;  /* 0x000000010e037824 */ /* 0x000fe200078e0203 */
[----:B------:R-:W-:Y:S01]  /*32d0*/  SHF.R.S32.HI R14, RZ, 0x1f, R17 ;  /* 0x0000001fff0e7819 */ /* 0x000fe20000011411 */
[----:B------:R-:W-:Y:S01]  /*32e0*/  IMAD.IADD R12, R112, 0x1, R12 ;  /* 0x00000001700c7824 */ /* 0x000fe200078e020c */
[----:B------:R-:W-:Y:S02]  /*32f0*/  SHF.R.S32.HI R13, RZ, 0x1f, R19 ;  /* 0x0000001fff0d7819 */ /* 0x000fe40000011413 */
[----:B------:R-:W-:Y:S01]  /*3300*/  LEA.HI R23, R14, R17, RZ, 0x4 ;  /* 0x000000110e177211 */ /* 0x000fe200078f20ff */
[----:B------:R-:W-:Y:S01]  /*3310*/  IMAD R14, R21, c[0x0][0x218], RZ ;  /* 0x00008600150e7a24 */ /* 0x000fe200078e02ff */
[----:B------:R-:W-:Y:S02]  /*3320*/  LEA.HI R21, R13, R19, RZ, 0x4 ;  /* 0x000000130d157211 */ /* 0x000fe400078f20ff */
[----:B------:R-:W-:Y:S01]  /*3330*/  SHF.R.S32.HI R13, RZ, 0x1f, R12 ;  /* 0x0000001fff0d7819 */ /* 0x000fe2000001140c */
[----:B------:R-:W-:Y:S01]  /*3340*/  IMAD.WIDE.U32 R100, R15, c[0x0][0x218], R10 ;  /* 0x000086000f647a25 */ /* 0x000fe200078e000a */
[----:B------:R-:W-:-:S02]  /*3350*/  SHF.R.S32.HI R20, RZ, 0x1f, R18 ;  /* 0x0000001fff147819 */ /* 0x000fc40000011412 */
[----:B------:R-:W-:Y:S01]  /*3360*/  SEL R17, RZ, c[0x0][0x27c], !P0 ;  /* 0x00009f00ff117a07 */ /* 0x000fe20004000000 */
[----:B------:R-:W-:Y:S01]  /*3370*/  IMAD R27, R15, c[0x0][0x21c], R14 ;  /* 0x000087000f1b7a24 */ /* 0x000fe200078e020e */
[CC--:B------:R-:W-:Y:S02]  /*3380*/  LEA.HI R11, R13.reuse, R12.reuse, RZ, 0x5 ;  /* 0x0000000c0d0b7211 */ /* 0x0c0fe400078f28ff */
[----:B------:R-:W-:Y:S01]  /*3390*/  LEA.HI R15, R13, R12, RZ, 0x3 ;  /* 0x0000000c0d0f7211 */ /* 0x000fe200078f18ff */
[----:B------:R-:W-:Y:S01]  /*33a0*/  IMAD.IADD R14, R111, 0x1, R17 ;  /* 0x000000016f0e7824 */ /* 0x000fe200078e0211 */
[----:B------:R-:W-:Y:S02]  /*33b0*/  LEA.HI R24, R20, R18, RZ, 0x4 ;  /* 0x0000001214187211 */ /* 0x000fe400078f20ff */
[----:B------:R-:W-:Y:S02]  /*33c0*/  SHF.R.S32.HI R11, RZ, 0x5, R11 ;  /* 0x00000005ff0b7819 */ /* 0x000fe4000001140b */
[----:B------:R-:W-:-:S02]  /*33d0*/  SHF.R.S32.HI R17, RZ, 0x5, R22 ;  /* 0x00000005ff117819 */ /* 0x000fc40000011416 */
[----:B------:R-:W-:-:S04]  /*33e0*/  SHF.R.S32.HI R10, RZ, 0x1f, R14 ;  /* 0x0000001fff0a7819 */ /* 0x000fc8000001140e */
[----:B------:R-:W-:Y:S02]  /*33f0*/  LEA.HI R13, R10, R14, RZ, 0x3 ;  /* 0x0000000e0a0d7211 */ /* 0x000fe400078f18ff */
[----:B------:R-:W-:Y:S01]  /*3400*/  IADD3 R130, P1, P0, R78, R158, R104 ;  /* 0x0000009e4e827210 */ /* 0x000fe2000783e068 */
[----:B------:R-:W-:Y:S01]  /*3410*/  IMAD R150, R140, c[0x0][0x1e4], RZ ;  /* 0x000079008c967a24 */ /* 0x000fe200078e02ff */
[----:B------:R-:W-:Y:S01]  /*3420*/  LOP3.LUT R103, R16, 0xfffffff8, RZ, 0xc0, !PT ;  /* 0xfffffff810677812 */ /* 0x000fe200078ec0ff */
[C---:B------:R-:W-:Y:S01]  /*3430*/  IMAD R151, R140.reuse, c[0x0][0x284], RZ ;  /* 0x0000a1008c977a24 */ /* 0x040fe200078e02ff */
[----:B------:R-:W-:Y:S01]  /*3440*/  IADD3.X R129, R77, R133, R105, P1, P0 ;  /* 0x000000854d817210 */ /* 0x000fe20000fe0469 */
[C---:B------:R-:W-:Y:S01]  /*3450*/  IMAD R152, R140.reuse, c[0x0][0x294], RZ ;  /* 0x0000a5008c987a24 */ /* 0x040fe200078e02ff */
[----:B------:R-:W-:Y:S01]  /*3460*/  ISETP.NE.AND P0, PT, RZ, UR4, PT ;  /* 0x00000004ff007c0c */ /* 0x000fe2000bf05270 */
[----:B------:R-:W-:Y:S01]  /*3470*/  IMAD.WIDE.U32 R144, R140, c[0x0][0x1e0], RZ ;  /* 0x000078008c907a25 */ /* 0x000fe200078e00ff */
[----:B------:R-:W-:-:S02]  /*3480*/  LOP3.LUT R102, R15, 0xfffffff8, RZ, 0xc0, !PT ;  /* 0xfffffff80f667812 */ /* 0x000fc400078ec0ff */
[----:B------:R-:W-:Y:S01]  /*3490*/  LOP3.LUT R87, R13, 0xfffffff8, RZ, 0xc0, !PT ;  /* 0xfffffff80d577812 */ /* 0x000fe200078ec0ff */
        /* <DEDUP_REMOVED lines=26> */
[----:B------:R-:W-:Y:S02]  /*3640*/  LEA.HI.SX32 R12, R16, R10, 0x1d ;  /* 0x0000000a100c7211 */ /* 0x000fe400078feaff */
[----:B------:R-:W-:Y:S02]  /*3650*/  SHF.R.S32.HI R18, RZ, 0x5, R17 ;  /* 0x00000005ff127819 */ /* 0x000fe40000011411 */
[----:B------:R-:W-:Y:S02]  /*3660*/  LEA.HI.SX32 R11, R15, R11, 0x1d ;  /* 0x0000000b0f0b7211 */ /* 0x000fe400078feaff */
[----:B------:R-:W-:Y:S01]  /*3670*/  LEA.HI.SX32 R10, R13, R14, 0x1d ;  /* 0x0000000e0d0a7211 */ /* 0x000fe200078feaff */
[----:B------:R-:W-:Y:S01]  /*3680*/  IMAD R22, R18, 0x600, R34 ;  /* 0x0000060012167824 */ /* 0x000fe200078e0222 */
[----:B------:R-:W-:-:S02]  /*3690*/  SHF.R.S32.HI R17, RZ, 0x1f, R12 ;  /* 0x0000001fff117819 */ /* 0x000fc4000001140c */
[----:B------:R-:W-:Y:S02]  /*36a0*/  SHF.R.S32.HI R14, RZ, 0x1f, R11 ;  /* 0x0000001fff0e7819 */ /* 0x000fe4000001140b */
[----:B------:R-:W-:Y:S02]  /*36b0*/  SHF.R.S32.HI R18, RZ, 0x1f, R10 ;  /* 0x0000001fff127819 */ /* 0x000fe4000001140a */
[----:B------:R-:W-:Y:S01]  /*36c0*/  IADD3 R26, R20, R19, RZ ;  /* 0x00000013141a7210 */ /* 0x000fe20007ffe0ff */
[----:B------:R-:W-:Y:S01]  /*36d0*/  IMAD.SHL.U32 R81, R11, 0x8, RZ ;  /* 0x000000080b517824 */ /* 0x000fe200078e00ff */
[----:B------:R-:W-:Y:S01]  /*36e0*/  LEA.HI R19, R17, R12, RZ, 0x2 ;  /* 0x0000000c11137211 */ /* 0x000fe200078f10ff */
[----:B------:R-:W-:Y:S01]  /*36f0*/  IMAD.SHL.U32 R84, R12, 0x8, RZ ;  /* 0x000000080c547824 */ /* 0x000fe200078e00ff */
[----:B------:R-:W-:Y:S01]  /*3700*/  LEA.HI R17, R14, R11, RZ, 0x2 ;  /* 0x0000000b0e117211 */ /* 0x000fe200078f10ff */
[----:B------:R-:W-:Y:S01]  /*3710*/  IMAD.SHL.U32 R85, R10, 0x8, RZ ;  /* 0x000000080a557824 */ /* 0x000fe200078e00ff */
[----:B------:R-:W-:-:S02]  /*3720*/  LEA.HI R11, R18, R10, RZ, 0x2 ;  /* 0x0000000a120b7211 */ /* 0x000fc400078f10ff */
[C---:B------:R-:W-:Y:S02]  /*3730*/  LOP3.LUT R20, R35.reuse, 0x18, R13, 0xf8, !PT ;  /* 0x0000001823147812 */ /* 0x040fe400078ef80d */
        /* <DEDUP_REMOVED lines=14> */
[C---:B------:R-:W-:Y:S02]  /*3820*/  IMAD R10, R25.reuse, c[0x0][0x290], RZ ;  /* 0x0000a400190a7a24 */ /* 0x040fe400078e02ff */
        /* <DEDUP_REMOVED lines=20> */
.L_x_1243:
        /* <DEDUP_REMOVED lines=8> */
[----:B------:R-:W-:Y:S01]  /*39f0*/  IMAD R3, R80, R144, R2 ;  /* 0x0000009050037224 */ /* 0x000fe200078e0202 */
[----:B------:R-:W-:Y:S03]  /*3a00*/  IADD3 R2, P0, R130, R10, RZ ;  /* 0x0000000a82027210 */ /* 0x000fe60007f1e0ff */
[----:B------:R-:W-:Y:S04]  /*3a10*/  IMAD.IADD R12, R11, 0x1, R3 ;  /* 0x000000010b0c7824 */ /* 0x000fe800078e0203 */
[----:B------:R-:W-:Y:S01]  /*3a20*/  IMAD.X R3, R12, 0x1, R129, P0 ;  /* 0x000000010c037824 */ /* 0x000fe200000e0681 */
[----:B------:R-:W-:Y:S02]  /*3a30*/  LEA R52, P0, R2, c[0x0][0x1c8], 0x1 ;  /* 0x0000720002347a11 */ /* 0x000fe400078008ff */
[----:B-1----:R-:W-:Y:S02]  /*3a40*/  LEA.HI R161, R162, R162, RZ, 0x1 ;  /* 0x000000a2a2a17211 */ /* 0x002fe400078f08ff */
[----:B------:R-:W-:Y:S02]  /*3a50*/  LEA.HI.X R53, R2, c[0x0][0x1cc], R3, 0x1, P0 ;  /* 0x0000730002357a11 */ /* 0x000fe400000f0c03 */
[----:B------:R-:W-:Y:S01]  /*3a60*/  SHF.R.S32.HI R161, RZ, 0x1, R161 ;  /* 0x00000001ffa17819 */ /* 0x000fe200000114a1 */
        /* <DEDUP_REMOVED lines=73> */
.L_x_1221:
[----:B------:R-:W-:Y:S05]  /*3f00*/  BSYNC B0 ;  /* 0x0000000000007941 */ /* 0x000fea0003800000 */
.L_x_1220:
        /* <DEDUP_REMOVED lines=89> */
.L_x_1224:
[----:B------:R-:W-:Y:S05]  /*44a0*/  BSYNC B0 ;  /* 0x0000000000007941 */ /* 0x000fea0003800000 */
.L_x_1223:
[----:B------:R-:W-:Y:S01]  /*44b0*/  ISETP.GE.AND P0, PT, R112, c[0x0][0x1d4], PT ;  /* 0x0000750070007a0c */ /* 0x000fe20003f06270 */
[----:B------:R-:W-:Y:S01]  /*44c0*/  @!UPT UIADD3 URZ, URZ, URZ, URZ ;  /* 0x0000003f3f3ff290 */ /* 0x000fe2000fffe03f */
[----:B------:R-:W-:Y:S11]  /*44d0*/  BSSY B0, `(.L_x_1225) ;  /* 0x0000037000007945 */ /* 0x000ff60003800000 */
[----:B------:R-:W-:-:S05]  /*44e0*/  @P0 BRA `(.L_x_1226) ;  /* 0x0000035000000947 */ /* 0x000fca0003800000 */
[----:B------:R-:W-:Y:S01]  /*44f0*/  ISETP.GE.AND P0, PT, R30, c[0x0][0x27c], PT ;  /* 0x00009f001e007a0c */ /* 0x000fe20003f06270 */
[----:B------:R-:W2:Y:S11]  /*4500*/  LDL R2, [R1] ;  /* 0x0000000001027983 */ /* 0x000eb60000100800 */
        /* <DEDUP_REMOVED lines=51> */
.L_x_1226:
[----:B------:R-:W-:Y:S05]  /*4840*/  BSYNC B0 ;  /* 0x0000000000007941 */ /* 0x000fea0003800000 */
.L_x_1225:
        /* <DEDUP_REMOVED lines=56> */
.L_x_1228:
[----:B------:R-:W-:Y:S05]  /*4bd0*/  BSYNC B0 ;  /* 0x0000000000007941 */ /* 0x000fea0003800000 */
.L_x_1227:
[----:B------:R-:W-:Y:S01]  /*4be0*/  IADD3 R2, R104, 0x30, RZ ;  /* 0x0000003068027810 */ /* 0x000fe20007ffe0ff */
[----:B------:R-:W-:Y:S03]  /*4bf0*/  BSSY B0, `(.L_x_1229) ;  /* 0x0000039000007945 */ /* 0x000fe60003800000 */
[----:B------:R-:W-:Y:S11]  /*4c00*/  ISETP.GE.AND P0, PT, R2, c[0x0][0x1d4], PT ;  /* 0x0000750002007a0c */ /* 0x000ff60003f06270 */
[----:B------:R-:W-:Y:S02]  /*4c10*/  @!UPT UIADD3 URZ, URZ, URZ, URZ ;  /* 0x0000003f3f3ff290 */ /* 0x000fe4000fffe03f */
[----:B------:R-:W-:-:S05]  /*4c20*/  @P0 BRA `(.L_x_1230) ;  /* 0x0000035000000947 */ /* 0x000fca0003800000 */
[----:B------:R-:W-:Y:S01]  /*4c30*/  ISETP.GE.AND P0, PT, R29, c[0x0][0x27c], PT ;  /* 0x00009f001d007a0c */ /* 0x000fe20003f06270 */
[----:B------:R-:W2:Y:S11]  /*4c40*/  LDL R3, [R1] ;  /* 0x0000000001037983 */ /* 0x000eb60000100800 */
        /* <DEDUP_REMOVED lines=51> */
.L_x_1230:
[----:B------:R-:W-:Y:S05]  /*4f80*/  BSYNC B0 ;  /* 0x0000000000007941 */ /* 0x000fea0003800000 */
.L_x_1229:
        /* <DEDUP_REMOVED lines=57> */
.L_x_1232:
[----:B------:R-:W-:Y:S05]  /*5320*/  BSYNC B0 ;  /* 0x0000000000007941 */ /* 0x000fea0003800000 */
.L_x_1231:
[----:B------:R-:W-:Y:S04]  /*5330*/  IADD3 R2, R104, 0x50, RZ ;  /* 0x0000005068027810 */ /* 0x000fe80007ffe0ff */
        /* <DEDUP_REMOVED lines=57> */
.L_x_1219:
        /* <DEDUP_REMOVED lines=47> */
.L_x_1234:
[----:B------:R-:W-:Y:S05]  /*59c0*/  BSYNC B0 ;  /* 0x0000000000007941 */ /* 0x000fea0003800000 */
.L_x_1233:
        /* <DEDUP_REMOVED lines=149> */
.L_x_1236:
[----:B------:R-:W-:Y:S05]  /*6320*/  BSYNC B0 ;  /* 0x0000000000007941 */ /* 0x000fea0003800000 */
.L_x_1235:
        /* <DEDUP_REMOVED lines=115> */
.L_x_1238:
[----:B------:R-:W-:Y:S05]  /*6a60*/  BSYNC B0 ;  /* 0x0000000000007941 */ /* 0x000fea0003800000 */
.L_x_1237:
[----:B------:R-:W-:Y:S11]  /*6a70*/  ISETP.GE.AND P0, PT, R111, c[0x0][0x1d4], PT ;  /* 0x000075006f007a0c */ /* 0x000ff60003f06270 */
[----:B------:R-:W-:Y:S02]  /*6a80*/  @!UPT UIADD3 URZ, URZ, URZ, URZ ;  /* 0x0000003f3f3ff290 */ /* 0x000fe4000fffe03f */
[----:B------:R-:W-:-:S05]  /*6a90*/  @P0 BRA `(.L_x_1222) ;  /* 0x0000090000000947 */ /* 0x000fca0003800000 */
[----:B------:R-:W-:Y:S01]  /*6aa0*/  IADD3 R2, P1, P0, R78, R71, R87 ;  /* 0x000000474e027210 */ /* 0x000fe2000783e057 */
[----:B-1----:R-:W1:Y:S03]  /*6ab0*/  LDS.128 R12, [R106+0x3c80] ;  /* 0x003c80006a0c7984 */ /* 0x002e660000000c00 */
[----:B------:R-:W-:Y:S02]  /*6ac0*/  IADD3.X R3, R77, R70, R119, P1, P0 ;  /* 0x000000464d037210 */ /* 0x000fe40000fe0477 */
[C---:B------:R-:W-:Y:S03]  /*6ad0*/  LEA R46, P0, R2.reuse, c[0x0][0x1c8], 0x1 ;  /* 0x00007200022e7a11 */ /* 0x040fe600078008ff */
[----:B------:R-:W2:Y:S01]  /*6ae0*/  LDS.128 R40, [R109+0x3c80] ;  /* 0x003c80006d287984 */ /* 0x000ea20000000c00 */
[----:B------:R-:W-:Y:S02]  /*6af0*/  LEA.HI.X R47, R2, c[0x0][0x1cc], R3, 0x1, P0 ;  /* 0x00007300022f7a11 */ /* 0x000fe400000f0c03 */
[----:B------:R-:W-:Y:S11]  /*6b00*/  ISETP.GE.AND P0, PT, R111, c[0x0][0x27c], PT ;  /* 0x00009f006f007a0c */ /* 0x000ff60003f06270 */
[----:B------:R-:W-:Y:S02]  /*6b10*/  @!UPT UIADD3 URZ, URZ, URZ, URZ ;  /* 0x0000003f3f3ff290 */ /* 0x000fe4000fffe03f */
[----:B------:R-:W-:Y:S02]  /*6b20*/  @!P0 SHF.R.U64 R5, R22, 0x10, R23 ;  /* 0x0000001016058819 */ /* 0x000fe40000001217 */
[----:B------:R-:W-:Y:S02]  /*6b30*/  @!P0 SHF.R.U32.HI R3, RZ, 0x10, R57 ;  /* 0x00000010ff038819 */ /* 0x000fe40000011639 */
[----:B------:R-:W-:Y:S02]  /*6b40*/  @!P0 SHF.R.U32.HI R2, RZ, 0x10, R21 ;  /* 0x00000010ff028819 */ /* 0x000fe40000011615 */
[----:B------:R-:W-:Y:S02]  /*6b50*/  @!P0 PRMT R8, R60, 0x5410, R3 ;  /* 0x000054103c088816 */ /* 0x000fe40000000003 */
[----:B------:R-:W-:Y:S02]  /*6b60*/  @!P0 PRMT R3, R26, 0x5410, R2 ;  /* 0x000054101a038816 */ /* 0x000fe40000000002 */
[----:B------:R-:W-:Y:S02]  /*6b70*/  @!P0 SHF.R.U64 R7, R56, 0x10, R57 ;  /* 0x0000001038078819 */ /* 0x000fe40000001239 */
[----:B------:R-:W-:Y:S01]  /*6b80*/  @!P0 SHF.R.U64 R4, R20, 0x10, R21 ;  /* 0x0000001014048819 */ /* 0x000fe20000001215 */
[----:B------:R-:W-:Y:S01]  /*6b90*/  @!P0 IMAD.U32 R21, R8, 0x10000, RZ ;  /* 0x0001000008158824 */ /* 0x000fe200078e00ff */
[----:B------:R-:W-:Y:S01]  /*6ba0*/  @!P0 PRMT R11, R27, 0x5410, R5 ;  /* 0x000054101b0b8816 */ /* 0x000fe20000000005 */
[----:B------:R-:W-:Y:S01]  /*6bb0*/  @!P0 IMAD.U32 R5, R3, 0x10000, RZ ;  /* 0x0001000003058824 */ /* 0x000fe200078e00ff */
[----:B------:R-:W-:Y:S01]  /*6bc0*/  @!P0 PRMT R9, R60, 0x5432, R7 ;  /* 0x000054323c098816 */ /* 0x000fe20000000007 */
[----:B-1----:R-:W-:Y:S01]  /*6bd0*/  @!P0 IMAD.U32 R2, R13, 0x10000, RZ ;  /* 0x000100000d028824 */ /* 0x002fe200078e00ff */
[----:B------:R-:W-:Y:S02]  /*6be0*/  @!P0 PRMT R7, R26, 0x5432, R4 ;  /* 0x000054321a078816 */ /* 0x000fe40000000004 */
[----:B------:R-:W-:Y:S01]  /*6bf0*/  @!P0 LOP3.LUT R3, R3, 0xffff0000, RZ, 0xc0, !PT ;  /* 0xffff000003038812 */ /* 0x000fe200078ec0ff */
[----:B------:R-:W-:Y:S01]  /*6c00*/  @!P0 FMUL.FTZ R17, R2, R21 ;  /* 0x0000001502118220 */ /* 0x000fe20000410000 */
[----:B------:R-:W-:Y:S01]  /*6c10*/  @!P0 SHF.R.U64 R10, R58, 0x10, R59 ;  /* 0x000000103a0a8819 */ /* 0x000fe2000000123b */
[-C--:B------:R-:W-:Y:S01]  /*6c20*/  @!P0 FMUL.FTZ R4, R2, R5.reuse ;  /* 0x0000000502048220 */ /* 0x080fe20000410000 */
[C---:B--2---:R-:W-:Y:S01]  /*6c30*/  @!P0 LOP3.LUT R24, R41.reuse, 0xffff0000, RZ, 0xc0, !PT ;  /* 0xffff000029188812 */ /* 0x044fe200078ec0ff */
[----:B------:R-:W-:Y:S01]  /*6c40*/  @!P0 IMAD.U32 R22, R41, 0x10000, RZ ;  /* 0x0001000029168824 */ /* 0x000fe200078e00ff */
[----:B------:R-:W-:Y:S01]  /*6c50*/  @!P0 LOP3.LUT R32, R42, 0xffff0000, RZ, 0xc0, !PT ;  /* 0xffff00002a208812 */ /* 0x000fe200078ec0ff */
[----:B------:R-:W-:Y:S01]  /*6c60*/  @!P0 IMAD.U32 R18, R40, 0x10000, RZ ;  /* 0x0001000028128824 */ /* 0x000fe200078e00ff */
[C---:B------:R-:W-:Y:S01]  /*6c70*/  @!P0 SHF.L.U32 R34, R43.reuse, 0x10, RZ ;  /* 0x000000102b228819 */ /* 0x040fe200000006ff */
[----:B------:R-:W-:Y:S01]  /*6c80*/  @!P0 FFMA.FTZ R52, R22, R5, -R17 ;  /* 0x0000000516348223 */ /* 0x000fe20000010811 */
[----:B------:R-:W-:Y:S01]  /*6c90*/  @!P0 LOP3.LUT R36, R43, 0xffff0000, RZ, 0xc0, !PT ;  /* 0xffff00002b248812 */ /* 0x000fe200078ec0ff */
[----:B------:R-:W-:Y:S01]  /*6ca0*/  @!P0 IMAD.U32 R17, R9, 0x10000, RZ ;  /* 0x0001000009118824 */ /* 0x000fe200078e00ff */
[----:B------:R-:W-:Y:S01]  /*6cb0*/  @!P0 PRMT R37, R61, 0x5410, R10 ;  /* 0x000054103d258816 */ /* 0x000fe2000000000a */
[----:B------:R-:W-:Y:S01]  /*6cc0*/  @!P0 IMAD.U32 R26, R42, 0x10000, RZ ;  /* 0x000100002a1a8824 */ /* 0x000fe200078e00ff */
[----:B------:R-:W-:Y:S02]  /*6cd0*/  @!P0 SHF.R.U32.HI R6, RZ, 0x10, R23 ;  /* 0x00000010ff068819 */ /* 0x000fe40000011617 */
[----:B------:R-:W-:Y:S01]  /*6ce0*/  @!P0 LOP3.LUT R2, R13, 0xffff0000, RZ, 0xc0, !PT ;  /* 0xffff00000d028812 */ /* 0x000fe200078ec0ff */
[----:B------:R-:W-:Y:S01]  /*6cf0*/  @!P0 IMAD.U32 R25, R37, 0x10000, RZ ;  /* 0x0001000025198824 */ /* 0x000fe200078e00ff */
[----:B------:R-:W-:Y:S02]  /*6d00*/  @!P0 PRMT R10, R27, 0x5432, R6 ;  /* 0x000054321b0a8816 */ /* 0x000fe40000000006 */
[----:B------:R-:W-:Y:S01]  /*6d10*/  @!P0 SHF.L.U32 R6, R12, 0x10, RZ ;  /* 0x000000100c068819 */ /* 0x000fe200000006ff */
[----:B------:R-:W-:Y:S01]  /*6d20*/  @!P0 FMUL.FTZ R5, R2, R3 ;  /* 0x0000000302058220 */ /* 0x000fe20000410000 */
[----:B------:R-:W-:Y:S01]  /*6d30*/  @!P0 LOP3.LUT R23, R8, 0xffff0000, RZ, 0xc0, !PT ;  /* 0xffff000008178812 */ /* 0x000fe200078ec0ff */
[C---:B------:R-:W-:Y:S01]  /*6d40*/  @!P0 IMAD.U32 R8, R7.reuse, 0x10000, RZ ;  /* 0x0001000007088824 */ /* 0x040fe200078e00ff */
[----:B------:R-:W-:Y:S01]  /*6d50*/  @!P0 LOP3.LUT R7, R7, 0xffff0000, RZ, 0xc0, !PT ;  /* 0xffff000007078812 */ /* 0x000fe200078ec0ff */
[----:B------:R-:W-:Y:S01]  /*6d60*/  @!P0 FMUL.FTZ R20, R6, R17 ;  /* 0x0000001106148220 */ /* 0x000fe20000410000 */
[----:B------:R-:W-:Y:S01]  /*6d70*/  @!P0 SHF.R.U32.HI R16, RZ, 0x10, R59 ;  /* 0x00000010ff108819 */ /* 0x000fe2000001163b */
[----:B------:R-:W-:Y:S02]  /*6d80*/  @!P0 FMUL.FTZ R19, R2, R23 ;  /* 0x0000001702138220 */ /* 0x000fe40000410000 */
[-C--:B------:R-:W-:Y:S01]  /*6d90*/  @!P0 FMUL.FTZ R2, R6, R8.reuse ;  /* 0x0000000806028220 */ /* 0x080fe20000410000 */
[----:B------:R-:W-:Y:S01]  /*6da0*/  @!P0 PRMT R16, R61, 0x5432, R16 ;  /* 0x000054323d108816 */ /* 0x000fe20000000010 */
[----:B------:R-:W-:Y:S01]  /*6db0*/  @!P0 FFMA.FTZ R51, R24, R3, -R19 ;  /* 0x0000000318338223 */ /* 0x000fe20000010813 */
[----:B------:R-:W-:Y:S01]  /*6dc0*/  @!P0 LOP3.LUT R3, R12, 0xffff0000, RZ, 0xc0, !PT ;  /* 0xffff00000c038812 */ /* 0x000fe200078ec0ff */
[----:B------:R-:W-:Y:S01]  /*6dd0*/  @!P0 FFMA.FTZ R50, R18, R8, -R20 ;  /* 0x0000000812328223 */ /* 0x000fe20000010814 */
[----:B------:R-:W-:Y:S01]  /*6de0*/  @!P0 LOP3.LUT R20, R40, 0xffff0000, RZ, 0xc0, !PT ;  /* 0xffff000028148812 */ /* 0x000fe200078ec0ff */
[C---:B------:R-:W-:Y:S01]  /*6df0*/  @!P0 IMAD.U32 R8, R11.reuse, 0x10000, RZ ;  /* 0x000100000b088824 */ /* 0x040fe200078e00ff */
[C---:B------:R-:W-:Y:S01]  /*6e00*/  @!P0 LOP3.LUT R35, R16.reuse, 0xffff0000, RZ, 0xc0, !PT ;  /* 0xffff000010238812 */ /* 0x040fe200078ec0ff */
[----:B------:R-:W-:Y:S01]  /*6e10*/  @!P0 IMAD.U32 R33, R16, 0x10000, RZ ;  /* 0x0001000010218824 */ /* 0x000fe200078e00ff */
[----:B------:R-:W-:Y:S01]  /*6e20*/  @!P0 LOP3.LUT R16, R11, 0xffff0000, RZ, 0xc0, !PT ;  /* 0xffff00000b108812 */ /* 0x000fe200078ec0ff */
[C---:B------:R-:W-:Y:S01]  /*6e30*/  @!P0 IMAD.U32 R11, R10.reuse, 0x10000, RZ ;  /* 0x000100000a0b8824 */ /* 0x040fe200078e00ff */
[----:B------:R-:W-:Y:S01]  /*6e40*/  @!P0 LOP3.LUT R10, R10, 0xffff0000, RZ, 0xc0, !PT ;  /* 0xffff00000a0a8812 */ /* 0x000fe200078ec0ff */
[----:B------:R-:W-:Y:S01]  /*6e50*/  @!P0 FFMA.FTZ R2, R17, R18, R2 ;  /* 0x0000001211028223 */ /* 0x000fe20000010002 */
[----:B------:R-:W-:Y:S02]  /*6e60*/  @!P0 LOP3.LUT R19, R9, 0xffff0000, RZ, 0xc0, !PT ;  /* 0xffff000009138812 */ /* 0x000fe400078ec0ff */
[----:B------:R-:W-:Y:S03]  /*6e70*/  @!P0 SHF.L.U32 R6, R14, 0x10, RZ ;  /* 0x000000100e068819 */ /* 0x000fe600000006ff */
[C---:B------:R-:W-:Y:S02]  /*6e80*/  @!P0 FMUL.FTZ R9, R3.reuse, R19 ;  /* 0x0000001303098220 */ /* 0x040fe40000410000 */
[----:B------:R-:W-:Y:S02]  /*6e90*/  @!P0 FMUL.FTZ R27, R6, R25 ;  /* 0x00000019061b8220 */ /* 0x000fe40000410000 */
[-C--:B------:R-:W-:Y:S02]  /*6ea0*/  @!P0 FMUL.FTZ R3, R3, R7.reuse ;  /* 0x0000000703038220 */ /* 0x080fe40000410000 */
[----:B------:R-:W-:Y:S01]  /*6eb0*/  @!P0 FFMA.FTZ R49, R20, R7, -R9 ;  /* 0x0000000714318223 */ /* 0x000fe20000010809 */
[----:B------:R-:W-:Y:S01]  /*6ec0*/  @!P0 LOP3.LUT R7, R14, 0xffff0000, RZ, 0xc0, !PT ;  /* 0xffff00000e078812 */ /* 0x000fe200078ec0ff */
[-C--:B------:R-:W-:Y:S01]  /*6ed0*/  @!P0 FFMA.FTZ R48, R26, R8.reuse, -R27 ;  /* 0x000000081a308223 */ /* 0x080fe2000001081b */
[----:B------:R-:W-:Y:S01]  /*6ee0*/  @!P0 LOP3.LUT R27, R37, 0xffff0000, RZ, 0xc0, !PT ;  /* 0xffff0000251b8812 */ /* 0x000fe200078ec0ff */
[----:B------:R-:W-:Y:S01]  /*6ef0*/  @!P0 FMUL.FTZ R6, R6, R8 ;  /* 0x0000000806068220 */ /* 0x000fe20000410000 */
[C---:B------:R-:W-:Y:S01]  /*6f00*/  @!P0 LOP3.LUT R9, R15.reuse, 0xffff0000, RZ, 0xc0, !PT ;  /* 0xffff00000f098812 */ /* 0x040fe200078ec0ff */
[----:B------:R-:W-:Y:S02]  /*6f10*/  @!P0 IMAD.U32 R8, R15, 0x10000, RZ ;  /* 0x000100000f088824 */ /* 0x000fe400078e00ff */
[----:B------:R-:W-:Y:S02]  /*6f20*/  @!P0 FMUL.FTZ R39, R7, R27 ;  /* 0x0000001b07278220 */ /* 0x000fe40000410000 */
[----:B------:R-:W-:Y:S02]  /*6f30*/  @!P0 FMUL.FTZ R38, R8, R33 ;  /* 0x0000002108268220 */ /* 0x000fe40000410000 */
[----:B------:R-:W-:Y:S02]  /*6f40*/  @!P0 FMUL.FTZ R37, R9, R35 ;  /* 0x0000002309258220 */ /* 0x000fe40000410000 */
[----:B------:R-:W-:Y:S02]  /*6f50*/  @!P0 FFMA.FTZ R3, R19, R20, R3 ;  /* 0x0000001413038223 */ /* 0x000fe40000010003 */
[----:B------:R-:W-:Y:S02]  /*6f60*/  @!P0 FFMA.FTZ R39, R32, R16, -R39 ;  /* 0x0000001020278223 */ /* 0x000fe40000010827 */
[----:B------:R-:W-:Y:S02]  /*6f70*/  @!P0 FFMA.FTZ R4, R21, R22, R4 ;  /* 0x0000001615048223 */ /* 0x000fe40000010004 */
[----:B------:R-:W-:Y:S01]  /*6f80*/  @!P0 FFMA.FTZ R45, R34, R11, -R38 ;  /* 0x0000000b222d8223 */ /* 0x000fe20000010826 */
[----:B------:R-:W-:Y:S01]  /*6f90*/  @!P0 F2FP.BF16.PACK_AB R38, R51, R52 ;  /* 0x000000343326823e */ /* 0x000fe200000010ff */
[----:B------:R-:W-:Y:S01]  /*6fa0*/  @!P0 FFMA.FTZ R44, R36, R10, -R37 ;  /* 0x0000000a242c8223 */ /* 0x000fe20000010825 */
[----:B------:R-:W-:Y:S01]  /*6fb0*/  @!P0 F2FP.BF16.PACK_AB R37, R49, R50 ;  /* 0x000000323125823e */ /* 0x000fe200000010ff */
[----:B------:R-:W-:Y:S02]  /*6fc0*/  @!P0 FMUL.FTZ R7, R7, R16 ;  /* 0x0000001007078220 */ /* 0x000fe40000410000 */
[----:B------:R-:W-:Y:S01]  /*6fd0*/  @!P0 FFMA.FTZ R5, R23, R24, R5 ;  /* 0x0000001817058223 */ /* 0x000fe20000010005 */
[----:B------:R-:W-:Y:S01]  /*6fe0*/  @!P0 MOV R40, R37 ;  /* 0x0000002500288202 */ /* 0x000fe20000000f00 */
        /* <DEDUP_REMOVED lines=9> */
[----:B------:R-:W-:Y:S01]  /*7080*/  @!P0 F2FP.BF16.PACK_AB R4, R5, R4 ;  /* 0x000000040504823e */ /* 0x000fe200000010ff */
[----:B------:R-:W-:Y:S01]  /*7090*/  @!P0 IMAD.MOV.U32 R41, RZ, RZ, R38 ;  /* 0x000000ffff298224 */ /* 0x000fe200078e0026 */
[----:B------:R-:W-:Y:S01]  /*70a0*/  @!P0 F2FP.BF16.PACK_AB R3, R7, R6 ;  /* 0x000000060703823e */ /* 0x000fe200000010ff */
[----:B------:R-:W-:Y:S02]  /*70b0*/  @!P0 IMAD.MOV.U32 R42, RZ, RZ, R11 ;  /* 0x000000ffff2a8224 */ /* 0x000fe400078e000b */
[----:B------:R-:W-:Y:S01]  /*70c0*/  @!P0 FFMA.FTZ R9, R35, R36, R9 ;  /* 0x0000002423098223 */ /* 0x000fe20000010009 */
[----:B------:R-:W-:Y:S01]  /*70d0*/  @!P0 MOV R14, R3 ;  /* 0x00000003000e8202 */ /* 0x000fe20000000f00 */
[----:B------:R-:W-:Y:S01]  /*70e0*/  @!P0 IMAD.MOV.U32 R12, RZ, RZ, R10 ;  /* 0x000000ffff0c8224 */ /* 0x000fe200078e000a */
[----:B------:R1:W-:Y:S01]  /*70f0*/  STG.E.128 [R46.64], R40 ;  /* 0x000000282e007986 */ /* 0x0003e2000c101d06 */
[----:B------:R-:W-:Y:S01]  /*7100*/  @!P0 IMAD.MOV.U32 R13, RZ, RZ, R4 ;  /* 0x000000ffff0d8224 */ /* 0x000fe200078e0004 */
[----:B------:R-:W-:Y:S05]  /*7110*/  @!P0 F2FP.BF16.PACK_AB R2, R9, R8 ;  /* 0x000000080902823e */ /* 0x000fea00000010ff */
        /* <DEDUP_REMOVED lines=10> */
.L_x_1218:
[----:B------:R-:W-:Y:S05]  /*71c0*/  IMAD R2, R31, -0x30, R0 ;  /* 0xffffffd01f027824 */ /* 0x000fea00078e0200 */
[----:B------:R-:W-:Y:S04]  /*71d0*/  IMNMX R76, R2, 0x30, PT ;  /* 0x00000030024c7817 */ /* 0x000fe80003800200 */
[----:B------:R-:W-:Y:S11]  /*71e0*/  ISETP.GE.AND P0, PT, R161, R76, PT ;  /* 0x0000004ca100720c */ /* 0x000ff60003f06270 */
[----:B------:R-:W-:Y:S02]  /*71f0*/  @!UPT UIADD3 URZ, URZ, URZ, URZ ;  /* 0x0000003f3f3ff290 */ /* 0x000fe4000fffe03f */
[----:B------:R-:W-:-:S05]  /*7200*/  @P0 BRA `(.L_x_1222) ;  /* 0x0000019000000947 */ /* 0x000fca0003800000 */
[----:B------:R-:W2:Y:S01]  /*7210*/  LDL R3, [R1] ;  /* 0x0000000001037983 */ /* 0x000ea20000100800 */
[C---:B------:R-:W-:Y:S02]  /*7220*/  ISETP.GE.AND P0, PT, R104.reuse, c[0x0][0x1d4], PT ;  /* 0x0000750068007a0c */ /* 0x040fe40003f06270 */
[----:B------:R-:W-:Y:S11]  /*7230*/  IADD3 R2, R104, 0x30, RZ ;  /* 0x0000003068027810 */ /* 0x000ff60007ffe0ff */
[----:B------:R-:W1:Y:S04]  /*7240*/  @!P0 LDS.128 R4, [R252+0x2400] ;  /* 0x00240000fc048984 */ /* 0x000e680000000c00 */
[----:B-1----:R-:W-:Y:S01]  /*7250*/  @!P0 STG.E.128 [R52.64], R4 ;  /* 0x0000000434008986 */ /* 0x002fe2000c101d06 */
[----:B------:R-:W-:Y:S11]  /*7260*/  ISETP.GE.AND P0, PT, R112, c[0x0][0x1d4], PT ;  /* 0x0000750070007a0c */ /* 0x000ff60003f06270 */
[----:B------:R-:W-:Y:S02]  /*7270*/  @!UPT UIADD3 URZ, URZ, URZ, URZ ;  /* 0x0000003f3f3ff290 */ /* 0x000fe4000fffe03f */
[----:B--2---:R-:W1:Y:S04]  /*7280*/  @!P0 LDS.128 R4, [R3+0x2400] ;  /* 0x0024000003048984 */ /* 0x004e680000000c00 */
        /* <DEDUP_REMOVED lines=17> */
.L_x_1222:
[----:B------:R-:W-:Y:S05]  /*73a0*/  BSYNC B1 ;  /* 0x0000000000017941 */ /* 0x000fea0003800000 */
.L_x_1217:
[----:B-12--5:R-:W-:Y:S01]  /*73b0*/  IMAD R2, R80, 0x30, RZ ;  /* 0x0000003050027824 */ /* 0x026fe200078e02ff */
[----:B------:R-:W2:Y:S01]  /*73c0*/  LDL R16, [R1+0x18] ;  /* 0x0000180001107983 */ /* 0x000ea20000100800 */
[----:B------:R-:W-:Y:S01]  /*73d0*/  SHF.R.S32.HI R17, RZ, 0x1f, R162 ;  /* 0x0000001fff117819 */ /* 0x000fe200000114a2 */
[----:B------:R-:W-:Y:S01]  /*73e0*/  IMAD.WIDE.U32 R10, R31, 0x30, RZ ;  /* 0x000000301f0a7825 */ /* 0x000fe200078e00ff */
[----:B------:R-:W-:Y:S02]  /*73f0*/  BSSY B0, `(.L_x_1239) ;  /* 0x0000053000007945 */ /* 0x000fe40003800000 */
[----:B------:R-:W-:Y:S01]  /*7400*/  LEA.HI R17, R17, R162, RZ, 0x2 ;  /* 0x000000a211117211 */ /* 0x000fe200078f10ff */
[----:B------:R-:W-:Y:S01]  /*7410*/  IMAD.IADD R9, R11, 0x1, R2 ;  /* 0x000000010b097824 */ /* 0x000fe200078e0202 */
[----:B------:R-:W-:Y:S02]  /*7420*/  IADD3 R4, P0, R131, R10, RZ ;  /* 0x0000000a83047210 */ /* 0x000fe40007f1e0ff */
[----:B------:R-:W-:Y:S02]  /*7430*/  SHF.R.S32.HI R17, RZ, 0x2, R17 ;  /* 0x00000002ff117819 */ /* 0x000fe40000011411 */
[----:B------:R-:W-:Y:S03]  /*7440*/  IADD3.X R2, R9, R134, RZ, P0, !PT ;  /* 0x0000008609027210 */ /* 0x000fe600007fe4ff */
[----:B------:R-:W-:Y:S05]  /*7450*/  IMAD.IADD R3, R76, 0x1, -R17 ;  /* 0x000000014c037824 */ /* 0x000fea00078e0a11 */
        /* <DEDUP_REMOVED lines=22> */
[C---:B--2---:R-:W-:Y:S05]  /*75c0*/  @P1 IMAD.SHL.U32 R6, R16.reuse, 0x2, RZ ;  /* 0x0000000210061824 */ /* 0x044fea00078e00ff */
        /* <DEDUP_REMOVED lines=15> */
[----:B-1----:R-:W2:Y:S01]  /*76c0*/  LDL R18, [R1] ;  /* 0x0000000001127983 */ /* 0x002ea20000100800 */
[----:B------:R-:W-:Y:S01]  /*76d0*/  IADD3 R2, P0, R136, R10, RZ ;  /* 0x0000000a88027210 */ /* 0x000fe20007f1e0ff */
[----:B------:R-:W-:Y:S01]  /*76e0*/  IMAD.MOV.U32 R4, RZ, RZ, R100 ;  /* 0x000000ffff047224 */ /* 0x000fe200078e0064 */
[----:B------:R-:W-:Y:S01]  /*76f0*/  IADD3 R8, R104, 0x30, RZ ;  /* 0x0000003068087810 */ /* 0x000fe20007ffe0ff */
[----:B------:R-:W-:Y:S02]  /*7700*/  IMAD.MOV.U32 R5, RZ, RZ, R127 ;  /* 0x000000ffff057224 */ /* 0x000fe400078e007f */
[----:B------:R-:W-:Y:S02]  /*7710*/  IMAD.X R3, R9, 0x1, R135, P0 ;  /* 0x0000000109037824 */ /* 0x000fe400000e0687 */
[C---:B------:R-:W-:Y:S04]  /*7720*/  IMAD.WIDE.U32 R4, R2.reuse, c[0x0][0x208], R4 ;  /* 0x0000820002047a25 */ /* 0x040fe800078e0004 */
[----:B------:R-:W-:Y:S04]  /*7730*/  IMAD R3, R3, c[0x0][0x208], RZ ;  /* 0x0000820003037a24 */ /* 0x000fe800078e02ff */
[----:B------:R-:W-:Y:S01]  /*7740*/  IMAD R3, R2, c[0x0][0x20c], R3 ;  /* 0x0000830002037a24 */ /* 0x000fe200078e0203 */
[C---:B------:R-:W-:Y:S03]  /*7750*/  LEA R2, P0, R4.reuse, c[0x0][0x1f8], 0x1 ;  /* 0x00007e0004027a11 */ /* 0x040fe600078008ff */
[----:B------:R-:W-:Y:S05]  /*7760*/  IMAD.IADD R3, R5, 0x1, R3 ;  /* 0x0000000105037824 */ /* 0x000fea00078e0203 */
[----:B------:R-:W-:Y:S02]  /*7770*/  LEA.HI.X R3, R4, c[0x0][0x1fc], R3, 0x1, P0 ;  /* 0x00007f0004037a11 */ /* 0x000fe400000f0c03 */
[----:B------:R-:W-:Y:S11]  /*7780*/  ISETP.GE.AND P0, PT, R104, c[0x0][0x1d4], PT ;  /* 0x0000750068007a0c */ /* 0x000ff60003f06270 */
[----:B------:R-:W-:Y:S02]  /*7790*/  @!UPT UIADD3 URZ, URZ, URZ, URZ ;  /* 0x0000003f3f3ff290 */ /* 0x000fe4000fffe03f */
[----:B------:R-:W1:Y:S04]  /*77a0*/  @!P0 LDS.128 R12, [R252] ;  /* 0x00000000fc0c8984 */ /* 0x000e680000000c00 */
[----:B-1----:R-:W-:Y:S01]  /*77b0*/  @!P0 STG.E.128 [R2.64], R12 ;  /* 0x0000000c02008986 */ /* 0x002fe2000c101d06 */
[----:B------:R-:W-:Y:S11]  /*77c0*/  ISETP.GE.AND P0, PT, R112, c[0x0][0x1d4], PT ;  /* 0x0000750070007a0c */ /* 0x000ff60003f06270 */
[----:B------:R-:W-:Y:S02]  /*77d0*/  @!UPT UIADD3 URZ, URZ, URZ, URZ ;  /* 0x0000003f3f3ff290 */ /* 0x000fe4000fffe03f */
[----:B--2---:R-:W1:Y:S04]  /*77e0*/  @!P0 LDS.128 R4, [R18] ;  /* 0x0000000012048984 */ /* 0x004e680000000c00 */
[----:B-1----:R-:W-:Y:S01]  /*77f0*/  @!P0 STG.E.128 [R2.64+0x20], R4 ;  /* 0x0000200402008986 */ /* 0x002fe2000c101d06 */
[----:B------:R-:W-:Y:S11]  /*7800*/  ISETP.GE.AND P0, PT, R111, c[0x0][0x1d4], PT ;  /* 0x000075006f007a0c */ /* 0x000ff60003f06270 */
[----:B------:R-:W-:Y:S02]  /*7810*/  @!UPT UIADD3 URZ, URZ, URZ, URZ ;  /* 0x0000003f3f3ff290 */ /* 0x000fe4000fffe03f */
[----:B------:R-:W1:Y:S04]  /*7820*/  @!P0 LDS.128 R4, [R252+0xc00] ;  /* 0x000c0000fc048984 */ /* 0x000e680000000c00 */
[----:B-1----:R1:W-:Y:S01]  /*7830*/  @!P0 STG.E.128 [R2.64+0x40], R4 ;  /* 0x0000400402008986 */ /* 0x0023e2000c101d06 */
[----:B------:R-:W-:Y:S11]  /*7840*/  ISETP.GE.AND P0, PT, R8, c[0x0][0x1d4], PT ;  /* 0x0000750008007a0c */ /* 0x000ff60003f06270 */
[----:B------:R-:W-:Y:S02]  /*7850*/  @!UPT UIADD3 URZ, URZ, URZ, URZ ;  /* 0x0000003f3f3ff290 */ /* 0x000fe4000fffe03f */
[----:B------:R-:W2:Y:S01]  /*7860*/  @!P0 LDS.128 R8, [R18+0xc00] ;  /* 0x000c000012088984 */ /* 0x000ea20000000c00 */
[----:B-1----:R-:W-:Y:S03]  /*7870*/  IADD3 R4, R104, 0x40, RZ ;  /* 0x0000004068047810 */ /* 0x002fe60007ffe0ff */
[----:B--2---:R1:W-:Y:S01]  /*7880*/  @!P0 STG.E.128 [R2.64+0x60], R8 ;  /* 0x0000600802008986 */ /* 0x0043e2000c101d06 */
[----:B------:R-:W-:Y:S11]  /*7890*/  ISETP.GE.AND P0, PT, R4, c[0x0][0x1d4], PT ;  /* 0x0000750004007a0c */ /* 0x000ff60003f06270 */
[----:B------:R-:W-:Y:S02]  /*78a0*/  @!UPT UIADD3 URZ, URZ, URZ, URZ ;  /* 0x0000003f3f3ff290 */ /* 0x000fe4000fffe03f */
[----:B------:R-:W2:Y:S01]  /*78b0*/  @!P0 LDS.128 R4, [R252+0x1800] ;  /* 0x00180000fc048984 */ /* 0x000ea20000000c00 */
[----:B-1----:R-:W-:Y:S03]  /*78c0*/  IADD3 R8, R104, 0x50, RZ ;  /* 0x0000005068087810 */ /* 0x002fe60007ffe0ff */
[----:B--2---:R-:W-:Y:S01]  /*78d0*/  @!P0 STG.E.128 [R2.64+0x80], R4 ;  /* 0x0000800402008986 */ /* 0x004fe2000c101d06 */
[----:B------:R-:W-:Y:S11]  /*78e0*/  ISETP.GE.AND P0, PT, R8, c[0x0][0x1d4], PT ;  /* 0x0000750008007a0c */ /* 0x000ff60003f06270 */
[----:B------:R-:W-:Y:S02]  /*78f0*/  @!UPT UIADD3 URZ, URZ, URZ, URZ ;  /* 0x0000003f3f3ff290 */ /* 0x000fe4000fffe03f */
[----:B------:R-:W1:Y:S04]  /*7900*/  @!P0 LDS.128 R4, [R18+0x1800] ;  /* 0x0018000012048984 */ /* 0x000e680000000c00 */
[----:B-1----:R1:W-:Y:S02]  /*7910*/  @!P0 STG.E.128 [R2.64+0xa0], R4 ;  /* 0x0000a00402008986 */ /* 0x0023e4000c101d06 */
.L_x_1240:
[----:B-1----:R-:W-:Y:S05]  /*7920*/  BSYNC B0 ;  /* 0x0000000000007941 */ /* 0x002fea0003800000 */
.L_x_1239:
        /* <DEDUP_REMOVED lines=34> */
.L_x_1242:
[----:B------:R-:W-:Y:S05]  /*7b50*/  BSYNC B0 ;  /* 0x0000000000007941 */ /* 0x000fea0003800000 */
.L_x_1241:
[----:B------:R-:W0:Y:S01]  /*7b60*/  LDGDEPBAR ;  /* 0x00000000000079af */ /* 0x000e220000000000 */
[----:B------:R-:W-:Y:S01]  /*7b70*/  IADD3 R31, R31, -0x1, RZ ;  /* 0xffffffff1f1f7810 */ /* 0x000fe20007ffe0ff */
[----:B------:R-:W-:-:S05]  /*7b80*/  @P3 BRA `(.L_x_1243) ;  /* 0xffffbde000003947 */ /* 0x000fca000383ffff */
[----:B------:R-:W-:Y:S01]  /*7b90*/  WARPSYNC 0xffffffff ;  /* 0xffffffff00007948 */ /* 0x000fe20003800000 */
[----:B------:R-:W-:Y:S06]  /*7ba0*/  BAR.SYNC.DEFER_BLOCKING 0x0 ;  /* 0x0000000000007b1d */ /* 0x000fec0000010000 */
.L_x_1216:
[----:B------:R-:W2:Y:S01]  /*7bb0*/  LDL R17, [R1+0x54] ;  /* 0x0000540001117983 */ /* 0x000ea20000100800 */
[----:B------:R-:W-:-:S05]  /*7bc0*/  IMAD.MOV.U32 R0, RZ, RZ, c[0x0][0x2c4] ;  /* 0x0000b100ff007624 */ /* 0x000fca00078e00ff */
[----:B------:R-:W-:Y:S01]  /*7bd0*/  ISETP.NE.AND P3, PT, R0, 0x1, PT ;  /* 0x000000010000780c */ /* 0x000fe20003f65270 */
[----:B------:R-:W-:Y:S01]  /*7be0*/  BSSY B0, `(.L_x_1244) ;  /* 0x0000029000007945 */ /* 0x000fe20003800000 */
[----:B------:R-:W-:Y:S01]  /*7bf0*/  IMAD.IADD R12, R148, 0x1, R149 ;  /* 0x00000001940c7824 */ /* 0x000fe200078e0295 */
[----:B--2---:R-:W-:-:S10]  /*7c00*/  IADD3 R0, R17, 0x7f, RZ ;  /* 0x0000007f11007810 */ /* 0x004fd40007ffe0ff */
[----:B-1----:R-:W-:-:S05]  /*7c10*/  @P3 IMAD.HI.U32 R2, R0, c[0x0][0x2c8], RZ ;  /* 0x0000b20000023a27 */ /* 0x002fca00078e00ff */
[----:B------:R-:W-:-:S05]  /*7c20*/  @P3 SHF.R.U32.HI R0, RZ, c[0x0][0x2cc], R2 ;  /* 0x0000b300ff003a19 */ /* 0x000fca0000011602 */
[----:B------:R-:W-:-:S04]  /*7c30*/  IMAD.IADD R0, R154, 0x1, R0 ;  /* 0x000000019a007824 */ /* 0x000fc800078e0200 */
[----:B------:R-:W-:-:S05]  /*7c40*/  IMAD.HI R0, R0, 0x2aaaaaab, RZ ;  /* 0x2aaaaaab00007827 */ /* 0x000fca00078e02ff */
[----:B------:R-:W-:-:S04]  /*7c50*/  SHF.R.U32.HI R2, RZ, 0x1f, R0 ;  /* 0x0000001fff027819 */ /* 0x000fc80000011600 */
[----:B------:R-:W-:-:S04]  /*7c60*/  LEA.HI.SX32 R0, R0, R2, 0x1d ;  /* 0x0000000200007211 */ /* 0x000fc800078feaff */
[----:B------:R-:W-:-:S04]  /*7c70*/  IMNMX R6, R153, R0, PT ;  /* 0x0000000099067217 */ /* 0x000fc80003800200 */
[----:B------:R-:W-:Y:S01]  /*7c80*/  ISETP.GE.AND P0, PT, R6, 0x1, PT ;  /* 0x000000010600780c */ /* 0x000fe20003f06270 */
[----:B------:R-:W-:-:S12]  /*7c90*/  IMAD.MOV.U32 R0, RZ, RZ, RZ ;  /* 0x000000ffff007224 */ /* 0x000fd800078e00ff */
[----:B------:R-:W-:Y:S05]  /*7ca0*/  @!P0 BRA `(.L_x_1245) ;  /* 0x000001c000008947 */ /* 0x000fea0003800000 */
[----:B------:R-:W-:Y:S01]  /*7cb0*/  IABS R2, R137 ;  /* 0x0000008900027213 */ /* 0x000fe20000000000 */
        /* <DEDUP_REMOVED lines=27> */
.L_x_1245:
[----:B------:R-:W-:Y:S05]  /*7e70*/  BSYNC B0 ;  /* 0x0000000000007941 */ /* 0x000fea0003800000 */
.L_x_1244:
        /* <DEDUP_REMOVED lines=58> */
[----:B------:R-:W2:Y:S04]  /*8220*/  LDL R26, [R1+0x48] ;  /* 0x00004800011a7983 */ /* 0x000ea80000100800 */
[----:B------:R-:W3:Y:S04]  /*8230*/  LDL R31, [R1+0x50] ;  /* 0x00005000011f7983 */ /* 0x000ee80000100800 */
[----:B------:R-:W4:Y:S04]  /*8240*/  LDL R27, [R1+0x58] ;  /* 0x00005800011b7983 */ /* 0x000f280000100800 */
[----:B------:R-:W3:Y:S01]  /*8250*/  LDL.64 R24, [R1+0x28] ;  /* 0x0000280001187983 */ /* 0x000ee20000100a00 */
[----:B------:R-:W-:-:S03]  /*8260*/  ISETP.NE.U32.AND P0, PT, RZ, c[0x0][0x340], PT ;  /* 0x0000d000ff007a0c */ /* 0x000fc60003f05070 */
[----:B------:R-:W3:Y:S01]  /*8270*/  LDL.LU R20, [R1+0x20] ;  /* 0x0000200001147983 */ /* 0x000ee20000300800 */
[----:B------:R-:W-:-:S03]  /*8280*/  ISETP.NE.AND.EX P2, PT, RZ, c[0x0][0x344], PT, P0 ;  /* 0x0000d100ff007a0c */ /* 0x000fc60003f45300 */
[----:B------:R-:W3:Y:S04]  /*8290*/  LDL R19, [R1+0x30] ;  /* 0x0000300001137983 */ /* 0x000ee80000100800 */
[----:B------:R-:W3:Y:S06]  /*82a0*/  LDL R18, [R1+0x34] ;  /* 0x0000340001127983 */ /* 0x000eec0000100800 */
[----:B------:R-:W-:Y:S01]  /*82b0*/  @P2 IMAD.MOV.U32 R2, RZ, RZ, 0x4 ;  /* 0x00000004ff022424 */ /* 0x000fe200078e00ff */
[----:B------:R-:W1:Y:S01]  /*82c0*/  S2R R5, SR_TID.X ;  /* 0x0000000000057919 */ /* 0x000e620000002100 */
[----:B------:R-:W-:-:S05]  /*82d0*/  SHF.R.S32.HI R0, RZ, 0x1f, R139 ;  /* 0x0000001fff007819 */ /* 0x000fca000001148b */
[----:B------:R-:W-:-:S04]  /*82e0*/  IMAD R0, R0, c[0x0][0x178], RZ ;  /* 0x00005e0000007a24 */ /* 0x000fc800078e02ff */
[----:B------:R-:W-:Y:S01]  /*82f0*/  IMAD R0, R139, c[0x0][0x17c], R0 ;  /* 0x00005f008b007a24 */ /* 0x000fe200078e0200 */
[--C-:B-1----:R-:W-:Y:S02]  /*8300*/  SHF.R.S32.HI R4, RZ, 0x1f, R5.reuse ;  /* 0x0000001fff047819 */ /* 0x102fe40000011405 */
[----:B------:R-:W-:Y:S01]  /*8310*/  SHF.R.S32.HI R16, RZ, 0x1f, R5 ;  /* 0x0000001fff107819 */ /* 0x000fe20000011405 */
[----:B--2---:R-:W-:-:S05]  /*8320*/  @P2 IMAD.WIDE R2, R26, R2, c[0x0][0x340] ;  /* 0x0000d0001a022625 */ /* 0x004fca00078e0202 */
[----:B------:R1:W2:Y:S01]  /*8330*/  @P2 LDG.E R14, [R2.64] ;  /* 0x00000006020e2981 */ /* 0x0002a2000c1e1900 */
[-C--:B------:R-:W-:Y:S02]  /*8340*/  LEA.HI R4, R4, R5.reuse, RZ, 0x2 ;  /* 0x0000000504047211 */ /* 0x080fe400078f10ff */
[----:B------:R-:W-:Y:S02]  /*8350*/  LEA.HI R16, R16, R5, RZ, 0x2 ;  /* 0x0000000510107211 */ /* 0x000fe400078f10ff */
[----:B------:R-:W-:Y:S02]  /*8360*/  LOP3.LUT R4, R4, 0xfffffffc, RZ, 0xc0, !PT ;  /* 0xfffffffc04047812 */ /* 0x000fe400078ec0ff */
[----:B------:R-:W-:-:S03]  /*8370*/  SHF.R.S32.HI R16, RZ, 0x2, R16 ;  /* 0x00000002ff107819 */ /* 0x000fc60000011410 */
[----:B------:R-:W-:Y:S01]  /*8380*/  IMAD.IADD R4, R5, 0x1, -R4 ;  /* 0x0000000105047824 */ /* 0x000fe200078e0a04 */
[----:B------:R-:W-:-:S04]  /*8390*/  ISETP.NE.U32.AND P1, PT, RZ, c[0x0][0x348], PT ;  /* 0x0000d200ff007a0c */ /* 0x000fc80003f25070 */
[----:B------:R-:W-:Y:S01]  /*83a0*/  ISETP.NE.AND.EX P1, PT, RZ, c[0x0][0x34c], PT, P1 ;  /* 0x0000d300ff007a0c */ /* 0x000fe20003f25310 */
[----:B-1----:R-:W-:-:S05]  /*83b0*/  IMAD.WIDE.U32 R2, R139, c[0x0][0x178], RZ ;  /* 0x00005e008b027a25 */ /* 0x002fca00078e00ff */
[----:B------:R-:W-:Y:S01]  /*83c0*/  IADD3 R3, R3, R0, RZ ;  /* 0x0000000003037210 */ /* 0x000fe20007ffe0ff */
[----:B------:R-:W-:Y:S01]  /*83d0*/  IMAD R0, R4, 0x20, R16 ;  /* 0x0000002004007824 */ /* 0x000fe200078e0210 */
[----:B----4-:R-:W-:-:S03]  /*83e0*/  SEL R6, R27, RZ, !P1 ;  /* 0x000000ff1b067207 */ /* 0x010fc60004800000 */
[----:B------:R-:W-:Y:S01]  /*83f0*/  IMAD.IADD R10, R17, 0x1, R0 ;  /* 0x00000001110a7824 */ /* 0x000fe200078e0200 */
[----:B------:R-:W-:Y:S01]  /*8400*/  SHF.R.S32.HI R11, RZ, 0x1f, R12 ;  /* 0x0000001fff0b7819 */ /* 0x000fe2000001140c */
[----:B---3--:R-:W-:Y:S01]  /*8410*/  IMAD.WIDE.U32 R4, R31, c[0x0][0x1b8], R2 ;  /* 0x00006e001f047a25 */ /* 0x008fe200078e0002 */
[----:B------:R-:W-:-:S03]  /*8420*/  IADD3 R2, P0, R16, R12, RZ ;  /* 0x0000000c10027210 */ /* 0x000fc60007f1e0ff */
[----:B------:R-:W-:Y:S01]  /*8430*/  @P3 IMAD.HI.U32 R7, R10, c[0x0][0x2c8], RZ ;  /* 0x0000b2000a073a27 */ /* 0x000fe200078e00ff */
[----:B------:R-:W-:Y:S02]  /*8440*/  SEL R3, R26, RZ, !P1 ;  /* 0x000000ff1a037207 */ /* 0x000fe40004800000 */
[----:B------:R-:W-:Y:S01]  /*8450*/  LEA.HI.X.SX32 R11, R16, R11, 0x1, P0 ;  /* 0x0000000b100b7211 */ /* 0x000fe200000f0eff */
[----:B------:R-:W-:Y:S01]  /*8460*/  IMAD R5, R31, c[0x0][0x1bc], R5 ;  /* 0x00006f001f057a24 */ /* 0x000fe200078e0205 */
[----:B------:R-:W-:Y:S01]  /*8470*/  MOV R0, R10 ;  /* 0x0000000a00007202 */ /* 0x000fe20000000f00 */
[----:B------:R-:W-:Y:S01]  /*8480*/  IMAD R6, R6, c[0x0][0x1c0], RZ ;  /* 0x0000700006067a24 */ /* 0x000fe200078e02ff */
[----:B------:R-:W-:Y:S01]  /*8490*/  @P3 SHF.R.U32.HI R0, RZ, c[0x0][0x2cc], R7 ;  /* 0x0000b300ff003a19 */ /* 0x000fe20000011607 */
[----:B------:R-:W-:-:S04]  /*84a0*/  IMAD.WIDE.U32 R4, R3, c[0x0][0x1c0], R4 ;  /* 0x0000700003047a25 */ /* 0x000fc800078e0004 */
[----:B------:R-:W-:Y:S01]  /*84b0*/  IMAD R12, R3, c[0x0][0x1c4], R6 ;  /* 0x00007100030c7a24 */ /* 0x000fe200078e0206 */
[----:B------:R-:W-:Y:S01]  /*84c0*/  SHF.R.S32.HI R13, RZ, 0x1f, R0 ;  /* 0x0000001fff0d7819 */ /* 0x000fe20000011400 */
[----:B------:R-:W-:Y:S02]  /*84d0*/  IMAD.MOV.U32 R6, RZ, RZ, R24 ;  /* 0x000000ffff067224 */ /* 0x000fe400078e0018 */
[----:B------:R-:W-:Y:S02]  /*84e0*/  IMAD.MOV.U32 R7, RZ, RZ, R25 ;  /* 0x000000ffff077224 */ /* 0x000fe400078e0019 */
[C---:B------:R-:W-:Y:S02]  /*84f0*/  IMAD R15, R11.reuse, c[0x0][0x1e0], RZ ;  /* 0x000078000b0f7a24 */ /* 0x040fe400078e02ff */
[----:B------:R-:W-:Y:S01]  /*8500*/  IMAD R11, R11, c[0x0][0x208], RZ ;  /* 0x000082000b0b7a24 */ /* 0x000fe200078e02ff */
[----:B------:R-:W-:Y:S01]  /*8510*/  IADD3 R3, R5, R12, RZ ;  /* 0x0000000c05037210 */ /* 0x000fe20007ffe0ff */
[----:B------:R-:W-:-:S04]  /*8520*/  IMAD.WIDE.U32 R8, R2, c[0x0][0x1e0], R6 ;  /* 0x0000780002087a25 */ /* 0x000fc800078e0006 */
[----:B------:R-:W-:-:S04]  /*8530*/  IMAD.WIDE.U32 R6, R2, c[0x0][0x208], R6 ;  /* 0x0000820002067a25 */ /* 0x000fc800078e0006 */
[C---:B------:R-:W-:Y:S02]  /*8540*/  IMAD R15, R2.reuse, c[0x0][0x1e4], R15 ;  /* 0x00007900020f7a24 */ /* 0x040fe400078e020f */
[----:B------:R-:W-:Y:S02]  /*8550*/  IMAD R12, R2, c[0x0][0x20c], R11 ;  /* 0x00008300020c7a24 */ /* 0x000fe400078e020b */
[----:B------:R-:W-:Y:S02]  /*8560*/  IMAD R5, R13, c[0x0][0x1b0], RZ ;  /* 0x00006c000d057a24 */ /* 0x000fe400078e02ff */
[----:B------:R-:W-:Y:S02]  /*8570*/  IMAD.MOV.U32 R2, RZ, RZ, R4 ;  /* 0x000000ffff027224 */ /* 0x000fe400078e0004 */
[----:B------:R-:W-:Y:S02]  /*8580*/  IMAD.MOV R4, RZ, RZ, -R0 ;  /* 0x000000ffff047224 */ /* 0x000fe400078e0a00 */
[----:B------:R-:W-:-:S02]  /*8590*/  IMAD R11, R0, c[0x0][0x1b4], R5 ;  /* 0x00006d00000b7a24 */ /* 0x000fc400078e0205 */
[----:B------:R-:W-:-:S04]  /*85a0*/  IMAD.WIDE.U32 R2, R0, c[0x0][0x1b0], R2 ;  /* 0x00006c0000027a25 */ /* 0x000fc800078e0002 */
[----:B------:R-:W-:Y:S01]  /*85b0*/  IMAD R0, R4, c[0x0][0x2c4], R10 ;  /* 0x0000b10004007a24 */ /* 0x000fe200078e020a */
[----:B------:R-:W-:Y:S01]  /*85c0*/  IADD3 R5, R9, R15, RZ ;  /* 0x0000000f09057210 */ /* 0x000fe20007ffe0ff */
[----:B------:R-:W-:Y:S01]  /*85d0*/  IMAD.MOV.U32 R4, RZ, RZ, R8 ;  /* 0x000000ffff047224 */ /* 0x000fe200078e0008 */
[----:B------:R-:W-:Y:S02]  /*85e0*/  IADD3 R3, R3, R11, RZ ;  /* 0x0000000b03037210 */ /* 0x000fe40007ffe0ff */
[----:B------:R-:W-:Y:S02]  /*85f0*/  SHF.R.S32.HI R11, RZ, 0x1f, R0 ;  /* 0x0000001fff0b7819 */ /* 0x000fe40000011400 */
[----:B------:R-:W-:Y:S01]  /*8600*/  ISETP.GE.AND P1, PT, R24, c[0x0][0x1d4], PT ;  /* 0x0000750018007a0c */ /* 0x000fe20003f26270 */
[----:B------:R-:W-:Y:S01]  /*8610*/  IMAD.WIDE.U32 R8, R31, c[0x0][0x1e8], R4 ;  /* 0x00007a001f087a25 */ /* 0x000fe200078e0004 */
[----:B------:R-:W-:-:S03]  /*8620*/  ISETP.GE.AND P6, PT, R19, c[0x0][0x1d4], PT ;  /* 0x0000750013007a0c */ /* 0x000fc60003fc6270 */
[----:B------:R-:W-:Y:S01]  /*8630*/  IMAD R4, R11, c[0x0][0x1a8], RZ ;  /* 0x00006a000b047a24 */ /* 0x000fe200078e02ff */
[----:B------:R-:W-:Y:S01]  /*8640*/  SEL R10, RZ, 0xffffffff, P6 ;  /* 0xffffffffff0a7807 */ /* 0x000fe20003000000 */
[----:B------:R-:W-:Y:S01]  /*8650*/  IMAD.WIDE.U32 R2, R0, c[0x0][0x1a8], R2 ;  /* 0x00006a0000027a25 */ /* 0x000fe200078e0002 */
[----:B------:R-:W-:-:S03]  /*8660*/  LOP3.LUT R20, R20, 0xfffffffe, RZ, 0xc0, !PT ;  /* 0xfffffffe14147812 */ /* 0x000fc600078ec0ff */
[----:B------:R-:W-:Y:S01]  /*8670*/  IMAD R11, R0, c[0x0][0x1ac], R4 ;  /* 0x00006b00000b7a24 */ /* 0x000fe200078e0204 */
[----:B------:R-:W-:Y:S01]  /*8680*/  SHF.L.U32 R10, R10, 0x1, RZ ;  /* 0x000000010a0a7819 */ /* 0x000fe200000006ff */
[----:B------:R-:W-:Y:S01]  /*8690*/  IMAD.IADD R7, R7, 0x1, R12 ;  /* 0x0000000107077824 */ /* 0x000fe200078e020c */
[----:B------:R-:W-:Y:S01]  /*86a0*/  SEL R12, RZ, 0x1, P1 ;  /* 0x00000001ff0c7807 */ /* 0x000fe20000800000 */
[----:B------:R-:W-:Y:S01]  /*86b0*/  IMAD.IADD R3, R3, 0x1, R11 ;  /* 0x0000000103037824 */ /* 0x000fe200078e020b */
[----:B------:R-:W-:Y:S02]  /*86c0*/  @P1 LOP3.LUT R20, R20, 0x1, RZ, 0xfc, !PT ;  /* 0x0000000114141812 */ /* 0x000fe400078efcff */
[----:B------:R-:W-:Y:S01]  /*86d0*/  LEA R11, P0, R2, c[0x0][0x160], 0x1 ;  /* 0x00005800020b7a11 */ /* 0x000fe200078008ff */
[----:B------:R-:W-:Y:S01]  /*86e0*/  IMAD.WIDE.U32 R4, R31, c[0x0][0x210], R6 ;  /* 0x000084001f047a25 */ /* 0x000fe200078e0006 */
[----:B------:R-:W-:Y:S02]  /*86f0*/  ISETP.NE.U32.AND P1, PT, RZ, c[0x0][0x350], PT ;  /* 0x0000d400ff007a0c */ /* 0x000fe40003f25070 */
[----:B------:R-:W-:-:S02]  /*8700*/  LOP3.LUT R6, R10, 0x2, R12, 0xe2, !PT ;  /* 0x000000020a067812 */ /* 0x000fc400078ee20c */
[----:B------:R-:W-:Y:S02]  /*8710*/  LEA.HI.X R10, R2, c[0x0][0x164], R3, 0x1, P0 ;  /* 0x00005900020a7a11 */ /* 0x000fe400000f0c03 */
[----:B------:R-:W-:Y:S01]  /*8720*/  ISETP.NE.AND.EX P0, PT, RZ, c[0x0][0x354], PT, P1 ;  /* 0x0000d500ff007a0c */ /* 0x000fe20003f05310 */
[C---:B------:R-:W-:Y:S01]  /*8730*/  IMAD R9, R31.reuse, c[0x0][0x1ec], R9 ;  /* 0x00007b001f097a24 */ /* 0x040fe200078e0209 */
[----:B------:R1:W-:Y:S01]  /*8740*/  STL [R1+0x20], R20 ;  /* 0x0000201401007387 */ /* 0x0003e20000100800 */
[----:B------:R-:W-:Y:S01]  /*8750*/  IMAD R5, R31, c[0x0][0x214], R5 ;  /* 0x000085001f057a24 */ /* 0x000fe200078e0205 */
[----:B------:R-:W-:-:S04]  /*8760*/  ISETP.GE.AND P5, PT, R18, c[0x0][0x1d4], PT ;  /* 0x0000750012007a0c */ /* 0x000fc80003fa6270 */
[----:B------:R-:W-:Y:S02]  /*8770*/  SEL R3, RZ, 0x4, P5 ;  /* 0x00000004ff037807 */ /* 0x000fe40002800000 */
[----:B------:R-:W-:Y:S02]  /*8780*/  ISETP.GE.AND P3, PT, R24, c[0x0][0x198], PT ;  /* 0x0000660018007a0c */ /* 0x000fe40003f66270 */
[----:B------:R-:W-:Y:S02]  /*8790*/  ISETP.GE.AND P4, PT, R18, c[0x0][0x198], PT ;  /* 0x0000660012007a0c */ /* 0x000fe40003f86270 */
[----:B------:R-:W-:Y:S02]  /*87a0*/  LOP3.LUT R94, R6, R3, RZ, 0xfc, !PT ;  /* 0x00000003065e7212 */ /* 0x000fe400078efcff */
[----:B------:R-:W-:Y:S02]  /*87b0*/  IADD3 R108, R215, -0x1, RZ ;  /* 0xffffffffd76c7810 */ /* 0x000fe40007ffe0ff */
[----:B--2---:R-:W-:-:S02]  /*87c0*/  @P2 SHF.R.S32.HI R0, RZ, 0x1f, R14 ;  /* 0x0000001fff002819 */ /* 0x004fc4000001140e */
[----:B------:R-:W-:Y:S01]  /*87d0*/  @!P2 MOV R0, R27 ;  /* 0x0000001b0000a202 */ /* 0x000fe20000000f00 */
[----:B------:R-:W-:-:S03]  /*87e0*/  @!P2 IMAD.MOV.U32 R14, RZ, RZ, R26 ;  /* 0x000000ffff0ea224 */ /* 0x000fc600078e001a */
[----:B------:R-:W-:Y:S02]  /*87f0*/  SEL R2, R0, RZ, !P0 ;  /* 0x000000ff00027207 */ /* 0x000fe40004000000 */
[----:B------:R-:W-:-:S03]  /*8800*/  SEL R0, R14, RZ, !P0 ;  /* 0x000000ff0e007207 */ /* 0x000fc60004000000 */
[C---:B------:R-:W-:Y:S02]  /*8810*/  IMAD R12, R2.reuse, c[0x0][0x1f0], RZ ;  /* 0x00007c00020c7a24 */ /* 0x040fe400078e02ff */
[----:B------:R-:W-:Y:S02]  /*8820*/  IMAD R7, R2, c[0x0][0x218], RZ ;  /* 0x0000860002077a24 */ /* 0x000fe400078e02ff */
[----:B------:R-:W-:-:S04]  /*8830*/  IMAD.WIDE.U32 R14, R0, c[0x0][0x1f0], R8 ;  /* 0x00007c00000e7a25 */ /* 0x000fc800078e0008 */
[----:B------:R-:W-:-:S04]  /*8840*/  IMAD R2, R0, c[0x0][0x1f4], R12 ;  /* 0x00007d0000027a24 */ /* 0x000fc800078e020c */
[----:B------:R-:W-:Y:S01]  /*8850*/  IMAD.IADD R2, R15, 0x1, R2 ;  /* 0x000000010f027824 */ /* 0x000fe200078e0202 */
[----:B------:R1:W-:Y:S04]  /*8860*/  STL.64 [R1+0x8], R14 ;  /* 0x0000080e01007387 */ /* 0x0003e80000100a00 */
[----:B------:R1:W-:Y:S01]  /*8870*/  STL [R1+0x4], R2 ;  /* 0x0000040201007387 */ /* 0x0003e20000100800 */
[----:B------:R-:W-:-:S04]  /*8880*/  IMAD.WIDE.U32 R244, R0, c[0x0][0x218], R4 ;  /* 0x0000860000f47a25 */ /* 0x000fc800078e0004 */
[----:B------:R-:W-:Y:S01]  /*8890*/  IMAD R0, R0, c[0x0][0x21c], R7 ;  /* 0x0000870000007a24 */ /* 0x000fe200078e0207 */
[----:B------:R-:W-:Y:S02]  /*88a0*/  ISETP.GE.AND P2, PT, R19, c[0x0][0x198], PT ;  /* 0x0000660013007a0c */ /* 0x000fe40003f46270 */
[----:B------:R-:W-:Y:S02]  /*88b0*/  IADD3 R9, R16, R17, RZ ;  /* 0x0000001110097210 */ /* 0x000fe40007ffe0ff */
[----:B------:R-:W-:Y:S01]  /*88c0*/  IADD3 R249, R245, R0, RZ ;  /* 0x00000000f5f97210 */ /* 0x000fe20007ffe0ff */
[----:B------:R-:W-:Y:S06]  /*88d0*/  BRA.DIV ~URZ, `(.L_x_1247) ;  /* 0x000165427f007947 */ /* 0x000fec000b800000 */
[----:B------:R2:W3:Y:S02]  /*88e0*/  SHFL.IDX PT, R8, R10, RZ, 0x1c1f ;  /* 0x001c1fff0a087589 */ /* 0x0004e400000e0000 */
.L_x_1389:
[----:B------:R-:W-:Y:S05]  /*88f0*/  BRA.DIV ~URZ, `(.L_x_1248) ;  /* 0x000165927f007947 */ /* 0x000fea000b800000 */
[----:B------:R4:W1:Y:S02]  /*8900*/  SHFL.IDX PT, R0, R11, RZ, 0x1c1f ;  /* 0x001c1fff0b007589 */ /* 0x00086400000e0000 */
.L_x_1390:
[----:B-12---:R-:W2:Y:S01]  /*8910*/  LDL R2, [R1+0x4c] ;  /* 0x00004c0001027983 */ /* 0x006ea20000100800 */
[----:B------:R-:W-:Y:S01]  /*8920*/  BSSY B0, `(.L_x_1249) ;  /* 0x0000017000007945 */ /* 0x000fe20003800000 */
[----:B--2---:R-:W-:-:S05]  /*8930*/  IMAD R23, R2, c[0x0][0x2c4], RZ ;  /* 0x0000b10002177a24 */ /* 0x004fca00078e02ff */
[----:B------:R-:W-:-:S13]  /*8940*/  ISETP.GE.AND P0, PT, R9, R23, PT ;  /* 0x000000170900720c */ /* 0x000fda0003f06270 */
[----:B------:R-:W-:Y:S05]  /*8950*/  @P0 BRA `(.L_x_1250) ;  /* 0x0000013000000947 */ /* 0x000fea0003800000 */
[----:B------:R-:W2:Y:S04]  /*8960*/  LDL.64 R4, [R1+0x28] ;  /* 0x0000280001047983 */ /* 0x000ea80000100a00 */
[----:B----4-:R-:W4:Y:S04]  /*8970*/  LDL R2, [R1+0x30] ;  /* 0x0000300001027983 */ /* 0x010f280000100800 */
        /* <DEDUP_REMOVED lines=17> */
.L_x_1250:
[----:B------:R-:W-:Y:S05]  /*8a90*/  BSYNC B0 ;  /* 0x0000000000007941 */ /* 0x000fea0003800000 */
.L_x_1249:
[----:B------:R-:W-:Y:S05]  /*8aa0*/  BRA.DIV ~URZ, `(.L_x_1251) ;  /* 0x000164427f007947 */ /* 0x000fea000b800000 */
[----:B---3--:R2:W3:Y:S04]  /*8ab0*/  SHFL.IDX PT, R8, R10, 0x1, 0x1c1f ;  /* 0x003c1f000a087f89 */ /* 0x0084e800000e0000 */
[----:B-1----:R2:W1:Y:S02]  /*8ac0*/  SHFL.IDX PT, R0, R11, 0x1, 0x1c1f ;  /* 0x003c1f000b007f89 */ /* 0x00246400000e0000 */
.L_x_1391:
[----:B------:R-:W-:Y:S01]  /*8ad0*/  IADD3 R2, R9, 0x20, RZ ;  /* 0x0000002009027810 */ /* 0x000fe20007ffe0ff */
[----:B------:R-:W-:Y:S03]  /*8ae0*/  BSSY B0, `(.L_x_1252) ;  /* 0x0000016000007945 */ /* 0x000fe60003800000 */
[----:B------:R-:W-:-:S13]  /*8af0*/  ISETP.GE.AND P0, PT, R2, R23, PT ;  /* 0x000000170200720c */ /* 0x000fda0003f06270 */
[----:B------:R-:W-:Y:S05]  /*8b00*/  @P0 BRA `(.L_x_1253) ;  /* 0x0000013000000947 */ /* 0x000fea0003800000 */
[----:B--2---:R-:W2:Y:S04]  /*8b10*/  LDL.64 R4, [R1+0x28] ;  /* 0x0000280001047983 */ /* 0x004ea80000100a00 */
[----:B----4-:R-:W4:Y:S04]  /*8b20*/  LDL R3, [R1+0x30] ;  /* 0x0000300001037983 */ /* 0x010f280000100800 */
[----:B---3--:R-:W3:Y:S04]  /*8b30*/  LDL R15, [R1+0x70] ;  /* 0x00007000010f7983 */ /* 0x008ee80000100800 */
[----:B------:R-:W3:Y:S04]  /*8b40*/  LDL R13, [R1+0x34] ;  /* 0x00003400010d7983 */ /* 0x000ee80000100800 */
[----:B------:R-:W3:Y:S04]  /*8b50*/  LDL R12, [R1+0x18] ;  /* 0x00001800010c7983 */ /* 0x000ee80000100800 */
[----:B------:R-:W3:Y:S01]  /*8b60*/  LDL R14, [R1+0x6c] ;  /* 0x00006c00010e7983 */ /* 0x000ee20000100800 */
[----:B-12---:R-:W-:-:S04]  /*8b70*/  LEA R6, P0, R4, R0, 0x1 ;  /* 0x0000000004067211 */ /* 0x006fc800078008ff */
        /* <DEDUP_REMOVED lines=12> */
.L_x_1253:
[----:B------:R-:W-:Y:S05]  /*8c40*/  BSYNC B0 ;  /* 0x0000000000007941 */ /* 0x000fea0003800000 */
.L_x_1252:
[----:B------:R-:W-:Y:S05]  /*8c50*/  BRA.DIV ~URZ, `(.L_x_1254) ;  /* 0x000163527f007947 */ /* 0x000fea000b800000 */
[----:B---3--:R3:W2:Y:S02]  /*8c60*/  SHFL.IDX PT, R8, R10, 0x2, 0x1c1f ;  /* 0x005c1f000a087f89 */ /* 0x0086a400000e0000 */
.L_x_1392:
[----:B------:R-:W-:Y:S05]  /*8c70*/  BRA.DIV ~URZ, `(.L_x_1255) ;  /* 0x000163a27f007947 */ /* 0x000fea000b800000 */
[----:B-1----:R1:W3:Y:S02]  /*8c80*/  SHFL.IDX PT, R0, R11, 0x2, 0x1c1f ;  /* 0x005c1f000b007f89 */ /* 0x0022e400000e0000 */
.L_x_1393:
        /* <DEDUP_REMOVED lines=23> */
.L_x_1257:
[----:B------:R-:W-:Y:S05]  /*8e00*/  BSYNC B0 ;  /* 0x0000000000007941 */ /* 0x000fea0003800000 */
.L_x_1256:
[----:B------:R-:W-:Y:S05]  /*8e10*/  BRA.DIV ~URZ, `(.L_x_1258) ;  /* 0x000162627f007947 */ /* 0x000fea000b800000 */
[----:B--2---:R2:W1:Y:S04]  /*8e20*/  SHFL.IDX PT, R6, R10, 0x3, 0x1c1f ;  /* 0x007c1f000a067f89 */ /* 0x00446800000e0000 */
[----:B---3--:R2:W3:Y:S02]  /*8e30*/  SHFL.IDX PT, R0, R11, 0x3, 0x1c1f ;  /* 0x007c1f000b007f89 */ /* 0x0084e400000e0000 */
.L_x_1394:
[----:B--2---:R-:W2:Y:S04]  /*8e40*/  LDL.64 R12, [R1+0x28] ;  /* 0x00002800010c7983 */ /* 0x004ea80000100a00 */
[----:B----4-:R-:W4:Y:S04]  /*8e50*/  LDL R7, [R1+0x30] ;  /* 0x0000300001077983 */ /* 0x010f280000100800 */
[----:B---3--:R-:W3:Y:S04]  /*8e60*/  LDL R8, [R1+0x70] ;  /* 0x0000700001087983 */ /* 0x008ee80000100800 */
[----:B------:R-:W3:Y:S04]  /*8e70*/  LDL R97, [R1+0x18] ;  /* 0x0000180001617983 */ /* 0x000ee80000100800 */
[----:B------:R-:W3:Y:S04]  /*8e80*/  LDL R247, [R1+0x3c] ;  /* 0x00003c0001f77983 */ /* 0x000ee80000100800 */
[----:B------:R-:W3:Y:S04]  /*8e90*/  LDL R10, [R1+0x34] ;  /* 0x00003400010a7983 */ /* 0x000ee80000100800 */
[----:B-1----:R-:W3:Y:S04]  /*8ea0*/  LDL R11, [R1+0x6c] ;  /* 0x00006c00010b7983 */ /* 0x002ee80000100800 */
[----:B------:R-:W3:Y:S04]  /*8eb0*/  LDL.64 R146, [R1+0x8] ;  /* 0x0000080001927983 */ /* 0x000ee80000100a00 */
[----:B------:R-:W3:Y:S04]  /*8ec0*/  LDL R144, [R1+0x4] ;  /* 0x0000040001907983 */ /* 0x000ee80000100800 */
[----:B------:R-:W3:Y:S04]  /*8ed0*/  LDL R154, [R1+0x20] ;  /* 0x00002000019a7983 */ /* 0x000ee80000100800 */
[----:B------:R1:W5:Y:S01]  /*8ee0*/  LDL R160, [R1+0x54] ;  /* 0x0000540001a07983 */ /* 0x0003620000100800 */
[----:B------:R-:W-:-:S03]  /*8ef0*/  IADD3 R2, R9, 0x60, RZ ;  /* 0x0000006009027810 */ /* 0x000fc60007ffe0ff */
[----:B------:R-:W1:Y:S01]  /*8f00*/  S2R R99, SR_TID.X ;  /* 0x0000000000637919 */ /* 0x000e620000002100 */
[----:B------:R-:W-:Y:S01]  /*8f10*/  ISETP.GE.AND P0, PT, R2, R23, PT ;  /* 0x000000170200720c */ /* 0x000fe20003f06270 */
[----:B------:R-:W-:-:S04]  /*8f20*/  IMAD.MOV.U32 R96, RZ, RZ, 0x30 ;  /* 0x00000030ff607424 */ /* 0x000fc800078e00ff */
[----:B------:R-:W-:Y:S01]  /*8f30*/  IMAD R96, R215, -0x30, R96 ;  /* 0xffffffd0d7607824 */ /* 0x000fe200078e0260 */
[----:B------:R-:W-:Y:S02]  /*8f40*/  SHF.R.S32.HI R95, RZ, 0x1f, R108 ;  /* 0x0000001fff5f7819 */ /* 0x000fe4000001146c */
[----:B-1----:R-:W-:-:S04]  /*8f50*/  SHF.R.S32.HI R145, RZ, 0x1f, R99 ;  /* 0x0000001fff917819 */ /* 0x002fc80000011463 */
[----:B------:R-:W-:-:S04]  /*8f60*/  LEA.HI R145, R145, R99, RZ, 0x2 ;  /* 0x0000006391917211 */ /* 0x000fc800078f10ff */
[----:B------:R-:W-:Y:S01]  /*8f70*/  SHF.R.S32.HI R145, RZ, 0x2, R145 ;  /* 0x00000002ff917819 */ /* 0x000fe20000011491 */
[----:B------:R-:W-:Y:S01]  /*8f80*/  IMAD.MOV.U32 R141, RZ, RZ, c[0x0][0x2c4] ;  /* 0x0000b100ff8d7624 */ /* 0x000fe200078e00ff */
[----:B--2---:R-:W-:-:S04]  /*8f90*/  @!P0 LEA R4, P1, R12, R0, 0x1 ;  /* 0x000000000c048211 */ /* 0x004fc800078208ff */
[----:B------:R-:W-:Y:S02]  /*8fa0*/  @!P0 LEA.HI.X R5, R12, R6, R13, 0x1, P1 ;  /* 0x000000060c058211 */ /* 0x000fe400008f0c0d */
[----:B----4-:R-:W-:-:S04]  /*8fb0*/  @!P0 LEA R2, P1, R7, R0, 0x1 ;  /* 0x0000000007028211 */ /* 0x010fc800078208ff */
[----:B---3--:R-:W-:Y:S01]  /*8fc0*/  @!P0 LEA.HI.X R3, R7, R6, R8, 0x1, P1 ;  /* 0x0000000607038211 */ /* 0x008fe200008f0c08 */
[----:B------:R-:W-:Y:S02]  /*8fd0*/  @!P0 IMAD.SHL.U32 R7, R97, 0x2, RZ ;  /* 0x0000000261078824 */ /* 0x000fe400078e00ff */
[----:B------:R-:W-:-:S03]  /*8fe0*/  IMAD.IADD R140, R247, 0x1, R96 ;  /* 0x00000001f78c7824 */ /* 0x000fc600078e0260 */
[----:B------:R-:W-:Y:S01]  /*8ff0*/  @!PT LDS RZ, [RZ] ;  /* 0x00000000fffff984 */ /* 0x000fe20000000800 */
[----:B------:R-:W-:Y:S01]  /*9000*/  @!PT LDS RZ, [RZ] ;  /* 0x00000000fffff984 */ /* 0x000fe20000000800 */
[----:B------:R-:W-:Y:S01]  /*9010*/  @!PT LDS RZ, [RZ] ;  /* 0x00000000fffff984 */ /* 0x000fe20000000800 */
[----:B------:R1:W-:Y:S04]  /*9020*/  @!P0 LDGSTS.E.BYPASS.LTC128B.128 [R7+0x7880], [R4.64], !P3 ;  /* 0x0788000004078fae */ /* 0x0003e8000d901d46 */
[----:B------:R2:W-:Y:S01]  /*9030*/  @!P0 LDGSTS.E.BYPASS.LTC128B.128 [R7+0x9880], [R2.64], !P2 ;  /* 0x0988000002078fae */ /* 0x0005e2000d101d46 */
[----:B------:R-:W-:Y:S01]  /*9040*/  IMAD.MOV.U32 R142, RZ, RZ, R146 ;  /* 0x000000ffff8e7224 */ /* 0x000fe200078e0092 */
[----:B-1----:R-:W-:Y:S02]  /*9050*/  @!P0 LEA R4, P1, R10, R0, 0x1 ;  /* 0x000000000a048211 */ /* 0x002fe400078208ff */
[----:B------:R-:W-:Y:S01]  /*9060*/  IMNMX R0, R140, 0x30, PT ;  /* 0x000000308c007817 */ /* 0x000fe20003800200 */
[----:B------:R-:W-:-:S04]  /*9070*/  IMAD R5, R95, c[0x0][0x1e0], RZ ;  /* 0x000078005f057a24 */ /* 0x000fc800078e02ff */
[----:B------:R-:W-:Y:S02]  /*9080*/  IMAD.IADD R0, R0, 0x1, -R145 ;  /* 0x0000000100007824 */ /* 0x000fe400078e0a91 */
[----:B------:R-:W-:Y:S01]  /*9090*/  IMAD R8, R108, c[0x0][0x1e4], R5 ;  /* 0x000079006c087a24 */ /* 0x000fe200078e0205 */
[----:B------:R-:W-:Y:S01]  /*90a0*/  @!P0 LEA.HI.X R5, R10, R6, R11, 0x1, P1 ;  /* 0x000000060a058211 */ /* 0x000fe200008f0c0b */
[----:B--2---:R-:W-:Y:S01]  /*90b0*/  IMAD.WIDE.U32 R2, R108, c[0x0][0x1e0], RZ ;  /* 0x000078006c027a25 */ /* 0x004fe200078e00ff */
[----:B------:R-:W-:-:S03]  /*90c0*/  ISETP.GE.AND P1, PT, R0, 0x1, PT ;  /* 0x000000010000780c */ /* 0x000fc60003f26270 */
[----:B------:R1:W-:Y:S01]  /*90d0*/  @!P0 LDGSTS.E.BYPASS.LTC128B.128 [R7+0xb880], [R4.64], !P4 ;  /* 0x0b88000004078fae */ /* 0x0003e2000e101d46 */
[----:B------:R-:W-:Y:S01]  /*90e0*/  IMAD.IADD R6, R3, 0x1, R8 ;  /* 0x0000000103067824 */ /* 0x000fe200078e0208 */
[----:B------:R-:W-:Y:S01]  /*90f0*/  ISETP.GE.AND P0, PT, R0, 0x21, PT ;  /* 0x000000210000780c */ /* 0x000fe20003f06270 */
[----:B------:R-:W-:Y:S01]  /*9100*/  IMAD.MOV.U32 R143, RZ, RZ, R144 ;  /* 0x000000ffff8f7224 */ /* 0x000fe200078e0090 */
[----:B------:R-:W0:Y:S01]  /*9110*/  LDGDEPBAR ;  /* 0x00000000000079af */ /* 0x000e220000000000 */
[----:B------:R-:W-:Y:S01]  /*9120*/  WARPSYNC 0xffffffff ;  /* 0xffffffff00007948 */ /* 0x000fe20003800000 */
[----:B------:R-:W-:Y:S02]  /*9130*/  IMAD R0, R6, 0x30, RZ ;  /* 0x0000003006007824 */ /* 0x000fe400078e02ff */
[----:B------:R-:W-:-:S04]  /*9140*/  IMAD.WIDE.U32 R2, R2, 0x30, R142 ;  /* 0x0000003002027825 */ /* 0x000fc800078e008e */
[----:B------:R-:W-:Y:S02]  /*9150*/  IMAD.MOV.U32 R8, RZ, RZ, 0x20 ;  /* 0x00000020ff087424 */ /* 0x000fe400078e00ff */
[----:B------:R-:W-:Y:S01]  /*9160*/  IMAD.IADD R0, R3, 0x1, R0 ;  /* 0x0000000103007824 */ /* 0x000fe200078e0200 */
[----:B------:R-:W-:Y:S01]  /*9170*/  BAR.SYNC.DEFER_BLOCKING 0x0 ;  /* 0x0000000000007b1d */ /* 0x000fe20000010000 */
[----:B------:R-:W-:Y:S01]  /*9180*/  LOP3.LUT P3, RZ, R154, 0x1, RZ, 0xc0, !PT ;  /* 0x000000019aff7812 */ /* 0x000fe2000786c0ff */
[----:B-1----:R-:W-:Y:S01]  /*9190*/  IMAD.WIDE.U32 R6, R8, c[0x0][0x1e0], RZ ;  /* 0x0000780008067a25 */ /* 0x002fe200078e00ff */
[----:B------:R-:W-:-:S03]  /*91a0*/  @P1 LEA R4, P2, R2, c[0x0][0x1c8], 0x1 ;  /* 0x0000720002041a11 */ /* 0x000fc600078408ff */
[----:B------:R-:W-:Y:S01]  /*91b0*/  IMAD R8, R8, c[0x0][0x1e4], RZ ;  /* 0x0000790008087a24 */ /* 0x000fe200078e02ff */
[C---:B------:R-:W-:Y:S02]  /*91c0*/  @P1 LEA.HI.X R5, R2.reuse, c[0x0][0x1cc], R0, 0x1, P2 ;  /* 0x0000730002051a11 */ /* 0x040fe400010f0c00 */
[----:B------:R-:W-:Y:S01]  /*91d0*/  @P0 IADD3 R3, P2, R2, R6, RZ ;  /* 0x0000000602030210 */ /* 0x000fe20007f5e0ff */
[----:B------:R-:W-:-:S03]  /*91e0*/  @P1 IMAD.SHL.U32 R6, R97, 0x2, RZ ;  /* 0x0000000261061824 */ /* 0x000fc600078e00ff */
[----:B------:R-:W-:Y:S02]  /*91f0*/  @P0 IADD3.X R0, R0, R7, R8, P2, !PT ;  /* 0x0000000700000210 */ /* 0x000fe400017fe408 */
[C---:B------:R-:W-:Y:S01]  /*9200*/  @P0 LEA R2, P2, R3.reuse, c[0x0][0x1c8], 0x1 ;  /* 0x0000720003020a11 */ /* 0x040fe200078408ff */
[----:B------:R-:W-:Y:S01]  /*9210*/  @!PT LDS RZ, [RZ] ;  /* 0x00000000fffff984 */ /* 0x000fe20000000800 */
[----:B------:R-:W-:Y:S01]  /*9220*/  @!PT LDS RZ, [RZ] ;  /* 0x00000000fffff984 */ /* 0x000fe20000000800 */
[----:B------:R-:W-:Y:S01]  /*9230*/  @!PT LDS RZ, [RZ] ;  /* 0x00000000fffff984 */ /* 0x000fe20000000800 */
[----:B------:R1:W-:Y:S03]  /*9240*/  @P1 LDGSTS.E.BYPASS.LTC128B.128 [R6+0x3c80], [R4.64], !P3 ;  /* 0x03c8000004061fae */ /* 0x0003e6000d901d46 */
[----:B------:R-:W-:Y:S01]  /*9250*/  @P0 LEA.HI.X R3, R3, c[0x0][0x1cc], R0, 0x1, P2 ;  /* 0x0000730003030a11 */ /* 0x000fe200010f0c00 */
[----:B------:R-:W-:Y:S01]  /*9260*/  @P0 IMAD.SHL.U32 R0, R97, 0x2, RZ ;  /* 0x0000000261000824 */ /* 0x000fe200078e00ff */
[----:B------:R1:W-:Y:S04]  /*9270*/  @P1 LDGSTS.E.BYPASS.LTC128B.128 [R6+0x4880], [R4.64+0x40], !P6 ;  /* 0x0488004004061fae */ /* 0x0003e8000f101d46 */
[----:B------:R1:W-:Y:S04]  /*9280*/  @P1 LDGSTS.E.BYPASS.LTC128B.128 [R6+0x5480], [R4.64+0x80], !P5 ;  /* 0x0548008004061fae */ /* 0x0003e8000e901d46 */
[----:B------:R1:W-:Y:S04]  /*9290*/  @P0 LDGSTS.E.BYPASS.LTC128B.128 [R0+0x4480], [R2.64], !P3 ;  /* 0x0448000002000fae */ /* 0x0003e8000d901d46 */
[----:B------:R1:W-:Y:S04]  /*92a0*/  @P0 LDGSTS.E.BYPASS.LTC128B.128 [R0+0x5080], [R2.64+0x40], !P6 ;  /* 0x0508004002000fae */ /* 0x0003e8000f101d46 */
[----:B------:R1:W-:Y:S01]  /*92b0*/  @P0 LDGSTS.E.BYPASS.LTC128B.128 [R0+0x5c80], [R2.64+0x80], !P5 ;  /* 0x05c8008002000fae */ /* 0x0003e2000e901d46 */
[----:B------:R-:W-:-:S03]  /*92c0*/  ISETP.LT.AND P0, PT, RZ, c[0x0][0x27c], PT ;  /* 0x00009f00ff007a0c */ /* 0x000fc60003f01270 */
[----:B------:R-:W0:Y:S10]  /*92d0*/  LDGDEPBAR ;  /* 0x00000000000079af */ /* 0x000e340000000000 */
[----:B------:R-:W-:Y:S05]  /*92e0*/  @P0 BRA `(.L_x_1259) ;  /* 0x0000002000000947 */ /* 0x000fea0003800000 */
[----:B------:R-:W-:-:S04]  /*92f0*/  DEPBAR.LE SB0, 0x1 ;  /* 0x000080400000791a */ /* 0x000fc80000000000 */
[----:B------:R-:W-:Y:S05]  /*9300*/  BRA `(.L_x_1260) ;  /* 0x00006f0000007947 */ /* 0x000fea0003800000 */
.L_x_1259:
        /* <DEDUP_REMOVED lines=11> */
[----:B------:R-:W-:Y:S01]  /*93c0*/  IMAD R6, R138, c[0x0][0x294], R0 ;  /* 0x0000a5008a067a24 */ /* 0x000fe200078e0200 */
        /* <DEDUP_REMOVED lines=9> */
[----:B------:R-:W-:Y:S01]  /*9460*/  ISETP.NE.AND P1, PT, R141, 0x1, PT ;  /* 0x000000018d00780c */ /* 0x000fe20003f25270 */
[----:B------:R-:W-:Y:S01]  /*9470*/  IMAD.MOV.U32 R5, RZ, RZ, R7 ;  /* 0x000000ffff057224 */ /* 0x000fe200078e0007 */
[----:B------:R-:W-:Y:S01]  /*9480*/  BSSY B0, `(.L_x_1262) ;  /* 0x0000068000007945 */ /* 0x000fe20003800000 */
[----:B------:R-:W-:Y:S01]  /*9490*/  IMAD.MOV.U32 R7, RZ, RZ, R6 ;  /* 0x000000ffff077224 */ /* 0x000fe200078e0006 */
[----:B------:R-:W-:Y:S01]  /*94a0*/  SHF.R.S32.HI R51, RZ, 0x1f, R29 ;  /* 0x0000001fff337819 */ /* 0x000fe2000001141d */
[----:B------:R-:W-:Y:S01]  /*94b0*/  IMAD.MOV.U32 R6, RZ, RZ, R2 ;  /* 0x000000ffff067224 */ /* 0x000fe200078e0002 */
[----:B------:R-:W-:Y:S01]  /*94c0*/  SHF.R.S32.HI R37, RZ, 0x1f, R30 ;  /* 0x0000001fff257819 */ /* 0x000fe2000001141e */
[----:B------:R-:W-:Y:S01]  /*94d0*/  CS2R R74, SRZ ;  /* 0x00000000004a7805 */ /* 0x000fe2000001ff00 */
[----:B------:R-:W-:Y:S01]  /*94e0*/  SHF.R.S32.HI R52, RZ, 0x1f, R113 ;  /* 0x0000001fff347819 */ /* 0x000fe20000011471 */
[----:B------:R-:W-:Y:S01]  /*94f0*/  CS2R R46, SRZ ;  /* 0x00000000002e7805 */ /* 0x000fe2000001ff00 */
[----:B------:R-:W-:Y:S01]  /*9500*/  SHF.R.S32.HI R53, RZ, 0x1f, R28 ;  /* 0x0000001fff357819 */ /* 0x000fe2000001141c */
[----:B------:R-:W-:Y:S01]  /*9510*/  CS2R R38, SRZ ;  /* 0x0000000000267805 */ /* 0x000fe2000001ff00 */
[----:B------:R-:W-:Y:S01]  /*9520*/  SHF.R.S32.HI R50, RZ, 0x1f, R164 ;  /* 0x0000001fff327819 */ /* 0x000fe200000114a4 */
[----:B------:R-:W-:Y:S01]  /*9530*/  @P1 IMAD.HI.U32 R3, R0, c[0x0][0x2c8], RZ ;  /* 0x0000b20000031a27 */ /* 0x000fe200078e00ff */
[----:B------:R-:W-:Y:S01]  /*9540*/  CS2R R32, SRZ ;  /* 0x0000000000207805 */ /* 0x000fe2000001ff00 */
[----:B------:R-:W-:Y:S01]  /*9550*/  CS2R R24, SRZ ;  /* 0x0000000000187805 */ /* 0x000fe2000001ff00 */
[----:B------:R-:W-:Y:S01]  /*9560*/  CS2R R18, SRZ ;  /* 0x0000000000127805 */ /* 0x000fe2000001ff00 */
[----:B------:R-:W-:Y:S01]  /*9570*/  CS2R R48, SRZ ;  /* 0x0000000000307805 */ /* 0x000fe2000001ff00 */
[----:B------:R-:W-:Y:S01]  /*9580*/  @P1 SHF.R.U32.HI R0, RZ, c[0x0][0x2cc], R3 ;  /* 0x0000b300ff001a19 */ /* 0x000fe20000011603 */
[----:B------:R-:W-:Y:S01]  /*9590*/  CS2R R40, SRZ ;  /* 0x0000000000287805 */ /* 0x000fe2000001ff00 */
[----:B------:R-:W-:Y:S01]  /*95a0*/  CS2R R34, SRZ ;  /* 0x0000000000227805 */ /* 0x000fe2000001ff00 */
[----:B------:R-:W-:Y:S01]  /*95b0*/  CS2R R26, SRZ ;  /* 0x00000000001a7805 */ /* 0x000fe2000001ff00 */
[----:B------:R-:W-:Y:S01]  /*95c0*/  SHF.R.S32.HI R3, RZ, 0x1f, R0 ;  /* 0x0000001fff037819 */ /* 0x000fe20000011400 */
[----:B------:R-:W-:Y:S01]  /*95d0*/  IMAD.WIDE.U32 R4, R0, c[0x0][0x280], R4 ;  /* 0x0000a00000047a25 */ /* 0x000fe200078e0004 */
[----:B------:R-:W-:-:S03]  /*95e0*/  CS2R R20, SRZ ;  /* 0x0000000000147805 */ /* 0x000fc6000001ff00 */
[C---:B------:R-:W-:Y:S01]  /*95f0*/  IMAD R8, R3.reuse, c[0x0][0x280], RZ ;  /* 0x0000a00003087a24 */ /* 0x040fe200078e02ff */
[----:B------:R-:W-:Y:S01]  /*9600*/  LEA R42, P0, R4, c[0x0][0x270], 0x1 ;  /* 0x00009c00042a7a11 */ /* 0x000fe200078008ff */
[----:B------:R-:W-:Y:S02]  /*9610*/  IMAD R9, R3, c[0x0][0x290], RZ ;  /* 0x0000a40003097a24 */ /* 0x000fe400078e02ff */
[C---:B------:R-:W-:Y:S02]  /*9620*/  IMAD R8, R0.reuse, c[0x0][0x284], R8 ;  /* 0x0000a10000087a24 */ /* 0x040fe400078e0208 */
[----:B------:R-:W-:Y:S02]  /*9630*/  IMAD.WIDE.U32 R2, R0, c[0x0][0x290], R6 ;  /* 0x0000a40000027a25 */ /* 0x000fe400078e0006 */
[----:B------:R-:W-:Y:S02]  /*9640*/  CS2R R6, SRZ ;  /* 0x0000000000067805 */ /* 0x000fe4000001ff00 */
[----:B------:R-:W-:Y:S01]  /*9650*/  IMAD.IADD R5, R5, 0x1, R8 ;  /* 0x0000000105057824 */ /* 0x000fe200078e0208 */
[----:B------:R-:W-:Y:S01]  /*9660*/  LEA R43, P1, R2, c[0x0][0x288], 0x1 ;  /* 0x0000a200022b7a11 */ /* 0x000fe200078208ff */
[----:B------:R-:W-:-:S02]  /*9670*/  IMAD R0, R0, c[0x0][0x294], R9 ;  /* 0x0000a50000007a24 */ /* 0x000fc400078e0209 */
[----:B------:R-:W-:Y:S01]  /*9680*/  CS2R R8, SRZ ;  /* 0x0000000000087805 */ /* 0x000fe2000001ff00 */
[----:B------:R-:W-:Y:S01]  /*9690*/  LEA.HI.X R36, R4, c[0x0][0x274], R5, 0x1, P0 ;  /* 0x00009d0004247a11 */ /* 0x000fe200000f0c05 */
[----:B------:R-:W-:Y:S01]  /*96a0*/  IMAD.IADD R0, R3, 0x1, R0 ;  /* 0x0000000103007824 */ /* 0x000fe200078e0200 */
[----:B------:R-:W-:Y:S01]  /*96b0*/  ISETP.GE.AND P0, PT, R22, R23, PT ;  /* 0x000000171600720c */ /* 0x000fe20003f06270 */
[----:B------:R1:W2:Y:S03]  /*96c0*/  SHFL.IDX PT, R4, R42, RZ, 0x1e1f ;  /* 0x001e1fff2a047589 */ /* 0x0002a600000e0000 */
[----:B------:R-:W-:Y:S01]  /*96d0*/  LEA.HI.X R31, R2, c[0x0][0x28c], R0, 0x1, P1 ;  /* 0x0000a300021f7a11 */ /* 0x000fe200008f0c00 */
[----:B------:R1:W3:Y:S04]  /*96e0*/  SHFL.IDX PT, R5, R36, RZ, 0x1e1f ;  /* 0x001e1fff24057589 */ /* 0x0002e800000e0000 */
[----:B------:R1:W4:Y:S04]  /*96f0*/  SHFL.IDX PT, R2, R43, RZ, 0x1e1f ;  /* 0x001e1fff2b027589 */ /* 0x00032800000e0000 */
[----:B------:R1:W1:Y:S01]  /*9700*/  SHFL.IDX PT, R3, R31, RZ, 0x1e1f ;  /* 0x001e1fff1f037589 */ /* 0x00026200000e0000 */
[----:B------:R-:W-:Y:S05]  /*9710*/  @P0 BRA `(.L_x_1263) ;  /* 0x000003e000000947 */ /* 0x000fea0003800000 */
[----:B------:R-:W-:Y:S01]  /*9720*/  ISETP.GE.AND P0, PT, R30, c[0x0][0x27c], PT ;  /* 0x00009f001e007a0c */ /* 0x000fe20003f06270 */
[----:B------:R-:W-:Y:S01]  /*9730*/  CS2R R18, SRZ ;  /* 0x0000000000127805 */ /* 0x000fe2000001ff00 */
[----:B------:R-:W-:Y:S01]  /*9740*/  ISETP.GE.AND P2, PT, R164, c[0x0][0x27c], PT ;  /* 0x00009f00a4007a0c */ /* 0x000fe20003f46270 */
[----:B------:R-:W-:-:S10]  /*9750*/  CS2R R20, SRZ ;  /* 0x0000000000147805 */ /* 0x000fd4000001ff00 */
[C---:B------:R-:W-:Y:S01]  /*9760*/  @!P0 IMAD.SHL.U32 R0, R30.reuse, 0x2, RZ ;  /* 0x000000021e008824 */ /* 0x040fe200078e00ff */
[----:B------:R-:W-:-:S04]  /*9770*/  @!P0 SHF.L.U64.HI R7, R30, 0x1, R37 ;  /* 0x000000011e078819 */ /* 0x000fc80000010225 */
[----:B--2---:R-:W-:-:S05]  /*9780*/  @!P0 IADD3 R8, P1, R4, R0, RZ ;  /* 0x0000000004088210 */ /* 0x004fca0007f3e0ff */
[----:B---3--:R-:W-:Y:S01]  /*9790*/  @!P0 IMAD.X R9, R5, 0x1, R7, P1 ;  /* 0x0000000105098824 */ /* 0x008fe200008e0607 */
[----:B----4-:R-:W-:Y:S01]  /*97a0*/  @!P0 IADD3 R6, P1, R2, R0, RZ ;  /* 0x0000000002068210 */ /* 0x010fe20007f3e0ff */
[----:B------:R-:W-:-:S03]  /*97b0*/  @!P2 IMAD.SHL.U32 R10, R164, 0x2, RZ ;  /* 0x00000002a40aa824 */ /* 0x000fc600078e00ff */
[----:B------:R2:W5:Y:S01]  /*97c0*/  @!P0 LD.E.64 R18, [R8.64] ;  /* 0x0000000608128980 */ /* 0x000562000c101b00 */
[----:B-1----:R-:W-:Y:S01]  /*97d0*/  @!P0 IMAD.X R7, R3, 0x1, R7, P1 ;  /* 0x0000000103078824 */ /* 0x002fe200008e0607 */
[----:B------:R-:W-:-:S04]  /*97e0*/  @!P2 SHF.L.U64.HI R0, R164, 0x1, R50 ;  /* 0x00000001a400a819 */ /* 0x000fc80000010232 */
[----:B------:R1:W5:Y:S01]  /*97f0*/  @!P0 LD.E.64 R20, [R6.64] ;  /* 0x0000000606148980 */ /* 0x000362000c101b00 */
[----:B------:R-:W-:Y:S01]  /*9800*/  ISETP.GE.AND P0, PT, R29, c[0x0][0x27c], PT ;  /* 0x00009f001d007a0c */ /* 0x000fe20003f06270 */
[----:B------:R-:W-:Y:S01]  /*9810*/  CS2R R24, SRZ ;  /* 0x0000000000187805 */ /* 0x000fe2000001ff00 */
[----:B------:R-:W-:Y:S01]  /*9820*/  CS2R R26, SRZ ;  /* 0x00000000001a7805 */ /* 0x000fe2000001ff00 */
[----:B--2---:R-:W-:-:S05]  /*9830*/  @!P2 IADD3 R8, P1, R4, R10, RZ ;  /* 0x0000000a0408a210 */ /* 0x004fca0007f3e0ff */
[----:B------:R-:W-:Y:S01]  /*9840*/  @!P2 IMAD.X R9, R5, 0x1, R0, P1 ;  /* 0x000000010509a824 */ /* 0x000fe200008e0600 */
[----:B-1----:R-:W-:-:S04]  /*9850*/  @!P2 IADD3 R6, P1, R2, R10, RZ ;  /* 0x0000000a0206a210 */ /* 0x002fc80007f3e0ff */
[----:B------:R-:W-:Y:S01]  /*9860*/  @!P0 IMAD.SHL.U32 R10, R29, 0x2, RZ ;  /* 0x000000021d0a8824 */ /* 0x000fe200078e00ff */
[----:B------:R1:W5:Y:S01]  /*9870*/  @!P2 LD.E.64 R24, [R8.64] ;  /* 0x000000060818a980 */ /* 0x000362000c101b00 */
[----:B------:R-:W-:Y:S01]  /*9880*/  @!P2 IMAD.X R7, R3, 0x1, R0, P1 ;  /* 0x000000010307a824 */ /* 0x000fe200008e0600 */
[----:B------:R-:W-:Y:S02]  /*9890*/  ISETP.GE.AND P1, PT, R113, c[0x0][0x27c], PT ;  /* 0x00009f0071007a0c */ /* 0x000fe40003f26270 */
[----:B------:R-:W-:Y:S02]  /*98a0*/  @!P0 SHF.L.U64.HI R0, R29, 0x1, R51 ;  /* 0x000000011d008819 */ /* 0x000fe40000010233 */
[----:B------:R2:W5:Y:S01]  /*98b0*/  @!P2 LD.E.64 R26, [R6.64] ;  /* 0x00000006061aa980 */ /* 0x000562000c101b00 */
[----:B------:R-:W-:Y:S01]  /*98c0*/  CS2R R32, SRZ ;  /* 0x0000000000207805 */ /* 0x000fe2000001ff00 */
[----:B------:R-:W-:Y:S01]  /*98d0*/  CS2R R34, SRZ ;  /* 0x0000000000227805 */ /* 0x000fe2000001ff00 */
[----:B-1----:R-:W-:-:S05]  /*98e0*/  @!P0 IADD3 R8, P2, R4, R10, RZ ;  /* 0x0000000a04088210 */ /* 0x002fca0007f5e0ff */
[----:B------:R-:W-:Y:S01]  /*98f0*/  @!P0 IMAD.X R9, R5, 0x1, R0, P2 ;  /* 0x0000000105098824 */ /* 0x000fe200010e0600 */
[----:B--2---:R-:W-:Y:S01]  /*9900*/  @!P0 IADD3 R6, P2, R2, R10, RZ ;  /* 0x0000000a02068210 */ /* 0x004fe20007f5e0ff */
[----:B------:R-:W-:-:S03]  /*9910*/  @!P1 IMAD.SHL.U32 R10, R113, 0x2, RZ ;  /* 0x00000002710a9824 */ /* 0x000fc600078e00ff */
[----:B------:R1:W5:Y:S01]  /*9920*/  @!P0 LD.E.64 R32, [R8.64] ;  /* 0x0000000608208980 */ /* 0x000362000c101b00 */
[----:B------:R-:W-:Y:S01]  /*9930*/  @!P0 IMAD.X R7, R3, 0x1, R0, P2 ;  /* 0x0000000103078824 */ /* 0x000fe200010e0600 */
[-C--:B------:R-:W-:Y:S02]  /*9940*/  @!P1 IADD3 R12, P3, R4, R10.reuse, RZ ;  /* 0x0000000a040c9210 */ /* 0x080fe40007f7e0ff */
[----:B------:R-:W-:Y:S02]  /*9950*/  @!P1 SHF.L.U64.HI R0, R113, 0x1, R52 ;  /* 0x0000000171009819 */ /* 0x000fe40000010234 */
[----:B------:R2:W5:Y:S01]  /*9960*/  @!P0 LD.E.64 R34, [R6.64] ;  /* 0x0000000606228980 */ /* 0x000562000c101b00 */
[----:B------:R-:W-:Y:S02]  /*9970*/  @!P1 IADD3 R10, P0, R2, R10, RZ ;  /* 0x0000000a020a9210 */ /* 0x000fe40007f1e0ff */
[----:B------:R-:W-:-:S03]  /*9980*/  ISETP.GE.AND P2, PT, R114, c[0x0][0x27c], PT ;  /* 0x00009f0072007a0c */ /* 0x000fc60003f46270 */
[--C-:B------:R-:W-:Y:S01]  /*9990*/  @!P1 IMAD.X R11, R3, 0x1, R0.reuse, P0 ;  /* 0x00000001030b9824 */ /* 0x100fe200000e0600 */
[----:B------:R-:W-:Y:S01]  /*99a0*/  ISETP.GE.AND P0, PT, R28, c[0x0][0x27c], PT ;  /* 0x00009f001c007a0c */ /* 0x000fe20003f06270 */
[----:B------:R-:W-:-:S08]  /*99b0*/  @!P1 IMAD.X R13, R5, 0x1, R0, P3 ;  /* 0x00000001050d9824 */ /* 0x000fd000018e0600 */
[----:B------:R-:W-:Y:S01]  /*99c0*/  @!P2 IMAD.WIDE R16, R114, 0x2, R4 ;  /* 0x000000027210a825 */ /* 0x000fe200078e0204 */
[----:B-1----:R-:W-:-:S03]  /*99d0*/  CS2R R8, SRZ ;  /* 0x0000000000087805 */ /* 0x002fc6000001ff00 */
[----:B------:R-:W-:Y:S01]  /*99e0*/  @!P2 IMAD.WIDE R14, R114, 0x2, R2 ;  /* 0x00000002720ea825 */ /* 0x000fe200078e0202 */
[----:B--2---:R-:W-:-:S03]  /*99f0*/  CS2R R6, SRZ ;  /* 0x0000000000067805 */ /* 0x004fc6000001ff00 */
[----:B------:R-:W-:Y:S01]  /*9a00*/  @!P0 IMAD.SHL.U32 R0, R28, 0x2, RZ ;  /* 0x000000021c008824 */ /* 0x000fe200078e00ff */
[----:B------:R1:W5:Y:S04]  /*9a10*/  @!P2 LD.E.64 R8, [R16.64] ;  /* 0x000000061008a980 */ /* 0x000368000c101b00 */
[----:B------:R2:W5:Y:S01]  /*9a20*/  @!P2 LD.E.64 R6, [R14.64] ;  /* 0x000000060e06a980 */ /* 0x000562000c101b00 */
[----:B------:R-:W-:Y:S01]  /*9a30*/  @!P0 IADD3 R4, P2, R4, R0, RZ ;  /* 0x0000000004048210 */ /* 0x000fe20007f5e0ff */
[----:B------:R-:W-:Y:S01]  /*9a40*/  CS2R R38, SRZ ;  /* 0x0000000000267805 */ /* 0x000fe2000001ff00 */
[----:B------:R-:W-:Y:S01]  /*9a50*/  CS2R R40, SRZ ;  /* 0x0000000000287805 */ /* 0x000fe2000001ff00 */
[----:B------:R-:W-:Y:S01]  /*9a60*/  CS2R R46, SRZ ;  /* 0x00000000002e7805 */ /* 0x000fe2000001ff00 */
[----:B------:R-:W-:-:S03]  /*9a70*/  CS2R R48, SRZ ;  /* 0x0000000000307805 */ /* 0x000fc6000001ff00 */
[----:B------:R1:W5:Y:S04]  /*9a80*/  @!P1 LD.E.64 R38, [R12.64] ;  /* 0x000000060c269980 */ /* 0x000368000c101b00 */
[----:B------:R1:W5:Y:S01]  /*9a90*/  @!P1 LD.E.64 R40, [R10.64] ;  /* 0x000000060a289980 */ /* 0x000362000c101b00 */
[----:B--2---:R-:W-:-:S05]  /*9aa0*/  @!P0 SHF.L.U64.HI R14, R28, 0x1, R53 ;  /* 0x000000011c0e8819 */ /* 0x004fca0000010235 */
[----:B------:R-:W-:Y:S01]  /*9ab0*/  @!P0 IMAD.X R5, R5, 0x1, R14, P2 ;  /* 0x0000000105058824 */ /* 0x000fe200010e060e */
[----:B------:R-:W-:-:S04]  /*9ac0*/  @!P0 IADD3 R2, P2, R2, R0, RZ ;  /* 0x0000000002028210 */ /* 0x000fc80007f5e0ff */
[----:B------:R1:W5:Y:S01]  /*9ad0*/  @!P0 LD.E.64 R46, [R4.64] ;  /* 0x00000006042e8980 */ /* 0x000362000c101b00 */
[----:B------:R-:W-:-:S05]  /*9ae0*/  @!P0 IMAD.X R3, R3, 0x1, R14, P2 ;  /* 0x0000000103038824 */ /* 0x000fca00010e060e */
[----:B------:R1:W5:Y:S03]  /*9af0*/  @!P0 LD.E.64 R48, [R2.64] ;  /* 0x0000000602308980 */ /* 0x000366000c101b00 */
.L_x_1263:
[----:B------:R-:W-:Y:S05]  /*9b00*/  BSYNC B0 ;  /* 0x0000000000007941 */ /* 0x000fea0003800000 */
.L_x_1262:
        /* <DEDUP_REMOVED lines=50> */
[----:B------:R-:W-:-:S03]  /*9e30*/  CS2R R44, SRZ ;  /* 0x00000000002c7805 */ /* 0x000fc6000001ff00 */
[----:B------:R1:W2:Y:S01]  /*9e40*/  SHFL.IDX PT, R3, R31, 0x1, 0x1e1f ;  /* 0x003e1f001f037f89 */ /* 0x0002a200000e0000 */
[----:B---3--:R-:W-:Y:S01]  /*9e50*/  CS2R R42, SRZ ;  /* 0x00000000002a7805 */ /* 0x008fe2000001ff00 */
[----:B-1----:R-:W-:Y:S01]  /*9e60*/  PRMT R31, R11, 0x5410, R12 ;  /* 0x000054100b1f7816 */ /* 0x002fe2000000000c */
[----:B------:R-:W-:Y:S05]  /*9e70*/  @P0 BRA `(.L_x_1265) ;  /* 0x000003e000000947 */ /* 0x000fea0003800000 */
[----:B--2-4-:R-:W-:Y:S01]  /*9e80*/  ISETP.GE.AND P0, PT, R30, c[0x0][0x27c], PT ;  /* 0x00009f001e007a0c */ /* 0x014fe20003f06270 */
[----:B------:R-:W-:Y:S01]  /*9e90*/  CS2R R54, SRZ ;  /* 0x0000000000367805 */ /* 0x000fe2000001ff00 */
[----:B------:R-:W-:Y:S01]  /*9ea0*/  ISETP.GE.AND P2, PT, R164, c[0x0][0x27c], PT ;  /* 0x00009f00a4007a0c */ /* 0x000fe20003f46270 */
[----:B------:R-:W-:-:S10]  /*9eb0*/  CS2R R56, SRZ ;  /* 0x0000000000387805 */ /* 0x000fd4000001ff00 */
[C---:B------:R-:W-:Y:S01]  /*9ec0*/  @!P0 IMAD.SHL.U32 R0, R30.reuse, 0x2, RZ ;  /* 0x000000021e008824 */ /* 0x040fe200078e00ff */
[----:B------:R-:W-:-:S04]  /*9ed0*/  @!P0 SHF.L.U64.HI R11, R30, 0x1, R37 ;  /* 0x000000011e0b8819 */ /* 0x000fc80000010225 */
[----:B------:R-:W-:-:S05]  /*9ee0*/  @!P0 IADD3 R12, P1, R4, R0, RZ ;  /* 0x00000000040c8210 */ /* 0x000fca0007f3e0ff */
        /* <DEDUP_REMOVED lines=8> */
[----:B------:R-:W-:Y:S01]  /*9f70*/  CS2R R60, SRZ ;  /* 0x00000000003c7805 */ /* 0x000fe2000001ff00 */
[----:B-1----:R-:W-:Y:S02]  /*9f80*/  @!P2 IADD3 R12, P1, R4, R0, RZ ;  /* 0x00000000040ca210 */ /* 0x002fe40007f3e0ff */
[----:B--2---:R-:W-:-:S05]  /*9f90*/  @!P2 SHF.L.U64.HI R11, R164, 0x1, R50 ;  /* 0x00000001a40ba819 */ /* 0x004fca0000010232 */
[--C-:B------:R-:W-:Y:S01]  /*9fa0*/  @!P2 IMAD.X R13, R5, 0x1, R11.reuse, P1 ;  /* 0x00000001050da824 */ /* 0x100fe200008e060b */
[----:B------:R-:W-:Y:S02]  /*9fb0*/  @!P2 IADD3 R10, P1, R2, R0, RZ ;  /* 0x00000000020aa210 */ /* 0x000fe40007f3e0ff */
[----:B------:R-:W-:Y:S02]  /*9fc0*/  @!P0 IMAD.SHL.U32 R0, R29, 0x2, RZ ;  /* 0x000000021d008824 */ /* 0x000fe400078e00ff */
[----:B------:R1:W5:Y:S01]  /*9fd0*/  @!P2 LD.E.64 R58, [R12.64] ;  /* 0x000000060c3aa980 */ /* 0x000362000c101b00 */
[----:B------:R-:W-:Y:S01]  /*9fe0*/  @!P2 IMAD.X R11, R3, 0x1, R11, P1 ;  /* 0x00000001030ba824 */ /* 0x000fe200008e060b */
[----:B------:R-:W-:-:S04]  /*9ff0*/  ISETP.GE.AND P1, PT, R113, c[0x0][0x27c], PT ;  /* 0x00009f0071007a0c */ /* 0x000fc80003f26270 */
[----:B------:R2:W5:Y:S01]  /*a000*/  @!P2 LD.E.64 R60, [R10.64] ;  /* 0x000000060a3ca980 */ /* 0x000562000c101b00 */
[----:B------:R-:W-:Y:S01]  /*a010*/  CS2R R62, SRZ ;  /* 0x00000000003e7805 */ /* 0x000fe2000001ff00 */
[----:B------:R-:W-:Y:S01]  /*a020*/  CS2R R64, SRZ ;  /* 0x0000000000407805 */ /* 0x000fe2000001ff00 */
[----:B-1----:R-:W-:Y:S02]  /*a030*/  @!P0 IADD3 R12, P2, R4, R0, RZ ;  /* 0x00000000040c8210 */ /* 0x002fe40007f5e0ff */
[----:B--2---:R-:W-:-:S05]  /*a040*/  @!P0 SHF.L.U64.HI R11, R29, 0x1, R51 ;  /* 0x000000011d0b8819 */ /* 0x004fca0000010233 */
[----:B------:R-:W-:Y:S01]  /*a050*/  @!P0 IMAD.X R13, R5, 0x1, R11, P2 ;  /* 0x00000001050d8824 */ /* 0x000fe200010e060b */
[----:B------:R-:W-:Y:S01]  /*a060*/  @!P0 IADD3 R10, P2, R2, R0, RZ ;  /* 0x00000000020a8210 */ /* 0x000fe20007f5e0ff */
        /* <DEDUP_REMOVED lines=8> */
[----:B--2---:R-:W-:-:S05]  /*a0f0*/  @!P1 IADD3 R10, P0, R2, R14, RZ ;  /* 0x0000000e020a9210 */ /* 0x004fca0007f1e0ff */
[----:B------:R-:W-:Y:S01]  /*a100*/  @!P1 IMAD.X R11, R3, 0x1, R0, P0 ;  /* 0x00000001030b9824 */ /* 0x000fe200000e0600 */
[----:B------:R-:W-:Y:S02]  /*a110*/  ISETP.GE.AND P0, PT, R28, c[0x0][0x27c], PT ;  /* 0x00009f001c007a0c */ /* 0x000fe40003f06270 */
[----:B-1----:R-:W-:Y:S02]  /*a120*/  @!P1 IADD3 R12, P3, R4, R14, RZ ;  /* 0x0000000e040c9210 */ /* 0x002fe40007f7e0ff */
[----:B------:R-:W-:-:S04]  /*a130*/  @!P2 IMAD.WIDE R16, R114, 0x2, R4 ;  /* 0x000000027210a825 */ /* 0x000fc800078e0204 */
[----:B------:R-:W-:Y:S01]  /*a140*/  @!P1 IMAD.X R13, R5, 0x1, R0, P3 ;  /* 0x00000001050d9824 */ /* 0x000fe200018e0600 */
[----:B------:R1:W5:Y:S01]  /*a150*/  @!P2 LD.E.64 R42, [R16.64] ;  /* 0x00000006102aa980 */ /* 0x000362000c101b00 */
[----:B------:R-:W-:-:S04]  /*a160*/  @!P2 IMAD.WIDE R14, R114, 0x2, R2 ;  /* 0x00000002720ea825 */ /* 0x000fc800078e0202 */
[----:B------:R-:W-:Y:S01]  /*a170*/  @!P0 IMAD.SHL.U32 R0, R28, 0x2, RZ ;  /* 0x000000021c008824 */ /* 0x000fe200078e00ff */
[----:B------:R2:W5:Y:S04]  /*a180*/  @!P2 LD.E.64 R44, [R14.64] ;  /* 0x000000060e2ca980 */ /* 0x000568000c101b00 */
        /* <DEDUP_REMOVED lines=13> */
.L_x_1265:
[----:B--2-4-:R-:W-:Y:S05]  /*a260*/  BSYNC B0 ;  /* 0x0000000000007941 */ /* 0x014fea0003800000 */
.L_x_1264:
        /* <DEDUP_REMOVED lines=50> */
[----:B------:R-:W1:Y:S01]  /*a590*/  LDS.128 R12, [R252+0x4800] ;  /* 0x00480000fc0c7984 */ /* 0x000e620000000c00 */
        /* <DEDUP_REMOVED lines=9> */
[----:B------:R-:W-:Y:S02]  /*a630*/  PRMT R9, R72, 0x5432, R3 ;  /* 0x0000543248097816 */ /* 0x000fe40000000003 */
        /* <DEDUP_REMOVED lines=35> */
.L_x_1269:
[----:B------:R-:W-:Y:S05]  /*a870*/  BSYNC B0 ;  /* 0x0000000000007941 */ /* 0x000fea0003800000 */
.L_x_1268:
[----:B------:R-:W-:Y:S01]  /*a880*/  ISETP.GE.AND P0, PT, R30, c[0x0][0x27c], PT ;  /* 0x00009f001e007a0c */ /* 0x000fe20003f06270 */
[----:B------:R-:W-:-:S12]  /*a890*/  BSSY B0, `(.L_x_1270) ;  /* 0x0000031000007945 */ /* 0x000fd80003800000 */
[----:B------:R-:W-:Y:S05]  /*a8a0*/  @P0 BRA `(.L_x_1271) ;  /* 0x000002f000000947 */ /* 0x000fea0003800000 */
[----:B------:R-:W2:Y:S01]  /*a8b0*/  LDL R22, [R1] ;  /* 0x0000000001167983 */ /* 0x000ea20000100800 */
        /* <DEDUP_REMOVED lines=46> */
.L_x_1271:
[----:B------:R-:W-:Y:S05]  /*aba0*/  BSYNC B0 ;  /* 0x0000000000007941 */ /* 0x000fea0003800000 */
.L_x_1270:
[----:B------:R-:W-:Y:S01]  /*abb0*/  ISETP.GE.AND P0, PT, R164, c[0x0][0x27c], PT ;  /* 0x00009f00a4007a0c */ /* 0x000fe20003f06270 */
[----:B------:R-:W-:-:S12]  /*abc0*/  BSSY B0, `(.L_x_1272) ;  /* 0x0000030000007945 */ /* 0x000fd80003800000 */
[----:B------:R-:W-:Y:S05]  /*abd0*/  @P0 BRA `(.L_x_1273) ;  /* 0x000002e000000947 */ /* 0x000fea0003800000 */
[----:B-1----:R-:W1:Y:S01]  /*abe0*/  LDS.128 R4, [R252+0x6800] ;  /* 0x00680000fc047984 */ /* 0x002e620000000c00 */
        /* <DEDUP_REMOVED lines=11> */
[----:B------:R-:W-:Y:S02]  /*aca0*/  LOP3.LUT R16, R8, 0xffff0000, RZ, 0xc0, !PT ;  /* 0xffff000008107812 */ /* 0x000fe400078ec0ff */
        /* <DEDUP_REMOVED lines=33> */
.L_x_1273:
[----:B------:R-:W-:Y:S05]  /*aec0*/  BSYNC B0 ;  /* 0x0000000000007941 */ /* 0x000fea0003800000 */
.L_x_1272:
        /* <DEDUP_REMOVED lines=50> */
.L_x_1275:
[----:B------:R-:W-:Y:S05]  /*b1f0*/  BSYNC B0 ;  /* 0x0000000000007941 */ /* 0x000fea0003800000 */
.L_x_1274:
        /* <DEDUP_REMOVED lines=49> */
.L_x_1277:
[----:B------:R-:W-:Y:S05]  /*b510*/  BSYNC B0 ;  /* 0x0000000000007941 */ /* 0x000fea0003800000 */
.L_x_1276:
[----:B------:R-:W-:-:S13]  /*b520*/  ISETP.GE.AND P0, PT, R28, c[0x0][0x27c], PT ;  /* 0x00009f001c007a0c */ /* 0x000fda0003f06270 */
[----:B------:R-:W-:Y:S05]  /*b530*/  @P0 BRA `(.L_x_1267) ;  /* 0x000002f000000947 */ /* 0x000fea0003800000 */
[----:B-1----:R-:W2:Y:S01]  /*b540*/  LDL R18, [R1] ;  /* 0x0000000001127983 */ /* 0x002ea20000100800 */
        /* <DEDUP_REMOVED lines=46> */
.L_x_1267:
[----:B------:R-:W-:Y:S05]  /*b830*/  BSYNC B1 ;  /* 0x0000000000017941 */ /* 0x000fea0003800000 */
.L_x_1266:
        /* <DEDUP_REMOVED lines=54> */
.L_x_1280:
[----:B------:R-:W-:Y:S05]  /*bba0*/  BSYNC B0 ;  /* 0x0000000000007941 */ /* 0x000fea0003800000 */
.L_x_1279:
[----:B------:R-:W-:Y:S01]  /*bbb0*/  ISETP.GE.AND P0, PT, R30, c[0x0][0x27c], PT ;  /* 0x00009f001e007a0c */ /* 0x000fe20003f06270 */
[----:B------:R-:W-:-:S12]  /*bbc0*/  BSSY B0, `(.L_x_1281) ;  /* 0x0000031000007945 */ /* 0x000fd80003800000 */
        /* <DEDUP_REMOVED lines=48> */
.L_x_1282:
[----:B------:R-:W-:Y:S05]  /*bed0*/  BSYNC B0 ;  /* 0x0000000000007941 */ /* 0x000fea0003800000 */
.L_x_1281:
        /* <DEDUP_REMOVED lines=49> */
.L_x_1284:
[----:B------:R-:W-:Y:S05]  /*c1f0*/  BSYNC B0 ;  /* 0x0000000000007941 */ /* 0x000fea0003800000 */
.L_x_1283:
        /* <DEDUP_REMOVED lines=50> */
.L_x_1286:
[----:B------:R-:W-:Y:S05]  /*c520*/  BSYNC B0 ;  /* 0x0000000000007941 */ /* 0x000fea0003800000 */
.L_x_1285:
        /* <DEDUP_REMOVED lines=49> */
.L_x_1288:
[----:B------:R-:W-:Y:S05]  /*c840*/  BSYNC B0 ;  /* 0x0000000000007941 */ /* 0x000fea0003800000 */
.L_x_1287:
        /* <DEDUP_REMOVED lines=50> */
.L_x_1261:
[----:B------:R1:W5:Y:S04]  /*cb70*/  LDL R29, [R1+0x88] ;  /* 0x00008800011d7983 */ /* 0x0003680000100800 */
[----:B------:R1:W5:Y:S01]  /*cb80*/  LDL R28, [R1+0x84] ;  /* 0x00008400011c7983 */ /* 0x0003620000100800 */
[----:B------:R-:W-:Y:S01]  /*cb90*/  ISETP.NE.AND P0, PT, R141, 0x1, PT ;  /* 0x000000018d00780c */ /* 0x000fe20003f05270 */
[----:B------:R-:W-:Y:S01]  /*cba0*/  IMAD.MOV.U32 R5, RZ, RZ, R7 ;  /* 0x000000ffff057224 */ /* 0x000fe200078e0007 */
[----:B------:R-:W-:Y:S01]  /*cbb0*/  MOV R7, R6 ;  /* 0x0000000600077202 */ /* 0x000fe20000000f00 */
[----:B------:R-:W-:Y:S01]  /*cbc0*/  IMAD.MOV.U32 R6, RZ, RZ, R2 ;  /* 0x000000ffff067224 */ /* 0x000fe200078e0002 */
        /* <DEDUP_REMOVED lines=9> */
[----:B------:R-:W-:Y:S01]  /*cc60*/  @P0 IMAD.HI.U32 R3, R0, c[0x0][0x2c8], RZ ;  /* 0x0000b20000030a27 */ /* 0x000fe200078e00ff */
[----:B------:R-:W-:Y:S01]  /*cc70*/  CS2R R38, SRZ ;  /* 0x0000000000267805 */ /* 0x000fe2000001ff00 */
[----:B------:R-:W-:-:S03]  /*cc80*/  CS2R R36, SRZ ;  /* 0x0000000000247805 */ /* 0x000fc6000001ff00 */
[----:B------:R-:W-:-:S04]  /*cc90*/  @P0 SHF.R.U32.HI R0, RZ, c[0x0][0x2cc], R3 ;  /* 0x0000b300ff000a19 */ /* 0x000fc80000011603 */
[----:B------:R-:W-:Y:S01]  /*cca0*/  SHF.R.S32.HI R3, RZ, 0x1f, R0 ;  /* 0x0000001fff037819 */ /* 0x000fe20000011400 */
[----:B------:R-:W-:-:S04]  /*ccb0*/  IMAD.WIDE.U32 R4, R0, c[0x0][0x280], R4 ;  /* 0x0000a00000047a25 */ /* 0x000fc800078e0004 */
[C---:B------:R-:W-:Y:S01]  /*ccc0*/  IMAD R9, R3.reuse, c[0x0][0x280], RZ ;  /* 0x0000a00003097a24 */ /* 0x040fe200078e02ff */
[----:B------:R-:W-:Y:S01]  /*ccd0*/  LEA R20, P1, R4, c[0x0][0x270], 0x1 ;  /* 0x00009c0004147a11 */ /* 0x000fe200078208ff */
[----:B------:R-:W-:Y:S02]  /*cce0*/  IMAD R8, R3, c[0x0][0x290], RZ ;  /* 0x0000a40003087a24 */ /* 0x000fe400078e02ff */
[C---:B------:R-:W-:Y:S02]  /*ccf0*/  IMAD.WIDE.U32 R2, R0.reuse, c[0x0][0x290], R6 ;  /* 0x0000a40000027a25 */ /* 0x040fe400078e0006 */
[----:B------:R1:W2:Y:S02]  /*cd00*/  SHFL.IDX PT, R12, R20, RZ, 0x1e1f ;  /* 0x001e1fff140c7589 */ /* 0x0002a400000e0000 */
[----:B------:R-:W-:Y:S01]  /*cd10*/  IMAD R6, R0, c[0x0][0x284], R9 ;  /* 0x0000a10000067a24 */ /* 0x000fe200078e0209 */
[----:B------:R-:W-:Y:S01]  /*cd20*/  LEA R21, P0, R2, c[0x0][0x288], 0x1 ;  /* 0x0000a20002157a11 */ /* 0x000fe200078008ff */
[----:B------:R-:W-:-:S02]  /*cd30*/  IMAD R0, R0, c[0x0][0x294], R8 ;  /* 0x0000a50000007a24 */ /* 0x000fc400078e0208 */
        /* <DEDUP_REMOVED lines=14> */
[----:B------:R-:W-:Y:S01]  /*ce20*/  ISETP.GE.AND P2, PT, R112, c[0x0][0x27c], PT ;  /* 0x00009f0070007a0c */ /* 0x000fe20003f46270 */
[----:B------:R-:W-:Y:S01]  /*ce30*/  CS2R R32, SRZ ;  /* 0x0000000000207805 */ /* 0x000fe2000001ff00 */
[----:B------:R-:W-:Y:S01]  /*ce40*/  CS2R R38, SRZ ;  /* 0x0000000000267805 */ /* 0x000fe2000001ff00 */
[----:B------:R-:W-:Y:S01]  /*ce50*/  CS2R R36, SRZ ;  /* 0x0000000000247805 */ /* 0x000fe2000001ff00 */
[----:B------:R-:W-:Y:S01]  /*ce60*/  CS2R R46, SRZ ;  /* 0x00000000002e7805 */ /* 0x000fe2000001ff00 */
[----:B------:R-:W-:-:S06]  /*ce70*/  CS2R R44, SRZ ;  /* 0x00000000002c7805 */ /* 0x000fcc000001ff00 */
[C---:B------:R-:W-:Y:S01]  /*ce80*/  @!P0 IMAD.SHL.U32 R0, R104.reuse, 0x2, RZ ;  /* 0x0000000268008824 */ /* 0x040fe200078e00ff */
[----:B------:R-:W-:-:S04]  /*ce90*/  @!P0 SHF.L.U64.HI R4, R104, 0x1, R105 ;  /* 0x0000000168048819 */ /* 0x000fc80000010269 */
[-C--:B------:R-:W-:Y:S02]  /*cea0*/  @!P0 IADD3 R16, P1, R12, R0.reuse, RZ ;  /* 0x000000000c108210 */ /* 0x080fe40007f3e0ff */
[----:B---3--:R-:W-:Y:S02]  /*ceb0*/  @!P0 IADD3 R14, P3, R2, R0, RZ ;  /* 0x00000000020e8210 */ /* 0x008fe40007f7e0ff */
[----:B----4-:R-:W-:Y:S02]  /*cec0*/  @!P0 IADD3.X R17, R13, R4, RZ, P1, !PT ;  /* 0x000000040d118210 */ /* 0x010fe40000ffe4ff */
[----:B------:R-:W-:Y:S01]  /*ced0*/  ISETP.GE.AND P1, PT, R111, c[0x0][0x27c], PT ;  /* 0x00009f006f007a0c */ /* 0x000fe20003f26270 */
[----:B-1----:R-:W-:Y:S01]  /*cee0*/  @!P0 IMAD.X R15, R3, 0x1, R4, P3 ;  /* 0x00000001030f8824 */ /* 0x002fe200018e0604 */
[----:B-----5:R-:W-:-:S05]  /*cef0*/  @!P2 SHF.L.U32 R4, R29, 0x3, RZ ;  /* 0x000000031d04a819 */ /* 0x020fca00000006ff */
[----:B------:R-:W-:-:S04]  /*cf00*/  @!P2 IMAD.WIDE R8, R4, 0x2, R12 ;  /* 0x000000020408a825 */ /* 0x000fc800078e020c */
[----:B------:R-:W-:Y:S01]  /*cf10*/  @!P2 IMAD.WIDE R6, R4, 0x2, R2 ;  /* 0x000000020406a825 */ /* 0x000fe200078e0202 */
[----:B------:R1:W5:Y:S03]  /*cf20*/  @!P2 LD.E.128 R32, [R8.64] ;  /* 0x000000060820a980 */ /* 0x000366000c101d00 */
[----:B------:R-:W-:Y:S01]  /*cf30*/  @!P1 IMAD.SHL.U32 R0, R28, 0x8, RZ ;  /* 0x000000081c009824 */ /* 0x000fe200078e00ff */
[----:B------:R2:W5:Y:S03]  /*cf40*/  @!P2 LD.E.128 R36, [R6.64] ;  /* 0x000000060624a980 */ /* 0x000566000c101d00 */
[C---:B------:R-:W-:Y:S01]  /*cf50*/  @!P1 IMAD.WIDE R4, R0.reuse, 0x2, R12 ;  /* 0x0000000200049825 */ /* 0x040fe200078e020c */
[----:B------:R-:W-:Y:S01]  /*cf60*/  CS2R R42, SRZ ;  /* 0x00000000002a7805 */ /* 0x000fe2000001ff00 */
[----:B------:R-:W-:Y:S01]  /*cf70*/  CS2R R40, SRZ ;  /* 0x0000000000287805 */ /* 0x000fe2000001ff00 */
[----:B------:R-:W-:Y:S01]  /*cf80*/  CS2R R10, SRZ ;  /* 0x00000000000a7805 */ /* 0x000fe2000001ff00 */
[----:B------:R-:W-:Y:S01]  /*cf90*/  @!P1 IMAD.WIDE R2, R0, 0x2, R2 ;  /* 0x0000000200029825 */ /* 0x000fe200078e0202 */
[----:B------:R3:W5:Y:S04]  /*cfa0*/  @!P1 LD.E.128 R44, [R4.64] ;  /* 0x00000006042c9980 */ /* 0x000768000c101d00 */
[----:B------:R4:W5:Y:S01]  /*cfb0*/  @!P1 LD.E.128 R40, [R2.64] ;  /* 0x0000000602289980 */ /* 0x000962000c101d00 */
[----:B-1----:R-:W-:Y:S01]  /*cfc0*/  CS2R R8, SRZ ;  /* 0x0000000000087805 */ /* 0x002fe2000001ff00 */
[----:B--2---:R-:W-:-:S05]  /*cfd0*/  CS2R R6, SRZ ;  /* 0x0000000000067805 */ /* 0x004fca000001ff00 */
[----:B------:R4:W5:Y:S01]  /*cfe0*/  @!P0 LD.E.128 R8, [R16.64] ;  /* 0x0000000610088980 */ /* 0x000962000c101d00 */
[----:B---3--:R-:W-:-:S06]  /*cff0*/  CS2R R4, SRZ ;  /* 0x0000000000047805 */ /* 0x008fcc000001ff00 */
[----:B------:R4:W5:Y:S02]  /*d000*/  @!P0 LD.E.128 R4, [R14.64] ;  /* 0x000000060e048980 */ /* 0x000964000c101d00 */
.L_x_1290:
[----:B--2---:R-:W-:Y:S05]  /*d010*/  BSYNC B0 ;  /* 0x0000000000007941 */ /* 0x004fea0003800000 */
.L_x_1289:
[----:B------:R-:W-:Y:S01]  /*d020*/  IADD3 R0, R22, 0x40, RZ ;  /* 0x0000004016007810 */ /* 0x000fe20007ffe0ff */
[----:B---345:R-:W-:Y:S01]  /*d030*/  IMAD.MOV.U32 R2, RZ, RZ, R44 ;  /* 0x000000ffff027224 */ /* 0x038fe200078e002c */
[----:B------:R-:W-:Y:S01]  /*d040*/  MOV R15, R7 ;  /* 0x00000007000f7202 */ /* 0x000fe20000000f00 */
[----:B------:R-:W-:Y:S01]  /*d050*/  IMAD.MOV.U32 R12, RZ, RZ, R46 ;  /* 0x000000ffff0c7224 */ /* 0x000fe200078e002e */
[----:B------:R-:W-:Y:S01]  /*d060*/  ISETP.GE.AND P0, PT, R0, R23, PT ;  /* 0x000000170000720c */ /* 0x000fe20003f06270 */
[----:B------:R-:W-:Y:S01]  /*d070*/  IMAD.MOV.U32 R0, RZ, RZ, R45 ;  /* 0x000000ffff007224 */ /* 0x000fe200078e002d */
[----:B------:R2:W3:Y:S01]  /*d080*/  SHFL.IDX PT, R13, R19, 0x1, 0x1e1f ;  /* 0x003e1f00130d7f89 */ /* 0x0004e200000e0000 */
[----:B-1----:R-:W-:Y:S01]  /*d090*/  IMAD.MOV.U32 R3, RZ, RZ, R47 ;  /* 0x000000ffff037224 */ /* 0x002fe200078e002f */
        /* <DEDUP_REMOVED lines=37> */
[----:B------:R2:W1:Y:S01]  /*d2f0*/  SHFL.IDX PT, R2, R21, 0x1, 0x1e1f ;  /* 0x003e1f0015027f89 */ /* 0x00046200000e0000 */
[----:B------:R-:W-:Y:S01]  /*d300*/  CS2R R48, SRZ ;  /* 0x0000000000307805 */ /* 0x000fe2000001ff00 */
[----:B------:R-:W-:Y:S01]  /*d310*/  CS2R R70, SRZ ;  /* 0x0000000000467805 */ /* 0x000fe2000001ff00 */
[----:B------:R-:W-:Y:S01]  /*d320*/  PRMT R22, R0, 0x5410, R14 ;  /* 0x0000541000167816 */ /* 0x000fe2000000000e */
[----:B------:R2:W4:Y:S01]  /*d330*/  SHFL.IDX PT, R12, R20, 0x1, 0x1e1f ;  /* 0x003e1f00140c7f89 */ /* 0x00052200000e0000 */
[----:B------:R-:W-:Y:S01]  /*d340*/  CS2R R68, SRZ ;  /* 0x0000000000447805 */ /* 0x000fe2000001ff00 */
[----:B------:R-:W-:Y:S01]  /*d350*/  CS2R R62, SRZ ;  /* 0x00000000003e7805 */ /* 0x000fe2000001ff00 */
[----:B------:R-:W-:Y:S01]  /*d360*/  CS2R R60, SRZ ;  /* 0x00000000003c7805 */ /* 0x000fe2000001ff00 */
[----:B------:R2:W1:Y:S01]  /*d370*/  SHFL.IDX PT, R3, R18, 0x1, 0x1e1f ;  /* 0x003e1f0012037f89 */ /* 0x00046200000e0000 */
[----:B------:R-:W-:Y:S01]  /*d380*/  CS2R R54, SRZ ;  /* 0x0000000000367805 */ /* 0x000fe2000001ff00 */
[----:B------:R-:W-:Y:S01]  /*d390*/  CS2R R52, SRZ ;  /* 0x0000000000347805 */ /* 0x000fe2000001ff00 */
[----:B------:R-:W-:Y:S05]  /*d3a0*/  @P0 BRA `(.L_x_1292) ;  /* 0x0000021000000947 */ /* 0x000fea0003800000 */
[----:B---3--:R-:W-:Y:S01]  /*d3b0*/  ISETP.GE.AND P0, PT, R104, c[0x0][0x27c], PT ;  /* 0x00009f0068007a0c */ /* 0x008fe20003f06270 */
        /* <DEDUP_REMOVED lines=8> */
[----:B------:R-:W-:Y:S02]  /*d440*/  @!P0 SHF.L.U64.HI R15, R104, 0x1, R105 ;  /* 0x00000001680f8819 */ /* 0x000fe40000010269 */
[----:B--2---:R-:W-:Y:S02]  /*d450*/  @!P2 SHF.L.U32 R18, R29, 0x3, RZ ;  /* 0x000000031d12a819 */ /* 0x004fe400000006ff */
[-C--:B----4-:R-:W-:Y:S02]  /*d460*/  @!P0 IADD3 R16, P1, R12, R0.reuse, RZ ;  /* 0x000000000c108210 */ /* 0x090fe40007f3e0ff */
[----:B-1----:R-:W-:Y:S01]  /*d470*/  @!P0 IADD3 R14, P3, R2, R0, RZ ;  /* 0x00000000020e8210 */ /* 0x002fe20007f7e0ff */
[C---:B------:R-:W-:Y:S01]  /*d480*/  @!P2 IMAD.WIDE R20, R18.reuse, 0x2, R12 ;  /* 0x000000021214a825 */ /* 0x040fe200078e020c */
[----:B------:R-:W-:Y:S02]  /*d490*/  @!P0 IADD3.X R17, R13, R15, RZ, P1, !PT ;  /* 0x0000000f0d118210 */ /* 0x000fe40000ffe4ff */
[----:B------:R-:W-:Y:S01]  /*d4a0*/  ISETP.GE.AND P1, PT, R111, c[0x0][0x27c], PT ;  /* 0x00009f006f007a0c */ /* 0x000fe20003f26270 */
[----:B------:R-:W-:Y:S01]  /*d4b0*/  @!P0 IMAD.X R15, R3, 0x1, R15, P3 ;  /* 0x00000001030f8824 */ /* 0x000fe200018e060f */
[----:B------:R-:W-:Y:S01]  /*d4c0*/  CS2R R70, SRZ ;  /* 0x0000000000467805 */ /* 0x000fe2000001ff00 */
[----:B------:R-:W-:Y:S01]  /*d4d0*/  @!P2 IMAD.WIDE R18, R18, 0x2, R2 ;  /* 0x000000021212a825 */ /* 0x000fe200078e0202 */
[----:B------:R-:W-:Y:S01]  /*d4e0*/  CS2R R68, SRZ ;  /* 0x0000000000447805 */ /* 0x000fe2000001ff00 */
[----:B------:R-:W-:Y:S01]  /*d4f0*/  CS2R R50, SRZ ;  /* 0x0000000000327805 */ /* 0x000fe2000001ff00 */
[----:B------:R-:W-:Y:S01]  /*d500*/  CS2R R48, SRZ ;  /* 0x0000000000307805 */ /* 0x000fe2000001ff00 */
[----:B------:R-:W-:Y:S01]  /*d510*/  CS2R R54, SRZ ;  /* 0x0000000000367805 */ /* 0x000fe2000001ff00 */
[----:B------:R-:W-:Y:S01]  /*d520*/  CS2R R52, SRZ ;  /* 0x0000000000347805 */ /* 0x000fe2000001ff00 */
[----:B------:R1:W5:Y:S04]  /*d530*/  @!P2 LD.E.128 R56, [R20.64] ;  /* 0x000000061438a980 */ /* 0x000368000c101d00 */
[----:B------:R-:W-:Y:S01]  /*d540*/  @!P1 IMAD.SHL.U32 R0, R28, 0x8, RZ ;  /* 0x000000081c009824 */ /* 0x000fe200078e00ff */
[----:B------:R1:W5:Y:S03]  /*d550*/  @!P2 LD.E.128 R60, [R18.64] ;  /* 0x00000006123ca980 */ /* 0x000366000c101d00 */
[C---:B------:R-:W-:Y:S01]  /*d560*/  @!P1 IMAD.WIDE R12, R0.reuse, 0x2, R12 ;  /* 0x00000002000c9825 */ /* 0x040fe200078e020c */
[----:B------:R1:W5:Y:S03]  /*d570*/  @!P0 LD.E.128 R48, [R16.64] ;  /* 0x0000000610308980 */ /* 0x000366000c101d00 */
[----:B------:R-:W-:Y:S01]  /*d580*/  @!P1 IMAD.WIDE R2, R0, 0x2, R2 ;  /* 0x0000000200029825 */ /* 0x000fe200078e0202 */
[----:B------:R1:W5:Y:S04]  /*d590*/  @!P1 LD.E.128 R72, [R12.64] ;  /* 0x000000060c489980 */ /* 0x000368000c101d00 */
[----:B------:R1:W5:Y:S04]  /*d5a0*/  @!P1 LD.E.128 R68, [R2.64] ;  /* 0x0000000602449980 */ /* 0x000368000c101d00 */
[----:B------:R1:W5:Y:S02]  /*d5b0*/  @!P0 LD.E.128 R52, [R14.64] ;  /* 0x000000060e348980 */ /* 0x000364000c101d00 */
.L_x_1292:
[----:B---3--:R-:W-:Y:S05]  /*d5c0*/  BSYNC B0 ;  /* 0x0000000000007941 */ /* 0x008fea0003800000 */
.L_x_1291:
[----:B-----5:R-:W-:Y:S01]  /*d5d0*/  IMAD.MOV.U32 R0, RZ, RZ, R74 ;  /* 0x000000ffff007224 */ /* 0x020fe200078e004a */
[----:B------:R-:W-:-:S04]  /*d5e0*/  DEPBAR.LE SB0, 0x1 ;  /* 0x000080400000791a */ /* 0x000fc80000000000 */
[----:B-1--4-:R-:W-:Y:S01]  /*d5f0*/  IMAD.MOV.U32 R12, RZ, RZ, R75 ;  /* 0x000000ffff0c7224 */ /* 0x012fe200078e004b */
        /* <DEDUP_REMOVED lines=50> */
[----:B------:R-:W3:Y:S01]  /*d920*/  LDL R103, [R1+0x9c] ;  /* 0x00009c0001677983 */ /* 0x000ee20000100800 */
[----:B------:R-:W-:Y:S01]  /*d930*/  IMAD.MOV.U32 R0, RZ, RZ, c[0x0][0x27c] ;  /* 0x00009f00ff007624 */ /* 0x000fe200078e00ff */
[--C-:B--2---:R-:W-:Y:S02]  /*d940*/  SHF.R.U64 R21, R8, 0x10, R9.reuse ;  /* 0x0000001008157819 */ /* 0x104fe40000001209 */
        /* <DEDUP_REMOVED lines=16> */
[----:B------:R-:W-:Y:S01]  /*da50*/  PRMT R11, R22, 0x5432, R4 ;  /* 0x00005432160b7816 */ /* 0x000fe20000000004 */
[----:B------:R-:W-:Y:S01]  /*da60*/  IMAD.SHL.U32 R30, R0, 0x2, RZ ;  /* 0x00000002001e7824 */ /* 0x000fe200078e00ff */
[----:B------:R-:W-:Y:S02]  /*da70*/  PRMT R10, R22, 0x5410, R2 ;  /* 0x00005410160a7816 */ /* 0x000fe40000000002 */
[----:B------:R-:W-:-:S02]  /*da80*/  SHF.R.U64 R5, R6, 0x10, R7 ;  /* 0x0000001006057819 */ /* 0x000fc40000001207 */
[----:B------:R-:W2:Y:S01]  /*da90*/  LDS.128 R12, [R30+0x6080] ;  /* 0x006080001e0c7984 */ /* 0x000ea20000000c00 */
[----:B------:R-:W-:Y:S02]  /*daa0*/  PRMT R28, R25, 0x5432, R9 ;  /* 0x00005432191c7816 */ /* 0x000fe40000000009 */
[----:B------:R-:W-:Y:S02]  /*dab0*/  SHF.R.U32.HI R0, RZ, 0x10, R7 ;  /* 0x00000010ff007819 */ /* 0x000fe40000011607 */
[----:B------:R-:W-:Y:S02]  /*dac0*/  PRMT R26, R26, 0x5410, R5 ;  /* 0x000054101a1a7816 */ /* 0x000fe40000000005 */
[----:B------:R-:W-:Y:S02]  /*dad0*/  PRMT R27, R27, 0x5410, R3 ;  /* 0x000054101b1b7816 */ /* 0x000fe40000000003 */
[----:B------:R-:W-:-:S05]  /*dae0*/  PRMT R25, R25, 0x5410, R0 ;  /* 0x0000541019197816 */ /* 0x000fca0000000000 */
[----:B------:R-:W-:Y:S02]  /*daf0*/  IMAD.U32 R64, R25, 0x10000, RZ ;  /* 0x0001000019407824 */ /* 0x000fe400078e00ff */
[C---:B--2---:R-:W-:Y:S01]  /*db00*/  IMAD.U32 R8, R12.reuse, 0x10000, RZ ;  /* 0x000100000c087824 */ /* 0x044fe200078e00ff */
        /* <DEDUP_REMOVED lines=10> */
[----:B---3--:R-:W2:Y:S02]  /*dbb0*/  LDS.128 R16, [R103] ;  /* 0x0000000067107984 */ /* 0x008ea40000000c00 */
        /* <DEDUP_REMOVED lines=62> */
.L_x_1296:
[----:B------:R-:W-:Y:S05]  /*dfa0*/  BSYNC B0 ;  /* 0x0000000000007941 */ /* 0x000fea0003800000 */
.L_x_1295:
[----:B------:R-:W-:Y:S01]  /*dfb0*/  ISETP.GE.AND P0, PT, R112, c[0x0][0x27c], PT ;  /* 0x00009f0070007a0c */ /* 0x000fe20003f06270 */
[----:B------:R-:W-:-:S12]  /*dfc0*/  BSSY B0, `(.L_x_1297) ;  /* 0x000006b000007945 */ /* 0x000fd80003800000 */
[----:B------:R-:W-:Y:S05]  /*dfd0*/  @P0 BRA `(.L_x_1298) ;  /* 0x0000069000000947 */ /* 0x000fea0003800000 */
[----:B------:R-:W3:Y:S04]  /*dfe0*/  LDL R2, [R1+0x88] ;  /* 0x0000880001027983 */ /* 0x000ee80000100800 */
[----:B------:R-:W4:Y:S01]  /*dff0*/  LDL R64, [R1+0xac] ;  /* 0x0000ac0001407983 */ /* 0x000f220000100800 */
[----:B------:R-:W-:Y:S01]  /*e000*/  IMAD.MOV.U32 R0, RZ, RZ, c[0x0][0x27c] ;  /* 0x00009f00ff007624 */ /* 0x000fe200078e00ff */
[----:B------:R-:W-:Y:S02]  /*e010*/  SHF.R.U64 R14, R36, 0x10, R37 ;  /* 0x00000010240e7819 */ /* 0x000fe40000001225 */
[----:B------:R-:W-:Y:S02]  /*e020*/  SHF.R.U64 R17, R38, 0x10, R39 ;  /* 0x0000001026117819 */ /* 0x000fe40000001227 */
[----:B------:R-:W-:-:S02]  /*e030*/  PRMT R14, R66, 0x5432, R14 ;  /* 0x00005432420e7816 */ /* 0x000fc4000000000e */
[----:B------:R-:W-:Y:S02]  /*e040*/  SHF.R.U32.HI R13, RZ, 0x10, R37 ;  /* 0x00000010ff0d7819 */ /* 0x000fe40000011625 */
[----:B--2---:R-:W-:Y:S01]  /*e050*/  SHF.R.U32.HI R18, RZ, 0x10, R39 ;  /* 0x00000010ff127819 */ /* 0x004fe20000011627 */
        /* <DEDUP_REMOVED lines=10> */
[----:B----4-:R-:W2:Y:S02]  /*e100*/  LDS.128 R8, [R64] ;  /* 0x0000000040087984 */ /* 0x010ea40000000c00 */
        /* <DEDUP_REMOVED lines=86> */
.L_x_1298:
[----:B------:R-:W-:Y:S05]  /*e670*/  BSYNC B0 ;  /* 0x0000000000007941 */ /* 0x000fea0003800000 */
.L_x_1297:
[----:B------:R-:W-:-:S13]  /*e680*/  ISETP.GE.AND P0, PT, R111, c[0x0][0x27c], PT ;  /* 0x00009f006f007a0c */ /* 0x000fda0003f06270 */
        /* <DEDUP_REMOVED lines=106> */
.L_x_1294:
[----:B------:R-:W-:Y:S05]  /*ed30*/  BSYNC B1 ;  /* 0x0000000000017941 */ /* 0x000fea0003800000 */
.L_x_1293:
        /* <DEDUP_REMOVED lines=26> */
[----:B------:R-:W-:Y:S02]  /*eee0*/  SHF.R.U32.HI R18, RZ, 0x10, R55 ;  /* 0x00000010ff127819 */ /* 0x000fe40000011637 */
        /* <DEDUP_REMOVED lines=88> */
.L_x_1300:
[----:B------:R-:W-:Y:S05]  /*f470*/  BSYNC B0 ;  /* 0x0000000000007941 */ /* 0x000fea0003800000 */
.L_x_1299:
[----:B------:R-:W-:Y:S01]  /*f480*/  ISETP.GE.AND P0, PT, R112, c[0x0][0x27c], PT ;  /* 0x00009f0070007a0c */ /* 0x000fe20003f06270 */
[----:B------:R-:W-:-:S12]  /*f490*/  BSSY B0, `(.L_x_1301) ;  /* 0x000006b000007945 */ /* 0x000fd80003800000 */
[----:B------:R-:W-:Y:S05]  /*f4a0*/  @P0 BRA `(.L_x_1302) ;  /* 0x0000069000000947 */ /* 0x000fea0003800000 */
[----:B------:R-:W4:Y:S04]  /*f4b0*/  LDL R2, [R1+0x88] ;  /* 0x0000880001027983 */ /* 0x000f280000100800 */
[----:B--2---:R-:W2:Y:S01]  /*f4c0*/  LDL R34, [R1+0xa8] ;  /* 0x0000a80001227983 */ /* 0x004ea20000100800 */
[----:B------:R-:W-:Y:S01]  /*f4d0*/  IMAD.MOV.U32 R0, RZ, RZ, c[0x0][0x27c] ;  /* 0x00009f00ff007624 */ /* 0x000fe200078e00ff */
[----:B------:R-:W-:Y:S02]  /*f4e0*/  SHF.R.U64 R14, R60, 0x10, R61 ;  /* 0x000000103c0e7819 */ /* 0x000fe4000000123d */
[----:B------:R-:W-:Y:S02]  /*f4f0*/  SHF.R.U64 R17, R62, 0x10, R63 ;  /* 0x000000103e117819 */ /* 0x000fe4000000123f */
[----:B------:R-:W-:-:S02]  /*f500*/  PRMT R14, R86, 0x5432, R14 ;  /* 0x00005432560e7816 */ /* 0x000fc4000000000e */
[----:B------:R-:W-:Y:S02]  /*f510*/  SHF.R.U32.HI R13, RZ, 0x10, R61 ;  /* 0x00000010ff0d7819 */ /* 0x000fe4000001163d */
[----:B------:R-:W-:Y:S01]  /*f520*/  SHF.R.U32.HI R18, RZ, 0x10, R63 ;  /* 0x00000010ff127819 */ /* 0x000fe2000001163f */
        /* <DEDUP_REMOVED lines=9> */
[----:B----4-:R-:W-:-:S04]  /*f5c0*/  LEA.HI R0, R0, R2, RZ, 0x1d ;  /* 0x0000000200007211 */ /* 0x010fc800078fe8ff */
        /* <DEDUP_REMOVED lines=15> */
[----:B------:R-:W4:Y:S01]  /*f6c0*/  LDS.128 R4, [R28+0x6080] ;  /* 0x006080001c047984 */ /* 0x000f220000000c00 */
        /* <DEDUP_REMOVED lines=10> */
[C---:B----4-:R-:W-:Y:S01]  /*f770*/  IMAD.U32 R10, R4.reuse, 0x10000, RZ ;  /* 0x00010000040a7824 */ /* 0x050fe200078e00ff */
        /* <DEDUP_REMOVED lines=60> */
.L_x_1302:
[----:B------:R-:W-:Y:S05]  /*fb40*/  BSYNC B0 ;  /* 0x0000000000007941 */ /* 0x000fea0003800000 */
.L_x_1301:
[----:B------:R-:W-:-:S13]  /*fb50*/  ISETP.GE.AND P0, PT, R111, c[0x0][0x27c], PT ;  /* 0x00009f006f007a0c */ /* 0x000fda0003f06270 */
        /* <DEDUP_REMOVED lines=106> */
.L_x_1278:
[----:B------:R-:W-:Y:S05]  /*10200*/  BSYNC B2 ;  /* 0x0000000000027941 */ /* 0x000fea0003800000 */
.L_x_1260:
[----:B-12---:R-:W1:Y:S01]  /*10210*/  S2R R6, SR_TID.X ;  /* 0x0000000000067919 */ /* 0x006e620000002100 */
[----:B------:R-:W-:Y:S01]  /*10220*/  IMAD R0, R95, c[0x0][0x208], RZ ;  /* 0x000082005f007a24 */ /* 0x000fe200078e02ff */
[----:B------:R-:W-:-:S04]  /*10230*/  DEPBAR.LE SB0, 0x0 ;  /* 0x000080000000791a */ /* 0x000fc80000000000 */
[C---:B------:R-:W-:Y:S01]  /*10240*/  IMAD.WIDE.U32 R2, R108.reuse, c[0x0][0x208], RZ ;  /* 0x000082006c027a25 */ /* 0x040fe200078e00ff */
[----:B------:R-:W-:Y:S01]  /*10250*/  BAR.SYNC.DEFER_BLOCKING 0x0 ;  /* 0x0000000000007b1d */ /* 0x000fe20000010000 */
[----:B------:R-:W-:Y:S02]  /*10260*/  MOV R4, R244 ;  /* 0x000000f400047202 */ /* 0x000fe40000000f00 */
[----:B------:R-:W-:Y:S01]  /*10270*/  IMAD R0, R108, c[0x0][0x20c], R0 ;  /* 0x000083006c007a24 */ /* 0x000fe200078e0200 */
[----:B------:R-:W-:Y:S02]  /*10280*/  MOV R5, R249 ;  /* 0x000000f900057202 */ /* 0x000fe40000000f00 */
[----:B------:R-:W-:Y:S01]  /*10290*/  LOP3.LUT P2, RZ, R94, 0x1, RZ, 0xc0, !PT ;  /* 0x000000015eff7812 */ /* 0x000fe2000784c0ff */
[----:B------:R-:W2:Y:S01]  /*102a0*/  LDL R246, [R1+0x1c] ;  /* 0x00001c0001f67983 */ /* 0x000ea20000100800 */
[----:B------:R-:W-:Y:S01]  /*102b0*/  IADD3 R0, R3, R0, RZ ;  /* 0x0000000003007210 */ /* 0x000fe20007ffe0ff */
[----:B------:R-:W-:Y:S01]  /*102c0*/  IMAD.WIDE.U32 R4, R2, 0x30, R4 ;  /* 0x0000003002047825 */ /* 0x000fe200078e0004 */
[----:B------:R-:W-:-:S03]  /*102d0*/  SHF.L.U32 R203, R97, 0x1, RZ ;  /* 0x0000000161cb7819 */ /* 0x000fc600000006ff */
[----:B------:R-:W-:Y:S01]  /*102e0*/  IMAD R0, R0, 0x30, RZ ;  /* 0x0000003000007824 */ /* 0x000fe200078e02ff */
[----:B------:R-:W-:Y:S02]  /*102f0*/  LEA R2, P0, R4, c[0x0][0x1f8], 0x1 ;  /* 0x00007e0004027a11 */ /* 0x000fe400078008ff */
[----:B-1----:R-:W-:Y:S02]  /*10300*/  ISETP.GT.AND P4, PT, R6, 0x3f, PT ;  /* 0x0000003f0600780c */ /* 0x002fe40003f84270 */
[----:B------:R-:W-:Y:S02]  /*10310*/  IADD3 R3, R5, R0, RZ ;  /* 0x0000000005037210 */ /* 0x000fe40007ffe0ff */
[----:B------:R-:W-:Y:S02]  /*10320*/  IADD3 R0, R96, R247, -R145 ;  /* 0x000000f760007210 */ /* 0x000fe40007ffe891 */
[----:B------:R-:W-:Y:S01]  /*10330*/  LEA.HI.X R3, R4, c[0x0][0x1fc], R3, 0x1, P0 ;  /* 0x00007f0004037a11 */ /* 0x000fe200000f0c03 */
[----:B------:R-:W-:Y:S01]  /*10340*/  LDSM.16.M88.4 R8, [R192] ;  /* 0x00000000c008783b */ /* 0x000fe20000000200 */
[----:B------:R-:W-:-:S03]  /*10350*/  ISETP.LT.OR P0, PT, R0, 0x1, !P2 ;  /* 0x000000010000780c */ /* 0x000fc60005701670 */
[----:B------:R-:W1:Y:S02]  /*10360*/  LDSM.16.M88.4 R16, [R165] ;  /* 0x00000000a510783b */ /* 0x000e640000000200 */
[----:B------:R-:W-:Y:S02]  /*10370*/  @!P4 MOV R13, c[0x0][0x208] ;  /* 0x00008200000dca02 */ /* 0x000fe40000000f00 */
[----:B------:R-:W4:Y:S01]  /*10380*/  LDSM.16.M88.4 R4, [R192+0x1000] ;  /* 0x00100000c004783b */ /* 0x000f220000000200 */
[----:B------:R-:W-:-:S03]  /*10390*/  @!P4 MOV R14, c[0x0][0x20c] ;  /* 0x00008300000eca02 */ /* 0x000fc60000000f00 */
[----:B------:R-:W3:Y:S01]  /*103a0*/  LDSM.16.M88.4 R20, [R165+0x400] ;  /* 0x00040000a514783b */ /* 0x000ee20000000200 */
[----:B------:R-:W-:-:S03]  /*103b0*/  LOP3.LUT P1, RZ, R94, 0x2, RZ, 0xc0, !PT ;  /* 0x000000025eff7812 */ /* 0x000fc6000782c0ff */
[----:B------:R-:W1:Y:S04]  /*103c0*/  LDSM.16.M88.4 R44, [R165+0x800] ;  /* 0x00080000a52c783b */ /* 0x000e680000000200 */
[----:B------:R-:W-:Y:S04]  /*103d0*/  LDSM.16.M88.4 R40, [R193] ;  /* 0x00000000c128783b */ /* 0x000fe80000000200 */
[----:B-----5:R-:W-:Y:S04]  /*103e0*/  LDSM.16.M88.4 R32, [R193+0x1000] ;  /* 0x00100000c120783b */ /* 0x020fe80000000200 */
[----:B------:R-:W1:Y:S04]  /*103f0*/  LDSM.16.M88.4 R48, [R194] ;  /* 0x00000000c230783b */ /* 0x000e680000000200 */
[----:B------:R-:W-:Y:S04]  /*10400*/  LDSM.16.M88.4 R76, [R202] ;  /* 0x00000000ca4c783b */ /* 0x000fe80000000200 */
[----:B------:R-:W-:Y:S04]  /*10410*/  LDSM.16.M88.4 R88, [R201] ;  /* 0x00000000c958783b */ /* 0x000fe80000000200 */
[----:B------:R-:W-:Y:S01]  /*10420*/  @!PT LDS RZ, [RZ] ;  /* 0x00000000fffff984 */ /* 0x000fe20000000800 */
[----:B------:R-:W-:Y:S01]  /*10430*/  @!PT LDS RZ, [RZ] ;  /* 0x00000000fffff984 */ /* 0x000fe20000000800 */
[----:B------:R-:W-:Y:S01]  /*10440*/  @!PT LDS RZ, [RZ] ;  /* 0x00000000fffff984 */ /* 0x000fe20000000800 */
[----:B------:R1:W-:Y:S01]  /*10450*/  LDGSTS.E.BYPASS.LTC128B.128 [R203+0x1880], [R2.64], !P0 ;  /* 0x0188000002cb7fae */ /* 0x0003e2000c101d46 */
[----:B------:R-:W-:-:S04]  /*10460*/  @!P4 LEA R12, P0, R13, R2, 0x6 ;  /* 0x000000020d0cc211 */ /* 0x000fc800078030ff */
[----:B------:R-:W-:Y:S02]  /*10470*/  @!P4 LEA.HI.X R13, R13, R3, R14, 0x6, P0 ;  /* 0x000000030d0dc211 */ /* 0x000fe400000f340e */
[C---:B------:R-:W-:Y:S02]  /*10480*/  ISETP.LT.OR P0, PT, R0.reuse, 0x1, !P1 ;  /* 0x000000010000780c */ /* 0x040fe40004f01670 */
[C---:B------:R-:W-:Y:S02]  /*10490*/  @!P4 ISETP.LT.OR P2, PT, R0.reuse, 0x21, !P2 ;  /* 0x000000210000c80c */ /* 0x040fe40005741670 */
[----:B------:R-:W-:-:S09]  /*104a0*/  @!P4 ISETP.LT.OR P1, PT, R0, 0x21, !P1 ;  /* 0x000000210000c80c */ /* 0x000fd20004f21670 */
[----:B------:R2:W-:Y:S01]  /*104b0*/  LDGSTS.E.BYPASS.LTC128B.128 [R203+0x2480], [R2.64+0x40], !P0 ;  /* 0x0248004002cb7fae */ /* 0x0005e2000c101d46 */
[----:B------:R-:W-:-:S04]  /*104c0*/  LOP3.LUT P0, RZ, R94, 0x4, RZ, 0xc0, !PT ;  /* 0x000000045eff7812 */ /* 0x000fc8000780c0ff */
[C---:B------:R-:W-:Y:S02]  /*104d0*/  ISETP.LT.OR P3, PT, R0.reuse, 0x1, !P0 ;  /* 0x000000010000780c */ /* 0x040fe40004761670 */
[----:B------:R-:W-:Y:S01]  /*104e0*/  @!P4 ISETP.LT.OR P0, PT, R0, 0x21, !P0 ;  /* 0x000000210000c80c */ /* 0x000fe20004701670 */
[-C--:B-1----:R-:W-:Y:S10]  /*104f0*/  HMMA.16816.F32.BF16 R24, R8, R16.reuse, RZ ;  /* 0x000000100818723c */ /* 0x082ff400000418ff */
[----:B------:R1:W-:Y:S04]  /*10500*/  LDGSTS.E.BYPASS.LTC128B.128 [R203+0x3080], [R2.64+0x80], !P3 ;  /* 0x0308008002cb7fae */ /* 0x0003e8000d901d46 */
[----:B------:R1:W-:Y:S04]  /*10510*/  @!P4 LDGSTS.E.BYPASS.LTC128B.128 [R203+0x2080], [R12.64], !P2 ;  /* 0x020800000ccbcfae */ /* 0x0003e8000d101d46 */
[----:B------:R1:W-:Y:S04]  /*10520*/  @!P4 LDGSTS.E.BYPASS.LTC128B.128 [R203+0x2c80], [R12.64+0x40], !P1 ;  /* 0x02c800400ccbcfae */ /* 0x0003e8000c901d46 */
[----:B------:R1:W-:Y:S04]  /*10530*/  @!P4 LDGSTS.E.BYPASS.LTC128B.128 [R203+0x3880], [R12.64+0x80], !P0 ;  /* 0x038800800ccbcfae */ /* 0x0003e8000c101d46 */
[----:B------:R-:W-:Y:S04]  /*10540*/  LDSM.16.M88.4 R60, [R165+0xc00] ;  /* 0x000c0000a53c783b */ /* 0x000fe80000000200 */
[----:B------:R-:W1:Y:S01]  /*10550*/  LDSM.16.M88.4 R36, [R192+0x2000] ;  /* 0x00200000c024783b */ /* 0x000e620000000200 */
[C---:B----4-:R-:W-:Y:S03]  /*10560*/  HMMA.16816.F32.BF16 R52, R4.reuse, R16, RZ ;  /* 0x000000100434723c */ /* 0x050fe600000418ff */
[----:B------:R-:W4:Y:S04]  /*10570*/  LDSM.16.M88.4 R28, [R192+0x3000] ;  /* 0x00300000c01c783b */ /* 0x000f280000000200 */
[----:B------:R-:W-:Y:S01]  /*10580*/  LDSM.16.M88.4 R56, [R200] ;  /* 0x00000000c838783b */ /* 0x000fe20000000200 */
[C---:B---3--:R-:W-:Y:S03]  /*10590*/  HMMA.16816.F32.BF16 R80, R4.reuse, R20, RZ ;  /* 0x000000140450723c */ /* 0x048fe600000418ff */
[----:B------:R-:W0:Y:S05]  /*105a0*/  LDGDEPBAR ;  /* 0x00000000000079af */ /* 0x000e2a0000000000 */
[C---:B------:R-:W-:Y:S08]  /*105b0*/  HMMA.16816.F32.BF16 R68, R4.reuse, R22, RZ ;  /* 0x000000160444723c */ /* 0x040ff000000418ff */
[C---:B-1----:R-:W-:Y:S08]  /*105c0*/  HMMA.16816.F32.BF16 R12, R4.reuse, R18, RZ ;  /* 0x00000012040c723c */ /* 0x042ff000000418ff */
[C---:B------:R-:W-:Y:S08]  /*105d0*/  HMMA.16816.F32.BF16 R64, R4.reuse, R44, RZ ;  /* 0x0000002c0440723c */ /* 0x040ff000000418ff */
        /* <DEDUP_REMOVED lines=187> */
[----:B------:R-:W-:Y:S02]  /*11190*/  ISETP.GE.AND P1, PT, R3, 0x1, PT ;  /* 0x000000010300780c */ /* 0x000fe40003f26270 */
[----:B------:R-:W-:Y:S01]  /*111a0*/  LOP3.LUT P3, RZ, R154, 0x1, RZ, 0xc0, !PT ;  /* 0x000000019aff7812 */ /* 0x000fe2000786c0ff */
        /* <DEDUP_REMOVED lines=28> */
.L_x_1304:
[----:B--234-:R-:W-:Y:S05]  /*11370*/  BSYNC B0 ;  /* 0x0000000000007941 */ /* 0x01cfea0003800000 */
.L_x_1303:
[----:B------:R-:W2:Y:S04]  /*11380*/  LDL R248, [R1+0x98] ;  /* 0x0000980001f87983 */ /* 0x000ea80000100800 */
[----:B------:R-:W3:Y:S04]  /*11390*/  LDL R6, [R1+0x24] ;  /* 0x0000240001067983 */ /* 0x000ee80000100800 */
[----:B------:R-:W4:Y:S01]  /*113a0*/  LDL R250, [R1+0x4c] ;  /* 0x00004c0001fa7983 */ /* 0x000f220000100800 */
[----:B------:R-:W-:-:S03]  /*113b0*/  ISETP.NE.AND P4, PT, R141, 0x1, PT ;  /* 0x000000018d00780c */ /* 0x000fc60003f85270 */
[----:B------:R-:W-:Y:S04]  /*113c0*/  LDSM.16.MT88.4 R64, [R166] ;  /* 0x00000000a640783b */ /* 0x000fe80000004200 */
[----:B------:R-:W-:Y:S04]  /*113d0*/  LDSM.16.MT88.4 R76, [R167] ;  /* 0x00000000a74c783b */ /* 0x000fe80000004200 */
[----:B------:R-:W-:Y:S04]  /*113e0*/  LDSM.16.MT88.4 R84, [R166+0xc00] ;  /* 0x000c0000a654783b */ /* 0x000fe80000004200 */
[----:B------:R-:W-:Y:S04]  /*113f0*/  LDSM.16.MT88.4 R92, [R166+0x1800] ;  /* 0x00180000a65c783b */ /* 0x000fe80000004200 */
[----:B------:R-:W-:Y:S04]  /*11400*/  LDSM.16.MT88.4 R116, [R167+0x1800] ;  /* 0x00180000a774783b */ /* 0x000fe80000004200 */
[----:B------:R-:W-:Y:S04]  /*11410*/  LDSM.16.MT88.4 R68, [R166+0x400] ;  /* 0x00040000a644783b */ /* 0x000fe80000004200 */
[----:B------:R-:W-:Y:S04]  /*11420*/  LDSM.16.MT88.4 R72, [R167+0x400] ;  /* 0x00040000a748783b */ /* 0x000fe80000004200 */
[----:B------:R-:W-:Y:S04]  /*11430*/  LDSM.16.MT88.4 R60, [R166+0x1000] ;  /* 0x00100000a63c783b */ /* 0x000fe80000004200 */
[----:B------:R-:W0:Y:S01]  /*11440*/  LDGDEPBAR ;  /* 0x00000000000079af */ /* 0x000e220000000000 */
[----:B-12---:R-:W-:-:S04]  /*11450*/  IMAD.IADD R4, R248, 0x1, R160 ;  /* 0x00000001f8047824 */ /* 0x006fc800078e02a0 */
[----:B------:R-:W-:-:S05]  /*11460*/  @P4 IMAD.HI.U32 R0, R4, c[0x0][0x2c8], RZ ;  /* 0x0000b20004004a27 */ /* 0x000fca00078e00ff */
[----:B------:R-:W-:-:S05]  /*11470*/  @P4 SHF.R.U32.HI R4, RZ, c[0x0][0x2cc], R0 ;  /* 0x0000b300ff044a19 */ /* 0x000fca0000011600 */
[----:B------:R-:W1:Y:S01]  /*11480*/  SHFL.IDX PT, R2, R4, 0x2, 0x1c1f ;  /* 0x005c1f0004027f89 */ /* 0x000e6200000e0000 */
[----:B---3--:R-:W-:-:S03]  /*11490*/  IADD3 R0, -R6, 0x1, R140 ;  /* 0x0000000106007810 */ /* 0x008fc60007ffe18c */
[----:B------:R-:W2:Y:S02]  /*114a0*/  SHFL.IDX PT, R3, R4, 0x3, 0x1c1f ;  /* 0x007c1f0004037f89 */ /* 0x000ea400000e0000 */
[----:B----4-:R-:W-:Y:S02]  /*114b0*/  IMAD.IADD R5, R0, 0x1, -R250 ;  /* 0x0000000100057824 */ /* 0x010fe400078e0afa */
[----:B------:R-:W-:Y:S02]  /*114c0*/  IMAD.IADD R6, R140, 0x1, -R6 ;  /* 0x000000018c067824 */ /* 0x000fe400078e0a06 */
[----:B-1----:R-:W-:-:S05]  /*114d0*/  IMAD.IADD R2, R5, 0x1, R2 ;  /* 0x0000000105027824 */ /* 0x002fca00078e0202 */
[----:B------:R-:W-:-:S04]  /*114e0*/  IMNMX R2, R6, R2, PT ;  /* 0x0000000206027217 */ /* 0x000fc80003800200 */
[C---:B------:R-:W-:Y:S02]  /*114f0*/  ISETP.GT.AND P0, PT, R2.reuse, RZ, PT ;  /* 0x000000ff0200720c */ /* 0x040fe40003f04270 */
[C---:B------:R-:W-:Y:S02]  /*11500*/  ISETP.GT.AND P1, PT, R2.reuse, 0x1, PT ;  /* 0x000000010200780c */ /* 0x040fe40003f24270 */
[----:B------:R-:W-:Y:S02]  /*11510*/  ISETP.GT.AND P2, PT, R2, 0x8, PT ;  /* 0x000000080200780c */ /* 0x000fe40003f44270 */
[----:B------:R-:W-:Y:S02]  /*11520*/  FSEL R9, R102, -INF , P0 ;  /* 0xff80000066097808 */ /* 0x000fe40000000000 */
[----:B------:R-:W-:Y:S02]  /*11530*/  FSEL R10, R89, -INF , P1 ;  /* 0xff800000590a7808 */ /* 0x000fe40000800000 */
[----:B------:R-:W-:Y:S01]  /*11540*/  ISETP.GT.AND P0, PT, R2, 0x9, PT ;  /* 0x000000090200780c */ /* 0x000fe20003f04270 */
[----:B--2---:R-:W-:Y:S01]  /*11550*/  IMAD.IADD R0, R5, 0x1, R3 ;  /* 0x0000000105007824 */ /* 0x004fe200078e0203 */
[----:B------:R-:W-:-:S02]  /*11560*/  FSEL R16, R88, -INF , P2 ;  /* 0xff80000058107808 */ /* 0x000fc40001000000 */
[----:B------:R-:W-:Y:S02]  /*11570*/  FMNMX.FTZ R3, R9, R10, !PT ;  /* 0x0000000a09037209 */ /* 0x000fe40007810000 */
[----:B------:R-:W-:Y:S02]  /*11580*/  FSEL R17, R80, -INF , P0 ;  /* 0xff80000050117808 */ /* 0x000fe40000000000 */
[C---:B------:R-:W-:Y:S02]  /*11590*/  ISETP.GT.AND P0, PT, R2.reuse, 0x18, PT ;  /* 0x000000180200780c */ /* 0x040fe40003f04270 */
[----:B------:R-:W-:Y:S02]  /*115a0*/  ISETP.GT.AND P1, PT, R2, 0x10, PT ;  /* 0x000000100200780c */ /* 0x000fe40003f24270 */
[----:B------:R-:W-:Y:S02]  /*115b0*/  FMNMX.FTZ R3, R16, R3, !PT ;  /* 0x0000000310037209 */ /* 0x000fe40007810000 */
[----:B------:R-:W-:-:S02]  /*115c0*/  FSEL R20, R41, -INF , P0 ;  /* 0xff80000029147808 */ /* 0x000fc40000000000 */
[C---:B------:R-:W-:Y:S02]  /*115d0*/  ISETP.GT.AND P2, PT, R2.reuse, 0x19, PT ;  /* 0x000000190200780c */ /* 0x040fe40003f44270 */
[----:B------:R-:W-:Y:S02]  /*115e0*/  ISETP.GT.AND P0, PT, R2, 0x28, PT ;  /* 0x000000280200780c */ /* 0x000fe40003f04270 */
[----:B------:R-:W-:Y:S02]  /*115f0*/  IMNMX R0, R6, R0, PT ;  /* 0x0000000006007217 */ /* 0x000fe40003800200 */
[----:B------:R-:W-:Y:S02]  /*11600*/  ISETP.GT.AND P3, PT, R2, 0x11, PT ;  /* 0x000000110200780c */ /* 0x000fe40003f64270 */
[----:B------:R-:W-:Y:S02]  /*11610*/  FSEL R18, R56, -INF , P1 ;  /* 0xff80000038127808 */ /* 0x000fe40000800000 */
[----:B------:R-:W-:-:S02]  /*11620*/  FMNMX.FTZ R3, R17, R3, !PT ;  /* 0x0000000311037209 */ /* 0x000fc40007810000 */
[----:B------:R-:W-:Y:S02]  /*11630*/  ISETP.GT.AND P1, PT, R2, 0x21, PT ;  /* 0x000000210200780c */ /* 0x000fe40003f24270 */
[----:B------:R-:W-:Y:S02]  /*11640*/  FSEL R22, R40, -INF , P2 ;  /* 0xff80000028167808 */ /* 0x000fe40001000000 */
[----:B------:R-:W-:Y:S02]  /*11650*/  FSEL R144, R11, -INF , P0 ;  /* 0xff8000000b907808 */ /* 0x000fe40000000000 */
[----:B------:R-:W-:Y:S02]  /*11660*/  FSEL R19, R52, -INF , P3 ;  /* 0xff80000034137808 */ /* 0x000fe40001800000 */
[C---:B------:R-:W-:Y:S02]  /*11670*/  ISETP.GT.AND P2, PT, R0.reuse, RZ, PT ;  /* 0x000000ff0000720c */ /* 0x040fe40003f44270 */
[----:B------:R-:W-:-:S02]  /*11680*/  ISETP.GT.AND P0, PT, R0, 0x1, PT ;  /* 0x000000010000780c */ /* 0x000fc40003f04270 */
[----:B------:R-:W-:Y:S02]  /*11690*/  FMNMX.FTZ R3, R18, R3, !PT ;  /* 0x0000000312037209 */ /* 0x000fe40007810000 */
[----:B------:R-:W-:Y:S02]  /*116a0*/  ISETP.GT.AND P3, PT, R2, 0x20, PT ;  /* 0x000000200200780c */ /* 0x000fe40003f64270 */
[----:B------:R-:W-:Y:S02]  /*116b0*/  FSEL R145, R24, -INF , P1 ;  /* 0xff80000018917808 */ /* 0x000fe40000800000 */
[----:B------:R-:W-:Y:S02]  /*116c0*/  ISETP.GT.AND P1, PT, R0, 0x8, PT ;  /* 0x000000080000780c */ /* 0x000fe40003f24270 */
[----:B------:R-:W-:Y:S02]  /*116d0*/  FSEL R11, R91, -INF , P2 ;  /* 0xff8000005b0b7808 */ /* 0x000fe40001000000 */
[----:B------:R-:W-:-:S02]  /*116e0*/  FSEL R15, R90, -INF , P0 ;  /* 0xff8000005a0f7808 */ /* 0x000fc40000000000 */
[----:B------:R-:W-:Y:S01]  /*116f0*/  FMNMX.FTZ R3, R19, R3, !PT ;  /* 0x0000000313037209 */ /* 0x000fe20007810000 */
[----:B------:R-:W-:Y:S01]  /*11700*/  LDSM.16.MT88.4 R88, [R167+0xc00] ;  /* 0x000c0000a758783b */ /* 0x000fe20000004200 */
[----:B------:R-:W-:Y:S02]  /*11710*/  FSEL R147, R25, -INF , P3 ;  /* 0xff80000019937808 */ /* 0x000fe40001800000 */
[----:B------:R-:W-:Y:S02]  /*11720*/  ISETP.GT.AND P3, PT, R2, 0x29, PT ;  /* 0x000000290200780c */ /* 0x000fe40003f64270 */
        /* <DEDUP_REMOVED lines=16> */
[----:B------:R-:W-:Y:S02]  /*11830*/  FSEL R146, R8, -INF , P3 ;  /* 0xff80000008927808 */ /* 0x000fe40001800000 */
        /* <DEDUP_REMOVED lines=9> */
[----:B------:R-:W-:Y:S01]  /*118d0*/  FSEL R140, R27, -INF , P1 ;  /* 0xff8000001b8c7808 */ /* 0x000fe20000800000 */
[----:B------:R-:W1:Y:S01]  /*118e0*/  SHFL.BFLY PT, R8, R3, 0x2, 0x1f ;  /* 0x0c401f0003087f89 */ /* 0x000e6200000e0000 */
[----:B------:R-:W-:-:S02]  /*118f0*/  FMNMX.FTZ R2, R29, R2, !PT ;  /* 0x000000021d027209 */ /* 0x000fc40007810000 */
[----:B------:R-:W-:Y:S02]  /*11900*/  ISETP.GT.AND P1, PT, R0, 0x28, PT ;  /* 0x000000280000780c */ /* 0x000fe40003f24270 */
[----:B------:R-:W-:Y:S02]  /*11910*/  FSEL R143, R23, -INF , P0 ;  /* 0xff800000178f7808 */ /* 0x000fe40000000000 */
[----:B------:R-:W-:Y:S02]  /*11920*/  FMNMX.FTZ R2, R140, R2, !PT ;  /* 0x000000028c027209 */ /* 0x000fe40007810000 */
[----:B------:R-:W-:Y:S02]  /*11930*/  ISETP.GT.AND P0, PT, R0, 0x29, PT ;  /* 0x000000290000780c */ /* 0x000fe40003f04270 */
[----:B------:R-:W-:Y:S02]  /*11940*/  FSEL R142, R21, -INF , P1 ;  /* 0xff800000158e7808 */ /* 0x000fe40000800000 */
[----:B------:R-:W-:-:S02]  /*11950*/  FMNMX.FTZ R2, R143, R2, !PT ;  /* 0x000000028f027209 */ /* 0x000fc40007810000 */
        /* <DEDUP_REMOVED lines=11> */
[----:B------:R-:W-:-:S05]  /*11a10*/  FSEL R12, R0, RZ, P0 ;  /* 0x000000ff000c7208 */ /* 0x000fca0000000000 */
[----:B------:R-:W-:-:S04]  /*11a20*/  FFMA.FTZ R0, R9, c[0x0][0x2d0], -R12 ;  /* 0x0000b40009007a23 */ /* 0x000fc8000001080c */
[----:B------:R1:W-:Y:S01]  /*11a30*/  MUFU.EX2 R209, R0 ;  /* 0x0000000000d17308 */ /* 0x0003e20000000800 */
[----:B--2---:R-:W-:-:S04]  /*11a40*/  FMNMX.FTZ R103, R2, R7, !PT ;  /* 0x0000000702677209 */ /* 0x004fc80007810000 */
[C---:B------:R-:W-:Y:S01]  /*11a50*/  FSETP.NEU.FTZ.AND P0, PT, R103.reuse, -INF , PT ;  /* 0xff8000006700780b */ /* 0x040fe20003f1d000 */
[----:B------:R-:W-:Y:S02]  /*11a60*/  FMUL.FTZ R3, R103, c[0x0][0x2d0] ;  /* 0x0000b40067037a20 */ /* 0x000fe40000410000 */
[----:B-1----:R-:W-:-:S04]  /*11a70*/  FFMA.FTZ R0, R10, c[0x0][0x2d0], -R12 ;  /* 0x0000b4000a007a23 */ /* 0x002fc8000001080c */
[----:B------:R1:W2:Y:S01]  /*11a80*/  MUFU.EX2 R205, R0 ;  /* 0x0000000000cd7308 */ /* 0x0002a20000000800 */
[----:B------:R-:W-:Y:S01]  /*11a90*/  FSEL R3, R3, RZ, P0 ;  /* 0x000000ff03037208 */ /* 0x000fe20000000000 */
[----:B------:R-:W3:Y:S01]  /*11aa0*/  SHFL.IDX PT, R7, R4, RZ, 0x1c1f ;  /* 0x001c1fff04077589 */ /* 0x000ee200000e0000 */
[----:B-1----:R-:W-:-:S05]  /*11ab0*/  FFMA.FTZ R0, R16, c[0x0][0x2d0], -R12 ;  /* 0x0000b40010007a23 */ /* 0x002fca000001080c */
[----:B------:R1:W-:Y:S02]  /*11ac0*/  MUFU.EX2 R213, R0 ;  /* 0x0000000000d57308 */ /* 0x0003e40000000800 */
[----:B-1----:R-:W-:-:S06]  /*11ad0*/  FFMA.FTZ R0, R17, c[0x0][0x2d0], -R12 ;  /* 0x0000b40011007a23 */ /* 0x002fcc000001080c */
[----:B------:R1:W4:Y:S02]  /*11ae0*/  MUFU.EX2 R214, R0 ;  /* 0x0000000000d67308 */ /* 0x0003240000000800 */
[----:B-1----:R-:W-:-:S06]  /*11af0*/  FFMA.FTZ R0, R11, c[0x0][0x2d0], -R3 ;  /* 0x0000b4000b007a23 */ /* 0x002fcc0000010803 */
[----:B------:R1:W-:Y:S01]  /*11b00*/  MUFU.EX2 R191, R0 ;  /* 0x0000000000bf7308 */ /* 0x0003e20000000800 */
[----:B------:R5:W2:Y:S01]  /*11b10*/  SHFL.IDX PT, R2, R4, 0x1, 0x1c1f ;  /* 0x003c1f0004027f89 */ /* 0x000aa200000e0000 */
[----:B-1----:R-:W-:-:S06]  /*11b20*/  FFMA.FTZ R0, R15, c[0x0][0x2d0], -R3 ;  /* 0x0000b4000f007a23 */ /* 0x002fcc0000010803 */
[----:B------:R1:W1:Y:S01]  /*11b30*/  MUFU.EX2 R175, R0 ;  /* 0x0000000000af7308 */ /* 0x0002620000000800 */
[----:B-----5:R-:W-:Y:S02]  /*11b40*/  FFMA.FTZ R4, R19, c[0x0][0x2d0], -R12 ;  /* 0x0000b40013047a23 */ /* 0x020fe4000001080c */
[----:B-1----:R-:W-:-:S05]  /*11b50*/  FFMA.FTZ R0, R14, c[0x0][0x2d0], -R3 ;  /* 0x0000b4000e007a23 */ /* 0x002fca0000010803 */
[----:B------:R1:W-:Y:S02]  /*11b60*/  MUFU.EX2 R206, R0 ;  /* 0x0000000000ce7308 */ /* 0x0003e40000000800 */
[----:B-1----:R-:W-:-:S06]  /*11b70*/  FFMA.FTZ R0, R13, c[0x0][0x2d0], -R3 ;  /* 0x0000b4000d007a23 */ /* 0x002fcc0000010803 */
[----:B------:R1:W5:Y:S08]  /*11b80*/  MUFU.EX2 R207, R0 ;  /* 0x0000000000cf7308 */ /* 0x0003700000000800 */
[----:B------:R2:W-:Y:S01]  /*11b90*/  MUFU.EX2 R208, R4 ;  /* 0x0000000400d07308 */ /* 0x0005e20000000800 */
[----:B-1----:R-:W-:-:S07]  /*11ba0*/  FFMA.FTZ R0, R18, c[0x0][0x2d0], -R12 ;  /* 0x0000b40012007a23 */ /* 0x002fce000001080c */
[----:B------:R3:W1:Y:S01]  /*11bb0*/  MUFU.EX2 R212, R0 ;  /* 0x0000000000d47308 */ /* 0x0006620000000800 */
[----:B--2---:R-:W-:-:S07]  /*11bc0*/  FFMA.FTZ R4, R20, c[0x0][0x2d0], -R12 ;  /* 0x0000b40014047a23 */ /* 0x004fce000001080c */
[----:B------:R2:W-:Y:S01]  /*11bd0*/  MUFU.EX2 R210, R4 ;  /* 0x0000000400d27308 */ /* 0x0005e20000000800 */
[----:B---3--:R-:W-:-:S05]  /*11be0*/  IMAD.IADD R0, R5, 0x1, R7 ;  /* 0x0000000105007824 */ /* 0x008fca00078e0207 */
[----:B------:R-:W-:Y:S01]  /*11bf0*/  IMNMX R0, R6, R0, PT ;  /* 0x0000000006007217 */ /* 0x000fe20003800200 */
[----:B--2---:R-:W-:-:S03]  /*11c00*/  FFMA.FTZ R4, R22, c[0x0][0x2d0], -R12 ;  /* 0x0000b40016047a23 */ /* 0x004fc6000001080c */
[C---:B------:R-:W-:Y:S02]  /*11c10*/  ISETP.GT.AND P0, PT, R0.reuse, RZ, PT ;  /* 0x000000ff0000720c */ /* 0x040fe40003f04270 */
[C---:B------:R-:W-:Y:S01]  /*11c20*/  ISETP.GT.AND P1, PT, R0.reuse, 0x1, PT ;  /* 0x000000010000780c */ /* 0x040fe20003f24270 */
[----:B------:R2:W-:Y:S01]  /*11c30*/  MUFU.EX2 R211, R4 ;  /* 0x0000000400d37308 */ /* 0x0005e20000000800 */
[----:B------:R-:W-:Y:S02]  /*11c40*/  ISETP.GT.AND P2, PT, R0, 0x8, PT ;  /* 0x000000080000780c */ /* 0x000fe40003f44270 */
[----:B------:R-:W-:Y:S02]  /*11c50*/  FSEL R20, R151, -INF , P0 ;  /* 0xff80000097147808 */ /* 0x000fe40000000000 */
[----:B------:R-:W-:Y:S01]  /*11c60*/  FSEL R21, R150, -INF , P1 ;  /* 0xff80000096157808 */ /* 0x000fe20000800000 */
[----:B------:R-:W-:Y:S01]  /*11c70*/  IMAD.IADD R2, R5, 0x1, R2 ;  /* 0x0000000105027824 */ /* 0x000fe200078e0202 */
[----:B------:R-:W-:-:S02]  /*11c80*/  ISETP.GT.AND P0, PT, R0, 0x9, PT ;  /* 0x000000090000780c */ /* 0x000fc40003f04270 */
[----:B------:R-:W-:Y:S01]  /*11c90*/  FSEL R23, R99, -INF , P2 ;  /* 0xff80000063177808 */ /* 0x000fe20001000000 */
[----:B--2---:R-:W-:Y:S01]  /*11ca0*/  FFMA.FTZ R4, R24, c[0x0][0x2d0], -R3 ;  /* 0x0000b40018047a23 */ /* 0x004fe20000010803 */
[----:B------:R-:W-:-:S03]  /*11cb0*/  FMNMX.FTZ R5, R20, R21, !PT ;  /* 0x0000001514057209 */ /* 0x000fc60007810000 */
[----:B------:R2:W-:Y:S01]  /*11cc0*/  MUFU.EX2 R189, R4 ;  /* 0x0000000400bd7308 */ /* 0x0005e20000000800 */
[C---:B------:R-:W-:Y:S02]  /*11cd0*/  ISETP.GT.AND P1, PT, R0.reuse, 0x10, PT ;  /* 0x000000100000780c */ /* 0x040fe40003f24270 */
[----:B------:R-:W-:Y:S02]  /*11ce0*/  ISETP.GT.AND P2, PT, R0, 0x11, PT ;  /* 0x000000110000780c */ /* 0x000fe40003f44270 */
[----:B------:R-:W-:Y:S02]  /*11cf0*/  FSEL R22, R98, -INF , P0 ;  /* 0xff80000062167808 */ /* 0x000fe40000000000 */
[----:B------:R-:W-:Y:S02]  /*11d00*/  FSEL R24, R97, -INF , P1 ;  /* 0xff80000061187808 */ /* 0x000fe40000800000 */
[----:B------:R-:W-:Y:S01]  /*11d10*/  FSEL R25, R96, -INF , P2 ;  /* 0xff80000060197808 */ /* 0x000fe20001000000 */
[----:B--2---:R-:W-:Y:S01]  /*11d20*/  FFMA.FTZ R4, R26, c[0x0][0x2d0], -R3 ;  /* 0x0000b4001a047a23 */ /* 0x004fe20000010803 */
[----:B------:R-:W-:-:S03]  /*11d30*/  ISETP.GT.AND P0, PT, R0, 0x18, PT ;  /* 0x000000180000780c */ /* 0x000fc60003f04270 */
[----:B------:R2:W3:Y:S01]  /*11d40*/  MUFU.EX2 R204, R4 ;  /* 0x0000000400cc7308 */ /* 0x0004e20000000800 */
[C---:B------:R-:W-:Y:S02]  /*11d50*/  ISETP.GT.AND P1, PT, R0.reuse, 0x19, PT ;  /* 0x000000190000780c */ /* 0x040fe40003f24270 */
[----:B------:R-:W-:Y:S02]  /*11d60*/  ISETP.GT.AND P2, PT, R0, 0x20, PT ;  /* 0x000000200000780c */ /* 0x000fe40003f44270 */
[----:B------:R-:W-:Y:S02]  /*11d70*/  FSEL R27, R58, -INF , P0 ;  /* 0xff8000003a1b7808 */ /* 0x000fe40000000000 */
[----:B------:R-:W-:Y:S01]  /*11d80*/  FSEL R26, R54, -INF , P1 ;  /* 0xff800000361a7808 */ /* 0x000fe20000800000 */
[----:B------:R-:W1:Y:S01]  /*11d90*/  LDSM.16.MT88.4 R56, [R167+0x1000] ;  /* 0x00100000a738783b */ /* 0x000e620000004200 */
[----:B------:R-:W-:Y:S02]  /*11da0*/  FSEL R99, R32, -INF , P2 ;  /* 0xff80000020637808 */ /* 0x000fe40001000000 */
[----:B--2---:R-:W-:Y:S01]  /*11db0*/  FMNMX.FTZ R4, R23, R5, !PT ;  /* 0x0000000517047209 */ /* 0x004fe20007810000 */
[----:B------:R-:W-:Y:S03]  /*11dc0*/  LDSM.16.MT88.4 R52, [R166+0x1c00] ;  /* 0x001c0000a634783b */ /* 0x000fe60000004200 */
[----:B------:R-:W-:-:S02]  /*11dd0*/  FMNMX.FTZ R4, R22, R4, !PT ;  /* 0x0000000416047209 */ /* 0x000fc40007810000 */
[C---:B------:R-:W-:Y:S02]  /*11de0*/  ISETP.GT.AND P0, PT, R0.reuse, 0x21, PT ;  /* 0x000000210000780c */ /* 0x040fe40003f04270 */
[C---:B------:R-:W-:Y:S02]  /*11df0*/  ISETP.GT.AND P1, PT, R0.reuse, 0x28, PT ;  /* 0x000000280000780c */ /* 0x040fe40003f24270 */
[----:B------:R-:W-:Y:S02]  /*11e00*/  ISETP.GT.AND P2, PT, R0, 0x29, PT ;  /* 0x000000290000780c */ /* 0x000fe40003f44270 */
[----:B------:R-:W-:-:S04]  /*11e10*/  FMNMX.FTZ R0, R24, R4, !PT ;  /* 0x0000000418007209 */ /* 0x000fc80007810000 */
[----:B------:R-:W-:Y:S02]  /*11e20*/  FMNMX.FTZ R0, R25, R0, !PT ;  /* 0x0000000019007209 */ /* 0x000fe40007810000 */
[----:B------:R-:W-:Y:S02]  /*11e30*/  IMNMX R2, R6, R2, PT ;  /* 0x0000000206027217 */ /* 0x000fe40003800200 */
[----:B------:R-:W-:Y:S02]  /*11e40*/  FMNMX.FTZ R0, R27, R0, !PT ;  /* 0x000000001b007209 */ /* 0x000fe40007810000 */
[----:B------:R-:W-:Y:S02]  /*11e50*/  FSEL R96, R33, -INF , P0 ;  /* 0xff80000021607808 */ /* 0x000fe40000000000 */
[----:B------:R-:W-:Y:S02]  /*11e60*/  FMNMX.FTZ R0, R26, R0, !PT ;  /* 0x000000001a007209 */ /* 0x000fe40007810000 */
[----:B------:R-:W-:-:S02]  /*11e70*/  FSEL R97, R30, -INF , P1 ;  /* 0xff8000001e617808 */ /* 0x000fc40000800000 */
[----:B------:R-:W-:Y:S02]  /*11e80*/  F2FP.BF16.PACK_AB R8, R205, R209 ;  /* 0x000000d1cd08723e */ /* 0x000fe400000010ff */
[----:B----4-:R-:W-:Y:S02]  /*11e90*/  F2FP.BF16.PACK_AB R10, R214, R213 ;  /* 0x000000d5d60a723e */ /* 0x010fe400000010ff */
[----:B------:R-:W-:Y:S02]  /*11ea0*/  F2FP.BF16.PACK_AB R9, R175, R191 ;  /* 0x000000bfaf09723e */ /* 0x000fe400000010ff */
[----:B-----5:R-:W-:Y:S02]  /*11eb0*/  F2FP.BF16.PACK_AB R11, R207, R206 ;  /* 0x000000cecf0b723e */ /* 0x020fe400000010ff */
[C---:B------:R-:W-:Y:S02]  /*11ec0*/  ISETP.GT.AND P0, PT, R2.reuse, RZ, PT ;  /* 0x000000ff0200720c */ /* 0x040fe40003f04270 */
[----:B------:R-:W-:-:S02]  /*11ed0*/  ISETP.GT.AND P1, PT, R2, 0x1, PT ;  /* 0x000000010200780c */ /* 0x000fc40003f24270 */
[----:B------:R-:W-:Y:S01]  /*11ee0*/  FMNMX.FTZ R0, R99, R0, !PT ;  /* 0x0000000063007209 */ /* 0x000fe20007810000 */
[--C-:B------:R-:W-:Y:S01]  /*11ef0*/  FFMA.FTZ R5, R28, c[0x0][0x2d0], -R3.reuse ;  /* 0x0000b4001c057a23 */ /* 0x100fe20000010803 */
[----:B------:R-:W-:Y:S01]  /*11f00*/  ISETP.GT.AND P3, PT, R2, 0x8, PT ;  /* 0x000000080200780c */ /* 0x000fe20003f64270 */
[----:B------:R-:W-:Y:S01]  /*11f10*/  FFMA.FTZ R4, R29, c[0x0][0x2d0], -R3 ;  /* 0x0000b4001d047a23 */ /* 0x000fe20000010803 */
[----:B------:R-:W-:Y:S02]  /*11f20*/  FSEL R16, R153, -INF , P0 ;  /* 0xff80000099107808 */ /* 0x000fe40000000000 */
[----:B------:R-:W-:Y:S01]  /*11f30*/  FSEL R15, R152, -INF , P1 ;  /* 0xff800000980f7808 */ /* 0x000fe20000800000 */
[----:B------:R-:W-:Y:S01]  /*11f40*/  HMMA.16816.F32.BF16 R40, R8, R64, RZ ;  /* 0x000000400828723c */ /* 0x000fe200000418ff */
[----:B------:R-:W-:Y:S02]  /*11f50*/  FSEL R98, R31, -INF , P2 ;  /* 0xff8000001f627808 */ /* 0x000fe40001000000 */
[----:B------:R-:W-:Y:S01]  /*11f60*/  FMNMX.FTZ R0, R96, R0, !PT ;  /* 0x0000000060007209 */ /* 0x000fe20007810000 */
[----:B------:R-:W-:Y:S01]  /*11f70*/  MUFU.EX2 R190, R5 ;  /* 0x0000000500be7308 */ /* 0x000fe20000000800 */
[----:B------:R-:W-:-:S02]  /*11f80*/  ISETP.GT.AND P0, PT, R2, 0x9, PT ;  /* 0x000000090200780c */ /* 0x000fc40003f04270 */
[----:B------:R-:W-:Y:S01]  /*11f90*/  FSEL R14, R157, -INF , P3 ;  /* 0xff8000009d0e7808 */ /* 0x000fe20001800000 */
[----:B------:R-:W-:Y:S01]  /*11fa0*/  HMMA.16816.F32.BF16 R48, R8, R76, RZ ;  /* 0x0000004c0830723c */ /* 0x000fe200000418ff */
[----:B------:R-:W-:-:S03]  /*11fb0*/  FMNMX.FTZ R0, R97, R0, !PT ;  /* 0x0000000061007209 */ /* 0x000fc60007810000 */
[----:B------:R1:W2:Y:S04]  /*11fc0*/  MUFU.EX2 R188, R4 ;  /* 0x0000000400bc7308 */ /* 0x0002a80000000800 */
[----:B------:R-:W-:Y:S01]  /*11fd0*/  HMMA.16816.F32.BF16 R124, R8, R84, RZ ;  /* 0x00000054087c723c */ /* 0x000fe200000418ff */
[----:B------:R-:W-:Y:S02]  /*11fe0*/  ISETP.GT.AND P2, PT, R2, 0x10, PT ;  /* 0x000000100200780c */ /* 0x000fe40003f44270 */
[----:B------:R-:W-:-:S05]  /*11ff0*/  FSEL R18, R156, -INF , P0 ;  /* 0xff8000009c127808 */ /* 0x000fca0000000000 */
[----:B------:R-:W-:Y:S01]  /*12000*/  HMMA.16816.F32.BF16 R44, R8, R88, RZ ;  /* 0x00000058082c723c */ /* 0x000fe200000418ff */
[----:B------:R-:W-:-:S07]  /*12010*/  FMNMX.FTZ R0, R98, R0, !PT ;  /* 0x0000000062007209 */ /* 0x000fce0007810000 */
        /* <DEDUP_REMOVED lines=8> */
[----:B------:R-:W-:-:S04]  /*120a0*/  FMNMX.FTZ R8, R16, R15, !PT ;  /* 0x0000000f10087209 */ /* 0x000fc80007810000 */
[----:B------:R-:W-:Y:S02]  /*120b0*/  FMNMX.FTZ R8, R14, R8, !PT ;  /* 0x000000080e087209 */ /* 0x000fe40007810000 */
[----:B------:R-:W-:Y:S02]  /*120c0*/  ISETP.GT.AND P3, PT, R2, 0x11, PT ;  /* 0x000000110200780c */ /* 0x000fe40003f64270 */
[----:B------:R-:W-:Y:S02]  /*120d0*/  FSEL R13, R149, -INF , P2 ;  /* 0xff800000950d7808 */ /* 0x000fe40001000000 */
[----:B------:R-:W-:Y:S01]  /*120e0*/  FMNMX.FTZ R8, R18, R8, !PT ;  /* 0x0000000812087209 */ /* 0x000fe20007810000 */
[----:B------:R-:W4:Y:S01]  /*120f0*/  SHFL.BFLY PT, R9, R0, 0x2, 0x1f ;  /* 0x0c401f0000097f89 */ /* 0x000f2200000e0000 */
[----:B------:R-:W-:Y:S02]  /*12100*/  ISETP.GT.AND P1, PT, R2, 0x18, PT ;  /* 0x000000180200780c */ /* 0x000fe40003f24270 */
[----:B------:R-:W-:-:S02]  /*12110*/  FSEL R11, R148, -INF , P3 ;  /* 0xff800000940b7808 */ /* 0x000fc40001800000 */
[----:B------:R-:W-:Y:S02]  /*12120*/  FMNMX.FTZ R8, R13, R8, !PT ;  /* 0x000000080d087209 */ /* 0x000fe40007810000 */
[----:B------:R-:W-:Y:S02]  /*12130*/  ISETP.GT.AND P0, PT, R2, 0x19, PT ;  /* 0x000000190200780c */ /* 0x000fe40003f04270 */
[----:B-1----:R-:W-:Y:S02]  /*12140*/  F2FP.BF16.PACK_AB R4, R208, R212 ;  /* 0x000000d4d004723e */ /* 0x002fe400000010ff */
[----:B---3--:R-:W-:Y:S02]  /*12150*/  F2FP.BF16.PACK_AB R5, R204, R189 ;  /* 0x000000bdcc05723e */ /* 0x008fe400000010ff */
[----:B------:R-:W-:Y:S02]  /*12160*/  F2FP.BF16.PACK_AB R6, R211, R210 ;  /* 0x000000d2d306723e */ /* 0x000fe400000010ff */
[----:B--2---:R-:W-:-:S02]  /*12170*/  F2FP.BF16.PACK_AB R7, R188, R190 ;  /* 0x000000bebc07723e */ /* 0x004fc400000010ff */
[----:B------:R-:W-:Y:S02]  /*12180*/  FSEL R17, R110, -INF , P1 ;  /* 0xff8000006e117808 */ /* 0x000fe40000800000 */
[----:B------:R-:W-:Y:S02]  /*12190*/  FMNMX.FTZ R8, R11, R8, !PT ;  /* 0x000000080b087209 */ /* 0x000fe40007810000 */
[----:B------:R-:W-:Y:S02]  /*121a0*/  FSEL R19, R109, -INF , P0 ;  /* 0xff8000006d137808 */ /* 0x000fe40000000000 */
[C---:B------:R-:W-:Y:S02]  /*121b0*/  ISETP.GT.AND P3, PT, R2.reuse, 0x20, PT ;  /* 0x000000200200780c */ /* 0x040fe40003f64270 */
[C---:B------:R-:W-:Y:S02]  /*121c0*/  ISETP.GT.AND P2, PT, R2.reuse, 0x21, PT ;  /* 0x000000210200780c */ /* 0x040fe40003f44270 */
[----:B------:R-:W-:-:S02]  /*121d0*/  ISETP.GT.AND P1, PT, R2, 0x28, PT ;  /* 0x000000280200780c */ /* 0x000fc40003f24270 */
[----:B------:R-:W-:Y:S02]  /*121e0*/  ISETP.GT.AND P0, PT, R2, 0x29, PT ;  /* 0x000000290200780c */ /* 0x000fe40003f04270 */
[----:B------:R-:W-:Y:S01]  /*121f0*/  FMNMX.FTZ R2, R17, R8, !PT ;  /* 0x0000000811027209 */ /* 0x000fe20007810000 */
[----:B------:R-:W-:Y:S03]  /*12200*/  HMMA.16816.F32.BF16 R168, R4, R56, R44 ;  /* 0x0000003804a8723c */ /* 0x000fe6000004182c */
[----:B------:R-:W-:-:S04]  /*12210*/  FMNMX.FTZ R2, R19, R2, !PT ;  /* 0x0000000213027209 */ /* 0x000fc80007810000 */
[----:B------:R-:W-:Y:S02]  /*12220*/  FSEL R47, R107, -INF , P3 ;  /* 0xff8000006b2f7808 */ /* 0x000fe40001800000 */
[----:B------:R-:W-:Y:S02]  /*12230*/  FSEL R46, R106, -INF , P2 ;  /* 0xff8000006a2e7808 */ /* 0x000fe40001000000 */
[----:B------:R-:W-:Y:S01]  /*12240*/  FMNMX.FTZ R2, R47, R2, !PT ;  /* 0x000000022f027209 */ /* 0x000fe20007810000 */
[----:B------:R-:W-:Y:S01]  /*12250*/  HMMA.16816.F32.BF16 R152, R4, R68, R40 ;  /* 0x000000440498723c */ /* 0x000fe20000041828 */
[----:B------:R-:W-:Y:S01]  /*12260*/  FSEL R45, R101, -INF , P1 ;  /* 0xff800000652d7808 */ /* 0x000fe20000800000 */
[----:B------:R-:W-:Y:S01]  /*12270*/  LDSM.16.MT88.4 R40, [R167+0x1c00] ;  /* 0x001c0000a728783b */ /* 0x000fe20000004200 */
[----:B------:R-:W-:Y:S02]  /*12280*/  FMNMX.FTZ R2, R46, R2, !PT ;  /* 0x000000022e027209 */ /* 0x000fe40007810000 */
[----:B----4-:R-:W-:-:S02]  /*12290*/  FMNMX.FTZ R0, R0, R9, !PT ;  /* 0x0000000900007209 */ /* 0x010fc40007810000 */
[----:B------:R-:W-:Y:S02]  /*122a0*/  FSEL R44, R100, -INF , P0 ;  /* 0xff800000642c7808 */ /* 0x000fe40000000000 */
[----:B------:R-:W-:Y:S01]  /*122b0*/  FMNMX.FTZ R2, R45, R2, !PT ;  /* 0x000000022d027209 */ /* 0x000fe20007810000 */
[----:B------:R-:W1:Y:S03]  /*122c0*/  SHFL.BFLY PT, R9, R0, 0x1, 0x1f ;  /* 0x0c201f0000097f89 */ /* 0x000e6600000e0000 */
[----:B------:R-:W-:-:S05]  /*122d0*/  FMNMX.FTZ R8, R44, R2, !PT ;  /* 0x000000022c087209 */ /* 0x000fca0007810000 */
[----:B------:R-:W2:Y:S01]  /*122e0*/  SHFL.BFLY PT, R10, R8, 0x2, 0x1f ;  /* 0x0c401f00080a7f89 */ /* 0x000ea200000e0000 */
[----:B------:R-:W-:Y:S01]  /*122f0*/  HMMA.16816.F32.BF16 R240, R4, R52, R80 ;  /* 0x0000003404f0723c */ /* 0x000fe20000041850 */
[----:B-1----:R-:W-:-:S07]  /*12300*/  FMNMX.FTZ R110, R0, R9, !PT ;  /* 0x00000009006e7209 */ /* 0x002fce0007810000 */
[----:B------:R-:W-:Y:S01]  /*12310*/  HMMA.16816.F32.BF16 R220, R4, R72, R48 ;  /* 0x0000004804dc723c */ /* 0x000fe20000041830 */
[C---:B------:R-:W-:Y:S01]  /*12320*/  FSETP.NEU.FTZ.AND P0, PT, R110.reuse, -INF , PT ;  /* 0xff8000006e00780b */ /* 0x040fe20003f1d000 */
[----:B------:R-:W-:Y:S01]  /*12330*/  FMUL.FTZ R2, R110, c[0x0][0x2d0] ;  /* 0x0000b4006e027a20 */ /* 0x000fe20000410000 */
[----:B--2---:R-:W-:-:S05]  /*12340*/  FMNMX.FTZ R0, R8, R10, !PT ;  /* 0x0000000a08007209 */ /* 0x004fca0007810000 */
[----:B------:R-:W-:Y:S01]  /*12350*/  HMMA.16816.F32.BF16 R232, R4, R60, R124 ;  /* 0x0000003c04e8723c */ /* 0x000fe2000004187c */
[----:B------:R-:W-:-:S07]  /*12360*/  FSEL R2, R2, RZ, P0 ;  /* 0x000000ff02027208 */ /* 0x000fce0000000000 */
[C---:B------:R-:W-:Y:S08]  /*12370*/  HMMA.16816.F32.BF16 R236, R4.reuse, R40, R128 ;  /* 0x0000002804ec723c */ /* 0x040ff00000041880 */
[C---:B------:R-:W-:Y:S08]  /*12380*/  HMMA.16816.F32.BF16 R136, R4.reuse, R70, R136 ;  /* 0x000000460488723c */ /* 0x040ff00000041888 */
[C---:B------:R-:W-:Y:S08]  /*12390*/  HMMA.16816.F32.BF16 R80, R4.reuse, R74, R132 ;  /* 0x0000004a0450723c */ /* 0x040ff00000041884 */
[C---:B------:R-:W-:Y:S08]  /*123a0*/  HMMA.16816.F32.BF16 R156, R4.reuse, R62, R120 ;  /* 0x0000003e049c723c */ /* 0x040ff00000041878 */
[C---:B------:R-:W-:Y:S08]  /*123b0*/  HMMA.16816.F32.BF16 R228, R4.reuse, R58, R36 ;  /* 0x0000003a04e4723c */ /* 0x040ff00000041824 */
[C---:B------:R-:W-:Y:S08]  /*123c0*/  HMMA.16816.F32.BF16 R224, R4.reuse, R54, R32 ;  /* 0x0000003604e0723c */ /* 0x040ff00000041820 */
[----:B------:R-:W-:Y:S01]  /*123d0*/  HMMA.16816.F32.BF16 R216, R4, R42, R28 ;  /* 0x0000002a04d8723c */ /* 0x000fe2000004181c */
[----:B------:R-:W1:Y:S01]  /*123e0*/  SHFL.BFLY PT, R5, R0, 0x1, 0x1f ;  /* 0x0c201f0000057f89 */ /* 0x000e6200000e0000 */
[----:B------:R-:W-:-:S02]  /*123f0*/  IMAD.MOV.U32 R127, RZ, RZ, R168 ;  /* 0x000000ffff7f7224 */ /* 0x000fc400078e00a8 */
[----:B------:R-:W-:Y:S01]  /*12400*/  IMAD.MOV.U32 R126, RZ, RZ, R169 ;  /* 0x000000ffff7e7224 */ /* 0x000fe200078e00a9 */
[----:B------:R-:W-:Y:S02]  /*12410*/  LDSM.16.MT88.4 R128, [R166+0x800] ;  /* 0x00080000a680783b */ /* 0x000fe40000004200 */
[----:B------:R-:W-:-:S04]  /*12420*/  FFMA.FTZ R4, R20, c[0x0][0x2d0], -R2 ;  /* 0x0000b40014047a23 */ /* 0x000fc80000010802 */
[----:B------:R2:W-:Y:S01]  /*12430*/  MUFU.EX2 R168, R4 ;  /* 0x0000000400a87308 */ /* 0x0005e20000000800 */
[----:B------:R-:W-:Y:S02]  /*12440*/  IMAD.MOV.U32 R125, RZ, RZ, R170 ;  /* 0x000000ffff7d7224 */ /* 0x000fe400078e00aa */
[----:B--2---:R-:W-:-:S05]  /*12450*/  FFMA.FTZ R4, R21, c[0x0][0x2d0], -R2 ;  /* 0x0000b40015047a23 */ /* 0x004fca0000010802 */
[----:B------:R2:W3:Y:S01]  /*12460*/  MUFU.EX2 R102, R4 ;  /* 0x0000000400667308 */ /* 0x0004e20000000800 */
[----:B-1----:R-:W-:Y:S01]  /*12470*/  FMNMX.FTZ R109, R0, R5, !PT ;  /* 0x00000005006d7209 */ /* 0x002fe20007810000 */
[--C-:B------:R-:W-:Y:S02]  /*12480*/  FFMA.FTZ R0, R25, c[0x0][0x2d0], -R2.reuse ;  /* 0x0000b40019007a23 */ /* 0x100fe40000010802 */
[----:B--2---:R-:W-:-:S04]  /*12490*/  FFMA.FTZ R4, R23, c[0x0][0x2d0], -R2 ;  /* 0x0000b40017047a23 */ /* 0x004fc80000010802 */
[----:B------:R1:W-:Y:S01]  /*124a0*/  MUFU.EX2 R169, R4 ;  /* 0x0000000400a97308 */ /* 0x0003e20000000800 */
[----:B------:R-:W-:Y:S01]  /*124b0*/  IMAD.MOV.U32 R124, RZ, RZ, R171 ;  /* 0x000000ffff7c7224 */ /* 0x000fe200078e00ab */
[----:B------:R-:W-:Y:S01]  /*124c0*/  FSETP.NEU.FTZ.AND P0, PT, R109, -INF , PT ;  /* 0xff8000006d00780b */ /* 0x000fe20003f1d000 */
[----:B-1----:R-:W-:-:S05]  /*124d0*/  FFMA.FTZ R4, R22, c[0x0][0x2d0], -R2 ;  /* 0x0000b40016047a23 */ /* 0x002fca0000010802 */
        /* <DEDUP_REMOVED lines=22> */
[----:B------:R1:W-:Y:S02]  /*12640*/  MUFU.EX2 R100, R4 ;  /* 0x0000000400647308 */ /* 0x0003e40000000800 */
[----:B-1----:R-:W-:Y:S01]  /*12650*/  FFMA.FTZ R4, R11, c[0x0][0x2d0], -R0 ;  /* 0x0000b4000b047a23 */ /* 0x002fe20000010800 */
[----:B-----5:R-:W-:-:S05]  /*12660*/  F2FP.BF16.PACK_AB R11, R51, R50 ;  /* 0x00000032330b723e */ /* 0x020fca00000010ff */
[----:B------:R1:W2:Y:S02]  /*12670*/  MUFU.EX2 R101, R4 ;  /* 0x0000000400657308 */ /* 0x0002a40000000800 */
[----:B------:R-:W-:Y:S01]  /*12680*/  HMMA.16816.F32.BF16 R20, R8, R64, RZ ;  /* 0x000000400814723c */ /* 0x000fe200000418ff */
[----:B-1----:R-:W-:-:S05]  /*12690*/  FFMA.FTZ R4, R17, c[0x0][0x2d0], -R0 ;  /* 0x0000b40011047a23 */ /* 0x002fca0000010800 */
[----:B------:R1:W-:Y:S02]  /*126a0*/  MUFU.EX2 R107, R4 ;  /* 0x00000004006b7308 */ /* 0x0003e40000000800 */
[----:B-1----:R-:W-:Y:S02]  /*126b0*/  FFMA.FTZ R4, R19, c[0x0][0x2d0], -R0 ;  /* 0x0000b40013047a23 */ /* 0x002fe40000010800 */
[C---:B------:R-:W-:Y:S04]  /*126c0*/  HMMA.16816.F32.BF16 R16, R8.reuse, R76, RZ ;  /* 0x0000004c0810723c */ /* 0x040fe800000418ff */
[----:B------:R1:W3:Y:S01]  /*126d0*/  MUFU.EX2 R106, R4 ;  /* 0x00000004006a7308 */ /* 0x0002e20000000800 */
[----:B--2---:R-:W-:Y:S02]  /*126e0*/  F2FP.BF16.PACK_AB R5, R101, R100 ;  /* 0x000000646505723e */ /* 0x004fe400000010ff */
[----:B------:R-:W-:Y:S01]  /*126f0*/  F2FP.BF16.PACK_AB R6, R174, R173 ;  /* 0x000000adae06723e */ /* 0x000fe200000010ff */
[----:B------:R-:W-:Y:S01]  /*12700*/  HMMA.16816.F32.BF16 R28, R8, R84, RZ ;  /* 0x00000054081c723c */ /* 0x000fe200000418ff */
[----:B-1----:R-:W-:-:S02]  /*12710*/  F2FP.BF16.PACK_AB R4, R171, R172 ;  /* 0x000000acab04723e */ /* 0x002fc400000010ff */
[----:B---3--:R-:W-:-:S05]  /*12720*/  F2FP.BF16.PACK_AB R7, R106, R107 ;  /* 0x0000006b6a07723e */ /* 0x008fca00000010ff */
[----:B------:R-:W-:Y:S08]  /*12730*/  HMMA.16816.F32.BF16 R24, R8, R88, RZ ;  /* 0x000000580818723c */ /* 0x000ff000000418ff */
[C---:B------:R-:W-:Y:S08]  /*12740*/  HMMA.16816.F32.BF16 R120, R4.reuse, R68, R20 ;  /* 0x000000440478723c */ /* 0x040ff00000041814 */
[----:B------:R-:W-:Y:S08]  /*12750*/  HMMA.16816.F32.BF16 R132, R4, R72, R16 ;  /* 0x000000480484723c */ /* 0x000ff00000041810 */
[C---:B------:R-:W-:Y:S08]  /*12760*/  HMMA.16816.F32.BF16 R20, R8.reuse, R92, RZ ;  /* 0x0000005c0814723c */ /* 0x040ff000000418ff */
[----:B------:R-:W-:Y:S08]  /*12770*/  HMMA.16816.F32.BF16 R16, R8, R116, RZ ;  /* 0x000000740810723c */ /* 0x000ff000000418ff */
[C---:B------:R-:W-:Y:S08]  /*12780*/  HMMA.16816.F32.BF16 R148, R4.reuse, R60, R28 ;  /* 0x0000003c0494723c */ /* 0x040ff0000004181c */
[C---:B------:R-:W-:Y:S08]  /*12790*/  HMMA.16816.F32.BF16 R176, R4.reuse, R56, R24 ;  /* 0x0000003804b0723c */ /* 0x040ff00000041818 */
[C---:B------:R-:W-:Y:S08]  /*127a0*/  HMMA.16816.F32.BF16 R180, R4.reuse, R52, R20 ;  /* 0x0000003404b4723c */ /* 0x040ff00000041814 */
[----:B------:R-:W-:Y:S08]  /*127b0*/  HMMA.16816.F32.BF16 R184, R4, R40, R16 ;  /* 0x0000002804b8723c */ /* 0x000ff00000041810 */
[C---:B------:R-:W-:Y:S01]  /*127c0*/  HMMA.16816.F32.BF16 R32, R8.reuse, R66, RZ ;  /* 0x000000420820723c */ /* 0x040fe200000418ff */
[----:B------:R-:W-:Y:S07]  /*127d0*/  LDSM.16.MT88.4 R64, [R167+0x1400] ;  /* 0x00140000a740783b */ /* 0x000fee0000004200 */
[C---:B------:R-:W-:Y:S08]  /*127e0*/  HMMA.16816.F32.BF16 R28, R8.reuse, R78, RZ ;  /* 0x0000004e081c723c */ /* 0x040ff000000418ff */
[C---:B------:R-:W-:Y:S08]  /*127f0*/  HMMA.16816.F32.BF16 R24, R8.reuse, R86, RZ ;  /* 0x000000560818723c */ /* 0x040ff000000418ff */
[C---:B------:R-:W-:Y:S08]  /*12800*/  HMMA.16816.F32.BF16 R20, R8.reuse, R90, RZ ;  /* 0x0000005a0814723c */ /* 0x040ff000000418ff */
[C---:B------:R-:W-:Y:S08]  /*12810*/  HMMA.16816.F32.BF16 R16, R8.reuse, R94, RZ ;  /* 0x0000005e0810723c */ /* 0x040ff000000418ff */
[----:B------:R-:W-:Y:S08]  /*12820*/  HMMA.16816.F32.BF16 R8, R8, R118, RZ ;  /* 0x000000760808723c */ /* 0x000ff000000418ff */
[C---:B------:R-:W-:Y:S08]  /*12830*/  HMMA.16816.F32.BF16 R32, R4.reuse, R70, R32 ;  /* 0x000000460420723c */ /* 0x040ff00000041820 */
[C---:B------:R-:W-:Y:S08]  /*12840*/  HMMA.16816.F32.BF16 R28, R4.reuse, R74, R28 ;  /* 0x0000004a041c723c */ /* 0x040ff0000004181c */
[C---:B------:R-:W-:Y:S08]  /*12850*/  HMMA.16816.F32.BF16 R60, R4.reuse, R62, R24 ;  /* 0x0000003e043c723c */ /* 0x040ff00000041818 */
[C---:B------:R-:W-:Y:S08]  /*12860*/  HMMA.16816.F32.BF16 R36, R4.reuse, R58, R20 ;  /* 0x0000003a0424723c */ /* 0x040ff00000041814 */
[C---:B------:R-:W-:Y:S08]  /*12870*/  HMMA.16816.F32.BF16 R84, R4.reuse, R54, R16 ;  /* 0x000000360454723c */ /* 0x040ff00000041810 */
[----:B------:R-:W-:Y:S07]  /*12880*/  HMMA.16816.F32.BF16 R40, R4, R42, R8 ;  /* 0x0000002a0428723c */ /* 0x000fee0000041808 */
[----:B------:R-:W-:-:S04]  /*12890*/  FFMA.FTZ R4, R99, c[0x0][0x2d0], -R2 ;  /* 0x0000b40063047a23 */ /* 0x000fc80000010802 */
[----:B------:R1:W-:Y:S02]  /*128a0*/  MUFU.EX2 R19, R4 ;  /* 0x0000000400137308 */ /* 0x0003e40000000800 */
[----:B-1----:R-:W-:-:S06]  /*128b0*/  FFMA.FTZ R4, R96, c[0x0][0x2d0], -R2 ;  /* 0x0000b40060047a23 */ /* 0x002fcc0000010802 */
[----:B------:R1:W-:Y:S02]  /*128c0*/  MUFU.EX2 R22, R4 ;  /* 0x0000000400167308 */ /* 0x0003e40000000800 */
[--C-:B-1----:R-:W-:Y:S02]  /*128d0*/  FFMA.FTZ R4, R97, c[0x0][0x2d0], -R2.reuse ;  /* 0x0000b40061047a23 */ /* 0x102fe40000010802 */
[----:B------:R-:W-:-:S04]  /*128e0*/  FFMA.FTZ R2, R98, c[0x0][0x2d0], -R2 ;  /* 0x0000b40062027a23 */ /* 0x000fc80000010802 */
[----:B------:R1:W-:Y:S02]  /*128f0*/  MUFU.EX2 R24, R2 ;  /* 0x0000000200187308 */ /* 0x0003e40000000800 */
[----:B-1----:R-:W-:-:S06]  /*12900*/  FFMA.FTZ R2, R47, c[0x0][0x2d0], -R0 ;  /* 0x0000b4002f027a23 */ /* 0x002fcc0000010800 */
        /* <DEDUP_REMOVED lines=9> */
[----:B------:R1:W2:Y:S02]  /*129a0*/  MUFU.EX2 R10, R0 ;  /* 0x00000000000a7308 */ /* 0x0002a40000000800 */
[----:B-1----:R-:W-:-:S06]  /*129b0*/  FFMA.FTZ R0, R144, c[0x0][0x2d0], -R12 ;  /* 0x0000b40090007a23 */ /* 0x002fcc000001080c */
[----:B------:R1:W-:Y:S02]  /*129c0*/  MUFU.EX2 R15, R0 ;  /* 0x00000000000f7308 */ /* 0x0003e40000000800 */
[----:B-1----:R-:W-:Y:S02]  /*129d0*/  FFMA.FTZ R0, R146, c[0x0][0x2d0], -R12 ;  /* 0x0000b40092007a23 */ /* 0x002fe4000001080c */
[----:B------:R-:W1:Y:S04]  /*129e0*/  LDSM.16.MT88.4 R144, [R167+0x800] ;  /* 0x00080000a790783b */ /* 0x000e680000004200 */
[----:B------:R3:W-:Y:S02]  /*129f0*/  MUFU.EX2 R18, R0 ;  /* 0x0000000000127308 */ /* 0x0007e40000000800 */
[----:B---3--:R-:W-:-:S06]  /*12a00*/  FFMA.FTZ R0, R140, c[0x0][0x2d0], -R3 ;  /* 0x0000b4008c007a23 */ /* 0x008fcc0000010803 */
[----:B------:R3:W-:Y:S02]  /*12a10*/  MUFU.EX2 R9, R0 ;  /* 0x0000000000097308 */ /* 0x0007e40000000800 */
[----:B---3--:R-:W-:-:S06]  /*12a20*/  FFMA.FTZ R0, R143, c[0x0][0x2d0], -R3 ;  /* 0x0000b4008f007a23 */ /* 0x008fcc0000010803 */
[----:B------:R3:W4:Y:S08]  /*12a30*/  MUFU.EX2 R8, R0 ;  /* 0x0000000000087308 */ /* 0x0007300000000800 */
[----:B------:R-:W-:Y:S01]  /*12a40*/  MUFU.EX2 R20, R2 ;  /* 0x0000000200147308 */ /* 0x000fe20000000800 */
[--C-:B---3--:R-:W-:Y:S02]  /*12a50*/  FFMA.FTZ R0, R142, c[0x0][0x2d0], -R3.reuse ;  /* 0x0000b4008e007a23 */ /* 0x108fe40000010803 */
[----:B------:R-:W-:-:S05]  /*12a60*/  FFMA.FTZ R3, R141, c[0x0][0x2d0], -R3 ;  /* 0x0000b4008d037a23 */ /* 0x000fca0000010803 */
[----:B------:R-:W-:Y:S08]  /*12a70*/  MUFU.EX2 R2, R0 ;  /* 0x0000000000027308 */ /* 0x000ff00000000800 */
[----:B------:R-:W3:Y:S01]  /*12a80*/  MUFU.EX2 R3, R3 ;  /* 0x0000000300037308 */ /* 0x000ee20000000800 */
[----:B--2---:R-:W-:Y:S02]  /*12a90*/  F2FP.BF16.PACK_AB R92, R10, R11 ;  /* 0x0000000b0a5c723e */ /* 0x004fe400000010ff */
[----:B----4-:R-:W-:-:S02]  /*12aa0*/  F2FP.BF16.PACK_AB R93, R8, R9 ;  /* 0x00000009085d723e */ /* 0x010fc400000010ff */
[----:B------:R-:W-:Y:S02]  /*12ab0*/  F2FP.BF16.PACK_AB R94, R18, R15 ;  /* 0x0000000f125e723e */ /* 0x000fe400000010ff */
[----:B---3--:R-:W-:Y:S01]  /*12ac0*/  F2FP.BF16.PACK_AB R95, R3, R2 ;  /* 0x00000002035f723e */ /* 0x008fe200000010ff */
[----:B------:R2:W3:Y:S06]  /*12ad0*/  MUFU.EX2 R23, R4 ;  /* 0x0000000400177308 */ /* 0x0004ec0000000800 */
[----:B-1----:R-:W-:Y:S01]  /*12ae0*/  HMMA.16816.F32.BF16 R140, R92, R146, R80 ;  /* 0x000000925c8c723c */ /* 0x002fe20000041850 */
[----:B------:R-:W1:Y:S01]  /*12af0*/  LDSM.16.MT88.4 R80, [R166+0x2000] ;  /* 0x00200000a650783b */ /* 0x000e620000004200 */
[----:B------:R-:W-:-:S03]  /*12b00*/  IMAD.MOV.U32 R27, RZ, RZ, R160 ;  /* 0x000000ffff1b7224 */ /* 0x000fc600078e00a0 */
[----:B------:R-:W-:Y:S04]  /*12b10*/  LDSM.16.MT88.4 R160, [R166+0x1400] ;  /* 0x00140000a6a0783b */ /* 0x000fe80000004200 */
[----:B--2---:R-:W2:Y:S01]  /*12b20*/  LDSM.16.MT88.4 R4, [R167+0x2000] ;  /* 0x00200000a704783b */ /* 0x004ea20000004200 */
[----:B------:R-:W-:Y:S01]  /*12b30*/  @P4 IMAD.HI.U32 R12, R27, c[0x0][0x2c8], RZ ;  /* 0x0000b2001b0c4a27 */ /* 0x000fe200078e00ff */
[----:B------:R-:W-:-:S03]  /*12b40*/  F2FP.BF16.PACK_AB R96, R22, R19 ;  /* 0x000000131660723e */ /* 0x000fc600000010ff */
[----:B------:R-:W-:Y:S01]  /*12b50*/  IMAD.MOV.U32 R0, RZ, RZ, R27 ;  /* 0x000000ffff007224 */ /* 0x000fe200078e001b */
[----:B------:R-:W-:Y:S01]  /*12b60*/  @P4 SHF.R.U32.HI R0, RZ, c[0x0][0x2cc], R12 ;  /* 0x0000b300ff004a19 */ /* 0x000fe2000001160c */
[----:B------:R-:W-:Y:S01]  /*12b70*/  IMAD.MOV.U32 R76, RZ, RZ, R127 ;  /* 0x000000ffff4c7224 */ /* 0x000fe200078e007f */
[----:B------:R-:W-:Y:S01]  /*12b80*/  F2FP.BF16.PACK_AB R97, R17, R16 ;  /* 0x000000101161723e */ /* 0x000fe200000010ff */
[----:B------:R-:W-:Y:S01]  /*12b90*/  IMAD.MOV.U32 R77, RZ, RZ, R126 ;  /* 0x000000ffff4d7224 */ /* 0x000fe200078e007e */
[----:B---3--:R-:W-:Y:S01]  /*12ba0*/  F2FP.BF16.PACK_AB R98, R24, R23 ;  /* 0x000000171862723e */ /* 0x008fe200000010ff */
[----:B------:R-:W-:Y:S01]  /*12bb0*/  IMAD.MOV.U32 R78, RZ, RZ, R125 ;  /* 0x000000ffff4e7224 */ /* 0x000fe200078e007d */
[----:B------:R-:W-:Y:S01]  /*12bc0*/  F2FP.BF16.PACK_AB R99, R21, R20 ;  /* 0x000000141563723e */ /* 0x000fe200000010ff */
[----:B------:R-:W-:Y:S01]  /*12bd0*/  IMAD.MOV.U32 R79, RZ, RZ, R124 ;  /* 0x000000ffff4f7224 */ /* 0x000fe200078e007c */
[----:B------:R-:W-:Y:S01]  /*12be0*/  IADD3 R0, R0, R247, -R250 ;  /* 0x000000f700007210 */ /* 0x000fe20007ffe8fa */
[----:B------:R-:W-:-:S02]  /*12bf0*/  FADD.FTZ R12, R168, R102 ;  /* 0x00000066a80c7221 */ /* 0x000fc40000010000 */
[----:B------:R-:W-:Y:S02]  /*12c00*/  FADD.FTZ R13, R49, R48 ;  /* 0x00000030310d7221 */ /* 0x000fe40000010000 */
[----:B------:R-:W-:Y:S01]  /*12c10*/  FADD.FTZ R14, R209, R205 ;  /* 0x000000cdd10e7221 */ /* 0x000fe20000010000 */
[----:B------:R-:W-:Y:S01]  /*12c20*/  HMMA.16816.F32.BF16 R56, R92, R64, R76 ;  /* 0x000000405c38723c */ /* 0x000fe2000004184c */
[----:B------:R-:W-:-:S04]  /*12c30*/  IMAD.HI R25, R0, 0x2aaaaaab, RZ ;  /* 0x2aaaaaab00197827 */ /* 0x000fc800078e02ff */
[----:B------:R-:W-:Y:S02]  /*12c40*/  FADD.FTZ R0, R191, R175 ;  /* 0x000000afbf007221 */ /* 0x000fe40000010000 */
[----:B------:R-:W-:Y:S01]  /*12c50*/  FADD.FTZ R12, R169, R12 ;  /* 0x0000000ca90c7221 */ /* 0x000fe20000010000 */
[----:B-1----:R-:W-:Y:S01]  /*12c60*/  HMMA.16816.F32.BF16 R72, R92, R80, R240 ;  /* 0x000000505c48723c */ /* 0x002fe200000418f0 */
[----:B------:R-:W-:-:S07]  /*12c70*/  FADD.FTZ R0, R206, R0 ;  /* 0x00000000ce007221 */ /* 0x000fce0000010000 */
[----:B------:R-:W-:Y:S08]  /*12c80*/  HMMA.16816.F32.BF16 R76, R92, R82, R224 ;  /* 0x000000525c4c723c */ /* 0x000ff000000418e0 */
[----:B------:R-:W-:Y:S01]  /*12c90*/  HMMA.16816.F32.BF16 R68, R96, R80, R180 ;  /* 0x000000506044723c */ /* 0x000fe200000418b4 */
[----:B------:R-:W-:-:S07]  /*12ca0*/  SHF.R.U32.HI R26, RZ, 0x1f, R25 ;  /* 0x0000001fff1a7819 */ /* 0x000fce0000011619 */
[----:B------:R-:W-:Y:S08]  /*12cb0*/  HMMA.16816.F32.BF16 R80, R96, R82, R84 ;  /* 0x000000526050723c */ /* 0x000ff00000041854 */
[-C--:B--2---:R-:W-:Y:S08]  /*12cc0*/  HMMA.16816.F32.BF16 R88, R92, R4.reuse, R236 ;  /* 0x000000045c58723c */ /* 0x084ff000000418ec */
[----:B------:R-:W-:Y:S07]  /*12cd0*/  HMMA.16816.F32.BF16 R84, R96, R4, R184 ;  /* 0x000000046054723c */ /* 0x000fee00000418b8 */
[----:B------:R-:W-:-:S02]  /*12ce0*/  FADD.FTZ R5, R50, R13 ;  /* 0x0000000d32057221 */ /* 0x000fc40000010000 */
[----:B------:R-:W-:Y:S01]  /*12cf0*/  FADD.FTZ R4, R213, R14 ;  /* 0x0000000ed5047221 */ /* 0x000fe20000010000 */
[----:B------:R-:W-:Y:S01]  /*12d00*/  HMMA.16816.F32.BF16 R116, R92, R128, R152 ;  /* 0x000000805c74723c */ /* 0x000fe20000041898 */
[----:B------:R-:W-:Y:S02]  /*12d10*/  FADD.FTZ R13, R170, R12 ;  /* 0x0000000caa0d7221 */ /* 0x000fe40000010000 */
[----:B------:R-:W-:Y:S02]  /*12d20*/  FADD.FTZ R5, R51, R5 ;  /* 0x0000000533057221 */ /* 0x000fe40000010000 */
[----:B------:R-:W-:-:S03]  /*12d30*/  FADD.FTZ R12, R214, R4 ;  /* 0x00000004d60c7221 */ /* 0x000fc60000010000 */
[----:B------:R-:W-:Y:S01]  /*12d40*/  HMMA.16816.F32.BF16 R148, R96, R160, R148 ;  /* 0x000000a06094723c */ /* 0x000fe20000041894 */
[----:B------:R-:W-:Y:S02]  /*12d50*/  FADD.FTZ R4, R207, R0 ;  /* 0x00000000cf047221 */ /* 0x000fe40000010000 */
[----:B------:R-:W-:-:S05]  /*12d60*/  FADD.FTZ R0, R172, R13 ;  /* 0x0000000dac007221 */ /* 0x000fca0000010000 */
[----:B------:R-:W-:Y:S01]  /*12d70*/  HMMA.16816.F32.BF16 R152, R92, R160, R232 ;  /* 0x000000a05c98723c */ /* 0x000fe200000418e8 */
[----:B------:R-:W-:Y:S01]  /*12d80*/  FADD.FTZ R5, R100, R5 ;  /* 0x0000000564057221 */ /* 0x000fe20000010000 */
[----:B------:R-:W-:-:S06]  /*12d90*/  LEA.HI.SX32 R26, R25, R26, 0x1d ;  /* 0x0000001a191a7211 */ /* 0x000fcc00078feaff */
[----:B------:R-:W-:Y:S01]  /*12da0*/  HMMA.16816.F32.BF16 R156, R92, R162, R156 ;  /* 0x000000a25c9c723c */ /* 0x000fe2000004189c */
[----:B------:R-:W-:-:S07]  /*12db0*/  FADD.FTZ R0, R171, R0 ;  /* 0x00000000ab007221 */ /* 0x000fce0000010000 */
[----:B------:R-:W-:Y:S01]  /*12dc0*/  HMMA.16816.F32.BF16 R124, R92, R130, R136 ;  /* 0x000000825c7c723c */ /* 0x000fe20000041888 */
[----:B------:R-:W-:-:S07]  /*12dd0*/  FADD.FTZ R5, R101, R5 ;  /* 0x0000000565057221 */ /* 0x000fce0000010000 */
[C---:B------:R-:W-:Y:S08]  /*12de0*/  HMMA.16816.F32.BF16 R160, R96.reuse, R162, R60 ;  /* 0x000000a260a0723c */ /* 0x040ff0000004183c */
[C---:B------:R-:W-:Y:S08]  /*12df0*/  HMMA.16816.F32.BF16 R120, R96.reuse, R128, R120 ;  /* 0x000000806078723c */ /* 0x040ff00000041878 */
[-C--:B------:R-:W-:Y:S08]  /*12e00*/  HMMA.16816.F32.BF16 R132, R96, R144.reuse, R132 ;  /* 0x000000906084723c */ /* 0x080ff00000041884 */
[C---:B------:R-:W-:Y:S08]  /*12e10*/  HMMA.16816.F32.BF16 R136, R92.reuse, R144, R220 ;  /* 0x000000905c88723c */ /* 0x040ff000000418dc */
[----:B------:R-:W-:Y:S08]  /*12e20*/  HMMA.16816.F32.BF16 R60, R92, R66, R228 ;  /* 0x000000425c3c723c */ /* 0x000ff000000418e4 */
[C---:B------:R-:W-:Y:S08]  /*12e30*/  HMMA.16816.F32.BF16 R52, R96.reuse, R64, R176 ;  /* 0x000000406034723c */ /* 0x040ff000000418b0 */
[C---:B------:R-:W-:Y:S08]  /*12e40*/  HMMA.16816.F32.BF16 R128, R96.reuse, R130, R32 ;  /* 0x000000826080723c */ /* 0x040ff00000041820 */
[C---:B------:R-:W-:Y:S08]  /*12e50*/  HMMA.16816.F32.BF16 R144, R96.reuse, R146, R28 ;  /* 0x000000926090723c */ /* 0x040ff0000004181c */
[----:B------:R-:W-:Y:S01]  /*12e60*/  HMMA.16816.F32.BF16 R64, R96, R66, R36 ;  /* 0x000000426040723c */ /* 0x000fe20000041824 */
[----:B------:R-:W-:-:S07]  /*12e70*/  IMNMX R28, R246, R26, !PT ;  /* 0x0000001af61c7217 */ /* 0x000fce0007800200 */
[-C--:B------:R-:W-:Y:S08]  /*12e80*/  HMMA.16816.F32.BF16 R92, R92, R6.reuse, R216 ;  /* 0x000000065c5c723c */ /* 0x080ff000000418d8 */
[----:B------:R-:W-:Y:S07]  /*12e90*/  HMMA.16816.F32.BF16 R96, R96, R6, R40 ;  /* 0x000000066060723c */ /* 0x000fee0000041828 */
[----:B------:R-:W-:-:S02]  /*12ea0*/  FADD.FTZ R6, R212, R12 ;  /* 0x0000000cd4067221 */ /* 0x000fc40000010000 */
[----:B------:R-:W-:Y:S02]  /*12eb0*/  FADD.FTZ R7, R189, R4 ;  /* 0x00000004bd077221 */ /* 0x000fe40000010000 */
[----:B------:R-:W-:Y:S02]  /*12ec0*/  FADD.FTZ R6, R208, R6 ;  /* 0x00000006d0067221 */ /* 0x000fe40000010000 */
[----:B------:R-:W-:Y:S02]  /*12ed0*/  FADD.FTZ R7, R204, R7 ;  /* 0x00000007cc077221 */ /* 0x000fe40000010000 */
[----:B------:R-:W-:Y:S02]  /*12ee0*/  FADD.FTZ R4, R173, R0 ;  /* 0x00000000ad047221 */ /* 0x000fe40000010000 */
[----:B------:R-:W-:Y:S01]  /*12ef0*/  FADD.FTZ R0, R107, R5 ;  /* 0x000000056b007221 */ /* 0x000fe20000010000 */
[----:B------:R1:W-:Y:S01]  /*12f00*/  STL [R1+0x10], R28 ;  /* 0x0000101c01007387 */ /* 0x0003e20000100800 */
[----:B------:R-:W-:Y:S01]  /*12f10*/  FADD.FTZ R6, R210, R6 ;  /* 0x00000006d2067221 */ /* 0x000fe20000010000 */
[----:B------:R-:W-:Y:S01]  /*12f20*/  IADD3 R204, R215, -0x2, RZ ;  /* 0xfffffffed7cc7810 */ /* 0x000fe20007ffe0ff */
[----:B------:R-:W-:-:S02]  /*12f30*/  FADD.FTZ R7, R190, R7 ;  /* 0x00000007be077221 */ /* 0x000fc40000010000 */
[----:B------:R-:W-:Y:S02]  /*12f40*/  FADD.FTZ R5, R174, R4 ;  /* 0x00000004ae057221 */ /* 0x000fe40000010000 */
[----:B------:R-:W-:Y:S02]  /*12f50*/  FADD.FTZ R4, R106, R0 ;  /* 0x000000006a047221 */ /* 0x000fe40000010000 */
[----:B------:R-:W-:Y:S01]  /*12f60*/  FADD.FTZ R0, R211, R6 ;  /* 0x00000006d3007221 */ /* 0x000fe20000010000 */
[----:B------:R-:W-:Y:S01]  /*12f70*/  ISETP.GE.AND P0, PT, R204, R28, PT ;  /* 0x0000001ccc00720c */ /* 0x000fe20003f06270 */
        /* <DEDUP_REMOVED lines=17> */
[----:B------:R-:W-:Y:S05]  /*13090*/  @!P0 BRA `(.L_x_1305) ;  /* 0x0000369000008947 */ /* 0x000fea0003800000 */
[----:B-1----:R-:W-:Y:S01]  /*130a0*/  IADD3 R248, R248, R27, RZ ;  /* 0x0000001bf8f87210 */ /* 0x002fe20007ffe0ff */
[----:B------:R-:W-:Y:S01]  /*130b0*/  IMAD.MOV.U32 R3, RZ, RZ, R110 ;  /* 0x000000ffff037224 */ /* 0x000fe200078e006e */
[----:B------:R-:W-:Y:S01]  /*130c0*/  MOV R100, R109 ;  /* 0x0000006d00647202 */ /* 0x000fe20000000f00 */
[----:B------:R-:W-:Y:S01]  /*130d0*/  IMAD.MOV.U32 R106, RZ, RZ, R108 ;  /* 0x000000ffff6a7224 */ /* 0x000fe200078e006c */
[----:B------:R-:W-:Y:S01]  /*130e0*/  MOV R107, R103 ;  /* 0x00000067006b7202 */ /* 0x000fe20000000f00 */
[----:B------:R-:W-:-:S05]  /*130f0*/  @P4 IMAD.HI.U32 R0, R248, c[0x0][0x2c8], RZ ;  /* 0x0000b200f8004a27 */ /* 0x000fca00078e00ff */
[----:B------:R-:W-:-:S05]  /*13100*/  @P4 SHF.R.U32.HI R0, RZ, c[0x0][0x2cc], R0 ;  /* 0x0000b300ff004a19 */ /* 0x000fca0000011600 */
[----:B------:R1:W-:Y:S02]  /*13110*/  @P4 STL [R1+0x14], R0 ;  /* 0x0000140001004387 */ /* 0x0003e40000100800 */
.L_x_1310:
[----:B------:R-:W2:Y:S01]  /*13120*/  LDL R206, [R1+0x1c] ;  /* 0x00001c0001ce7983 */ /* 0x000ea20000100800 */
[----:B------:R-:W-:Y:S04]  /*13130*/  DEPBAR.LE SB0, 0x0 ;  /* 0x000080000000791a */ /* 0x000fe80000000000 */
[----:B-1----:R-:W3:Y:S01]  /*13140*/  LDL R0, [R1+0x20] ;  /* 0x0000200001007983 */ /* 0x002ee20000100800 */
[----:B------:R-:W-:Y:S01]  /*13150*/  WARPSYNC 0xffffffff ;  /* 0xffffffff00007948 */ /* 0x000fe20003800000 */
[----:B------:R-:W-:Y:S02]  /*13160*/  BSSY B0, `(.L_x_1306) ;  /* 0x000002e000007945 */ /* 0x000fe40003800000 */
[----:B------:R-:W-:Y:S06]  /*13170*/  BAR.SYNC.DEFER_BLOCKING 0x0 ;  /* 0x0000000000007b1d */ /* 0x000fec0000010000 */
[----:B------:R-:W1:Y:S04]  /*13180*/  S2R R205, SR_TID.X ;  /* 0x0000000000cd7919 */ /* 0x000e680000002100 */
        /* <DEDUP_REMOVED lines=10> */
[----:B--2---:R-:W-:Y:S02]  /*13230*/  ISETP.GT.AND P0, PT, R206, R204, PT ;  /* 0x000000ccce00720c */ /* 0x004fe40003f04270 */
[----:B---3--:R-:W-:Y:S11]  /*13240*/  LOP3.LUT P3, RZ, R0, 0x1, RZ, 0xc0, !PT ;  /* 0x0000000100ff7812 */ /* 0x008ff6000786c0ff */
[----:B------:R-:W-:-:S05]  /*13250*/  @P0 BRA `(.L_x_1307) ;  /* 0x000001e000000947 */ /* 0x000fca0003800000 */
[----:B-1--4-:R-:W-:Y:S01]  /*13260*/  SHF.R.S32.HI R0, RZ, 0x1f, R204 ;  /* 0x0000001fff007819 */ /* 0x012fe200000114cc */
[----:B------:R-:W-:Y:S01]  /*13270*/  IMAD.WIDE.U32 R4, R204, c[0x0][0x208], RZ ;  /* 0x00008200cc047a25 */ /* 0x000fe200078e00ff */
[----:B------:R-:W-:Y:S03]  /*13280*/  ISETP.GT.AND P2, PT, R205, 0x3f, PT ;  /* 0x0000003fcd00780c */ /* 0x000fe60003f44270 */
[----:B------:R-:W-:Y:S04]  /*13290*/  IMAD R0, R0, c[0x0][0x208], RZ ;  /* 0x0000820000007a24 */ /* 0x000fe800078e02ff */
[----:B------:R-:W-:Y:S04]  /*132a0*/  IMAD R0, R204, c[0x0][0x20c], R0 ;  /* 0x00008300cc007a24 */ /* 0x000fe800078e0200 */
[----:B------:R-:W-:Y:S02]  /*132b0*/  IMAD.IADD R0, R5, 0x1, R0 ;  /* 0x0000000105007824 */ /* 0x000fe400078e0200 */
[----:B------:R-:W-:Y:S04]  /*132c0*/  IMAD.WIDE.U32 R4, R4, 0x30, RZ ;  /* 0x0000003004047825 */ /* 0x000fe800078e00ff */
[----:B------:R-:W-:Y:S01]  /*132d0*/  IMAD R0, R0, 0x30, RZ ;  /* 0x0000003000007824 */ /* 0x000fe200078e02ff */
[----:B------:R-:W-:Y:S01]  /*132e0*/  IADD3 R2, P1, R244, R4, RZ ;  /* 0x00000004f4027210 */ /* 0x000fe20007f3e0ff */
[----:B------:R-:W-:Y:S02]  /*132f0*/  @!P2 IMAD.MOV.U32 R7, RZ, RZ, c[0x0][0x208] ;  /* 0x00008200ff07a624 */ /* 0x000fe400078e00ff */
[----:B------:R-:W-:Y:S01]  /*13300*/  @!P2 IMAD.MOV.U32 R8, RZ, RZ, c[0x0][0x20c] ;  /* 0x00008300ff08a624 */ /* 0x000fe200078e00ff */
[----:B------:R-:W-:Y:S02]  /*13310*/  IADD3 R0, R5, R0, RZ ;  /* 0x0000000005007210 */ /* 0x000fe40007ffe0ff */
        /* <DEDUP_REMOVED lines=18> */
.L_x_1307:
[----:B-1--4-:R-:W-:Y:S05]  /*13440*/  BSYNC B0 ;  /* 0x0000000000007941 */ /* 0x012fea0003800000 */
.L_x_1306:
        /* <DEDUP_REMOVED lines=197> */
[----:B------:R-:W2:Y:S03]  /*140a0*/  LDL.64 R206, [R1+0x8] ;  /* 0x0000080001ce7983 */ /* 0x000ea60000100a00 */
[----:B------:R-:W-:Y:S02]  /*140b0*/  LEA.HI R208, R208, R205, RZ, 0x2 ;  /* 0x000000cdd0d07211 */ /* 0x000fe400078f10ff */
[----:B------:R-:W3:Y:S02]  /*140c0*/  LDL R205, [R1+0x4] ;  /* 0x0000040001cd7983 */ /* 0x000ee40000100800 */
[----:B------:R-:W-:Y:S04]  /*140d0*/  SHF.R.S32.HI R208, RZ, 0x2, R208 ;  /* 0x00000002ffd07819 */ /* 0x000fe800000114d0 */
[----:B-1----:R-:W-:Y:S04]  /*140e0*/  IADD3 R0, -R208, 0x30, RZ ;  /* 0x00000030d0007810 */ /* 0x002fe80007ffe1ff */
        /* <DEDUP_REMOVED lines=9> */
[----:B------:R-:W-:Y:S02]  /*14180*/  @P0 IMAD R4, R4, c[0x0][0x1e0], RZ ;  /* 0x0000780004040a24 */ /* 0x000fe400078e02ff */
[----:B------:R-:W-:Y:S02]  /*14190*/  @P1 IMAD R8, R5, c[0x0][0x1e0], RZ ;  /* 0x0000780005081a24 */ /* 0x000fe400078e02ff */
[C---:B------:R-:W-:Y:S02]  /*141a0*/  @P0 IMAD R10, R0.reuse, c[0x0][0x1e4], R4 ;  /* 0x00007900000a0a24 */ /* 0x040fe400078e0204 */
[----:B------:R-:W-:Y:S04]  /*141b0*/  @P0 IMAD.WIDE.U32 R4, R0, c[0x0][0x1e0], RZ ;  /* 0x0000780000040a25 */ /* 0x000fe800078e00ff */
[C---:B------:R-:W-:Y:S02]  /*141c0*/  @P1 IMAD R0, R2.reuse, c[0x0][0x1e4], R8 ;  /* 0x0000790002001a24 */ /* 0x040fe400078e0208 */
[----:B------:R-:W-:Y:S04]  /*141d0*/  @P1 IMAD.WIDE.U32 R8, R2, c[0x0][0x1e0], RZ ;  /* 0x0000780002081a25 */ /* 0x000fe800078e00ff */
[----:B------:R-:W-:Y:S01]  /*141e0*/  @P0 IMAD.SHL.U32 R6, R6, 0x20, RZ ;  /* 0x0000002006060824 */ /* 0x000fe200078e00ff */
[----:B------:R-:W-:Y:S01]  /*141f0*/  @P1 IADD3 R9, R9, R0, RZ ;  /* 0x0000000009091210 */ /* 0x000fe20007ffe0ff */
[----:B------:R-:W-:Y:S02]  /*14200*/  @P0 IMAD.IADD R2, R5, 0x1, R10 ;  /* 0x0000000105020824 */ /* 0x000fe400078e020a */
[----:B------:R-:W-:Y:S04]  /*14210*/  @P0 IMAD.WIDE.U32 R6, R4, 0x30, R6 ;  /* 0x0000003004060825 */ /* 0x000fe800078e0006 */
[----:B------:R-:W-:Y:S02]  /*14220*/  @P0 IMAD R2, R2, 0x30, RZ ;  /* 0x0000003002020824 */ /* 0x000fe400078e02ff */
[----:B---3--:R-:W-:Y:S01]  /*14230*/  @P1 IMAD.MOV.U32 R5, RZ, RZ, R205 ;  /* 0x000000ffff051224 */ /* 0x008fe200078e00cd */
[----:B--2---:R-:W-:Y:S01]  /*14240*/  @P0 IADD3 R0, P2, R206, R6, RZ ;  /* 0x00000006ce000210 */ /* 0x004fe20007f5e0ff */
[----:B------:R-:W-:Y:S04]  /*14250*/  @P1 IMAD.MOV.U32 R4, RZ, RZ, R206 ;  /* 0x000000ffff041224 */ /* 0x000fe800078e00ce */
        /* <DEDUP_REMOVED lines=17> */
.L_x_1309:
[----:B--234-:R-:W-:Y:S05]  /*14370*/  BSYNC B0 ;  /* 0x0000000000007941 */ /* 0x01cfea0003800000 */
.L_x_1308:
[----:B-1----:R-:W2:Y:S01]  /*14380*/  LDL R0, [R1+0x14] ;  /* 0x0000140001007983 */ /* 0x002ea20000100800 */
[----:B------:R-:W-:Y:S02]  /*14390*/  MOV R2, c[0x0][0x2c4] ;  /* 0x0000b10000027a02 */ /* 0x000fe40000000f00 */
[----:B------:R-:W-:Y:S01]  /*143a0*/  MOV R4, R248 ;  /* 0x000000f800047202 */ /* 0x000fe20000000f00 */
[----:B------:R-:W3:Y:S01]  /*143b0*/  LDL R7, [R1+0x24] ;  /* 0x0000240001077983 */ /* 0x000ee20000100800 */
[----:B------:R-:W-:Y:S03]  /*143c0*/  ISETP.NE.AND P0, PT, R2, 0x1, PT ;  /* 0x000000010200780c */ /* 0x000fe60003f05270 */
[----:B------:R-:W4:Y:S04]  /*143d0*/  LDL R6, [R1+0x3c] ;  /* 0x00003c0001067983 */ /* 0x000f280000100800 */
[----:B------:R-:W4:Y:S04]  /*143e0*/  LDL R5, [R1+0x4c] ;  /* 0x00004c0001057983 */ /* 0x000f280000100800 */
[----:B------:R-:W-:Y:S08]  /*143f0*/  LDSM.16.MT88.4 R36, [R167] ;  /* 0x00000000a724783b */ /* 0x000ff00000004200 */
[----:B------:R-:W0:Y:S01]  /*14400*/  LDGDEPBAR ;  /* 0x00000000000079af */ /* 0x000e220000000000 */
[----:B--2---:R-:W-:Y:S01]  /*14410*/  @P0 MOV R4, R0 ;  /* 0x0000000000040202 */ /* 0x004fe20000000f00 */
[----:B------:R-:W-:Y:S06]  /*14420*/  IMAD R0, R204, -0x30, RZ ;  /* 0xffffffd0cc007824 */ /* 0x000fec00078e02ff */
[----:B------:R-:W1:Y:S01]  /*14430*/  SHFL.IDX PT, R2, R4, RZ, 0x1c1f ;  /* 0x001c1fff04027589 */ /* 0x000e6200000e0000 */
[----:B---3--:R-:W-:Y:S04]  /*14440*/  IADD3 R0, -R7, 0x1, R0 ;  /* 0x0000000107007810 */ /* 0x008fe80007ffe100 */
[----:B----4-:R-:W-:Y:S03]  /*14450*/  IADD3 R5, -R5, R0, R6 ;  /* 0x0000000005057210 */ /* 0x010fe60007ffe106 */
        /* <DEDUP_REMOVED lines=8> */
[----:B------:R-:W-:Y:S02]  /*144e0*/  ISETP.GT.AND P1, PT, R0, 0x9, PT ;  /* 0x000000090000780c */ /* 0x000fe40003f24270 */
[----:B------:R-:W-:Y:S02]  /*144f0*/  FSEL R10, R103, -INF , P0 ;  /* 0xff800000670a7808 */ /* 0x000fe40000000000 */
[----:B------:R-:W-:Y:S02]  /*14500*/  FMNMX.FTZ R2, R8, R2, !PT ;  /* 0x0000000208027209 */ /* 0x000fe40007810000 */
[----:B------:R-:W-:Y:S02]  /*14510*/  ISETP.GT.AND P0, PT, R0, 0x10, PT ;  /* 0x000000100000780c */ /* 0x000fe40003f04270 */
[----:B------:R-:W-:Y:S02]  /*14520*/  FSEL R15, R15, -INF , P1 ;  /* 0xff8000000f0f7808 */ /* 0x000fe40000800000 */
[----:B------:R-:W-:Y:S02]  /*14530*/  FMNMX.FTZ R2, R10, R2, !PT ;  /* 0x000000020a027209 */ /* 0x000fe40007810000 */
[----:B------:R-:W-:Y:S02]  /*14540*/  ISETP.GT.AND P1, PT, R0, 0x11, PT ;  /* 0x000000110000780c */ /* 0x000fe40003f24270 */
[----:B------:R-:W-:Y:S02]  /*14550*/  FSEL R207, R102, -INF , P0 ;  /* 0xff80000066cf7808 */ /* 0x000fe40000000000 */
[----:B------:R-:W-:Y:S02]  /*14560*/  FMNMX.FTZ R2, R15, R2, !PT ;  /* 0x000000020f027209 */ /* 0x000fe40007810000 */
[C---:B------:R-:W-:Y:S02]  /*14570*/  ISETP.GT.AND P0, PT, R0.reuse, 0x18, PT ;  /* 0x000000180000780c */ /* 0x040fe40003f04270 */
[----:B------:R-:W-:Y:S02]  /*14580*/  FSEL R206, R101, -INF , P1 ;  /* 0xff80000065ce7808 */ /* 0x000fe40000800000 */
[----:B------:R-:W-:Y:S02]  /*14590*/  FMNMX.FTZ R2, R207, R2, !PT ;  /* 0x00000002cf027209 */ /* 0x000fe40007810000 */
[----:B------:R-:W-:Y:S02]  /*145a0*/  ISETP.GT.AND P1, PT, R0, 0x19, PT ;  /* 0x000000190000780c */ /* 0x000fe40003f24270 */
[----:B------:R-:W-:Y:S02]  /*145b0*/  FSEL R210, R18, -INF , P0 ;  /* 0xff80000012d27808 */ /* 0x000fe40000000000 */
[----:B------:R-:W-:Y:S02]  /*145c0*/  FMNMX.FTZ R2, R206, R2, !PT ;  /* 0x00000002ce027209 */ /* 0x000fe40007810000 */
[----:B------:R-:W-:Y:S02]  /*145d0*/  ISETP.GT.AND P0, PT, R0, 0x20, PT ;  /* 0x000000200000780c */ /* 0x000fe40003f04270 */
[----:B------:R-:W-:Y:S02]  /*145e0*/  FSEL R208, R16, -INF , P1 ;  /* 0xff80000010d07808 */ /* 0x000fe40000800000 */
[----:B------:R-:W-:Y:S01]  /*145f0*/  FMNMX.FTZ R2, R210, R2, !PT ;  /* 0x00000002d2027209 */ /* 0x000fe20007810000 */
[----:B------:R-:W-:Y:S01]  /*14600*/  SHFL.IDX PT, R16, R4, 0x3, 0x1c1f ;  /* 0x007c1f0004107f89 */ /* 0x000fe200000e0000 */
[----:B------:R-:W-:Y:S02]  /*14610*/  FSEL R234, R12, -INF , P0 ;  /* 0xff8000000cea7808 */ /* 0x000fe40000000000 */
[C---:B------:R-:W-:Y:S02]  /*14620*/  ISETP.GT.AND P3, PT, R0.reuse, 0x21, PT ;  /* 0x000000210000780c */ /* 0x040fe40003f64270 */
[C---:B------:R-:W-:Y:S02]  /*14630*/  ISETP.GT.AND P2, PT, R0.reuse, 0x28, PT ;  /* 0x000000280000780c */ /* 0x040fe40003f44270 */
        /* <DEDUP_REMOVED lines=15> */
[C---:B------:R-:W-:Y:S02]  /*14730*/  ISETP.GT.AND P0, PT, R2.reuse, 0x8, PT ;  /* 0x000000080200780c */ /* 0x040fe40003f04270 */
[----:B-1----:R-:W-:Y:S02]  /*14740*/  FMNMX.FTZ R4, R9, R100, !PT ;  /* 0x0000006409047209 */ /* 0x002fe40007810000 */
[----:B------:R-:W-:Y:S02]  /*14750*/  FSEL R11, R187, -INF , P2 ;  /* 0xff800000bb0b7808 */ /* 0x000fe40001000000 */
        /* <DEDUP_REMOVED lines=8> */
[----:B------:R-:W-:Y:S02]  /*147e0*/  ISETP.GT.AND P0, PT, R2, 0x18, PT ;  /* 0x000000180200780c */ /* 0x000fe40003f04270 */
[----:B------:R-:W-:Y:S02]  /*147f0*/  FMNMX.FTZ R4, R18, R0, !PT ;  /* 0x0000000012047209 */ /* 0x000fe40007810000 */
[----:B------:R-:W-:Y:S02]  /*14800*/  FSEL R189, R109, -INF , P1 ;  /* 0xff8000006dbd7808 */ /* 0x000fe40000800000 */
[----:B---3--:R-:W-:Y:S02]  /*14810*/  IADD3 R0, R5, R12, RZ ;  /* 0x0000000c05007210 */ /* 0x008fe40007ffe0ff */
        /* <DEDUP_REMOVED lines=17> */
[----:B------:R-:W-:Y:S02]  /*14930*/  FMNMX.FTZ R19, R6, R106, !PT ;  /* 0x0000006a06137209 */ /* 0x000fe40007810000 */
[----:B------:R-:W-:Y:S02]  /*14940*/  FSEL R13, R214, -INF , P1 ;  /* 0xff800000d60d7808 */ /* 0x000fe40000800000 */
[----:B------:R-:W-:Y:S02]  /*14950*/  ISETP.GT.AND P3, PT, R0, 0x9, PT ;  /* 0x000000090000780c */ /* 0x000fe40003f64270 */
[----:B------:R-:W-:Y:S02]  /*14960*/  FMNMX.FTZ R19, R13, R19, !PT ;  /* 0x000000130d137209 */ /* 0x000fe40007810000 */
[----:B------:R-:W-:Y:S02]  /*14970*/  FMNMX.FTZ R12, R205, R4, !PT ;  /* 0x00000004cd0c7209 */ /* 0x000fe40007810000 */
[----:B------:R-:W-:Y:S02]  /*14980*/  IADD3 R4, R5, R16, RZ ;  /* 0x0000001005047210 */ /* 0x000fe40007ffe0ff */
[----:B------:R-:W-:Y:S02]  /*14990*/  FSEL R16, R211, -INF , P0 ;  /* 0xff800000d3107808 */ /* 0x000fe40000000000 */
[----:B------:R-:W-:Y:S02]  /*149a0*/  FSEL R17, R209, -INF , P3 ;  /* 0xff800000d1117808 */ /* 0x000fe40001800000 */
[----:B------:R-:W-:Y:S02]  /*149b0*/  FMNMX.FTZ R21, R16, R19, !PT ;  /* 0x0000001310157209 */ /* 0x000fe40007810000 */
[----:B------:R-:W-:Y:S02]  /*149c0*/  ISETP.GT.AND P2, PT, R0, 0x10, PT ;  /* 0x000000100000780c */ /* 0x000fe40003f44270 */
[----:B------:R-:W-:Y:S02]  /*149d0*/  FMNMX.FTZ R5, R189, R12, !PT ;  /* 0x0000000cbd057209 */ /* 0x000fe40007810000 */
[----:B------:R-:W-:Y:S02]  /*149e0*/  FSEL R182, R176, -INF , P2 ;  /* 0xff800000b0b67808 */ /* 0x000fe40001000000 */
[----:B------:R-:W-:Y:S02]  /*149f0*/  ISETP.GT.AND P2, PT, R4, 0x1, PT ;  /* 0x000000010400780c */ /* 0x000fe40003f44270 */
[----:B------:R-:W-:Y:S02]  /*14a00*/  FMNMX.FTZ R21, R17, R21, !PT ;  /* 0x0000001511157209 */ /* 0x000fe40007810000 */
[----:B------:R-:W-:Y:S02]  /*14a10*/  ISETP.GT.AND P1, PT, R0, 0x11, PT ;  /* 0x000000110000780c */ /* 0x000fe40003f24270 */
[----:B------:R-:W-:Y:S02]  /*14a20*/  ISETP.GT.AND P0, PT, R4, RZ, PT ;  /* 0x000000ff0400720c */ /* 0x000fe40003f04270 */
[----:B------:R-:W-:Y:S02]  /*14a30*/  FMNMX.FTZ R5, R191, R5, !PT ;  /* 0x00000005bf057209 */ /* 0x000fe40007810000 */
[----:B------:R-:W-:Y:S02]  /*14a40*/  FSEL R20, R217, -INF , P2 ;  /* 0xff800000d9147808 */ /* 0x000fe40001000000 */
[----:B------:R-:W-:Y:S02]  /*14a50*/  FSEL R184, R171, -INF , P1 ;  /* 0xff800000abb87808 */ /* 0x000fe40000800000 */
[----:B------:R-:W-:Y:S02]  /*14a60*/  FMNMX.FTZ R21, R182, R21, !PT ;  /* 0x00000015b6157209 */ /* 0x000fe40007810000 */
[----:B------:R-:W-:Y:S02]  /*14a70*/  ISETP.GT.AND P3, PT, R0, 0x18, PT ;  /* 0x000000180000780c */ /* 0x000fe40003f64270 */
[----:B------:R-:W-:Y:S02]  /*14a80*/  FSEL R12, R216, -INF , P0 ;  /* 0xff800000d80c7808 */ /* 0x000fe40000000000 */
[----:B------:R-:W-:Y:S02]  /*14a90*/  ISETP.GT.AND P1, PT, R4, 0x8, PT ;  /* 0x000000080400780c */ /* 0x000fe40003f24270 */
[----:B------:R-:W-:Y:S02]  /*14aa0*/  ISETP.GT.AND P2, PT, R0, 0x20, PT ;  /* 0x000000200000780c */ /* 0x000fe40003f44270 */
[----:B------:R-:W-:Y:S02]  /*14ab0*/  FMNMX.FTZ R5, R190, R5, !PT ;  /* 0x00000005be057209 */ /* 0x000fe40007810000 */
[----:B------:R-:W-:Y:S02]  /*14ac0*/  FSEL R19, R212, -INF , P1 ;  /* 0xff800000d4137808 */ /* 0x000fe40000800000 */
[----:B------:R-:W-:Y:S02]  /*14ad0*/  ISETP.GT.AND P0, PT, R0, 0x19, PT ;  /* 0x000000190000780c */ /* 0x000fe40003f04270 */
[----:B------:R-:W-:Y:S02]  /*14ae0*/  FSEL R187, R168, -INF , P3 ;  /* 0xff800000a8bb7808 */ /* 0x000fe40001800000 */
[C---:B------:R-:W-:Y:S02]  /*14af0*/  ISETP.GT.AND P1, PT, R0.reuse, 0x21, PT ;  /* 0x000000210000780c */ /* 0x040fe40003f24270 */
[----:B------:R-:W-:Y:S02]  /*14b00*/  ISETP.GT.AND P3, PT, R0, 0x29, PT ;  /* 0x000000290000780c */ /* 0x000fe40003f64270 */
[----:B------:R-:W-:Y:S02]  /*14b10*/  FSEL R226, R24, -INF , P2 ;  /* 0xff80000018e27808 */ /* 0x000fe40001000000 */
[----:B------:R-:W-:Y:S02]  /*14b20*/  ISETP.GT.AND P2, PT, R0, 0x28, PT ;  /* 0x000000280000780c */ /* 0x000fe40003f44270 */
[----:B------:R-:W-:Y:S02]  /*14b30*/  FMNMX.FTZ R0, R184, R21, !PT ;  /* 0x00000015b8007209 */ /* 0x000fe40007810000 */
[----:B------:R-:W-:Y:S02]  /*14b40*/  FMNMX.FTZ R21, R12, R107, !PT ;  /* 0x0000006b0c157209 */ /* 0x000fe40007810000 */
[----:B------:R-:W-:Y:S02]  /*14b50*/  FMNMX.FTZ R5, R230, R5, !PT ;  /* 0x00000005e6057209 */ /* 0x000fe40007810000 */
[----:B------:R-:W-:Y:S02]  /*14b60*/  FSEL R185, R108, -INF , P0 ;  /* 0xff8000006cb97808 */ /* 0x000fe40000000000 */
[----:B-1----:R-:W-:Y:S02]  /*14b70*/  FMNMX.FTZ R110, R2, R23, !PT ;  /* 0x00000017026e7209 */ /* 0x002fe40007810000 */
[----:B------:R-:W-:Y:S02]  /*14b80*/  FMNMX.FTZ R2, R187, R0, !PT ;  /* 0x00000000bb027209 */ /* 0x000fe40007810000 */
[----:B------:R-:W-:Y:S02]  /*14b90*/  FMNMX.FTZ R0, R20, R21, !PT ;  /* 0x0000001514007209 */ /* 0x000fe40007810000 */
[C---:B------:R-:W-:Y:S02]  /*14ba0*/  ISETP.GT.AND P0, PT, R4.reuse, 0x9, PT ;  /* 0x000000090400780c */ /* 0x040fe40003f04270 */
[----:B------:R-:W-:Y:S02]  /*14bb0*/  FMNMX.FTZ R5, R229, R5, !PT ;  /* 0x00000005e5057209 */ /* 0x000fe40007810000 */
[----:B------:R-:W-:Y:S02]  /*14bc0*/  FMNMX.FTZ R0, R19, R0, !PT ;  /* 0x0000000013007209 */ /* 0x000fe40007810000 */
[----:B------:R-:W-:Y:S02]  /*14bd0*/  FSEL R24, R213, -INF , P0 ;  /* 0xff800000d5187808 */ /* 0x000fe40000000000 */
[----:B------:R-:W-:Y:S02]  /*14be0*/  ISETP.GT.AND P0, PT, R4, 0x10, PT ;  /* 0x000000100400780c */ /* 0x000fe40003f04270 */
[----:B------:R-:W-:Y:S02]  /*14bf0*/  FMNMX.FTZ R5, R228, R5, !PT ;  /* 0x00000005e4057209 */ /* 0x000fe40007810000 */
[----:B------:R-:W-:Y:S02]  /*14c00*/  FMNMX.FTZ R0, R24, R0, !PT ;  /* 0x0000000018007209 */ /* 0x000fe40007810000 */
[----:B------:R-:W-:Y:S02]  /*14c10*/  FSEL R181, R178, -INF , P0 ;  /* 0xff800000b2b57808 */ /* 0x000fe40000000000 */
[----:B------:R-:W-:Y:S02]  /*14c20*/  ISETP.GT.AND P0, PT, R4, 0x18, PT ;  /* 0x000000180400780c */ /* 0x000fe40003f04270 */
[----:B------:R-:W-:Y:S02]  /*14c30*/  FMNMX.FTZ R5, R227, R5, !PT ;  /* 0x00000005e3057209 */ /* 0x000fe40007810000 */
[----:B------:R-:W-:Y:S01]  /*14c40*/  FMNMX.FTZ R21, R181, R0, !PT ;  /* 0x00000000b5157209 */ /* 0x000fe20007810000 */
[C---:B------:R-:W-:Y:S01]  /*14c50*/  FMUL.FTZ R0, R110.reuse, c[0x0][0x2d0] ;  /* 0x0000b4006e007a20 */ /* 0x040fe20000410000 */
[----:B------:R-:W-:Y:S01]  /*14c60*/  FSEL R183, R177, -INF , P0 ;  /* 0xff800000b1b77808 */ /* 0x000fe20000000000 */
[----:B------:R-:W1:Y:S01]  /*14c70*/  SHFL.BFLY PT, R22, R5, 0x2, 0x1f ;  /* 0x0c401f0005167f89 */ /* 0x000e6200000e0000 */
[----:B------:R-:W-:Y:S02]  /*14c80*/  FSETP.NEU.FTZ.AND P0, PT, R110, -INF , PT ;  /* 0xff8000006e00780b */ /* 0x000fe40003f1d000 */
[----:B------:R-:W-:Y:S02]  /*14c90*/  FSEL R225, R26, -INF , P1 ;  /* 0xff8000001ae17808 */ /* 0x000fe40000800000 */
[----:B------:R-:W-:Y:S02]  /*14ca0*/  FSEL R174, R0, RZ, P0 ;  /* 0x000000ff00ae7208 */ /* 0x000fe40000000000 */
[----:B------:R-:W-:Y:S02]  /*14cb0*/  ISETP.GT.AND P1, PT, R4, 0x11, PT ;  /* 0x000000110400780c */ /* 0x000fe40003f24270 */
[----:B------:R-:W-:Y:S01]  /*14cc0*/  FMNMX.FTZ R2, R185, R2, !PT ;  /* 0x00000002b9027209 */ /* 0x000fe20007810000 */
[--C-:B------:R-:W-:Y:S01]  /*14cd0*/  FFMA.FTZ R0, R7, c[0x0][0x2d0], -R174.reuse ;  /* 0x0000b40007007a23 */ /* 0x100fe200000108ae */
[----:B------:R-:W-:Y:S02]  /*14ce0*/  FSEL R180, R186, -INF , P1 ;  /* 0xff800000bab47808 */ /* 0x000fe40000800000 */
[----:B------:R-:W-:Y:S01]  /*14cf0*/  FSEL R224, R27, -INF , P2 ;  /* 0xff8000001be07808 */ /* 0x000fe20001000000 */
[----:B------:R2:W-:Y:S01]  /*14d00*/  MUFU.EX2 R215, R0 ;  /* 0x0000000000d77308 */ /* 0x0005e20000000800 */
[----:B------:R-:W-:Y:S02]  /*14d10*/  FMNMX.FTZ R21, R180, R21, !PT ;  /* 0x00000015b4157209 */ /* 0x000fe40007810000 */
[----:B------:R-:W-:Y:S02]  /*14d20*/  ISETP.GT.AND P2, PT, R4, 0x19, PT ;  /* 0x000000190400780c */ /* 0x000fe40003f44270 */
[----:B------:R-:W-:Y:S02]  /*14d30*/  FMNMX.FTZ R2, R226, R2, !PT ;  /* 0x00000002e2027209 */ /* 0x000fe40007810000 */
[----:B------:R-:W-:Y:S02]  /*14d40*/  FMNMX.FTZ R21, R183, R21, !PT ;  /* 0x00000015b7157209 */ /* 0x000fe40007810000 */
[----:B------:R-:W-:Y:S02]  /*14d50*/  FSEL R188, R179, -INF , P2 ;  /* 0xff800000b3bc7808 */ /* 0x000fe40001000000 */
[----:B-1----:R-:W-:Y:S02]  /*14d60*/  FMNMX.FTZ R5, R5, R22, !PT ;  /* 0x0000001605057209 */ /* 0x002fe40007810000 */
[----:B------:R-:W-:Y:S02]  /*14d70*/  ISETP.GT.AND P1, PT, R4, 0x20, PT ;  /* 0x000000200400780c */ /* 0x000fe40003f24270 */
[----:B------:R-:W-:Y:S01]  /*14d80*/  FMNMX.FTZ R2, R225, R2, !PT ;  /* 0x00000002e1027209 */ /* 0x000fe20007810000 */
[----:B------:R-:W1:Y:S01]  /*14d90*/  SHFL.BFLY PT, R23, R5, 0x1, 0x1f ;  /* 0x0c201f0005177f89 */ /* 0x000e6200000e0000 */
[----:B------:R-:W-:Y:S02]  /*14da0*/  FMNMX.FTZ R7, R188, R21, !PT ;  /* 0x00000015bc077209 */ /* 0x000fe40007810000 */
[----:B------:R-:W-:Y:S02]  /*14db0*/  FSEL R220, R25, -INF , P3 ;  /* 0xff80000019dc7808 */ /* 0x000fe40001800000 */
[----:B------:R-:W-:Y:S02]  /*14dc0*/  ISETP.GT.AND P3, PT, R4, 0x21, PT ;  /* 0x000000210400780c */ /* 0x000fe40003f64270 */
[----:B------:R-:W-:Y:S01]  /*14dd0*/  FSEL R223, R31, -INF , P1 ;  /* 0xff8000001fdf7808 */ /* 0x000fe20000800000 */
[--C-:B--2---:R-:W-:Y:S01]  /*14de0*/  FFMA.FTZ R0, R8, c[0x0][0x2d0], -R174.reuse ;  /* 0x0000b40008007a23 */ /* 0x104fe200000108ae */
[----:B------:R-:W-:Y:S02]  /*14df0*/  FMNMX.FTZ R2, R224, R2, !PT ;  /* 0x00000002e0027209 */ /* 0x000fe40007810000 */
[----:B------:R-:W-:Y:S01]  /*14e00*/  FSEL R221, R30, -INF , P3 ;  /* 0xff8000001edd7808 */ /* 0x000fe20001800000 */
[----:B------:R2:W3:Y:S01]  /*14e10*/  MUFU.EX2 R222, R0 ;  /* 0x0000000000de7308 */ /* 0x0004e20000000800 */
[----:B------:R-:W-:Y:S02]  /*14e20*/  FMNMX.FTZ R7, R223, R7, !PT ;  /* 0x00000007df077209 */ /* 0x000fe40007810000 */
[----:B------:R-:W-:Y:S02]  /*14e30*/  FMNMX.FTZ R2, R220, R2, !PT ;  /* 0x00000002dc027209 */ /* 0x000fe40007810000 */
[C---:B------:R-:W-:Y:S02]  /*14e40*/  ISETP.GT.AND P2, PT, R4.reuse, 0x28, PT ;  /* 0x000000280400780c */ /* 0x040fe40003f44270 */
[----:B------:R-:W-:Y:S01]  /*14e50*/  ISETP.GT.AND P1, PT, R4, 0x29, PT ;  /* 0x000000290400780c */ /* 0x000fe20003f24270 */
[----:B------:R-:W4:Y:S01]  /*14e60*/  SHFL.BFLY PT, R22, R2, 0x2, 0x1f ;  /* 0x0c401f0002167f89 */ /* 0x000f2200000e0000 */
[----:B------:R-:W-:Y:S01]  /*14e70*/  FMNMX.FTZ R4, R221, R7, !PT ;  /* 0x00000007dd047209 */ /* 0x000fe20007810000 */
[--C-:B------:R-:W-:Y:S01]  /*14e80*/  FFMA.FTZ R7, R10, c[0x0][0x2d0], -R174.reuse ;  /* 0x0000b4000a077a23 */ /* 0x100fe200000108ae */
[----:B------:R-:W-:Y:S02]  /*14e90*/  FSEL R219, R29, -INF , P2 ;  /* 0xff8000001ddb7808 */ /* 0x000fe40001000000 */
[----:B-1----:R-:W-:Y:S01]  /*14ea0*/  FMNMX.FTZ R109, R5, R23, !PT ;  /* 0x00000017056d7209 */ /* 0x002fe20007810000 */
[----:B------:R1:W-:Y:S01]  /*14eb0*/  MUFU.EX2 R242, R7 ;  /* 0x0000000700f27308 */ /* 0x0003e20000000800 */
[----:B------:R-:W-:Y:S01]  /*14ec0*/  FFMA.FTZ R5, R15, c[0x0][0x2d0], -R174 ;  /* 0x0000b4000f057a23 */ /* 0x000fe200000108ae */
[----:B------:R-:W-:Y:S02]  /*14ed0*/  FSEL R103, R28, -INF , P1 ;  /* 0xff8000001c677808 */ /* 0x000fe40000800000 */
[----:B------:R-:W-:Y:S06]  /*14ee0*/  FSETP.NEU.FTZ.AND P2, PT, R109, -INF , PT ;  /* 0xff8000006d00780b */ /* 0x000fec0003f5d000 */
[----:B------:R5:W5:Y:S01]  /*14ef0*/  MUFU.EX2 R243, R5 ;  /* 0x0000000500f37308 */ /* 0x000b620000000800 */
[----:B--2---:R-:W-:Y:S02]  /*14f00*/  FMNMX.FTZ R0, R219, R4, !PT ;  /* 0x00000004db007209 */ /* 0x004fe40007810000 */
[----:B---3--:R-:W-:Y:S02]  /*14f10*/  F2FP.BF16.PACK_AB R168, R222, R215 ;  /* 0x000000d7dea8723e */ /* 0x008fe400000010ff */
[----:B------:R-:W-:Y:S02]  /*14f20*/  FMNMX.FTZ R0, R103, R0, !PT ;  /* 0x0000000067007209 */ /* 0x000fe40007810000 */
[----:B----4-:R-:W-:Y:S03]  /*14f30*/  FMNMX.FTZ R4, R2, R22, !PT ;  /* 0x0000001602047209 */ /* 0x010fe60007810000 */
[----:B------:R-:W2:Y:S01]  /*14f40*/  SHFL.BFLY PT, R2, R0, 0x2, 0x1f ;  /* 0x0c401f0000027f89 */ /* 0x000ea200000e0000 */
[----:B-1----:R-:W-:Y:S07]  /*14f50*/  FMUL.FTZ R7, R109, c[0x0][0x2d0] ;  /* 0x0000b4006d077a20 */ /* 0x002fee0000410000 */
[----:B------:R-:W1:Y:S01]  /*14f60*/  SHFL.BFLY PT, R8, R4, 0x1, 0x1f ;  /* 0x0c201f0004087f89 */ /* 0x000e6200000e0000 */
[----:B------:R-:W-:Y:S05]  /*14f70*/  FSEL R173, R7, RZ, P2 ;  /* 0x000000ff07ad7208 */ /* 0x000fea0001000000 */
[--C-:B-----5:R-:W-:Y:S01]  /*14f80*/  FFMA.FTZ R5, R9, c[0x0][0x2d0], -R173.reuse ;  /* 0x0000b40009057a23 */ /* 0x120fe200000108ad */
[----:B------:R-:W-:Y:S03]  /*14f90*/  F2FP.BF16.PACK_AB R170, R243, R242 ;  /* 0x000000f2f3aa723e */ /* 0x000fe600000010ff */
[----:B------:R3:W-:Y:S01]  /*14fa0*/  MUFU.EX2 R178, R5 ;  /* 0x0000000500b27308 */ /* 0x0007e20000000800 */
[----:B--2---:R-:W-:Y:S01]  /*14fb0*/  FMNMX.FTZ R0, R0, R2, !PT ;  /* 0x0000000200007209 */ /* 0x004fe20007810000 */
[--C-:B------:R-:W-:Y:S08]  /*14fc0*/  FFMA.FTZ R2, R14, c[0x0][0x2d0], -R173.reuse ;  /* 0x0000b4000e027a23 */ /* 0x100ff000000108ad */
[----:B------:R2:W-:Y:S01]  /*14fd0*/  MUFU.EX2 R240, R2 ;  /* 0x0000000200f07308 */ /* 0x0005e20000000800 */
[----:B-1----:R-:W-:Y:S01]  /*14fe0*/  FMNMX.FTZ R108, R4, R8, !PT ;  /* 0x00000008046c7209 */ /* 0x002fe20007810000 */
[--C-:B------:R-:W-:Y:S03]  /*14ff0*/  FFMA.FTZ R4, R18, c[0x0][0x2d0], -R173.reuse ;  /* 0x0000b40012047a23 */ /* 0x100fe600000108ad */
[C---:B------:R-:W-:Y:S05]  /*15000*/  FSETP.NEU.FTZ.AND P1, PT, R108.reuse, -INF , PT ;  /* 0xff8000006c00780b */ /* 0x040fea0003f3d000 */
[----:B------:R-:W1:Y:S01]  /*15010*/  MUFU.EX2 R241, R4 ;  /* 0x0000000400f17308 */ /* 0x000e620000000800 */
[----:B---3--:R-:W-:Y:S09]  /*15020*/  FFMA.FTZ R5, R11, c[0x0][0x2d0], -R173 ;  /* 0x0000b4000b057a23 */ /* 0x008ff200000108ad */
        /* <DEDUP_REMOVED lines=24> */
[C---:B-1----:R-:W-:Y:S02]  /*151b0*/  FMUL.FTZ R4, R101.reuse, R120 ;  /* 0x0000007865047220 */ /* 0x042fe40000410000 */
[C---:B------:R-:W-:Y:S02]  /*151c0*/  FMUL.FTZ R5, R101.reuse, R121 ;  /* 0x0000007965057220 */ /* 0x040fe40000410000 */
[C---:B------:R-:W-:Y:S02]  /*151d0*/  FMUL.FTZ R16, R101.reuse, R128 ;  /* 0x0000008065107220 */ /* 0x040fe40000410000 */
[C---:B------:R-:W-:Y:S02]  /*151e0*/  FMUL.FTZ R17, R101.reuse, R129 ;  /* 0x0000008165117220 */ /* 0x040fe40000410000 */
[C---:B------:R-:W-:Y:S02]  /*151f0*/  FMUL.FTZ R32, R101.reuse, R144 ;  /* 0x0000009065207220 */ /* 0x040fe40000410000 */
[--C-:B--2---:R-:W-:Y:S02]  /*15200*/  FFMA.FTZ R2, R20, c[0x0][0x2d0], -R175.reuse ;  /* 0x0000b40014027a23 */ /* 0x104fe400000108af */
[----:B------:R-:W1:Y:S01]  /*15210*/  LDSM.16.MT88.4 R20, [R166] ;  /* 0x00000000a614783b */ /* 0x000e620000004200 */
[C---:B------:R-:W-:Y:S01]  /*15220*/  FMUL.FTZ R33, R101.reuse, R145 ;  /* 0x0000009165217220 */ /* 0x040fe20000410000 */
[----:B------:R2:W-:Y:S01]  /*15230*/  MUFU.EX2 R235, R2 ;  /* 0x0000000200eb7308 */ /* 0x0005e20000000800 */
[C---:B------:R-:W-:Y:S02]  /*15240*/  FMUL.FTZ R48, R101.reuse, R160 ;  /* 0x000000a065307220 */ /* 0x040fe40000410000 */
[C---:B------:R-:W-:Y:S02]  /*15250*/  FMUL.FTZ R49, R101.reuse, R161 ;  /* 0x000000a165317220 */ /* 0x040fe40000410000 */
[C---:B------:R-:W-:Y:S02]  /*15260*/  FMUL.FTZ R52, R101.reuse, R52 ;  /* 0x0000003465347220 */ /* 0x040fe40000410000 */
[----:B------:R-:W-:Y:S02]  /*15270*/  FMUL.FTZ R53, R101, R53 ;  /* 0x0000003565357220 */ /* 0x000fe40000410000 */
[--C-:B------:R-:W-:Y:S02]  /*15280*/  FFMA.FTZ R144, R219, c[0x0][0x2d0], -R175.reuse ;  /* 0x0000b400db907a23 */ /* 0x100fe400000108af */
[C---:B------:R-:W-:Y:S02]  /*15290*/  FMUL.FTZ R64, R101.reuse, R64 ;  /* 0x0000004065407220 */ /* 0x040fe40000410000 */
[C---:B------:R-:W-:Y:S02]  /*152a0*/  FMUL.FTZ R65, R101.reuse, R65 ;  /* 0x0000004165417220 */ /* 0x040fe40000410000 */
[C---:B------:R-:W-:Y:S02]  /*152b0*/  FMUL.FTZ R68, R101.reuse, R68 ;  /* 0x0000004465447220 */ /* 0x040fe40000410000 */
[C---:B------:R-:W-:Y:S02]  /*152c0*/  FMUL.FTZ R69, R101.reuse, R69 ;  /* 0x0000004565457220 */ /* 0x040fe40000410000 */
[C---:B------:R-:W-:Y:S02]  /*152d0*/  FMUL.FTZ R80, R101.reuse, R80 ;  /* 0x0000005065507220 */ /* 0x040fe40000410000 */
[C---:B------:R-:W-:Y:S02]  /*152e0*/  FMUL.FTZ R81, R101.reuse, R81 ;  /* 0x0000005165517220 */ /* 0x040fe40000410000 */
[----:B------:R-:W-:Y:S02]  /*152f0*/  FMUL.FTZ R84, R101, R84 ;  /* 0x0000005465547220 */ /* 0x000fe40000410000 */
[----:B--2---:R-:W-:Y:S02]  /*15300*/  FFMA.FTZ R2, R19, c[0x0][0x2d0], -R175 ;  /* 0x0000b40013027a23 */ /* 0x004fe400000108af */
[C---:B------:R-:W-:Y:S02]  /*15310*/  FMUL.FTZ R85, R101.reuse, R85 ;  /* 0x0000005565557220 */ /* 0x040fe40000410000 */
[----:B------:R2:W-:Y:S01]  /*15320*/  MUFU.EX2 R236, R2 ;  /* 0x0000000200ec7308 */ /* 0x0005e20000000800 */
[C---:B------:R-:W-:Y:S02]  /*15330*/  FMUL.FTZ R96, R101.reuse, R96 ;  /* 0x0000006065607220 */ /* 0x040fe40000410000 */
        /* <DEDUP_REMOVED lines=8> */
[----:B---3--:R-:W-:Y:S02]  /*153c0*/  FMUL.FTZ R6, R100, R122 ;  /* 0x0000007a64067220 */ /* 0x008fe40000410000 */
[----:B------:R-:W-:Y:S02]  /*153d0*/  FMUL.FTZ R0, R0, c[0x0][0x2d0] ;  /* 0x0000b40000007a20 */ /* 0x000fe40000410000 */
[C---:B------:R-:W-:Y:S02]  /*153e0*/  FMUL.FTZ R7, R100.reuse, R123 ;  /* 0x0000007b64077220 */ /* 0x040fe40000410000 */
[----:B------:R2:W3:Y:S01]  /*153f0*/  MUFU.EX2 R3, R0 ;  /* 0x0000000000037308 */ /* 0x0004e20000000800 */
[----:B------:R-:W4:Y:S01]  /*15400*/  LDSM.16.MT88.4 R120, [R166+0xc00] ;  /* 0x000c0000a678783b */ /* 0x000f220000004200 */
[C---:B------:R-:W-:Y:S02]  /*15410*/  FMUL.FTZ R18, R100.reuse, R130 ;  /* 0x0000008264127220 */ /* 0x040fe40000410000 */
[C---:B------:R-:W-:Y:S01]  /*15420*/  FMUL.FTZ R19, R100.reuse, R131 ;  /* 0x0000008364137220 */ /* 0x040fe20000410000 */
[-C--:B-1----:R-:W-:Y:S01]  /*15430*/  HMMA.16816.F32.BF16 R4, R168, R20.reuse, R4 ;  /* 0x00000014a804723c */ /* 0x082fe20000041804 */
[C---:B------:R-:W-:Y:S02]  /*15440*/  FMUL.FTZ R35, R100.reuse, R147 ;  /* 0x0000009364237220 */ /* 0x040fe40000410000 */
[C---:B------:R-:W-:Y:S01]  /*15450*/  FMUL.FTZ R34, R100.reuse, R146 ;  /* 0x0000009264227220 */ /* 0x040fe20000410000 */
[----:B------:R-:W-:Y:S01]  /*15460*/  LDSM.16.MT88.4 R128, [R167+0x400] ;  /* 0x00040000a780783b */ /* 0x000fe20000004200 */
[C---:B------:R-:W-:Y:S02]  /*15470*/  FMUL.FTZ R50, R100.reuse, R162 ;  /* 0x000000a264327220 */ /* 0x040fe40000410000 */
[C---:B------:R-:W-:Y:S02]  /*15480*/  FMUL.FTZ R51, R100.reuse, R163 ;  /* 0x000000a364337220 */ /* 0x040fe40000410000 */
[C---:B------:R-:W-:Y:S03]  /*15490*/  FMUL.FTZ R54, R100.reuse, R54 ;  /* 0x0000003664367220 */ /* 0x040fe60000410000 */
[----:B------:R-:W-:Y:S01]  /*154a0*/  FMUL.FTZ R55, R100, R55 ;  /* 0x0000003764377220 */ /* 0x000fe20000410000 */
[----:B------:R-:W-:Y:S01]  /*154b0*/  LDSM.16.MT88.4 R160, [R166+0x1400] ;  /* 0x00140000a6a0783b */ /* 0x000fe20000004200 */
[--C-:B------:R-:W-:Y:S02]  /*154c0*/  FFMA.FTZ R106, R208, c[0x0][0x2d0], -R174.reuse ;  /* 0x0000b400d06a7a23 */ /* 0x100fe400000108ae */
[C---:B------:R-:W-:Y:S02]  /*154d0*/  FMUL.FTZ R66, R100.reuse, R66 ;  /* 0x0000004264427220 */ /* 0x040fe40000410000 */
[----:B------:R-:W-:Y:S01]  /*154e0*/  FMUL.FTZ R67, R100, R67 ;  /* 0x0000004364437220 */ /* 0x000fe20000410000 */
[----:B------:R-:W-:Y:S01]  /*154f0*/  MUFU.EX2 R218, R106 ;  /* 0x0000006a00da7308 */ /* 0x000fe20000000800 */
[----:B--2---:R-:W-:Y:S02]  /*15500*/  FADD.FTZ R0, -R2, R107 ;  /* 0x0000006b02007221 */ /* 0x004fe40000010100 */
[----:B------:R-:W-:Y:S02]  /*15510*/  FFMA.FTZ R2, R24, c[0x0][0x2d0], -R175 ;  /* 0x0000b40018027a23 */ /* 0x000fe400000108af */
[----:B------:R-:W-:Y:S02]  /*15520*/  FMUL.FTZ R0, R0, c[0x0][0x2d0] ;  /* 0x0000b40000007a20 */ /* 0x000fe40000410000 */
[----:B---3--:R-:W-:Y:S01]  /*15530*/  FMUL.FTZ R8, R3, R116 ;  /* 0x0000007403087220 */ /* 0x008fe20000410000 */
[----:B------:R-:W-:Y:S01]  /*15540*/  F2FP.BF16.PACK_AB R116, R179, R177 ;  /* 0x000000b1b374723e */ /* 0x000fe200000010ff */
[----:B------:R-:W-:Y:S01]  /*15550*/  FMUL.FTZ R9, R3, R117 ;  /* 0x0000007503097220 */ /* 0x000fe20000410000 */
[----:B------:R1:W-:Y:S01]  /*15560*/  MUFU.EX2 R238, R2 ;  /* 0x0000000200ee7308 */ /* 0x0003e20000000800 */
[----:B------:R-:W-:Y:S01]  /*15570*/  F2FP.BF16.PACK_AB R117, R235, R176 ;  /* 0x000000b0eb75723e */ /* 0x000fe200000010ff */
[C---:B------:R-:W-:Y:S02]  /*15580*/  FMUL.FTZ R12, R3.reuse, R124 ;  /* 0x0000007c030c7220 */ /* 0x040fe40000410000 */
[C---:B------:R-:W-:Y:S02]  /*15590*/  FMUL.FTZ R13, R3.reuse, R125 ;  /* 0x0000007d030d7220 */ /* 0x040fe40000410000 */
[C---:B------:R-:W-:Y:S02]  /*155a0*/  FMUL.FTZ R24, R3.reuse, R136 ;  /* 0x0000008803187220 */ /* 0x040fe40000410000 */
[C---:B------:R-:W-:Y:S02]  /*155b0*/  FMUL.FTZ R25, R3.reuse, R137 ;  /* 0x0000008903197220 */ /* 0x040fe40000410000 */
[----:B------:R-:W2:Y:S01]  /*155c0*/  MUFU.EX2 R0, R0 ;  /* 0x0000000000007308 */ /* 0x000ea20000000800 */
[C---:B------:R-:W-:Y:S02]  /*155d0*/  FMUL.FTZ R29, R3.reuse, R141 ;  /* 0x0000008d031d7220 */ /* 0x040fe40000410000 */
[C---:B------:R-:W-:Y:S02]  /*155e0*/  FMUL.FTZ R28, R3.reuse, R140 ;  /* 0x0000008c031c7220 */ /* 0x040fe40000410000 */
[C---:B------:R-:W-:Y:S02]  /*155f0*/  FMUL.FTZ R40, R3.reuse, R152 ;  /* 0x0000009803287220 */ /* 0x040fe40000410000 */
[C---:B------:R-:W-:Y:S02]  /*15600*/  FMUL.FTZ R41, R3.reuse, R153 ;  /* 0x0000009903297220 */ /* 0x040fe40000410000 */
[C---:B------:R-:W-:Y:S02]  /*15610*/  FMUL.FTZ R44, R3.reuse, R156 ;  /* 0x0000009c032c7220 */ /* 0x040fe40000410000 */
[C---:B------:R-:W-:Y:S02]  /*15620*/  FMUL.FTZ R45, R3.reuse, R157 ;  /* 0x0000009d032d7220 */ /* 0x040fe40000410000 */
[----:B------:R-:W-:Y:S02]  /*15630*/  FMUL.FTZ R56, R3, R56 ;  /* 0x0000003803387220 */ /* 0x000fe40000410000 */
[--C-:B-1----:R-:W-:Y:S02]  /*15640*/  FFMA.FTZ R2, R207, c[0x0][0x2d0], -R174.reuse ;  /* 0x0000b400cf027a23 */ /* 0x102fe400000108ae */
[C---:B------:R-:W-:Y:S02]  /*15650*/  FMUL.FTZ R57, R3.reuse, R57 ;  /* 0x0000003903397220 */ /* 0x040fe40000410000 */
[----:B------:R1:W-:Y:S01]  /*15660*/  MUFU.EX2 R209, R2 ;  /* 0x0000000200d17308 */ /* 0x0003e20000000800 */
[C---:B------:R-:W-:Y:S02]  /*15670*/  FMUL.FTZ R60, R3.reuse, R60 ;  /* 0x0000003c033c7220 */ /* 0x040fe40000410000 */
[----:B------:R-:W-:Y:S02]  /*15680*/  FMUL.FTZ R61, R3, R61 ;  /* 0x0000003d033d7220 */ /* 0x000fe40000410000 */
[C---:B--2---:R-:W-:Y:S01]  /*15690*/  FMUL.FTZ R10, R0.reuse, R118 ;  /* 0x00000076000a7220 */ /* 0x044fe20000410000 */
[----:B------:R-:W-:Y:S01]  /*156a0*/  F2FP.BF16.PACK_AB R118, R239, R237 ;  /* 0x000000edef76723e */ /* 0x000fe200000010ff */
[----:B------:R-:W-:Y:S01]  /*156b0*/  FMUL.FTZ R11, R0, R119 ;  /* 0x00000077000b7220 */ /* 0x000fe20000410000 */
[----:B------:R-:W-:Y:S01]  /*156c0*/  F2FP.BF16.PACK_AB R119, R238, R236 ;  /* 0x000000ecee77723e */ /* 0x000fe200000010ff */
[--C-:B------:R-:W-:Y:S02]  /*156d0*/  FFMA.FTZ R141, R234, c[0x0][0x2d0], -R174.reuse ;  /* 0x0000b400ea8d7a23 */ /* 0x100fe400000108ae */
[----:B------:R-:W2:Y:S01]  /*156e0*/  LDL R234, [R1+0x10] ;  /* 0x0000100001ea7983 */ /* 0x000ea20000100800 */
[--C-:B------:R-:W-:Y:S02]  /*156f0*/  FFMA.FTZ R137, R229, c[0x0][0x2d0], -R173.reuse ;  /* 0x0000b400e5897a23 */ /* 0x100fe400000108ad */
[--C-:B------:R-:W-:Y:S01]  /*15700*/  FFMA.FTZ R136, R228, c[0x0][0x2d0], -R173.reuse ;  /* 0x0000b400e4887a23 */ /* 0x100fe200000108ad */
[C---:B------:R-:W-:Y:S01]  /*15710*/  HMMA.16816.F32.BF16 R8, R116.reuse, R20, R8 ;  /* 0x000000147408723c */ /* 0x040fe20000041808 */
[C---:B------:R-:W-:Y:S02]  /*15720*/  FMUL.FTZ R14, R0.reuse, R126 ;  /* 0x0000007e000e7220 */ /* 0x040fe40000410000 */
[C---:B------:R-:W-:Y:S02]  /*15730*/  FMUL.FTZ R15, R0.reuse, R127 ;  /* 0x0000007f000f7220 */ /* 0x040fe40000410000 */
[----:B------:R-:W-:Y:S02]  /*15740*/  FMUL.FTZ R26, R0, R138 ;  /* 0x0000008a001a7220 */ /* 0x000fe40000410000 */
[C---:B------:R-:W-:Y:S02]  /*15750*/  FMUL.FTZ R20, R101.reuse, R132 ;  /* 0x0000008465147220 */ /* 0x040fe40000410000 */
[--C-:B-1----:R-:W-:Y:S01]  /*15760*/  FFMA.FTZ R2, R206, c[0x0][0x2d0], -R174.reuse ;  /* 0x0000b400ce027a23 */ /* 0x102fe200000108ae */
[-C--:B------:R-:W-:Y:S02]  /*15770*/  HMMA.16816.F32.BF16 R12, R116, R22.reuse, R12 ;  /* 0x00000016740c723c */ /* 0x080fe4000004180c */
[----:B------:R-:W-:Y:S01]  /*15780*/  FMUL.FTZ R21, R101, R133 ;  /* 0x0000008565157220 */ /* 0x000fe20000410000 */
[----:B------:R1:W-:Y:S01]  /*15790*/  MUFU.EX2 R213, R2 ;  /* 0x0000000200d57308 */ /* 0x0003e20000000800 */
[--C-:B------:R-:W-:Y:S02]  /*157a0*/  FFMA.FTZ R138, R230, c[0x0][0x2d0], -R173.reuse ;  /* 0x0000b400e68a7a23 */ /* 0x100fe400000108ad */
        /* <DEDUP_REMOVED lines=8> */
[--C-:B------:R-:W-:Y:S02]  /*15830*/  FFMA.FTZ R139, R232, c[0x0][0x2d0], -R174.reuse ;  /* 0x0000b400e88b7a23 */ /* 0x100fe400000108ae */
[C---:B------:R-:W-:Y:S02]  /*15840*/  FMUL.FTZ R43, R0.reuse, R155 ;  /* 0x0000009b002b7220 */ /* 0x040fe40000410000 */
[-C--:B------:R-:W-:Y:S01]  /*15850*/  HMMA.16816.F32.BF16 R20, R168, R36.reuse, R20 ;  /* 0x00000024a814723c */ /* 0x080fe20000041814 */
[--C-:B-1----:R-:W-:Y:S02]  /*15860*/  FFMA.FTZ R2, R205, c[0x0][0x2d0], -R173.reuse ;  /* 0x0000b400cd027a23 */ /* 0x102fe400000108ad */
[C---:B------:R-:W-:Y:S02]  /*15870*/  FMUL.FTZ R46, R0.reuse, R158 ;  /* 0x0000009e002e7220 */ /* 0x040fe40000410000 */
[----:B------:R1:W-:Y:S01]  /*15880*/  MUFU.EX2 R207, R2 ;  /* 0x0000000200cf7308 */ /* 0x0003e20000000800 */
[C---:B------:R-:W-:Y:S02]  /*15890*/  FMUL.FTZ R47, R0.reuse, R159 ;  /* 0x0000009f002f7220 */ /* 0x040fe40000410000 */
[C---:B------:R-:W-:Y:S01]  /*158a0*/  HMMA.16816.F32.BF16 R24, R116.reuse, R36, R24 ;  /* 0x000000247418723c */ /* 0x040fe20000041818 */
[C---:B------:R-:W-:Y:S03]  /*158b0*/  FMUL.FTZ R58, R0.reuse, R58 ;  /* 0x0000003a003a7220 */ /* 0x040fe60000410000 */
[C---:B------:R-:W-:Y:S02]  /*158c0*/  FMUL.FTZ R59, R0.reuse, R59 ;  /* 0x0000003b003b7220 */ /* 0x040fe40000410000 */
[C---:B------:R-:W-:Y:S02]  /*158d0*/  FMUL.FTZ R62, R0.reuse, R62 ;  /* 0x0000003e003e7220 */ /* 0x040fe40000410000 */
[-C--:B------:R-:W-:Y:S01]  /*158e0*/  HMMA.16816.F32.BF16 R28, R116, R38.reuse, R28 ;  /* 0x00000026741c723c */ /* 0x080fe2000004181c */
[C---:B------:R-:W-:Y:S03]  /*158f0*/  FMUL.FTZ R36, R101.reuse, R148 ;  /* 0x0000009465247220 */ /* 0x040fe60000410000 */
[----:B------:R-:W-:Y:S02]  /*15900*/  FMUL.FTZ R37, R101, R149 ;  /* 0x0000009565257220 */ /* 0x000fe40000410000 */
[----:B------:R-:W-:Y:S02]  /*15910*/  FMUL.FTZ R63, R0, R63 ;  /* 0x0000003f003f7220 */ /* 0x000fe40000410000 */
[C---:B------:R-:W-:Y:S01]  /*15920*/  HMMA.16816.F32.BF16 R32, R168.reuse, R38, R32 ;  /* 0x00000026a820723c */ /* 0x040fe20000041820 */
[--C-:B------:R-:W-:Y:S03]  /*15930*/  FFMA.FTZ R107, R210, c[0x0][0x2d0], -R174.reuse ;  /* 0x0000b400d26b7a23 */ /* 0x100fe600000108ae */
[C---:B------:R-:W-:Y:S01]  /*15940*/  FMUL.FTZ R70, R100.reuse, R70 ;  /* 0x0000004664467220 */ /* 0x040fe20000410000 */
[----:B------:R-:W-:Y:S01]  /*15950*/  MUFU.EX2 R214, R107 ;  /* 0x0000006b00d67308 */ /* 0x000fe20000000800 */
[--C-:B-1----:R-:W-:Y:S02]  /*15960*/  FFMA.FTZ R2, R189, c[0x0][0x2d0], -R173.reuse ;  /* 0x0000b400bd027a23 */ /* 0x102fe400000108ad */
[C---:B------:R-:W-:Y:S04]  /*15970*/  FMUL.FTZ R38, R100.reuse, R150 ;  /* 0x0000009664267220 */ /* 0x040fe80000410000 */
[C---:B------:R-:W-:Y:S02]  /*15980*/  FMUL.FTZ R39, R100.reuse, R151 ;  /* 0x0000009764277220 */ /* 0x040fe40000410000 */
[----:B------:R-:W-:Y:S01]  /*15990*/  FMUL.FTZ R71, R100, R71 ;  /* 0x0000004764477220 */ /* 0x000fe20000410000 */
[----:B------:R1:W-:Y:S01]  /*159a0*/  MUFU.EX2 R211, R2 ;  /* 0x0000000200d37308 */ /* 0x0003e20000000800 */
[C---:B------:R-:W-:Y:S02]  /*159b0*/  FMUL.FTZ R72, R3.reuse, R72 ;  /* 0x0000004803487220 */ /* 0x040fe40000410000 */
[C---:B------:R-:W-:Y:S01]  /*159c0*/  FMUL.FTZ R73, R3.reuse, R73 ;  /* 0x0000004903497220 */ /* 0x040fe20000410000 */
[-C--:B----4-:R-:W-:Y:S01]  /*159d0*/  HMMA.16816.F32.BF16 R36, R168, R120.reuse, R36 ;  /* 0x00000078a824723c */ /* 0x090fe20000041824 */
[C---:B------:R-:W-:Y:S02]  /*159e0*/  FMUL.FTZ R74, R0.reuse, R74 ;  /* 0x0000004a004a7220 */ /* 0x040fe40000410000 */
[C---:B------:R-:W-:Y:S02]  /*159f0*/  FMUL.FTZ R75, R0.reuse, R75 ;  /* 0x0000004b004b7220 */ /* 0x040fe40000410000 */
[C---:B------:R-:W-:Y:S02]  /*15a00*/  FMUL.FTZ R76, R3.reuse, R76 ;  /* 0x0000004c034c7220 */ /* 0x040fe40000410000 */
[----:B------:R-:W-:Y:S01]  /*15a10*/  FMUL.FTZ R77, R3, R77 ;  /* 0x0000004d034d7220 */ /* 0x000fe20000410000 */
[C---:B------:R-:W-:Y:S01]  /*15a20*/  HMMA.16816.F32.BF16 R40, R116.reuse, R120, R40 ;  /* 0x000000787428723c */ /* 0x040fe20000041828 */
[C---:B------:R-:W-:Y:S03]  /*15a30*/  FMUL.FTZ R78, R0.reuse, R78 ;  /* 0x0000004e004e7220 */ /* 0x040fe60000410000 */
[----:B------:R-:W-:Y:S02]  /*15a40*/  FMUL.FTZ R79, R0, R79 ;  /* 0x0000004f004f7220 */ /* 0x000fe40000410000 */
[C---:B------:R-:W-:Y:S02]  /*15a50*/  FMUL.FTZ R82, R100.reuse, R82 ;  /* 0x0000005264527220 */ /* 0x040fe40000410000 */
[-C--:B------:R-:W-:Y:S01]  /*15a60*/  HMMA.16816.F32.BF16 R44, R116, R122.reuse, R44 ;  /* 0x0000007a742c723c */ /* 0x080fe2000004182c */
[C---:B------:R-:W-:Y:S03]  /*15a70*/  FMUL.FTZ R83, R100.reuse, R83 ;  /* 0x0000005364537220 */ /* 0x040fe60000410000 */
[--C-:B-1----:R-:W-:Y:S02]  /*15a80*/  FFMA.FTZ R2, R191, c[0x0][0x2d0], -R173.reuse ;  /* 0x0000b400bf027a23 */ /* 0x102fe400000108ad */
[C---:B------:R-:W-:Y:S02]  /*15a90*/  FMUL.FTZ R86, R100.reuse, R86 ;  /* 0x0000005664567220 */ /* 0x040fe40000410000 */
[C---:B------:R-:W-:Y:S01]  /*15aa0*/  HMMA.16816.F32.BF16 R48, R168.reuse, R122, R48 ;  /* 0x0000007aa830723c */ /* 0x040fe20000041830 */
[----:B------:R1:W-:Y:S01]  /*15ab0*/  MUFU.EX2 R216, R2 ;  /* 0x0000000200d87308 */ /* 0x0003e20000000800 */
[----:B------:R-:W3:Y:S02]  /*15ac0*/  LDSM.16.MT88.4 R120, [R167+0xc00] ;  /* 0x000c0000a778783b */ /* 0x000ee40000004200 */
[----:B------:R-:W-:Y:S02]  /*15ad0*/  FMUL.FTZ R87, R100, R87 ;  /* 0x0000005764577220 */ /* 0x000fe40000410000 */
[C---:B------:R-:W-:Y:S02]  /*15ae0*/  FMUL.FTZ R88, R3.reuse, R88 ;  /* 0x0000005803587220 */ /* 0x040fe40000410000 */
[C---:B------:R-:W-:Y:S04]  /*15af0*/  FMUL.FTZ R89, R3.reuse, R89 ;  /* 0x0000005903597220 */ /* 0x040fe80000410000 */
[C---:B------:R-:W-:Y:S02]  /*15b00*/  FMUL.FTZ R90, R0.reuse, R90 ;  /* 0x0000005a005a7220 */ /* 0x040fe40000410000 */
[C---:B------:R-:W-:Y:S02]  /*15b10*/  FMUL.FTZ R91, R0.reuse, R91 ;  /* 0x0000005b005b7220 */ /* 0x040fe40000410000 */
[C---:B------:R-:W-:Y:S02]  /*15b20*/  FMUL.FTZ R92, R3.reuse, R92 ;  /* 0x0000005c035c7220 */ /* 0x040fe40000410000 */
[C---:B------:R-:W-:Y:S02]  /*15b30*/  FMUL.FTZ R93, R3.reuse, R93 ;  /* 0x0000005d035d7220 */ /* 0x040fe40000410000 */
[C---:B------:R-:W-:Y:S02]  /*15b40*/  FMUL.FTZ R94, R0.reuse, R94 ;  /* 0x0000005e005e7220 */ /* 0x040fe40000410000 */
[----:B------:R-:W-:Y:S02]  /*15b50*/  FMUL.FTZ R95, R0, R95 ;  /* 0x0000005f005f7220 */ /* 0x000fe40000410000 */
[----:B------:R-:W-:Y:S02]  /*15b60*/  FMUL.FTZ R98, R100, R98 ;  /* 0x0000006264627220 */ /* 0x000fe40000410000 */
[----:B-1----:R-:W-:Y:S02]  /*15b70*/  FFMA.FTZ R2, R190, c[0x0][0x2d0], -R173 ;  /* 0x0000b400be027a23 */ /* 0x002fe400000108ad */
[----:B------:R-:W-:Y:S02]  /*15b80*/  FMUL.FTZ R99, R100, R99 ;  /* 0x0000006364637220 */ /* 0x000fe40000410000 */
[----:B------:R1:W-:Y:S01]  /*15b90*/  MUFU.EX2 R217, R2 ;  /* 0x0000000200d97308 */ /* 0x0003e20000000800 */
[----:B------:R-:W-:Y:S02]  /*15ba0*/  FFMA.FTZ R3, R3, R251, R177 ;  /* 0x000000fb03037223 */ /* 0x000fe400000100b1 */
[----:B------:R-:W-:Y:S02]  /*15bb0*/  FFMA.FTZ R101, R101, R247, R215 ;  /* 0x000000f765657223 */ /* 0x000fe400000100d7 */
[----:B------:R-:W-:Y:S02]  /*15bc0*/  FFMA.FTZ R173, R227, c[0x0][0x2d0], -R173 ;  /* 0x0000b400e3ad7a23 */ /* 0x000fe400000108ad */
[----:B------:R-:W-:Y:S02]  /*15bd0*/  FADD.FTZ R146, R222, R101 ;  /* 0x00000065de927221 */ /* 0x000fe40000010000 */
[--C-:B------:R-:W-:Y:S02]  /*15be0*/  FFMA.FTZ R142, R221, c[0x0][0x2d0], -R175.reuse ;  /* 0x0000b400dd8e7a23 */ /* 0x100fe400000108af */
[--C-:B------:R-:W-:Y:S01]  /*15bf0*/  FFMA.FTZ R140, R233, c[0x0][0x2d0], -R174.reuse ;  /* 0x0000b400e98c7a23 */ /* 0x100fe200000108ae */
[-C--:B---3--:R-:W-:Y:S01]  /*15c00*/  HMMA.16816.F32.BF16 R52, R168, R120.reuse, R52 ;  /* 0x00000078a834723c */ /* 0x088fe20000041834 */
[----:B------:R-:W-:Y:S02]  /*15c10*/  FFMA.FTZ R174, R231, c[0x0][0x2d0], -R174 ;  /* 0x0000b400e7ae7a23 */ /* 0x000fe400000108ae */
[--C-:B------:R-:W-:Y:S02]  /*15c20*/  FFMA.FTZ R107, R226, c[0x0][0x2d0], -R172.reuse ;  /* 0x0000b400e26b7a23 */ /* 0x100fe400000108ac */
[--C-:B------:R-:W-:Y:S02]  /*15c30*/  FFMA.FTZ R106, R225, c[0x0][0x2d0], -R172.reuse ;  /* 0x0000b400e16a7a23 */ /* 0x100fe400000108ac */
[----:B------:R-:W-:Y:S01]  /*15c40*/  FFMA.FTZ R143, R224, c[0x0][0x2d0], -R172 ;  /* 0x0000b400e08f7a23 */ /* 0x000fe200000108ac */
[C---:B------:R-:W-:Y:S01]  /*15c50*/  HMMA.16816.F32.BF16 R56, R116.reuse, R120, R56 ;  /* 0x000000787438723c */ /* 0x040fe20000041838 */
[----:B------:R-:W-:Y:S02]  /*15c60*/  FFMA.FTZ R0, R0, R250, R176 ;  /* 0x000000fa00007223 */ /* 0x000fe400000100b0 */
[----:B------:R-:W-:Y:S01]  /*15c70*/  MUFU.EX2 R176, R142 ;  /* 0x0000008e00b07308 */ /* 0x000fe20000000800 */
[----:B-1----:R-:W-:Y:S02]  /*15c80*/  FFMA.FTZ R2, R182, c[0x0][0x2d0], -R172 ;  /* 0x0000b400b6027a23 */ /* 0x002fe400000108ac */
[----:B------:R-:W-:Y:S02]  /*15c90*/  FADD.FTZ R0, R235, R0 ;  /* 0x00000000eb007221 */ /* 0x000fe40000010000 */
[-C--:B------:R-:W-:Y:S05]  /*15ca0*/  HMMA.16816.F32.BF16 R60, R116, R122.reuse, R60 ;  /* 0x0000007a743c723c */ /* 0x080fea000004183c */
[----:B------:R1:W-:Y:S03]  /*15cb0*/  MUFU.EX2 R206, R2 ;  /* 0x0000000200ce7308 */ /* 0x0003e60000000800 */
[C---:B------:R-:W-:Y:S01]  /*15cc0*/  HMMA.16816.F32.BF16 R64, R168.reuse, R122, R64 ;  /* 0x0000007aa840723c */ /* 0x040fe20000041840 */
[----:B------:R-:W3:Y:S06]  /*15cd0*/  LDSM.16.MT88.4 R120, [R166+0x1800] ;  /* 0x00180000a678783b */ /* 0x000eec0000004200 */
[----:B------:R-:W-:Y:S01]  /*15ce0*/  MUFU.EX2 R182, R137 ;  /* 0x0000008900b67308 */ /* 0x000fe20000000800 */
[--C-:B-1----:R-:W-:Y:S09]  /*15cf0*/  FFMA.FTZ R2, R184, c[0x0][0x2d0], -R172.reuse ;  /* 0x0000b400b8027a23 */ /* 0x102ff200000108ac */
[----:B------:R-:W-:Y:S10]  /*15d00*/  MUFU.EX2 R184, R136 ;  /* 0x0000008800b87308 */ /* 0x000ff40000000800 */
[----:B------:R1:W4:Y:S01]  /*15d10*/  MUFU.EX2 R208, R2 ;  /* 0x0000000200d07308 */ /* 0x0003220000000800 */
[-C--:B---3--:R-:W-:Y:S08]  /*15d20*/  HMMA.16816.F32.BF16 R68, R168, R120.reuse, R68 ;  /* 0x00000078a844723c */ /* 0x088ff00000041844 */
[C---:B------:R-:W-:Y:S08]  /*15d30*/  HMMA.16816.F32.BF16 R72, R116.reuse, R120, R72 ;  /* 0x000000787448723c */ /* 0x040ff00000041848 */
[-C--:B------:R-:W-:Y:S01]  /*15d40*/  HMMA.16816.F32.BF16 R76, R116, R122.reuse, R76 ;  /* 0x0000007a744c723c */ /* 0x080fe2000004184c */
[--C-:B-1----:R-:W-:Y:S02]  /*15d50*/  FFMA.FTZ R2, R187, c[0x0][0x2d0], -R172.reuse ;  /* 0x0000b400bb027a23 */ /* 0x102fe400000108ac */
[----:B------:R-:W-:Y:S01]  /*15d60*/  MUFU.EX2 R187, R174 ;  /* 0x000000ae00bb7308 */ /* 0x000fe20000000800 */
[----:B----4-:R-:W-:Y:S04]  /*15d70*/  F2FP.BF16.PACK_AB R124, R208, R206 ;  /* 0x000000ced07c723e */ /* 0x010fe800000010ff */
[C---:B------:R-:W-:Y:S01]  /*15d80*/  HMMA.16816.F32.BF16 R80, R168.reuse, R122, R80 ;  /* 0x0000007aa850723c */ /* 0x040fe20000041850 */
[----:B------:R-:W1:Y:S04]  /*15d90*/  LDSM.16.MT88.4 R120, [R167+0x1800] ;  /* 0x00180000a778783b */ /* 0x000e680000004200 */
[----:B------:R3:W-:Y:S02]  /*15da0*/  MUFU.EX2 R210, R2 ;  /* 0x0000000200d27308 */ /* 0x0007e40000000800 */
[--C-:B---3--:R-:W-:Y:S08]  /*15db0*/  FFMA.FTZ R2, R185, c[0x0][0x2d0], -R172.reuse ;  /* 0x0000b400b9027a23 */ /* 0x108ff000000108ac */
[----:B------:R-:W-:Y:S01]  /*15dc0*/  MUFU.EX2 R185, R139 ;  /* 0x0000008b00b97308 */ /* 0x000fe20000000800 */
[----:B------:R-:W-:Y:S01]  /*15dd0*/  FFMA.FTZ R172, R220, c[0x0][0x2d0], -R172 ;  /* 0x0000b400dcac7a23 */ /* 0x000fe200000108ac */
[-C--:B-1----:R-:W-:Y:S08]  /*15de0*/  HMMA.16816.F32.BF16 R84, R168, R120.reuse, R84 ;  /* 0x00000078a854723c */ /* 0x082ff00000041854 */
[----:B------:R1:W3:Y:S01]  /*15df0*/  MUFU.EX2 R212, R2 ;  /* 0x0000000200d47308 */ /* 0x0002e20000000800 */
[C---:B------:R-:W-:Y:S08]  /*15e00*/  HMMA.16816.F32.BF16 R88, R116.reuse, R120, R88 ;  /* 0x000000787458723c */ /* 0x040ff00000041858 */
[-C--:B------:R-:W-:Y:S01]  /*15e10*/  HMMA.16816.F32.BF16 R92, R116, R122.reuse, R92 ;  /* 0x0000007a745c723c */ /* 0x080fe2000004185c */
[C---:B--2---:R-:W-:Y:S03]  /*15e20*/  ISETP.GT.AND P0, PT, R204.reuse, R234, PT ;  /* 0x000000eacc00720c */ /* 0x044fe60003f04270 */
[----:B------:R-:W-:Y:S04]  /*15e30*/  IADD3 R204, R204, -0x1, RZ ;  /* 0xffffffffcccc7810 */ /* 0x000fe80007ffe0ff */
[----:B------:R-:W-:Y:S01]  /*15e40*/  HMMA.16816.F32.BF16 R96, R168, R122, R96 ;  /* 0x0000007aa860723c */ /* 0x000fe20000041860 */
[--C-:B-1----:R-:W-:Y:S01]  /*15e50*/  FFMA.FTZ R2, R181, c[0x0][0x2d0], -R175.reuse ;  /* 0x0000b400b5027a23 */ /* 0x102fe200000108af */
[----:B------:R-:W1:Y:S01]  /*15e60*/  LDSM.16.MT88.4 R120, [R166+0x400] ;  /* 0x00040000a678783b */ /* 0x000e620000004200 */
[----:B------:R-:W-:Y:S01]  /*15e70*/  MUFU.EX2 R181, R141 ;  /* 0x0000008d00b57308 */ /* 0x000fe20000000800 */
[----:B------:R-:W-:Y:S02]  /*15e80*/  F2FP.BF16.PACK_AB R116, R213, R209 ;  /* 0x000000d1d574723e */ /* 0x000fe400000010ff */
[----:B------:R-:W-:Y:S02]  /*15e90*/  F2FP.BF16.PACK_AB R117, R211, R207 ;  /* 0x000000cfd375723e */ /* 0x000fe400000010ff */
[----:B------:R-:W-:Y:S04]  /*15ea0*/  F2FP.BF16.PACK_AB R118, R218, R214 ;  /* 0x000000d6da76723e */ /* 0x000fe800000010ff */
[----:B------:R-:W-:Y:S01]  /*15eb0*/  F2FP.BF16.PACK_AB R119, R217, R216 ;  /* 0x000000d8d977723e */ /* 0x000fe200000010ff */
[----:B------:R2:W-:Y:S01]  /*15ec0*/  MUFU.EX2 R205, R2 ;  /* 0x0000000200cd7308 */ /* 0x0005e20000000800 */
[----:B---3--:R-:W-:Y:S02]  /*15ed0*/  F2FP.BF16.PACK_AB R126, R212, R210 ;  /* 0x000000d2d47e723e */ /* 0x008fe400000010ff */
[----:B------:R-:W-:Y:S01]  /*15ee0*/  F2FP.BF16.PACK_AB R170, R187, R185 ;  /* 0x000000b9bbaa723e */ /* 0x000fe200000010ff */
[--C-:B--2---:R-:W-:Y:S06]  /*15ef0*/  FFMA.FTZ R2, R180, c[0x0][0x2d0], -R175.reuse ;  /* 0x0000b400b4027a23 */ /* 0x104fec00000108af */
[----:B------:R2:W3:Y:S01]  /*15f00*/  MUFU.EX2 R180, R138 ;  /* 0x0000008a00b47308 */ /* 0x0004e20000000800 */
[-C--:B-1----:R-:W-:Y:S09]  /*15f10*/  HMMA.16816.F32.BF16 R4, R116, R120.reuse, R4 ;  /* 0x000000787404723c */ /* 0x082ff20000041804 */
[----:B------:R1:W4:Y:S01]  /*15f20*/  MUFU.EX2 R191, R2 ;  /* 0x0000000200bf7308 */ /* 0x0003220000000800 */
[----:B--2---:R-:W-:Y:S02]  /*15f30*/  LDSM.16.MT88.4 R136, [R166+0x800] ;  /* 0x00080000a688783b */ /* 0x004fe40000004200 */
[----:B---3--:R-:W-:Y:S01]  /*15f40*/  F2FP.BF16.PACK_AB R169, R182, R180 ;  /* 0x000000b4b6a9723e */ /* 0x008fe200000010ff */
[--C-:B-1----:R-:W-:Y:S01]  /*15f50*/  FFMA.FTZ R2, R183, c[0x0][0x2d0], -R175.reuse ;  /* 0x0000b400b7027a23 */ /* 0x102fe200000108af */
[----:B----4-:R-:W-:Y:S05]  /*15f60*/  F2FP.BF16.PACK_AB R125, R191, R205 ;  /* 0x000000cdbf7d723e */ /* 0x010fea00000010ff */
[----:B------:R-:W1:Y:S10]  /*15f70*/  MUFU.EX2 R183, R140 ;  /* 0x0000008c00b77308 */ /* 0x000e740000000800 */
[----:B------:R2:W-:Y:S01]  /*15f80*/  MUFU.EX2 R189, R2 ;  /* 0x0000000200bd7308 */ /* 0x0005e20000000800 */
[----:B-1----:R-:W-:Y:S01]  /*15f90*/  F2FP.BF16.PACK_AB R168, R183, R181 ;  /* 0x000000b5b7a8723e */ /* 0x002fe200000010ff */
[--C-:B--2---:R-:W-:Y:S02]  /*15fa0*/  FFMA.FTZ R2, R188, c[0x0][0x2d0], -R175.reuse ;  /* 0x0000b400bc027a23 */ /* 0x104fe400000108af */
[----:B------:R-:W-:Y:S06]  /*15fb0*/  FADD.FTZ R188, R236, R0 ;  /* 0x00000000ecbc7221 */ /* 0x000fec0000010000 */
[----:B------:R-:W1:Y:S02]  /*15fc0*/  MUFU.EX2 R190, R2 ;  /* 0x0000000200be7308 */ /* 0x000e640000000800 */
[----:B-1----:R-:W-:Y:S01]  /*15fd0*/  F2FP.BF16.PACK_AB R127, R190, R189 ;  /* 0x000000bdbe7f723e */ /* 0x002fe200000010ff */
[----:B------:R-:W-:Y:S02]  /*15fe0*/  FFMA.FTZ R2, R100, R246, R178 ;  /* 0x000000f664027223 */ /* 0x000fe400000100b2 */
[--C-:B------:R-:W-:Y:S05]  /*15ff0*/  FFMA.FTZ R100, R223, c[0x0][0x2d0], -R175.reuse ;  /* 0x0000b400df647a23 */ /* 0x100fea00000108af */
[----:B------:R-:W-:Y:S01]  /*16000*/  MUFU.EX2 R178, R107 ;  /* 0x0000006b00b27308 */ /* 0x000fe20000000800 */
[----:B------:R-:W-:Y:S01]  /*16010*/  FADD.FTZ R145, R186, R2 ;  /* 0x00000002ba917221 */ /* 0x000fe20000010000 */
[C---:B------:R-:W-:Y:S01]  /*16020*/  HMMA.16816.F32.BF16 R8, R124.reuse, R120, R8 ;  /* 0x000000787c08723c */ /* 0x040fe20000041808 */
[----:B------:R-:W-:Y:S02]  /*16030*/  FFMA.FTZ R175, R103, c[0x0][0x2d0], -R175 ;  /* 0x0000b40067af7a23 */ /* 0x000fe400000108af */
[----:B------:R-:W-:Y:S02]  /*16040*/  FADD.FTZ R2, R179, R3 ;  /* 0x00000003b3027221 */ /* 0x000fe40000010000 */
[----:B------:R-:W-:Y:S03]  /*16050*/  FADD.FTZ R3, R240, R145 ;  /* 0x00000091f0037221 */ /* 0x000fe60000010000 */
[----:B------:R-:W-:Y:S01]  /*16060*/  MUFU.EX2 R103, R144 ;  /* 0x0000009000677308 */ /* 0x000fe20000000800 */
[-C--:B------:R-:W-:Y:S03]  /*16070*/  HMMA.16816.F32.BF16 R12, R124, R122.reuse, R12 ;  /* 0x0000007a7c0c723c */ /* 0x080fe6000004180c */
[----:B------:R-:W-:Y:S02]  /*16080*/  FADD.FTZ R2, R237, R2 ;  /* 0x00000002ed027221 */ /* 0x000fe40000010000 */
[----:B------:R-:W-:Y:S03]  /*16090*/  FADD.FTZ R3, R241, R3 ;  /* 0x00000003f1037221 */ /* 0x000fe60000010000 */
[C---:B------:R-:W-:Y:S01]  /*160a0*/  HMMA.16816.F32.BF16 R16, R116.reuse, R122, R16 ;  /* 0x0000007a7410723c */ /* 0x040fe20000041810 */
[----:B------:R-:W1:Y:S01]  /*160b0*/  LDSM.16.MT88.4 R120, [R167+0x1000] ;  /* 0x00100000a778783b */ /* 0x000e620000004200 */
[----:B------:R2:W-:Y:S06]  /*160c0*/  MUFU.EX2 R177, R100 ;  /* 0x0000006400b17308 */ /* 0x0005ec0000000800 */
[-C--:B------:R-:W-:Y:S04]  /*160d0*/  HMMA.16816.F32.BF16 R20, R116, R128.reuse, R20 ;  /* 0x000000807414723c */ /* 0x080fe80000041814 */
[----:B------:R-:W3:Y:S04]  /*160e0*/  MUFU.EX2 R186, R173 ;  /* 0x000000ad00ba7308 */ /* 0x000ee80000000800 */
[C---:B------:R-:W-:Y:S06]  /*160f0*/  HMMA.16816.F32.BF16 R24, R124.reuse, R128, R24 ;  /* 0x000000807c18723c */ /* 0x040fec0000041818 */
[----:B------:R-:W4:Y:S02]  /*16100*/  MUFU.EX2 R179, R106 ;  /* 0x0000006a00b37308 */ /* 0x000f240000000800 */
[-C--:B------:R-:W-:Y:S01]  /*16110*/  HMMA.16816.F32.BF16 R28, R124, R130.reuse, R28 ;  /* 0x000000827c1c723c */ /* 0x080fe2000004181c */
[----:B--2---:R-:W-:Y:S02]  /*16120*/  FADD.FTZ R100, R242, R146 ;  /* 0x00000092f2647221 */ /* 0x004fe40000010000 */
[----:B------:R-:W-:Y:S05]  /*16130*/  LDSM.16.MT88.4 R144, [R167+0x800] ;  /* 0x00080000a790783b */ /* 0x000fea0000004200 */
[C---:B------:R-:W-:Y:S01]  /*16140*/  HMMA.16816.F32.BF16 R32, R116.reuse, R130, R32 ;  /* 0x000000827420723c */ /* 0x040fe20000041820 */
[----:B------:R-:W-:Y:S03]  /*16150*/  MUFU.EX2 R107, R143 ;  /* 0x0000008f006b7308 */ /* 0x000fe60000000800 */
[----:B---3--:R-:W-:Y:S01]  /*16160*/  F2FP.BF16.PACK_AB R171, R186, R184 ;  /* 0x000000b8baab723e */ /* 0x008fe200000010ff */
[----:B------:R-:W-:Y:S01]  /*16170*/  FADD.FTZ R0, R243, R100 ;  /* 0x00000064f3007221 */ /* 0x000fe20000010000 */
[----:B------:R-:W2:Y:S01]  /*16180*/  LDSM.16.MT88.4 R128, [R166+0x1c00] ;  /* 0x001c0000a680783b */ /* 0x000ea20000004200 */
[----:B------:R-:W-:Y:S01]  /*16190*/  F2FP.BF16.PACK_AB R173, R176, R177 ;  /* 0x000000b1b0ad723e */ /* 0x000fe200000010ff */
[-C--:B------:R-:W-:Y:S01]  /*161a0*/  HMMA.16816.F32.BF16 R36, R116, R132.reuse, R36 ;  /* 0x000000847424723c */ /* 0x080fe20000041824 */
[----:B------:R-:W-:Y:S02]  /*161b0*/  FADD.FTZ R100, R239, R2 ;  /* 0x00000002ef647221 */ /* 0x000fe40000010000 */
[----:B------:R4:W3:Y:S01]  /*161c0*/  MUFU.EX2 R106, R172 ;  /* 0x000000ac006a7308 */ /* 0x0008e20000000800 */
[----:B------:R-:W-:Y:S02]  /*161d0*/  FADD.FTZ R2, R238, R188 ;  /* 0x000000bcee027221 */ /* 0x000fe40000010000 */
[----:B------:R-:W-:Y:S02]  /*161e0*/  FADD.FTZ R0, R209, R0 ;  /* 0x00000000d1007221 */ /* 0x000fe40000010000 */
[C---:B------:R-:W-:Y:S01]  /*161f0*/  HMMA.16816.F32.BF16 R40, R124.reuse, R132, R40 ;  /* 0x000000847c28723c */ /* 0x040fe20000041828 */
[----:B------:R-:W-:Y:S03]  /*16200*/  FADD.FTZ R2, R205, R2 ;  /* 0x00000002cd027221 */ /* 0x000fe60000010000 */
[----:B------:R-:W-:Y:S01]  /*16210*/  FADD.FTZ R0, R213, R0 ;  /* 0x00000000d5007221 */ /* 0x000fe20000010000 */
[----:B------:R-:W5:Y:S03]  /*16220*/  MUFU.EX2 R101, R175 ;  /* 0x000000af00657308 */ /* 0x000f660000000800 */
[-C--:B------:R-:W-:Y:S08]  /*16230*/  HMMA.16816.F32.BF16 R44, R124, R134.reuse, R44 ;  /* 0x000000867c2c723c */ /* 0x080ff0000004182c */
[C---:B------:R-:W-:Y:S01]  /*16240*/  HMMA.16816.F32.BF16 R48, R116.reuse, R134, R48 ;  /* 0x000000867430723c */ /* 0x040fe20000041830 */
[----:B------:R-:W2:Y:S03]  /*16250*/  LDSM.16.MT88.4 R132, [R167+0x1c00] ;  /* 0x001c0000a784783b */ /* 0x000ea60000004200 */
[----:B----4-:R-:W-:Y:S02]  /*16260*/  F2FP.BF16.PACK_AB R172, R179, R178 ;  /* 0x000000b2b3ac723e */ /* 0x010fe400000010ff */
[----:B---3--:R-:W-:Y:S02]  /*16270*/  F2FP.BF16.PACK_AB R174, R106, R107 ;  /* 0x0000006b6aae723e */ /* 0x008fe400000010ff */
[-C--:B-1----:R-:W-:Y:S01]  /*16280*/  HMMA.16816.F32.BF16 R52, R116, R120.reuse, R52 ;  /* 0x000000787434723c */ /* 0x082fe20000041834 */
[----:B-----5:R-:W-:Y:S07]  /*16290*/  F2FP.BF16.PACK_AB R175, R101, R103 ;  /* 0x0000006765af723e */ /* 0x020fee00000010ff */
        /* <DEDUP_REMOVED lines=31> */
[----:B------:R-:W-:Y:S01]  /*16490*/  MOV R100, R109 ;  /* 0x0000006d00647202 */ /* 0x000fe20000000f00 */
[----:B------:R-:W-:Y:S03]  /*164a0*/  FADD.FTZ R5, R191, R2 ;  /* 0x00000002bf057221 */ /* 0x000fe60000010000 */
[C---:B------:R-:W-:Y:S07]  /*164b0*/  HMMA.16816.F32.BF16 R64, R168.reuse, R6, R64 ;  /* 0x00000006a840723c */ /* 0x040fee0000041840 */
        /* <DEDUP_REMOVED lines=28> */
[-C--:B------:R-:W-:Y:S01]  /*16680*/  MOV R107, R102.reuse ;  /* 0x00000066006b7202 */ /* 0x080fe20000000f00 */
[----:B------:R-:W-:Y:S01]  /*16690*/  FADD.FTZ R0, R103, R0 ;  /* 0x0000000067007221 */ /* 0x000fe20000010000 */
[----:B------:R-:W-:Y:S01]  /*166a0*/  MOV R103, R102 ;  /* 0x0000006600677202 */ /* 0x000fe20000000f00 */
        /* <DEDUP_REMOVED lines=8> */
.L_x_1305:
[----:B-1----:R-:W2:Y:S02]  /*16730*/  LDL R0, [R1+0x1c] ;  /* 0x00001c0001007983 */ /* 0x002ea40000100800 */
[----:B--2---:R-:W-:-:S13]  /*16740*/  ISETP.GE.AND P0, PT, R204, R0, PT ;  /* 0x00000000cc00720c */ /* 0x004fda0003f06270 */
[----:B------:R-:W-:Y:S05]  /*16750*/  @!P0 BRA `(.L_x_1311) ;  /* 0x0000301000008947 */ /* 0x000fea0003800000 */
.L_x_1314:
[----:B------:R-:W2:Y:S01]  /*16760*/  LDL R101, [R1+0x20] ;  /* 0x0000200001657983 */ /* 0x000ea20000100800 */
[----:B------:R-:W-:Y:S04]  /*16770*/  DEPBAR.LE SB0, 0x0 ;  /* 0x000080000000791a */ /* 0x000fe80000000000 */
[----:B------:R-:W-:Y:S01]  /*16780*/  WARPSYNC 0xffffffff ;  /* 0xffffffff00007948 */ /* 0x000fe20003800000 */
[----:B------:R-:W-:Y:S01]  /*16790*/  BAR.SYNC.DEFER_BLOCKING 0x0 ;  /* 0x0000000000007b1d */ /* 0x000fe20000010000 */
[----:B------:R-:W-:Y:S01]  /*167a0*/  SHF.R.S32.HI R0, RZ, 0x1f, R204 ;  /* 0x0000001fff007819 */ /* 0x000fe200000114cc */
[----:B------:R-:W-:Y:S04]  /*167b0*/  IMAD.WIDE.U32 R2, R204, c[0x0][0x208], RZ ;  /* 0x00008200cc027a25 */ /* 0x000fe800078e00ff */
[----:B------:R-:W-:Y:S04]  /*167c0*/  IMAD R0, R0, c[0x0][0x208], RZ ;  /* 0x0000820000007a24 */ /* 0x000fe800078e02ff */
[----:B------:R-:W-:Y:S05]  /*167d0*/  IMAD R0, R204, c[0x0][0x20c], R0 ;  /* 0x00008300cc007a24 */ /* 0x000fea00078e0200 */
[----:B------:R-:W-:Y:S01]  /*167e0*/  IADD3 R0, R3, R0, RZ ;  /* 0x0000000003007210 */ /* 0x000fe20007ffe0ff */
[----:B------:R-:W-:Y:S04]  /*167f0*/  IMAD.WIDE.U32 R2, R2, 0x30, RZ ;  /* 0x0000003002027825 */ /* 0x000fe800078e00ff */
[----:B------:R-:W-:Y:S01]  /*16800*/  IMAD R0, R0, 0x30, RZ ;  /* 0x0000003000007824 */ /* 0x000fe200078e02ff */
[----:B------:R-:W-:Y:S01]  /*16810*/  IADD3 R12, P2, R244, R2, RZ ;  /* 0x00000002f40c7210 */ /* 0x000fe20007f5e0ff */
[----:B------:R-:W-:Y:S03]  /*16820*/  LDSM.16.M88.4 R48, [R192] ;  /* 0x00000000c030783b */ /* 0x000fe60000000200 */
[----:B------:R-:W-:Y:S01]  /*16830*/  IADD3 R0, R3, R0, RZ ;  /* 0x0000000003007210 */ /* 0x000fe20007ffe0ff */
[----:B------:R-:W-:Y:S03]  /*16840*/  BSSY B0, `(.L_x_1312) ;  /* 0x000013c000007945 */ /* 0x000fe60003800000 */
[-C--:B------:R-:W-:Y:S02]  /*16850*/  IADD3.X R13, R0, R249.reuse, RZ, P2, !PT ;  /* 0x000000f9000d7210 */ /* 0x080fe400017fe4ff */
[C---:B------:R-:W-:Y:S01]  /*16860*/  LEA R26, P2, R12.reuse, c[0x0][0x1f8], 0x1 ;  /* 0x00007e000c1a7a11 */ /* 0x040fe200078408ff */
[----:B------:R-:W1:Y:S03]  /*16870*/  S2R R100, SR_TID.X ;  /* 0x0000000000647919 */ /* 0x000e660000002100 */
[----:B------:R-:W-:Y:S05]  /*16880*/  LEA.HI.X R27, R12, c[0x0][0x1fc], R13, 0x1, P2 ;  /* 0x00007f000c1b7a11 */ /* 0x000fea00010f0c0d */
[----:B------:R-:W3:Y:S08]  /*16890*/  LDSM.16.M88.4 R16, [R165] ;  /* 0x00000000a510783b */ /* 0x000ef00000000200 */
[----:B------:R-:W4:Y:S08]  /*168a0*/  LDSM.16.M88.4 R44, [R192+0x1000] ;  /* 0x00100000c02c783b */ /* 0x000f300000000200 */
[----:B------:R-:W5:Y:S08]  /*168b0*/  LDSM.16.M88.4 R32, [R165+0x400] ;  /* 0x00040000a520783b */ /* 0x000f700000000200 */
[----:B------:R-:W2:Y:S08]  /*168c0*/  LDSM.16.M88.4 R168, [R165+0x800] ;  /* 0x00080000a5a8783b */ /* 0x000eb00000000200 */
[----:B------:R-:W-:Y:S01]  /*168d0*/  LDSM.16.M88.4 R172, [R193] ;  /* 0x00000000c1ac783b */ /* 0x000fe20000000200 */
[-C--:B---3--:R-:W-:Y:S07]  /*168e0*/  HMMA.16816.F32.BF16 R4, R48, R16.reuse, RZ ;  /* 0x000000103004723c */ /* 0x088fee00000418ff */
[----:B------:R-:W3:Y:S01]  /*168f0*/  LDSM.16.M88.4 R176, [R194] ;  /* 0x00000000c2b0783b */ /* 0x000ee20000000200 */
[----:B-1----:R-:W-:Y:S07]  /*16900*/  ISETP.GT.AND P4, PT, R100, 0x3f, PT ;  /* 0x0000003f6400780c */ /* 0x002fee0003f84270 */
[----:B------:R-:W1:Y:S06]  /*16910*/  LDSM.16.M88.4 R180, [R193+0x1000] ;  /* 0x00100000c1b4783b */ /* 0x000e6c0000000200 */
[----:B------:R-:W-:Y:S02]  /*16920*/  @!P4 MOV R8, c[0x0][0x208] ;  /* 0x000082000008ca02 */ /* 0x000fe40000000f00 */
[----:B------:R-:W1:Y:S01]  /*16930*/  LDSM.16.M88.4 R184, [R202] ;  /* 0x00000000cab8783b */ /* 0x000e620000000200 */
[----:B------:R-:W-:Y:S02]  /*16940*/  @!P4 MOV R9, c[0x0][0x20c] ;  /* 0x000083000009ca02 */ /* 0x000fe40000000f00 */
[C---:B------:R-:W-:Y:S04]  /*16950*/  @!P4 LEA R28, P0, R8.reuse, R2, 0x5 ;  /* 0x00000002081cc211 */ /* 0x040fe800078028ff */
[----:B------:R-:W-:Y:S01]  /*16960*/  @!P4 LEA.HI.X R3, R8, R0, R9, 0x5, P0 ;  /* 0x000000000803c211 */ /* 0x000fe200000f2c09 */
[----:B------:R-:W1:Y:S01]  /*16970*/  LDSM.16.M88.4 R188, [R201] ;  /* 0x00000000c9bc783b */ /* 0x000e620000000200 */
[C---:B----4-:R-:W-:Y:S02]  /*16980*/  HMMA.16816.F32.BF16 R8, R44.reuse, R16, RZ ;  /* 0x000000102c08723c */ /* 0x050fe400000418ff */
[--C-:B------:R-:W-:Y:S04]  /*16990*/  IADD3 R21, P1, P0, R2, 0x20, R244.reuse ;  /* 0x0000002002157810 */ /* 0x100fe8000783e0f4 */
[C---:B------:R-:W-:Y:S01]  /*169a0*/  LEA R24, P2, R21.reuse, c[0x0][0x1f8], 0x1 ;  /* 0x00007e0015187a11 */ /* 0x040fe200078408ff */
[----:B------:R-:W4:Y:S01]  /*169b0*/  LDL R102, [R1+0x1c] ;  /* 0x00001c0001667983 */ /* 0x000f220000100800 */
[-C--:B------:R-:W-:Y:S01]  /*169c0*/  HMMA.16816.F32.BF16 R12, R44, R18.reuse, RZ ;  /* 0x000000122c0c723c */ /* 0x080fe200000418ff */
[----:B------:R-:W-:Y:S03]  /*169d0*/  IADD3.X R23, R0, RZ, R249, P1, P0 ;  /* 0x000000ff00177210 */ /* 0x000fe60000fe04f9 */
[----:B------:R-:W-:Y:S02]  /*169e0*/  IADD3 R20, P1, P0, R2, 0x40, R244 ;  /* 0x0000004002147810 */ /* 0x000fe4000783e0f4 */
[----:B------:R-:W-:Y:S02]  /*169f0*/  LEA.HI.X R25, R21, c[0x0][0x1fc], R23, 0x1, P2 ;  /* 0x00007f0015197a11 */ /* 0x000fe400010f0c17 */
[C---:B------:R-:W-:Y:S04]  /*16a00*/  HMMA.16816.F32.BF16 R16, R48.reuse, R18, RZ ;  /* 0x000000123010723c */ /* 0x040fe800000418ff */
[----:B------:R-:W-:Y:S02]  /*16a10*/  @!P4 IADD3 R2, P3, R28, R244, RZ ;  /* 0x000000f41c02c210 */ /* 0x000fe40007f7e0ff */
[--C-:B------:R-:W-:Y:S02]  /*16a20*/  IADD3.X R0, R0, RZ, R249.reuse, P1, P0 ;  /* 0x000000ff00007210 */ /* 0x100fe40000fe04f9 */
[----:B------:R-:W-:Y:S04]  /*16a30*/  LEA R30, P1, R20, c[0x0][0x1f8], 0x1 ;  /* 0x00007e00141e7a11 */ /* 0x000fe800078208ff */
[----:B------:R-:W-:Y:S02]  /*16a40*/  @!P4 LEA R36, P0, R2, c[0x0][0x1f8], 0x1 ;  /* 0x00007e000224ca11 */ /* 0x000fe400078008ff */
[----:B------:R-:W-:Y:S02]  /*16a50*/  @!P4 IADD3.X R22, R3, R249, RZ, P3, !PT ;  /* 0x000000f90316c210 */ /* 0x000fe40001ffe4ff */
[----:B------:R-:W-:Y:S02]  /*16a60*/  LEA.HI.X R31, R20, c[0x0][0x1fc], R0, 0x1, P1 ;  /* 0x00007f00141f7a11 */ /* 0x000fe400008f0c00 */
[----:B------:R-:W-:Y:S02]  /*16a70*/  @!P4 LEA.HI.X R37, R2, c[0x0][0x1fc], R22, 0x1, P0 ;  /* 0x00007f000225ca11 */ /* 0x000fe400000f0c16 */
[-C--:B-----5:R-:W-:Y:S01]  /*16a80*/  HMMA.16816.F32.BF16 R20, R48, R32.reuse, RZ ;  /* 0x000000203014723c */ /* 0x0a0fe200000418ff */
[--C-:B------:R-:W-:Y:S02]  /*16a90*/  @!P4 IADD3 R2, P1, P0, R28, 0x20, R244.reuse ;  /* 0x000000201c02c810 */ /* 0x100fe4000783e0f4 */
[----:B--2---:R-:W-:Y:S11]  /*16aa0*/  LOP3.LUT P2, RZ, R101, 0x1, RZ, 0xc0, !PT ;  /* 0x0000000165ff7812 */ /* 0x004ff6000784c0ff */
[----:B------:R-:W-:Y:S02]  /*16ab0*/  @!UPT UIADD3 URZ, URZ, URZ, URZ ;  /* 0x0000003f3f3ff290 */ /* 0x000fe4000fffe03f */
[----:B------:R-:W-:Y:S01]  /*16ac0*/  @!PT LDS RZ, [RZ] ;  /* 0x00000000fffff984 */ /* 0x000fe20000000800 */
[----:B------:R-:W-:Y:S01]  /*16ad0*/  @!PT LDS RZ, [RZ] ;  /* 0x00000000fffff984 */ /* 0x000fe20000000800 */
[----:B------:R-:W-:Y:S01]  /*16ae0*/  @!PT LDS RZ, [RZ] ;  /* 0x00000000fffff984 */ /* 0x000fe20000000800 */
[----:B------:R2:W-:Y:S08]  /*16af0*/  LDGSTS.E.BYPASS.LTC128B.128 [R203+0x1880], [R26.64], !P2 ;  /* 0x018800001acb7fae */ /* 0x0005f0000d101d46 */
[----:B------:R2:W-:Y:S08]  /*16b00*/  LDGSTS.E.BYPASS.LTC128B.128 [R203+0x2480], [R24.64], !P6 ;  /* 0x0248000018cb7fae */ /* 0x0005f0000f101d46 */
[----:B------:R5:W-:Y:S08]  /*16b10*/  LDGSTS.E.BYPASS.LTC128B.128 [R203+0x3080], [R30.64], !P5 ;  /* 0x030800001ecb7fae */ /* 0x000bf0000e901d46 */
[----:B------:R1:W-:Y:S01]  /*16b20*/  @!P4 LDGSTS.E.BYPASS.LTC128B.128 [R203+0x2080], [R36.64], !P2 ;  /* 0x0208000024cbcfae */ /* 0x0003e2000d101d46 */
[C---:B--2---:R-:W-:Y:S07]  /*16b30*/  HMMA.16816.F32.BF16 R24, R44.reuse, R32, RZ ;  /* 0x000000202c18723c */ /* 0x044fee00000418ff */
[----:B------:R-:W-:Y:S02]  /*16b40*/  @!P4 LEA R32, P3, R2, c[0x0][0x1f8], 0x1 ;  /* 0x00007e000220ca11 */ /* 0x000fe400078608ff */
[C---:B------:R-:W-:Y:S03]  /*16b50*/  @!P4 IADD3.X R33, R3.reuse, RZ, R249, P1, P0 ;  /* 0x000000ff0321c210 */ /* 0x040fe60000fe04f9 */
[----:B------:R-:W-:Y:S02]  /*16b60*/  @!P4 IADD3 R0, P2, P1, R28, 0x40, R244 ;  /* 0x000000401c00c810 */ /* 0x000fe4000795e0f4 */
[-C--:B-----5:R-:W-:Y:S01]  /*16b70*/  HMMA.16816.F32.BF16 R28, R44, R34.reuse, RZ ;  /* 0x000000222c1c723c */ /* 0x0a0fe200000418ff */
[----:B------:R-:W-:Y:S02]  /*16b80*/  @!P4 LEA.HI.X R33, R2, c[0x0][0x1fc], R33, 0x1, P3 ;  /* 0x00007f000221ca11 */ /* 0x000fe400018f0c21 */
[C---:B------:R-:W-:Y:S02]  /*16b90*/  @!P4 LEA R2, P0, R0.reuse, c[0x0][0x1f8], 0x1 ;  /* 0x00007e000002ca11 */ /* 0x040fe400078008ff */
[----:B------:R-:W-:Y:S01]  /*16ba0*/  @!P4 IADD3.X R3, R3, RZ, R249, P2, P1 ;  /* 0x000000ff0303c210 */ /* 0x000fe200017e24f9 */
[----:B------:R2:W-:Y:S03]  /*16bb0*/  @!P4 LDGSTS.E.BYPASS.LTC128B.128 [R203+0x2c80], [R32.64], !P6 ;  /* 0x02c8000020cbcfae */ /* 0x0005e6000f101d46 */
[----:B------:R-:W-:Y:S05]  /*16bc0*/  @!P4 LEA.HI.X R3, R0, c[0x0][0x1fc], R3, 0x1, P0 ;  /* 0x00007f000003ca11 */ /* 0x000fea00000f0c03 */
[----:B------:R5:W-:Y:S08]  /*16bd0*/  @!P4 LDGSTS.E.BYPASS.LTC128B.128 [R203+0x3880], [R2.64], !P5 ;  /* 0x0388000002cbcfae */ /* 0x000bf0000e901d46 */
[----:B------:R-:W0:Y:S01]  /*16be0*/  LDGDEPBAR ;  /* 0x00000000000079af */ /* 0x000e220000000000 */
[C---:B--2---:R-:W-:Y:S08]  /*16bf0*/  HMMA.16816.F32.BF16 R32, R48.reuse, R34, RZ ;  /* 0x000000223020723c */ /* 0x044ff000000418ff */
[-C--:B-1----:R-:W-:Y:S08]  /*16c00*/  HMMA.16816.F32.BF16 R36, R48, R168.reuse, RZ ;  /* 0x000000a83024723c */ /* 0x082ff000000418ff */
[C---:B------:R-:W-:Y:S08]  /*16c10*/  HMMA.16816.F32.BF16 R40, R44.reuse, R168, RZ ;  /* 0x000000a82c28723c */ /* 0x040ff000000418ff */
[-C--:B------:R-:W-:Y:S01]  /*16c20*/  HMMA.16816.F32.BF16 R44, R44, R170.reuse, RZ ;  /* 0x000000aa2c2c723c */ /* 0x080fe200000418ff */
[----:B----4-:R-:W-:Y:S07]  /*16c30*/  ISETP.GT.AND P4, PT, R204, R102, PT ;  /* 0x00000066cc00720c */ /* 0x010fee0003f84270 */
[----:B------:R-:W-:Y:S01]  /*16c40*/  HMMA.16816.F32.BF16 R48, R48, R170, RZ ;  /* 0x000000aa3030723c */ /* 0x000fe200000418ff */
[----:B------:R-:W-:Y:S07]  /*16c50*/  LDSM.16.M88.4 R168, [R192+0x2000] ;  /* 0x00200000c0a8783b */ /* 0x000fee0000000200 */
[-C--:B---3--:R-:W-:Y:S08]  /*16c60*/  HMMA.16816.F32.BF16 R4, R172, R176.reuse, R4 ;  /* 0x000000b0ac04723c */ /* 0x088ff00000041804 */
        /* <DEDUP_REMOVED lines=72> */
[----:B-----5:R-:W-:Y:S04]  /*170f0*/  FMUL.FTZ R3, R10, c[0x0][0x320] ;  /* 0x0000c8000a037a20 */ /* 0x020fe80000410000 */
        /* <DEDUP_REMOVED lines=110> */
[----:B--234-:R-:W-:Y:S01]  /*177e0*/  SHF.R.S32.HI R102, RZ, 0x1f, R100 ;  /* 0x0000001fff667819 */ /* 0x01cfe20000011464 */
[----:B------:R-:W2:Y:S03]  /*177f0*/  LDL.64 R230, [R1+0x8] ;  /* 0x0000080001e67983 */ /* 0x000ea60000100a00 */
[----:B------:R-:W-:Y:S03]  /*17800*/  LEA.HI R102, R102, R100, RZ, 0x2 ;  /* 0x0000006466667211 */ /* 0x000fe600078f10ff */
[----:B------:R-:W3:Y:S01]  /*17810*/  LDL R100, [R1+0x4] ;  /* 0x0000040001647983 */ /* 0x000ee20000100800 */
[----:B------:R-:W-:Y:S04]  /*17820*/  SHF.R.S32.HI R102, RZ, 0x2, R102 ;  /* 0x00000002ff667819 */ /* 0x000fe80000011466 */
[----:B------:R-:W-:Y:S04]  /*17830*/  IADD3 R3, -R102, 0x30, RZ ;  /* 0x0000003066037810 */ /* 0x000fe80007ffe1ff */
        /* <DEDUP_REMOVED lines=13> */
[----:B------:R-:W-:Y:S04]  /*17910*/  @P0 IMAD R5, R5, 0x30, RZ ;  /* 0x0000003005050824 */ /* 0x000fe800078e02ff */
[----:B------:R-:W-:Y:S01]  /*17920*/  @P0 IMAD.IADD R7, R5, 0x1, R7 ;  /* 0x0000000105070824 */ /* 0x000fe200078e0207 */
[C---:B--2---:R-:W-:Y:S04]  /*17930*/  @P0 IADD3 R18, P2, P1, R6.reuse, 0x20, R230 ;  /* 0x0000002006120810 */ /* 0x044fe8000795e0e6 */
[C---:B---3--:R-:W-:Y:S02]  /*17940*/  @P0 IADD3.X R20, R7.reuse, RZ, R100, P2, P1 ;  /* 0x000000ff07140210 */ /* 0x048fe400017e2464 */
        /* <DEDUP_REMOVED lines=24> */
[----:B------:R-:W-:Y:S03]  /*17ad0*/  LOP3.LUT P3, RZ, R101, 0x1, RZ, 0xc0, !PT ;  /* 0x0000000165ff7812 */ /* 0x000fe6000786c0ff */
        /* <DEDUP_REMOVED lines=12> */
[----:B------:R-:W-:Y:S05]  /*17ba0*/  @P0 LEA.HI.X R7, R19, c[0x0][0x1cc], R21, 0x1, P2 ;  /* 0x0000730013070a11 */ /* 0x000fea00010f0c15 */
[----:B------:R1:W-:Y:S06]  /*17bb0*/  @P1 LDGSTS.E.BYPASS.LTC128B.128 [R203+0x4880], [R16.64], !P6 ;  /* 0x0488000010cb1fae */ /* 0x0003ec000f101d46 */
[----:B------:R1:W-:Y:S06]  /*17bc0*/  @P1 LDGSTS.E.BYPASS.LTC128B.128 [R203+0x5480], [R14.64], !P5 ;  /* 0x054800000ecb1fae */ /* 0x0003ec000e901d46 */
[----:B------:R1:W-:Y:S06]  /*17bd0*/  @P0 LDGSTS.E.BYPASS.LTC128B.128 [R203+0x4480], [R12.64], !P3 ;  /* 0x044800000ccb0fae */ /* 0x0003ec000d901d46 */
[----:B------:R1:W-:Y:S06]  /*17be0*/  @P0 LDGSTS.E.BYPASS.LTC128B.128 [R203+0x5080], [R10.64], !P6 ;  /* 0x050800000acb0fae */ /* 0x0003ec000f101d46 */
[----:B------:R1:W-:Y:S02]  /*17bf0*/  @P0 LDGSTS.E.BYPASS.LTC128B.128 [R203+0x5c80], [R6.64], !P5 ;  /* 0x05c8000006cb0fae */ /* 0x0003e4000e901d46 */
.L_x_1313:
[----:B--234-:R-:W-:Y:S05]  /*17c00*/  BSYNC B0 ;  /* 0x0000000000007941 */ /* 0x01cfea0003800000 */
.L_x_1312:
        /* <DEDUP_REMOVED lines=55> */
[C---:B------:R-:W-:Y:S01]  /*17f80*/  FADD.FTZ R0, -R110.reuse, R0 ;  /* 0x000000006e007221 */ /* 0x040fe20000010100 */
[----:B------:R-:W-:Y:S01]  /*17f90*/  FMNMX.FTZ R3, R227, R3, !PT ;  /* 0x00000003e3037209 */ /* 0x000fe20007810000 */
[----:B------:R-:W-:Y:S01]  /*17fa0*/  FMUL.FTZ R173, R110, c[0x0][0x2d0] ;  /* 0x0000b4006ead7a20 */ /* 0x000fe20000410000 */
[----:B--2---:R-:W-:Y:S02]  /*17fb0*/  FMNMX.FTZ R109, R5, R8, !PT ;  /* 0x00000008056d7209 */ /* 0x004fe40007810000 */
[----:B------:R-:W-:Y:S01]  /*17fc0*/  FMNMX.FTZ R5, R220, R3, !PT ;  /* 0x00000003dc057209 */ /* 0x000fe20007810000 */
[----:B------:R-:W-:Y:S02]  /*17fd0*/  FMUL.FTZ R3, R0, c[0x0][0x2d0] ;  /* 0x0000b40000037a20 */ /* 0x000fe40000410000 */
[----:B------:R-:W-:Y:S01]  /*17fe0*/  FADD.FTZ R2, -R109, R2 ;  /* 0x000000026d027221 */ /* 0x000fe20000010100 */
[----:B------:R-:W-:Y:S01]  /*17ff0*/  FMNMX.FTZ R0, R216, R5, !PT ;  /* 0x00000005d8007209 */ /* 0x000fe20007810000 */
[----:B------:R1:W2:Y:S01]  /*18000*/  MUFU.EX2 R101, R3 ;  /* 0x0000000300657308 */ /* 0x0002a20000000800 */
[----:B---3--:R-:W-:Y:S01]  /*18010*/  FMNMX.FTZ R6, R6, R9, !PT ;  /* 0x0000000906067209 */ /* 0x008fe20007810000 */
[----:B------:R-:W-:Y:S01]  /*18020*/  FMUL.FTZ R2, R2, c[0x0][0x2d0] ;  /* 0x0000b40002027a20 */ /* 0x000fe20000410000 */
[----:B------:R-:W-:Y:S01]  /*18030*/  FMNMX.FTZ R0, R107, R0, !PT ;  /* 0x000000006b007209 */ /* 0x000fe20007810000 */
[----:B------:R-:W-:Y:S02]  /*18040*/  FMUL.FTZ R172, R109, c[0x0][0x2d0] ;  /* 0x0000b4006dac7a20 */ /* 0x000fe40000410000 */
[----:B------:R-:W3:Y:S01]  /*18050*/  SHFL.BFLY PT, R9, R6, 0x1, 0x1f ;  /* 0x0c201f0006097f89 */ /* 0x000ee200000e0000 */
[----:B------:R-:W-:Y:S03]  /*18060*/  FMNMX.FTZ R0, R106, R0, !PT ;  /* 0x000000006a007209 */ /* 0x000fe60007810000 */
[----:B------:R4:W5:Y:S04]  /*18070*/  MUFU.EX2 R100, R2 ;  /* 0x0000000200647308 */ /* 0x0009680000000800 */
[----:B-1----:R-:W1:Y:S01]  /*18080*/  SHFL.BFLY PT, R3, R0, 0x2, 0x1f ;  /* 0x0c401f0000037f89 */ /* 0x002e6200000e0000 */
[C---:B--2---:R-:W-:Y:S02]  /*18090*/  FMUL.FTZ R5, R101.reuse, R121 ;  /* 0x0000007965057220 */ /* 0x044fe40000410000 */
[C---:B------:R-:W-:Y:S02]  /*180a0*/  FMUL.FTZ R17, R101.reuse, R129 ;  /* 0x0000008165117220 */ /* 0x040fe40000410000 */
[C---:B------:R-:W-:Y:S01]  /*180b0*/  FMUL.FTZ R16, R101.reuse, R128 ;  /* 0x0000008065107220 */ /* 0x040fe20000410000 */
[----:B---3--:R-:W-:Y:S01]  /*180c0*/  FMNMX.FTZ R108, R6, R9, !PT ;  /* 0x00000009066c7209 */ /* 0x008fe20007810000 */
[C---:B------:R-:W-:Y:S02]  /*180d0*/  FMUL.FTZ R32, R101.reuse, R144 ;  /* 0x0000009065207220 */ /* 0x040fe40000410000 */
[----:B------:R-:W-:Y:S02]  /*180e0*/  FMUL.FTZ R33, R101, R145 ;  /* 0x0000009165217220 */ /* 0x000fe40000410000 */
[----:B----4-:R-:W-:Y:S02]  /*180f0*/  FADD.FTZ R2, -R108, R4 ;  /* 0x000000046c027221 */ /* 0x010fe40000010100 */
[--C-:B------:R-:W-:Y:S02]  /*18100*/  FFMA.FTZ R4, R185, c[0x0][0x2d0], -R173.reuse ;  /* 0x0000b400b9047a23 */ /* 0x100fe400000108ad */
[----:B------:R-:W-:Y:S02]  /*18110*/  FMUL.FTZ R2, R2, c[0x0][0x2d0] ;  /* 0x0000b40002027a20 */ /* 0x000fe40000410000 */
[----:B------:R-:W-:Y:S01]  /*18120*/  MUFU.EX2 R185, R4 ;  /* 0x0000000400b97308 */ /* 0x000fe20000000800 */
[C---:B-----5:R-:W-:Y:S02]  /*18130*/  FMUL.FTZ R6, R100.reuse, R122 ;  /* 0x0000007a64067220 */ /* 0x060fe40000410000 */
[C---:B------:R-:W-:Y:S02]  /*18140*/  FMUL.FTZ R7, R100.reuse, R123 ;  /* 0x0000007b64077220 */ /* 0x040fe40000410000 */
[----:B------:R-:W-:Y:S01]  /*18150*/  FMUL.FTZ R18, R100, R130 ;  /* 0x0000008264127220 */ /* 0x000fe20000410000 */
[----:B-1----:R-:W-:Y:S01]  /*18160*/  FMNMX.FTZ R0, R0, R3, !PT ;  /* 0x0000000300007209 */ /* 0x002fe20007810000 */
[--C-:B------:R-:W-:Y:S03]  /*18170*/  FFMA.FTZ R3, R188, c[0x0][0x2d0], -R172.reuse ;  /* 0x0000b400bc037a23 */ /* 0x100fe600000108ac */
[----:B------:R1:W2:Y:S01]  /*18180*/  MUFU.EX2 R102, R2 ;  /* 0x0000000200667308 */ /* 0x0002a20000000800 */
[C---:B------:R-:W-:Y:S02]  /*18190*/  FMUL.FTZ R19, R100.reuse, R131 ;  /* 0x0000008364137220 */ /* 0x040fe40000410000 */
[C---:B------:R-:W-:Y:S02]  /*181a0*/  FMUL.FTZ R34, R100.reuse, R146 ;  /* 0x0000009264227220 */ /* 0x040fe40000410000 */
[C---:B------:R-:W-:Y:S02]  /*181b0*/  FMUL.FTZ R35, R100.reuse, R147 ;  /* 0x0000009364237220 */ /* 0x040fe40000410000 */
[C---:B------:R-:W-:Y:S02]  /*181c0*/  FMUL.FTZ R48, R101.reuse, R160 ;  /* 0x000000a065307220 */ /* 0x040fe40000410000 */
[C---:B------:R-:W-:Y:S01]  /*181d0*/  FMUL.FTZ R49, R101.reuse, R161 ;  /* 0x000000a165317220 */ /* 0x040fe20000410000 */
[----:B------:R3:W-:Y:S01]  /*181e0*/  MUFU.EX2 R235, R3 ;  /* 0x0000000300eb7308 */ /* 0x0007e20000000800 */
[C---:B------:R-:W-:Y:S02]  /*181f0*/  FMUL.FTZ R50, R100.reuse, R162 ;  /* 0x000000a264327220 */ /* 0x040fe40000410000 */
[C---:B------:R-:W-:Y:S02]  /*18200*/  FMUL.FTZ R51, R100.reuse, R163 ;  /* 0x000000a364337220 */ /* 0x040fe40000410000 */
[C---:B------:R-:W-:Y:S01]  /*18210*/  FMUL.FTZ R52, R101.reuse, R52 ;  /* 0x0000003465347220 */ /* 0x040fe20000410000 */
[----:B------:R-:W-:Y:S01]  /*18220*/  LDSM.16.MT88.4 R160, [R166+0x1400] ;  /* 0x00140000a6a0783b */ /* 0x000fe20000004200 */
[----:B------:R-:W-:Y:S02]  /*18230*/  FMUL.FTZ R53, R101, R53 ;  /* 0x0000003565357220 */ /* 0x000fe40000410000 */
[C---:B------:R-:W-:Y:S02]  /*18240*/  FMUL.FTZ R54, R100.reuse, R54 ;  /* 0x0000003664367220 */ /* 0x040fe40000410000 */
[----:B------:R-:W-:Y:S02]  /*18250*/  FMUL.FTZ R55, R100, R55 ;  /* 0x0000003764377220 */ /* 0x000fe40000410000 */
[--C-:B------:R-:W-:Y:S02]  /*18260*/  FFMA.FTZ R128, R210, c[0x0][0x2d0], -R172.reuse ;  /* 0x0000b400d2807a23 */ /* 0x100fe400000108ac */
[--C-:B-1----:R-:W-:Y:S02]  /*18270*/  FFMA.FTZ R2, R184, c[0x0][0x2d0], -R173.reuse ;  /* 0x0000b400b8027a23 */ /* 0x102fe400000108ad */
[C---:B--2---:R-:W-:Y:S01]  /*18280*/  FMUL.FTZ R8, R102.reuse, R116 ;  /* 0x0000007466087220 */ /* 0x044fe20000410000 */
[----:B------:R1:W-:Y:S01]  /*18290*/  MUFU.EX2 R210, R128 ;  /* 0x0000008000d27308 */ /* 0x0003e20000000800 */
[C---:B------:R-:W-:Y:S02]  /*182a0*/  FMUL.FTZ R9, R102.reuse, R117 ;  /* 0x0000007566097220 */ /* 0x040fe40000410000 */
[C---:B------:R-:W-:Y:S02]  /*182b0*/  FMUL.FTZ R12, R102.reuse, R124 ;  /* 0x0000007c660c7220 */ /* 0x040fe40000410000 */
[C---:B------:R-:W-:Y:S02]  /*182c0*/  FMUL.FTZ R13, R102.reuse, R125 ;  /* 0x0000007d660d7220 */ /* 0x040fe40000410000 */
[--C-:B---3--:R-:W-:Y:S02]  /*182d0*/  FFMA.FTZ R3, R171, c[0x0][0x2d0], -R173.reuse ;  /* 0x0000b400ab037a23 */ /* 0x108fe400000108ad */
[C---:B------:R-:W-:Y:S01]  /*182e0*/  FMUL.FTZ R24, R102.reuse, R136 ;  /* 0x0000008866187220 */ /* 0x040fe20000410000 */
[----:B------:R2:W-:Y:S01]  /*182f0*/  MUFU.EX2 R236, R2 ;  /* 0x0000000200ec7308 */ /* 0x0005e20000000800 */
[C---:B------:R-:W-:Y:S02]  /*18300*/  FMUL.FTZ R25, R102.reuse, R137 ;  /* 0x0000008966197220 */ /* 0x040fe40000410000 */
[C---:B------:R-:W-:Y:S02]  /*18310*/  FMUL.FTZ R28, R102.reuse, R140 ;  /* 0x0000008c661c7220 */ /* 0x040fe40000410000 */
[C---:B------:R-:W-:Y:S02]  /*18320*/  FMUL.FTZ R29, R102.reuse, R141 ;  /* 0x0000008d661d7220 */ /* 0x040fe40000410000 */
[C---:B------:R-:W-:Y:S02]  /*18330*/  FMUL.FTZ R40, R102.reuse, R152 ;  /* 0x0000009866287220 */ /* 0x040fe40000410000 */
[C---:B------:R-:W-:Y:S01]  /*18340*/  FMUL.FTZ R41, R102.reuse, R153 ;  /* 0x0000009966297220 */ /* 0x040fe20000410000 */
[----:B------:R3:W-:Y:S01]  /*18350*/  MUFU.EX2 R238, R3 ;  /* 0x0000000300ee7308 */ /* 0x0007e20000000800 */
[C---:B------:R-:W-:Y:S02]  /*18360*/  FMUL.FTZ R44, R102.reuse, R156 ;  /* 0x0000009c662c7220 */ /* 0x040fe40000410000 */
[C---:B------:R-:W-:Y:S01]  /*18370*/  FMUL.FTZ R45, R102.reuse, R157 ;  /* 0x0000009d662d7220 */ /* 0x040fe20000410000 */
[----:B-1----:R-:W-:Y:S01]  /*18380*/  LDSM.16.MT88.4 R128, [R166+0x400] ;  /* 0x00040000a680783b */ /* 0x002fe20000004200 */
[C---:B------:R-:W-:Y:S02]  /*18390*/  FMUL.FTZ R56, R102.reuse, R56 ;  /* 0x0000003866387220 */ /* 0x040fe40000410000 */
[C---:B------:R-:W-:Y:S02]  /*183a0*/  FMUL.FTZ R57, R102.reuse, R57 ;  /* 0x0000003966397220 */ /* 0x040fe40000410000 */
[--C-:B------:R-:W-:Y:S02]  /*183b0*/  FFMA.FTZ R144, R223, c[0x0][0x2d0], -R173.reuse ;  /* 0x0000b400df907a23 */ /* 0x100fe400000108ad */
[C---:B------:R-:W-:Y:S02]  /*183c0*/  FMUL.FTZ R60, R102.reuse, R60 ;  /* 0x0000003c663c7220 */ /* 0x040fe40000410000 */
[----:B------:R-:W-:Y:S02]  /*183d0*/  FMUL.FTZ R61, R102, R61 ;  /* 0x0000003d663d7220 */ /* 0x000fe40000410000 */
[--C-:B--2---:R-:W-:Y:S02]  /*183e0*/  FFMA.FTZ R2, R187, c[0x0][0x2d0], -R172.reuse ;  /* 0x0000b400bb027a23 */ /* 0x104fe400000108ac */
[C---:B------:R-:W-:Y:S02]  /*183f0*/  FMUL.FTZ R64, R101.reuse, R64 ;  /* 0x0000004065407220 */ /* 0x040fe40000410000 */
[----:B------:R1:W2:Y:S01]  /*18400*/  MUFU.EX2 R184, R2 ;  /* 0x0000000200b87308 */ /* 0x0002a20000000800 */
[----:B------:R-:W-:Y:S02]  /*18410*/  FMUL.FTZ R65, R101, R65 ;  /* 0x0000004165417220 */ /* 0x000fe40000410000 */
[C---:B------:R-:W-:Y:S02]  /*18420*/  FMUL.FTZ R66, R100.reuse, R66 ;  /* 0x0000004264427220 */ /* 0x040fe40000410000 */
[--C-:B---3--:R-:W-:Y:S02]  /*18430*/  FFMA.FTZ R3, R169, c[0x0][0x2d0], -R173.reuse ;  /* 0x0000b400a9037a23 */ /* 0x108fe400000108ad */
[C---:B------:R-:W-:Y:S02]  /*18440*/  FMUL.FTZ R67, R100.reuse, R67 ;  /* 0x0000004364437220 */ /* 0x040fe40000410000 */
[C---:B------:R-:W-:Y:S01]  /*18450*/  FMUL.FTZ R68, R101.reuse, R68 ;  /* 0x0000004465447220 */ /* 0x040fe20000410000 */
[----:B------:R3:W4:Y:S01]  /*18460*/  MUFU.EX2 R248, R3 ;  /* 0x0000000300f87308 */ /* 0x0007220000000800 */
[----:B------:R-:W-:Y:S02]  /*18470*/  FMUL.FTZ R69, R101, R69 ;  /* 0x0000004565457220 */ /* 0x000fe40000410000 */
[C---:B------:R-:W-:Y:S02]  /*18480*/  FMUL.FTZ R70, R100.reuse, R70 ;  /* 0x0000004664467220 */ /* 0x040fe40000410000 */
[----:B------:R-:W-:Y:S02]  /*18490*/  FMUL.FTZ R71, R100, R71 ;  /* 0x0000004764477220 */ /* 0x000fe40000410000 */
[C---:B------:R-:W-:Y:S02]  /*184a0*/  FMUL.FTZ R72, R102.reuse, R72 ;  /* 0x0000004866487220 */ /* 0x040fe40000410000 */
[C---:B------:R-:W-:Y:S02]  /*184b0*/  FMUL.FTZ R73, R102.reuse, R73 ;  /* 0x0000004966497220 */ /* 0x040fe40000410000 */
[C---:B------:R-:W-:Y:S02]  /*184c0*/  FMUL.FTZ R76, R102.reuse, R76 ;  /* 0x0000004c664c7220 */ /* 0x040fe40000410000 */
[----:B------:R-:W-:Y:S01]  /*184d0*/  FMUL.FTZ R77, R102, R77 ;  /* 0x0000004d664d7220 */ /* 0x000fe20000410000 */
[----:B-1----:R-:W1:Y:S01]  /*184e0*/  SHFL.BFLY PT, R2, R0, 0x1, 0x1f ;  /* 0x0c201f0000027f89 */ /* 0x002e6200000e0000 */
[----:B--2---:R-:W-:Y:S01]  /*184f0*/  F2FP.BF16.PACK_AB R121, R235, R184 ;  /* 0x000000b8eb79723e */ /* 0x004fe200000010ff */
[C---:B------:R-:W-:Y:S02]  /*18500*/  FMUL.FTZ R80, R101.reuse, R80 ;  /* 0x0000005065507220 */ /* 0x040fe40000410000 */
[C---:B------:R-:W-:Y:S02]  /*18510*/  FMUL.FTZ R81, R101.reuse, R81 ;  /* 0x0000005165517220 */ /* 0x040fe40000410000 */
[C---:B------:R-:W-:Y:S02]  /*18520*/  FMUL.FTZ R82, R100.reuse, R82 ;  /* 0x0000005264527220 */ /* 0x040fe40000410000 */
[----:B------:R-:W-:Y:S02]  /*18530*/  FMUL.FTZ R83, R100, R83 ;  /* 0x0000005364537220 */ /* 0x000fe40000410000 */
[----:B---3--:R-:W-:Y:S01]  /*18540*/  FFMA.FTZ R3, R168, c[0x0][0x2d0], -R172 ;  /* 0x0000b400a8037a23 */ /* 0x008fe200000108ac */
[----:B----4-:R-:W-:Y:S01]  /*18550*/  F2FP.BF16.PACK_AB R122, R248, R238 ;  /* 0x000000eef87a723e */ /* 0x010fe200000010ff */
[----:B------:R-:W-:Y:S02]  /*18560*/  FMUL.FTZ R168, R108, c[0x0][0x2d0] ;  /* 0x0000b4006ca87a20 */ /* 0x000fe40000410000 */
[----:B------:R2:W-:Y:S01]  /*18570*/  MUFU.EX2 R237, R3 ;  /* 0x0000000300ed7308 */ /* 0x0005e20000000800 */
[C---:B------:R-:W-:Y:S02]  /*18580*/  FMUL.FTZ R84, R101.reuse, R84 ;  /* 0x0000005465547220 */ /* 0x040fe40000410000 */
[----:B------:R-:W-:Y:S02]  /*18590*/  FFMA.FTZ R147, R182, c[0x0][0x2d0], -R168 ;  /* 0x0000b400b6937a23 */ /* 0x000fe400000108a8 */
[C---:B------:R-:W-:Y:S02]  /*185a0*/  FMUL.FTZ R85, R101.reuse, R85 ;  /* 0x0000005565557220 */ /* 0x040fe40000410000 */
[C---:B------:R-:W-:Y:S02]  /*185b0*/  FMUL.FTZ R86, R100.reuse, R86 ;  /* 0x0000005664567220 */ /* 0x040fe40000410000 */
[----:B------:R-:W-:Y:S01]  /*185c0*/  FMUL.FTZ R87, R100, R87 ;  /* 0x0000005764577220 */ /* 0x000fe20000410000 */
[----:B-1----:R-:W-:Y:S01]  /*185d0*/  FMNMX.FTZ R2, R0, R2, !PT ;  /* 0x0000000200027209 */ /* 0x002fe20007810000 */
[----:B------:R-:W-:Y:S02]  /*185e0*/  FFMA.FTZ R0, R170, c[0x0][0x2d0], -R172 ;  /* 0x0000b400aa007a23 */ /* 0x000fe400000108ac */
[C---:B------:R-:W-:Y:S02]  /*185f0*/  FMUL.FTZ R88, R102.reuse, R88 ;  /* 0x0000005866587220 */ /* 0x040fe40000410000 */
[----:B------:R1:W3:Y:S01]  /*18600*/  MUFU.EX2 R243, R0 ;  /* 0x0000000000f37308 */ /* 0x0002e20000000800 */
[C---:B------:R-:W-:Y:S02]  /*18610*/  FMUL.FTZ R89, R102.reuse, R89 ;  /* 0x0000005966597220 */ /* 0x040fe40000410000 */
[C---:B------:R-:W-:Y:S02]  /*18620*/  FMUL.FTZ R92, R102.reuse, R92 ;  /* 0x0000005c665c7220 */ /* 0x040fe40000410000 */
[----:B------:R-:W-:Y:S02]  /*18630*/  FMUL.FTZ R93, R102, R93 ;  /* 0x0000005d665d7220 */ /* 0x000fe40000410000 */
[C---:B------:R-:W-:Y:S02]  /*18640*/  FMUL.FTZ R96, R101.reuse, R96 ;  /* 0x0000006065607220 */ /* 0x040fe40000410000 */
[----:B--2---:R-:W-:Y:S02]  /*18650*/  FFMA.FTZ R3, R190, c[0x0][0x2d0], -R168 ;  /* 0x0000b400be037a23 */ /* 0x004fe400000108a8 */
[----:B------:R-:W-:Y:S02]  /*18660*/  FMUL.FTZ R97, R101, R97 ;  /* 0x0000006165617220 */ /* 0x000fe40000410000 */
[----:B------:R2:W-:Y:S01]  /*18670*/  MUFU.EX2 R170, R3 ;  /* 0x0000000300aa7308 */ /* 0x0005e20000000800 */
[C---:B------:R-:W-:Y:S02]  /*18680*/  FMUL.FTZ R98, R100.reuse, R98 ;  /* 0x0000006264627220 */ /* 0x040fe40000410000 */
[----:B------:R-:W-:Y:S02]  /*18690*/  FMUL.FTZ R99, R100, R99 ;  /* 0x0000006364637220 */ /* 0x000fe40000410000 */
[----:B------:R-:W-:Y:S02]  /*186a0*/  FFMA.FTZ R137, R175, c[0x0][0x2d0], -R172 ;  /* 0x0000b400af897a23 */ /* 0x000fe400000108ac */
[----:B------:R-:W-:Y:S02]  /*186b0*/  FFMA.FTZ R136, R217, c[0x0][0x2d0], -R168 ;  /* 0x0000b400d9887a23 */ /* 0x000fe400000108a8 */
[----:B------:R-:W-:Y:S01]  /*186c0*/  FFMA.FTZ R141, R180, c[0x0][0x2d0], -R173 ;  /* 0x0000b400b48d7a23 */ /* 0x000fe200000108ad */
[----:B------:R-:W-:Y:S01]  /*186d0*/  MUFU.EX2 R187, R137 ;  /* 0x0000008900bb7308 */ /* 0x000fe20000000800 */
[----:B-1----:R-:W-:Y:S01]  /*186e0*/  FADD.FTZ R0, -R2, R103 ;  /* 0x0000006702007221 */ /* 0x002fe20000010100 */
[----:B---3--:R-:W-:Y:S01]  /*186f0*/  F2FP.BF16.PACK_AB R123, R243, R237 ;  /* 0x000000edf37b723e */ /* 0x008fe200000010ff */
[--C-:B------:R-:W-:Y:S02]  /*18700*/  FFMA.FTZ R103, R211, c[0x0][0x2d0], -R173.reuse ;  /* 0x0000b400d3677a23 */ /* 0x100fe400000108ad */
[----:B------:R-:W-:Y:S02]  /*18710*/  FMUL.FTZ R0, R0, c[0x0][0x2d0] ;  /* 0x0000b40000007a20 */ /* 0x000fe40000410000 */
[----:B------:R-:W-:Y:S03]  /*18720*/  FFMA.FTZ R140, R222, c[0x0][0x2d0], -R172 ;  /* 0x0000b400de8c7a23 */ /* 0x000fe600000108ac */
[----:B------:R1:W-:Y:S01]  /*18730*/  MUFU.EX2 R232, R103 ;  /* 0x0000006700e87308 */ /* 0x0003e20000000800 */
[--C-:B--2---:R-:W-:Y:S09]  /*18740*/  FFMA.FTZ R3, R189, c[0x0][0x2d0], -R168.reuse ;  /* 0x0000b400bd037a23 */ /* 0x104ff200000108a8 */
[----:B------:R2:W3:Y:S10]  /*18750*/  MUFU.EX2 R171, R3 ;  /* 0x0000000300ab7308 */ /* 0x0004f40000000800 */
[----:B------:R-:W4:Y:S01]  /*18760*/  MUFU.EX2 R0, R0 ;  /* 0x0000000000007308 */ /* 0x000f220000000800 */
[----:B-1----:R-:W-:Y:S09]  /*18770*/  FFMA.FTZ R103, R209, c[0x0][0x2d0], -R173 ;  /* 0x0000b400d1677a23 */ /* 0x002ff200000108ad */
[----:B------:R1:W-:Y:S01]  /*18780*/  MUFU.EX2 R233, R103 ;  /* 0x0000006700e97308 */ /* 0x0003e20000000800 */
[----:B--2---:R-:W-:Y:S01]  /*18790*/  FFMA.FTZ R3, R177, c[0x0][0x2d0], -R168 ;  /* 0x0000b400b1037a23 */ /* 0x004fe200000108a8 */
[----:B---3--:R-:W-:Y:S08]  /*187a0*/  F2FP.BF16.PACK_AB R116, R171, R170 ;  /* 0x000000aaab74723e */ /* 0x008ff000000010ff */
[----:B------:R2:W-:Y:S01]  /*187b0*/  MUFU.EX2 R241, R3 ;  /* 0x0000000300f17308 */ /* 0x0005e20000000800 */
[C---:B----4-:R-:W-:Y:S02]  /*187c0*/  FMUL.FTZ R10, R0.reuse, R118 ;  /* 0x00000076000a7220 */ /* 0x050fe40000410000 */
[C---:B------:R-:W-:Y:S02]  /*187d0*/  FMUL.FTZ R11, R0.reuse, R119 ;  /* 0x00000077000b7220 */ /* 0x040fe40000410000 */
[C---:B------:R-:W-:Y:S02]  /*187e0*/  FMUL.FTZ R14, R0.reuse, R126 ;  /* 0x0000007e000e7220 */ /* 0x040fe40000410000 */
[C---:B------:R-:W-:Y:S03]  /*187f0*/  FMUL.FTZ R15, R0.reuse, R127 ;  /* 0x0000007f000f7220 */ /* 0x040fe60000410000 */
[----:B------:R-:W-:Y:S01]  /*18800*/  MUFU.EX2 R182, R140 ;  /* 0x0000008c00b67308 */ /* 0x000fe20000000800 */
[----:B------:R-:W3:Y:S01]  /*18810*/  LDSM.16.MT88.4 R124, [R166+0xc00] ;  /* 0x000c0000a67c783b */ /* 0x000ee20000004200 */
[C---:B------:R-:W-:Y:S02]  /*18820*/  FMUL.FTZ R26, R0.reuse, R138 ;  /* 0x0000008a001a7220 */ /* 0x040fe40000410000 */
[----:B-1----:R-:W-:Y:S02]  /*18830*/  FFMA.FTZ R103, R207, c[0x0][0x2d0], -R172 ;  /* 0x0000b400cf677a23 */ /* 0x002fe400000108ac */
[C---:B------:R-:W-:Y:S02]  /*18840*/  FMUL.FTZ R27, R0.reuse, R139 ;  /* 0x0000008b001b7220 */ /* 0x040fe40000410000 */
[C---:B------:R-:W-:Y:S02]  /*18850*/  FMUL.FTZ R30, R0.reuse, R142 ;  /* 0x0000008e001e7220 */ /* 0x040fe40000410000 */
[----:B------:R1:W-:Y:S01]  /*18860*/  MUFU.EX2 R231, R103 ;  /* 0x0000006700e77308 */ /* 0x0003e20000000800 */
[----:B------:R-:W-:Y:S02]  /*18870*/  FMUL.FTZ R31, R0, R143 ;  /* 0x0000008f001f7220 */ /* 0x000fe40000410000 */
[----:B--2---:R-:W-:Y:S02]  /*18880*/  FFMA.FTZ R3, R176, c[0x0][0x2d0], -R168 ;  /* 0x0000b400b0037a23 */ /* 0x004fe400000108a8 */
        /* <DEDUP_REMOVED lines=12> */
[--C-:B-1----:R-:W-:Y:S02]  /*18950*/  FFMA.FTZ R103, R212, c[0x0][0x2d0], -R172.reuse ;  /* 0x0000b400d4677a23 */ /* 0x102fe400000108ac */
[C---:B------:R-:W-:Y:S02]  /*18960*/  FMUL.FTZ R78, R0.reuse, R78 ;  /* 0x0000004e004e7220 */ /* 0x040fe40000410000 */
[C---:B------:R-:W-:Y:S01]  /*18970*/  FMUL.FTZ R79, R0.reuse, R79 ;  /* 0x0000004f004f7220 */ /* 0x040fe20000410000 */
[----:B------:R1:W-:Y:S01]  /*18980*/  MUFU.EX2 R230, R103 ;  /* 0x0000006700e67308 */ /* 0x0003e20000000800 */
[C---:B------:R-:W-:Y:S02]  /*18990*/  FMUL.FTZ R90, R0.reuse, R90 ;  /* 0x0000005a005a7220 */ /* 0x040fe40000410000 */
[----:B------:R-:W-:Y:S01]  /*189a0*/  FMUL.FTZ R91, R0, R91 ;  /* 0x0000005b005b7220 */ /* 0x000fe20000410000 */
[----:B--2---:R-:W-:Y:S01]  /*189b0*/  F2FP.BF16.PACK_AB R118, R242, R241 ;  /* 0x000000f1f276723e */ /* 0x004fe200000010ff */
[----:B------:R-:W-:Y:S02]  /*189c0*/  FMUL.FTZ R3, R2, c[0x0][0x2d0] ;  /* 0x0000b40002037a20 */ /* 0x000fe40000410000 */
[----:B------:R-:W-:Y:S02]  /*189d0*/  FMUL.FTZ R94, R0, R94 ;  /* 0x0000005e005e7220 */ /* 0x000fe40000410000 */
[--C-:B------:R-:W-:Y:S02]  /*189e0*/  FFMA.FTZ R4, R186, c[0x0][0x2d0], -R3.reuse ;  /* 0x0000b400ba047a23 */ /* 0x100fe40000010803 */
[--C-:B------:R-:W-:Y:S02]  /*189f0*/  FFMA.FTZ R145, R220, c[0x0][0x2d0], -R3.reuse ;  /* 0x0000b400dc917a23 */ /* 0x100fe40000010803 */
[----:B------:R2:W4:Y:S01]  /*18a00*/  MUFU.EX2 R169, R4 ;  /* 0x0000000400a97308 */ /* 0x0005220000000800 */
[----:B------:R-:W-:Y:S02]  /*18a10*/  FFMA.FTZ R146, R216, c[0x0][0x2d0], -R3 ;  /* 0x0000b400d8927a23 */ /* 0x000fe40000010803 */
[----:B------:R-:W-:Y:S02]  /*18a20*/  FMUL.FTZ R95, R0, R95 ;  /* 0x0000005f005f7220 */ /* 0x000fe40000410000 */
[--C-:B------:R-:W-:Y:S02]  /*18a30*/  FFMA.FTZ R138, R181, c[0x0][0x2d0], -R172.reuse ;  /* 0x0000b400b58a7a23 */ /* 0x100fe400000108ac */
[--C-:B------:R-:W-:Y:S02]  /*18a40*/  FFMA.FTZ R143, R213, c[0x0][0x2d0], -R173.reuse ;  /* 0x0000b400d58f7a23 */ /* 0x100fe400000108ad */
[--C-:B------:R-:W-:Y:S01]  /*18a50*/  FFMA.FTZ R142, R174, c[0x0][0x2d0], -R173.reuse ;  /* 0x0000b400ae8e7a23 */ /* 0x100fe200000108ad */
[----:B------:R-:W-:Y:S01]  /*18a60*/  MUFU.EX2 R181, R144 ;  /* 0x0000009000b57308 */ /* 0x000fe20000000800 */
[----:B-1----:R-:W-:Y:S02]  /*18a70*/  FFMA.FTZ R103, R205, c[0x0][0x2d0], -R173 ;  /* 0x0000b400cd677a23 */ /* 0x002fe400000108ad */
[----:B------:R-:W-:Y:S02]  /*18a80*/  FFMA.FTZ R139, R218, c[0x0][0x2d0], -R172 ;  /* 0x0000b400da8b7a23 */ /* 0x000fe400000108ac */
[--C-:B------:R-:W-:Y:S05]  /*18a90*/  FFMA.FTZ R107, R107, c[0x0][0x2d0], -R3.reuse ;  /* 0x0000b4006b6b7a23 */ /* 0x100fea0000010803 */
[----:B------:R1:W-:Y:S01]  /*18aa0*/  MUFU.EX2 R229, R103 ;  /* 0x0000006700e57308 */ /* 0x0003e20000000800 */
[----:B--2---:R-:W-:Y:S02]  /*18ab0*/  FFMA.FTZ R4, R191, c[0x0][0x2d0], -R3 ;  /* 0x0000b400bf047a23 */ /* 0x004fe40000010803 */
[----:B----4-:R-:W-:Y:S07]  /*18ac0*/  FFMA.FTZ R0, R0, R250, R169 ;  /* 0x000000fa00007223 */ /* 0x010fee00000100a9 */
[----:B------:R2:W4:Y:S10]  /*18ad0*/  MUFU.EX2 R234, R4 ;  /* 0x0000000400ea7308 */ /* 0x0005340000000800 */
[----:B------:R-:W-:Y:S01]  /*18ae0*/  MUFU.EX2 R175, R145 ;  /* 0x0000009100af7308 */ /* 0x000fe20000000800 */
[----:B-1----:R-:W-:Y:S09]  /*18af0*/  FFMA.FTZ R103, R206, c[0x0][0x2d0], -R173 ;  /* 0x0000b400ce677a23 */ /* 0x002ff200000108ad */
[----:B------:R1:W-:Y:S01]  /*18b00*/  MUFU.EX2 R212, R103 ;  /* 0x0000006700d47308 */ /* 0x0003e20000000800 */
[--C-:B--2---:R-:W-:Y:S01]  /*18b10*/  FFMA.FTZ R4, R179, c[0x0][0x2d0], -R3.reuse ;  /* 0x0000b400b3047a23 */ /* 0x104fe20000010803 */
[C---:B----4-:R-:W-:Y:S01]  /*18b20*/  F2FP.BF16.PACK_AB R117, R234.reuse, R169 ;  /* 0x000000a9ea75723e */ /* 0x050fe200000010ff */
[----:B------:R-:W-:Y:S07]  /*18b30*/  FADD.FTZ R0, R234, R0 ;  /* 0x00000000ea007221 */ /* 0x000fee0000010000 */
[----:B------:R2:W4:Y:S10]  /*18b40*/  MUFU.EX2 R239, R4 ;  /* 0x0000000400ef7308 */ /* 0x0005340000000800 */
[----:B------:R-:W5:Y:S01]  /*18b50*/  MUFU.EX2 R176, R146 ;  /* 0x0000009200b07308 */ /* 0x000f620000000800 */
[----:B-1----:R-:W-:Y:S09]  /*18b60*/  FFMA.FTZ R103, R208, c[0x0][0x2d0], -R172 ;  /* 0x0000b400d0677a23 */ /* 0x002ff200000108ac */
[----:B------:R1:W-:Y:S01]  /*18b70*/  MUFU.EX2 R211, R103 ;  /* 0x0000006700d37308 */ /* 0x0003e20000000800 */
[--C-:B--2---:R-:W-:Y:S02]  /*18b80*/  FFMA.FTZ R4, R178, c[0x0][0x2d0], -R3.reuse ;  /* 0x0000b400b2047a23 */ /* 0x104fe40000010803 */
[----:B----4-:R-:W-:Y:S07]  /*18b90*/  FADD.FTZ R0, R239, R0 ;  /* 0x00000000ef007221 */ /* 0x010fee0000010000 */
[----:B------:R2:W4:Y:S01]  /*18ba0*/  MUFU.EX2 R240, R4 ;  /* 0x0000000400f07308 */ /* 0x0005220000000800 */
[----:B-----5:R-:W-:Y:S09]  /*18bb0*/  F2FP.BF16.PACK_AB R169, R176, R175 ;  /* 0x000000afb0a9723e */ /* 0x020ff200000010ff */
[----:B------:R5:W-:Y:S01]  /*18bc0*/  MUFU.EX2 R178, R147 ;  /* 0x0000009300b27308 */ /* 0x000be20000000800 */
[----:B-1----:R-:W-:Y:S09]  /*18bd0*/  FFMA.FTZ R103, R224, c[0x0][0x2d0], -R168 ;  /* 0x0000b400e0677a23 */ /* 0x002ff200000108a8 */
[----:B------:R1:W-:Y:S01]  /*18be0*/  MUFU.EX2 R208, R103 ;  /* 0x0000006700d07308 */ /* 0x0003e20000000800 */
[----:B--2---:R-:W-:Y:S01]  /*18bf0*/  FMUL.FTZ R4, R101, R120 ;  /* 0x0000007865047220 */ /* 0x004fe20000410000 */
[----:B------:R-:W-:Y:S01]  /*18c00*/  F2FP.BF16.PACK_AB R120, R236, R185 ;  /* 0x000000b9ec78723e */ /* 0x000fe200000010ff */
[C---:B----4-:R-:W-:Y:S01]  /*18c10*/  FADD.FTZ R0, R240.reuse, R0 ;  /* 0x00000000f0007221 */ /* 0x050fe20000010000 */
[----:B------:R-:W-:Y:S06]  /*18c20*/  F2FP.BF16.PACK_AB R119, R240, R239 ;  /* 0x000000eff077723e */ /* 0x000fec00000010ff */
[----:B------:R-:W-:Y:S01]  /*18c30*/  MUFU.EX2 R186, R142 ;  /* 0x0000008e00ba7308 */ /* 0x000fe20000000800 */
[-C--:B------:R-:W-:Y:S01]  /*18c40*/  HMMA.16816.F32.BF16 R4, R120, R20.reuse, R4 ;  /* 0x000000147804723c */ /* 0x080fe20000041804 */
[----:B-----5:R-:W-:Y:S07]  /*18c50*/  LDSM.16.MT88.4 R144, [R167+0x800] ;  /* 0x00080000a790783b */ /* 0x020fee0000004200 */
[C---:B------:R-:W-:Y:S01]  /*18c60*/  HMMA.16816.F32.BF16 R8, R116.reuse, R20, R8 ;  /* 0x000000147408723c */ /* 0x040fe20000041808 */
[----:B------:R-:W-:Y:S03]  /*18c70*/  MUFU.EX2 R174, R107 ;  /* 0x0000006b00ae7308 */ /* 0x000fe60000000800 */
[--C-:B-1----:R-:W-:Y:S03]  /*18c80*/  FFMA.FTZ R103, R219, c[0x0][0x2d0], -R168.reuse ;  /* 0x0000b400db677a23 */ /* 0x102fe600000108a8 */
[C---:B------:R-:W-:Y:S01]  /*18c90*/  FMUL.FTZ R20, R101.reuse, R132 ;  /* 0x0000008465147220 */ /* 0x040fe20000410000 */
[-C--:B------:R-:W-:Y:S03]  /*18ca0*/  HMMA.16816.F32.BF16 R12, R116, R22.reuse, R12 ;  /* 0x00000016740c723c */ /* 0x080fe6000004180c */
[----:B------:R1:W-:Y:S01]  /*18cb0*/  MUFU.EX2 R209, R103 ;  /* 0x0000006700d17308 */ /* 0x0003e20000000800 */
[----:B------:R-:W-:Y:S04]  /*18cc0*/  FMUL.FTZ R21, R101, R133 ;  /* 0x0000008565157220 */ /* 0x000fe80000410000 */
[C---:B------:R-:W-:Y:S05]  /*18cd0*/  HMMA.16816.F32.BF16 R16, R120.reuse, R22, R16 ;  /* 0x000000167810723c */ /* 0x040fea0000041810 */
[----:B------:R-:W-:Y:S02]  /*18ce0*/  MUFU.EX2 R179, R136 ;  /* 0x0000008800b37308 */ /* 0x000fe40000000800 */
[C---:B------:R-:W-:Y:S02]  /*18cf0*/  FMUL.FTZ R22, R100.reuse, R134 ;  /* 0x0000008664167220 */ /* 0x040fe40000410000 */
[C---:B------:R-:W-:Y:S02]  /*18d00*/  FMUL.FTZ R23, R100.reuse, R135 ;  /* 0x0000008764177220 */ /* 0x040fe40000410000 */
[----:B------:R-:W-:Y:S05]  /*18d10*/  LDSM.16.MT88.4 R132, [R166+0x1000] ;  /* 0x00100000a684783b */ /* 0x000fea0000004200 */
[-C--:B------:R-:W-:Y:S03]  /*18d20*/  HMMA.16816.F32.BF16 R20, R120, R36.reuse, R20 ;  /* 0x000000247814723c */ /* 0x080fe60000041814 */
[----:B-1----:R-:W-:Y:S04]  /*18d30*/  FFMA.FTZ R103, R215, c[0x0][0x2d0], -R3 ;  /* 0x0000b400d7677a23 */ /* 0x002fe80000010803 */
[----:B------:R1:W-:Y:S01]  /*18d40*/  MUFU.EX2 R206, R103 ;  /* 0x0000006700ce7308 */ /* 0x0003e20000000800 */
[C---:B------:R-:W-:Y:S07]  /*18d50*/  HMMA.16816.F32.BF16 R24, R116.reuse, R36, R24 ;  /* 0x000000247418723c */ /* 0x040fee0000041818 */
[C---:B------:R-:W-:Y:S01]  /*18d60*/  FMUL.FTZ R36, R101.reuse, R148 ;  /* 0x0000009465247220 */ /* 0x040fe20000410000 */
[-C--:B------:R-:W-:Y:S04]  /*18d70*/  HMMA.16816.F32.BF16 R28, R116, R38.reuse, R28 ;  /* 0x00000026741c723c */ /* 0x080fe8000004181c */
[----:B------:R-:W-:Y:S02]  /*18d80*/  FMUL.FTZ R37, R101, R149 ;  /* 0x0000009565257220 */ /* 0x000fe40000410000 */
[----:B------:R-:W-:Y:S02]  /*18d90*/  FFMA.FTZ R148, R183, c[0x0][0x2d0], -R168 ;  /* 0x0000b400b7947a23 */ /* 0x000fe400000108a8 */
[C---:B------:R-:W-:Y:S01]  /*18da0*/  HMMA.16816.F32.BF16 R32, R120.reuse, R38, R32 ;  /* 0x000000267820723c */ /* 0x040fe20000041820 */
[----:B------:R-:W2:Y:S03]  /*18db0*/  MUFU.EX2 R183, R139 ;  /* 0x0000008b00b77308 */ /* 0x000ea60000000800 */
[----:B------:R-:W-:Y:S03]  /*18dc0*/  FFMA.FTZ R101, R101, R247, R185 ;  /* 0x000000f765657223 */ /* 0x000fe600000100b9 */
[C---:B------:R-:W-:Y:S02]  /*18dd0*/  FMUL.FTZ R38, R100.reuse, R150 ;  /* 0x0000009664267220 */ /* 0x040fe40000410000 */
[C---:B------:R-:W-:Y:S02]  /*18de0*/  FMUL.FTZ R39, R100.reuse, R151 ;  /* 0x0000009764277220 */ /* 0x040fe40000410000 */
[----:B------:R-:W-:Y:S01]  /*18df0*/  MUFU.EX2 R185, R143 ;  /* 0x0000008f00b97308 */ /* 0x000fe20000000800 */
[----:B------:R-:W-:Y:S02]  /*18e00*/  FFMA.FTZ R100, R100, R246, R184 ;  /* 0x000000f664647223 */ /* 0x000fe400000100b8 */
[----:B------:R-:W-:Y:S02]  /*18e10*/  FADD.FTZ R107, R236, R101 ;  /* 0x00000065ec6b7221 */ /* 0x000fe40000010000 */
[-C--:B---3--:R-:W-:Y:S03]  /*18e20*/  HMMA.16816.F32.BF16 R36, R120, R124.reuse, R36 ;  /* 0x0000007c7824723c */ /* 0x088fe60000041824 */
[--C-:B-1----:R-:W-:Y:S02]  /*18e30*/  FFMA.FTZ R103, R214, c[0x0][0x2d0], -R3.reuse ;  /* 0x0000b400d6677a23 */ /* 0x102fe40000010803 */
[----:B------:R-:W1:Y:S03]  /*18e40*/  MUFU.EX2 R184, R138 ;  /* 0x0000008a00b87308 */ /* 0x000e660000000800 */
[C---:B------:R-:W-:Y:S04]  /*18e50*/  HMMA.16816.F32.BF16 R40, R116.reuse, R124, R40 ;  /* 0x0000007c7428723c */ /* 0x040fe80000041828 */
[----:B--2---:R-:W-:Y:S03]  /*18e60*/  F2FP.BF16.PACK_AB R101, R183, R182 ;  /* 0x000000b6b765723e */ /* 0x004fe600000010ff */
[----:B------:R2:W-:Y:S01]  /*18e70*/  MUFU.EX2 R207, R103 ;  /* 0x0000006700cf7308 */ /* 0x0005e20000000800 */
[-C--:B------:R-:W-:Y:S08]  /*18e80*/  HMMA.16816.F32.BF16 R44, R116, R126.reuse, R44 ;  /* 0x0000007e742c723c */ /* 0x080ff0000004182c */
[C---:B------:R-:W-:Y:S01]  /*18e90*/  HMMA.16816.F32.BF16 R48, R120.reuse, R126, R48 ;  /* 0x0000007e7830723c */ /* 0x040fe20000041830 */
[----:B------:R-:W3:Y:S01]  /*18ea0*/  LDSM.16.MT88.4 R124, [R167+0xc00] ;  /* 0x000c0000a77c783b */ /* 0x000ee20000004200 */
[----:B------:R-:W-:Y:S02]  /*18eb0*/  MUFU.EX2 R177, R148 ;  /* 0x0000009400b17308 */ /* 0x000fe40000000800 */
[--C-:B--2---:R-:W-:Y:S08]  /*18ec0*/  FFMA.FTZ R103, R225, c[0x0][0x2d0], -R168.reuse ;  /* 0x0000b400e1677a23 */ /* 0x104ff000000108a8 */
[----:B------:R2:W-:Y:S01]  /*18ed0*/  MUFU.EX2 R191, R103 ;  /* 0x0000006700bf7308 */ /* 0x0005e20000000800 */
[-C--:B---3--:R-:W-:Y:S03]  /*18ee0*/  HMMA.16816.F32.BF16 R52, R120, R124.reuse, R52 ;  /* 0x0000007c7834723c */ /* 0x088fe60000041834 */
[--C-:B--2---:R-:W-:Y:S06]  /*18ef0*/  FFMA.FTZ R103, R226, c[0x0][0x2d0], -R168.reuse ;  /* 0x0000b400e2677a23 */ /* 0x104fec00000108a8 */
[----:B------:R2:W-:Y:S01]  /*18f00*/  MUFU.EX2 R205, R103 ;  /* 0x0000006700cd7308 */ /* 0x0005e20000000800 */
[C---:B------:R-:W-:Y:S08]  /*18f10*/  HMMA.16816.F32.BF16 R56, R116.reuse, R124, R56 ;  /* 0x0000007c7438723c */ /* 0x040ff00000041838 */
[-C--:B------:R-:W-:Y:S08]  /*18f20*/  HMMA.16816.F32.BF16 R60, R116, R126.reuse, R60 ;  /* 0x0000007e743c723c */ /* 0x080ff0000004183c */
[C---:B------:R-:W-:Y:S01]  /*18f30*/  HMMA.16816.F32.BF16 R64, R120.reuse, R126, R64 ;  /* 0x0000007e7840723c */ /* 0x040fe20000041840 */
[----:B------:R-:W3:Y:S03]  /*18f40*/  LDSM.16.MT88.4 R124, [R166+0x1800] ;  /* 0x00180000a67c783b */ /* 0x000ee60000004200 */
[--C-:B--2---:R-:W-:Y:S04]  /*18f50*/  FFMA.FTZ R103, R228, c[0x0][0x2d0], -R3.reuse ;  /* 0x0000b400e4677a23 */ /* 0x104fe80000010803 */
[----:B------:R2:W-:Y:S04]  /*18f60*/  MUFU.EX2 R190, R103 ;  /* 0x0000006700be7308 */ /* 0x0005e80000000800 */
[----:B--2---:R-:W-:Y:S06]  /*18f70*/  FFMA.FTZ R103, R221, c[0x0][0x2d0], -R168 ;  /* 0x0000b400dd677a23 */ /* 0x004fec00000108a8 */
[----:B------:R1:W2:Y:S01]  /*18f80*/  MUFU.EX2 R180, R103 ;  /* 0x0000006700b47308 */ /* 0x0002a20000000800 */
[-C--:B---3--:R-:W-:Y:S08]  /*18f90*/  HMMA.16816.F32.BF16 R68, R120, R124.reuse, R68 ;  /* 0x0000007c7844723c */ /* 0x088ff00000041844 */
[C---:B------:R-:W-:Y:S08]  /*18fa0*/  HMMA.16816.F32.BF16 R72, R116.reuse, R124, R72 ;  /* 0x0000007c7448723c */ /* 0x040ff00000041848 */
[-C--:B------:R-:W-:Y:S04]  /*18fb0*/  HMMA.16816.F32.BF16 R76, R116, R126.reuse, R76 ;  /* 0x0000007e744c723c */ /* 0x080fe8000004184c */
[----:B-1----:R-:W-:Y:S04]  /*18fc0*/  F2FP.BF16.PACK_AB R103, R187, R184 ;  /* 0x000000b8bb67723e */ /* 0x002fe800000010ff */
[C---:B------:R-:W-:Y:S01]  /*18fd0*/  HMMA.16816.F32.BF16 R80, R120.reuse, R126, R80 ;  /* 0x0000007e7850723c */ /* 0x040fe20000041850 */
[----:B------:R-:W1:Y:S03]  /*18fe0*/  LDSM.16.MT88.4 R124, [R167+0x1800] ;  /* 0x00180000a77c783b */ /* 0x000e660000004200 */
[----:B--2---:R-:W-:Y:S04]  /*18ff0*/  F2FP.BF16.PACK_AB R168, R179, R180 ;  /* 0x000000b4b3a8723e */ /* 0x004fe800000010ff */
[-C--:B-1----:R-:W-:Y:S08]  /*19000*/  HMMA.16816.F32.BF16 R84, R120, R124.reuse, R84 ;  /* 0x0000007c7854723c */ /* 0x082ff00000041854 */
[C---:B------:R-:W-:Y:S08]  /*19010*/  HMMA.16816.F32.BF16 R88, R116.reuse, R124, R88 ;  /* 0x0000007c7458723c */ /* 0x040ff00000041858 */
[-C--:B------:R-:W-:Y:S07]  /*19020*/  HMMA.16816.F32.BF16 R92, R116, R126.reuse, R92 ;  /* 0x0000007e745c723c */ /* 0x080fee000004185c */
[--C-:B------:R-:W-:Y:S01]  /*19030*/  FFMA.FTZ R116, R227, c[0x0][0x2d0], -R3.reuse ;  /* 0x0000b400e3747a23 */ /* 0x100fe20000010803 */
[----:B------:R-:W-:Y:S01]  /*19040*/  HMMA.16816.F32.BF16 R96, R120, R126, R96 ;  /* 0x0000007e7860723c */ /* 0x000fe20000041860 */
[----:B------:R-:W1:Y:S02]  /*19050*/  LDSM.16.MT88.4 R124, [R167+0x400] ;  /* 0x00040000a77c783b */ /* 0x000e640000004200 */
[----:B------:R2:W3:Y:S01]  /*19060*/  MUFU.EX2 R189, R116 ;  /* 0x0000007400bd7308 */ /* 0x0004e20000000800 */
[----:B------:R-:W-:Y:S01]  /*19070*/  F2FP.BF16.PACK_AB R117, R230, R231 ;  /* 0x000000e7e675723e */ /* 0x000fe200000010ff */
[----:B------:R-:W-:Y:S01]  /*19080*/  FFMA.FTZ R3, R106, c[0x0][0x2d0], -R3 ;  /* 0x0000b4006a037a23 */ /* 0x000fe20000010803 */
[----:B------:R-:W-:Y:S01]  /*19090*/  F2FP.BF16.PACK_AB R118, R212, R229 ;  /* 0x000000e5d476723e */ /* 0x000fe200000010ff */
[----:B------:R-:W-:Y:S01]  /*190a0*/  FADD.FTZ R106, R235, R100 ;  /* 0x00000064eb6a7221 */ /* 0x000fe20000010000 */
[----:B------:R-:W-:Y:S04]  /*190b0*/  F2FP.BF16.PACK_AB R119, R211, R210 ;  /* 0x000000d2d377723e */ /* 0x000fe800000010ff */
[----:B------:R-:W-:Y:S01]  /*190c0*/  F2FP.BF16.PACK_AB R120, R209, R208 ;  /* 0x000000d0d178723e */ /* 0x000fe200000010ff */
[----:B------:R4:W5:Y:S01]  /*190d0*/  MUFU.EX2 R173, R3 ;  /* 0x0000000300ad7308 */ /* 0x0009620000000800 */
[----:B------:R-:W-:Y:S01]  /*190e0*/  F2FP.BF16.PACK_AB R121, R207, R206 ;  /* 0x000000cecf79723e */ /* 0x000fe200000010ff */
[----:B------:R-:W-:Y:S01]  /*190f0*/  FADD.FTZ R106, R237, R106 ;  /* 0x0000006aed6a7221 */ /* 0x000fe20000010000 */
[----:B------:R-:W-:Y:S02]  /*19100*/  F2FP.BF16.PACK_AB R122, R205, R191 ;  /* 0x000000bfcd7a723e */ /* 0x000fe400000010ff */
[----:B------:R-:W-:Y:S02]  /*19110*/  F2FP.BF16.PACK_AB R100, R185, R181 ;  /* 0x000000b5b964723e */ /* 0x000fe400000010ff */
[----:B--2---:R-:W-:Y:S02]  /*19120*/  F2FP.BF16.PACK_AB R116, R233, R232 ;  /* 0x000000e8e974723e */ /* 0x004fe400000010ff */
[----:B---3--:R-:W-:Y:S05]  /*19130*/  F2FP.BF16.PACK_AB R123, R189, R190 ;  /* 0x000000bebd7b723e */ /* 0x008fea00000010ff */
[-C--:B------:R-:W-:Y:S05]  /*19140*/  HMMA.16816.F32.BF16 R4, R116, R128.reuse, R4 ;  /* 0x000000807404723c */ /* 0x080fea0000041804 */
[----:B----4-:R-:W-:Y:S01]  /*19150*/  FFMA.FTZ R3, R102, R251, R170 ;  /* 0x000000fb66037223 */ /* 0x010fe200000100aa */
[----:B------:R-:W-:Y:S02]  /*19160*/  F2FP.BF16.PACK_AB R102, R188, R186 ;  /* 0x000000babc66723e */ /* 0x000fe400000010ff */
[C---:B------:R-:W-:Y:S04]  /*19170*/  HMMA.16816.F32.BF16 R8, R120.reuse, R128, R8 ;  /* 0x000000807808723c */ /* 0x040fe80000041808 */
[----:B------:R-:W-:Y:S01]  /*19180*/  F2FP.BF16.PACK_AB R170, R178, R177 ;  /* 0x000000b1b2aa723e */ /* 0x000fe200000010ff */
[----:B------:R-:W-:Y:S01]  /*19190*/  FADD.FTZ R172, R171, R3 ;  /* 0x00000003abac7221 */ /* 0x000fe20000010000 */
[----:B-----5:R-:W-:Y:S01]  /*191a0*/  F2FP.BF16.PACK_AB R171, R173, R174 ;  /* 0x000000aeadab723e */ /* 0x020fe200000010ff */
[----:B------:R-:W-:Y:S01]  /*191b0*/  FADD.FTZ R3, R238, R107 ;  /* 0x0000006bee037221 */ /* 0x000fe20000010000 */
[-C--:B------:R-:W-:Y:S04]  /*191c0*/  HMMA.16816.F32.BF16 R12, R120, R130.reuse, R12 ;  /* 0x00000082780c723c */ /* 0x080fe8000004180c */
[----:B------:R-:W-:Y:S04]  /*191d0*/  FADD.FTZ R3, R248, R3 ;  /* 0x00000003f8037221 */ /* 0x000fe80000010000 */
[C---:B------:R-:W-:Y:S01]  /*191e0*/  HMMA.16816.F32.BF16 R16, R116.reuse, R130, R16 ;  /* 0x000000827410723c */ /* 0x040fe20000041810 */
[----:B------:R-:W2:Y:S03]  /*191f0*/  LDSM.16.MT88.4 R128, [R167+0x1000] ;  /* 0x00100000a780783b */ /* 0x000ea60000004200 */
[----:B------:R-:W-:Y:S04]  /*19200*/  FADD.FTZ R3, R232, R3 ;  /* 0x00000003e8037221 */ /* 0x000fe80000010000 */
[-C--:B-1----:R-:W-:Y:S04]  /*19210*/  HMMA.16816.F32.BF16 R20, R116, R124.reuse, R20 ;  /* 0x0000007c7414723c */ /* 0x082fe80000041814 */
[----:B------:R-:W-:Y:S04]  /*19220*/  FADD.FTZ R3, R233, R3 ;  /* 0x00000003e9037221 */ /* 0x000fe80000010000 */
        /* <DEDUP_REMOVED lines=44> */
[----:B------:R-:W-:Y:S02]  /*194f0*/  FADD.FTZ R0, R230, R5 ;  /* 0x00000005e6007221 */ /* 0x000fe40000010000 */
[----:B------:R-:W-:Y:S02]  /*19500*/  FADD.FTZ R5, R229, R3 ;  /* 0x00000003e5057221 */ /* 0x000fe40000010000 */
[-C--:B--2---:R-:W-:Y:S04]  /*19510*/  HMMA.16816.F32.BF16 R68, R100, R8.reuse, R68 ;  /* 0x000000086444723c */ /* 0x084fe80000041844 */
[----:B------:R-:W-:Y:S02]  /*19520*/  FADD.FTZ R6, R241, R172 ;  /* 0x000000acf1067221 */ /* 0x000fe40000010000 */
[----:B------:R-:W-:Y:S02]  /*19530*/  FADD.FTZ R7, R207, R4 ;  /* 0x00000004cf077221 */ /* 0x000fe40000010000 */
[C---:B------:R-:W-:Y:S04]  /*19540*/  HMMA.16816.F32.BF16 R72, R168.reuse, R8, R72 ;  /* 0x00000008a848723c */ /* 0x040fe80000041848 */
[----:B------:R-:W-:Y:S02]  /*19550*/  FADD.FTZ R6, R242, R6 ;  /* 0x00000006f2067221 */ /* 0x000fe40000010000 */
[----:B------:R-:W-:Y:S02]  /*19560*/  FADD.FTZ R3, R190, R7 ;  /* 0x00000007be037221 */ /* 0x000fe40000010000 */
[-C--:B------:R-:W-:Y:S04]  /*19570*/  HMMA.16816.F32.BF16 R76, R168, R10.reuse, R76 ;  /* 0x0000000aa84c723c */ /* 0x080fe8000004184c */
[----:B------:R-:W-:Y:S04]  /*19580*/  FADD.FTZ R6, R208, R6 ;  /* 0x00000006d0067221 */ /* 0x000fe80000010000 */
        /* <DEDUP_REMOVED lines=29> */
[----:B------:R-:W-:-:S05]  /*19760*/  @P4 BRA `(.L_x_1314) ;  /* 0xffffcff000004947 */ /* 0x000fca000383ffff */
.L_x_1311:
[----:B------:R-:W-:Y:S02]  /*19770*/  MOV R9, 0x1f ;  /* 0x0000001f00097802 */ /* 0x000fe40000000f00 */
[----:B------:R-:W-:Y:S01]  /*19780*/  MOV R8, 0xffffffff ;  /* 0xffffffff00087802 */ /* 0x000fe20000000f00 */
[----:B------:R-:W-:Y:S05]  /*19790*/  BRA.DIV ~URZ, `(.L_x_1315) ;  /* 0x000059a27f007947 */ /* 0x000fea000b800000 */
[----:B------:R1:W2:Y:S02]  /*197a0*/  SHFL.BFLY PT, R0, R247, 0x2, 0x1f ;  /* 0x0c401f00f7007f89 */ /* 0x0002a400000e0000 */
.L_x_1395:
        /* <DEDUP_REMOVED lines=15> */
.L_x_1396:
        /* <DEDUP_REMOVED lines=11> */
[----:B------:R-:W-:Y:S02]  /*19950*/  MOV R20, 0xff800000 ;  /* 0xff80000000147802 */ /* 0x000fe40000000f00 */
[----:B------:R-:W-:Y:S02]  /*19960*/  @P1 MOV R11, 0x3f317218 ;  /* 0x3f317218000b1802 */ /* 0x000fe40000000f00 */
[----:B------:R-:W-:Y:S01]  /*19970*/  @P2 MOV R10, 0x3f317218 ;  /* 0x3f317218000a2802 */ /* 0x000fe20000000f00 */
[----:B------:R-:W2:Y:S01]  /*19980*/  @P3 MUFU.LG2 R7, R7 ;  /* 0x0000000700073308 */ /* 0x000ea20000000c00 */
[----:B-1----:R-:W-:-:S07]  /*19990*/  FMUL.FTZ R168, R0, R120 ;  /* 0x0000007800a87220 */ /* 0x002fce0000410000 */
[----:B------:R-:W1:Y:S01]  /*199a0*/  @P2 MUFU.RCP R3, R4 ;  /* 0x0000000400032308 */ /* 0x000e620000001000 */
        /* <DEDUP_REMOVED lines=25> */
[----:B------:R-:W3:Y:S01]  /*19b40*/  @P1 MUFU.LG2 R0, R6 ;  /* 0x0000000600001308 */ /* 0x000ee20000000c00 */
[----:B--2---:R-:W-:-:S02]  /*19b50*/  @P3 FMUL.FTZ R9, R7, 0.69314718246459960938 ;  /* 0x3f31721807093820 */ /* 0x004fc40000410000 */
[C---:B-1----:R-:W-:Y:S02]  /*19b60*/  FMUL.FTZ R144, R3.reuse, R122 ;  /* 0x0000007a03907220 */ /* 0x042fe40000410000 */
[C---:B------:R-:W-:Y:S02]  /*19b70*/  FMUL.FTZ R145, R3.reuse, R123 ;  /* 0x0000007b03917220 */ /* 0x040fe40000410000 */
[C---:B------:R-:W-:Y:S02]  /*19b80*/  FMUL.FTZ R148, R3.reuse, R130 ;  /* 0x0000008203947220 */ /* 0x040fe40000410000 */
[C---:B------:R-:W-:Y:S02]  /*19b90*/  FMUL.FTZ R149, R3.reuse, R131 ;  /* 0x0000008303957220 */ /* 0x040fe40000410000 */
[C---:B------:R-:W-:Y:S02]  /*19ba0*/  FMUL.FTZ R122, R3.reuse, R150 ;  /* 0x00000096037a7220 */ /* 0x040fe40000410000 */
[----:B------:R-:W-:-:S02]  /*19bb0*/  FMUL.FTZ R123, R3, R151 ;  /* 0x00000097037b7220 */ /* 0x000fc40000410000 */
[C---:B------:R-:W-:Y:S02]  /*19bc0*/  FMUL.FTZ R120, R3.reuse, R146 ;  /* 0x0000009203787220 */ /* 0x040fe40000410000 */
        /* <DEDUP_REMOVED lines=46> */
[----:B------:R-:W-:Y:S02]  /*19eb0*/  @P3 FMUL.FTZ R6, R3, c[0x0][0x2d0] ;  /* 0x0000b40003063a20 */ /* 0x000fe40000410000 */
[----:B------:R-:W-:Y:S02]  /*19ec0*/  @P1 FMUL.FTZ R3, R11, c[0x0][0x2d0] ;  /* 0x0000b4000b031a20 */ /* 0x000fe40000410000 */
[----:B------:R-:W-:Y:S02]  /*19ed0*/  @P2 FMUL.FTZ R8, R4, 0.69314718246459960938 ;  /* 0x3f31721804082820 */ /* 0x000fe40000410000 */
[----:B------:R-:W-:Y:S01]  /*19ee0*/  @P1 FFMA.FTZ R23, R3, R108, R7 ;  /* 0x0000006c03171223 */ /* 0x000fe20000010007 */
[----:B------:R-:W-:Y:S01]  /*19ef0*/  @P0 MOV R3, 0x3f317218 ;  /* 0x3f31721800030802 */ /* 0x000fe20000000f00 */
[----:B------:R-:W-:-:S02]  /*19f00*/  @P2 FMUL.FTZ R4, R10, c[0x0][0x2d0] ;  /* 0x0000b4000a042a20 */ /* 0x000fc40000410000 */
[----:B-1----:R-:W-:Y:S02]  /*19f10*/  FMUL.FTZ R84, R0, R58 ;  /* 0x0000003a00547220 */ /* 0x002fe40000410000 */
[----:B------:R-:W-:Y:S01]  /*19f20*/  @P2 FFMA.FTZ R22, R4, R109, R8 ;  /* 0x0000006d04162223 */ /* 0x000fe20000010008 */
[----:B------:R-:W-:Y:S01]  /*19f30*/  MOV R4, 0x1 ;  /* 0x0000000100047802 */ /* 0x000fe20000000f00 */
[----:B------:R-:W-:Y:S02]  /*19f40*/  @P0 FMUL.FTZ R3, R3, c[0x0][0x2d0] ;  /* 0x0000b40003030a20 */ /* 0x000fe40000410000 */
[----:B--2---:R-:W-:Y:S02]  /*19f50*/  @P0 FMUL.FTZ R2, R2, 0.69314718246459960938 ;  /* 0x3f31721802020820 */ /* 0x004fe40000410000 */
        /* <DEDUP_REMOVED lines=22> */
[----:B------:R-:W-:Y:S01]  /*1a0c0*/  FMUL.FTZ R39, R0, R95 ;  /* 0x0000005f00277220 */ /* 0x000fe20000410000 */
[----:B------:R-:W-:Y:S01]  /*1a0d0*/  PRMT R0, R4, 0x7610, R0 ;  /* 0x0000761004007816 */ /* 0x000fe20000000000 */
[----:B------:R-:W-:Y:S02]  /*1a0e0*/  @P3 FFMA.FTZ R21, R6, R110, R9 ;  /* 0x0000006e06153223 */ /* 0x000fe40000010009 */
[----:B------:R-:W-:Y:S02]  /*1a0f0*/  @P0 FFMA.FTZ R20, R3, R103, R2 ;  /* 0x0000006703140223 */ /* 0x000fe40000010002 */
.L_x_1246:
        /* <DEDUP_REMOVED lines=19> */
.L_x_1318:
[----:B--2---:R-:W-:Y:S05]  /*1a230*/  BSYNC B0 ;  /* 0x0000000000007941 */ /* 0x004fea0003800000 */
.L_x_1317:
        /* <DEDUP_REMOVED lines=130> */
.L_x_1321:
        /* <DEDUP_REMOVED lines=24> */
[----:B---3--:R-:W-:-:S04]  /*1abe0*/  IMAD.IADD R3, R3, 0x1, R78 ;  /* 0x0000000103037824 */ /* 0x008fc800078e024e */
        /* <DEDUP_REMOVED lines=42> */
[----:B---3--:R-:W-:-:S05]  /*1ae90*/  IMAD.IADD R5, R26, 0x1, R78 ;  /* 0x000000011a057824 */ /* 0x008fca00078e024e */
        /* <DEDUP_REMOVED lines=22> */
[----:B------:R-:W3:Y:S04]  /*1b000*/  LDL R18, [R1+0x18] ;  /* 0x0000180001127983 */ /* 0x000ee80000100800 */
[----:B------:R-:W1:Y:S01]  /*1b010*/  S2R R26, SR_TID.X ;  /* 0x00000000001a7919 */ /* 0x000e620000002100 */
[----:B------:R-:W-:Y:S02]  /*1b020*/  IMAD R14, R14, c[0x0][0x3a0], RZ ;  /* 0x0000e8000e0e7a24 */ /* 0x000fe400078e02ff */
[----:B--2---:R-:W-:-:S04]  /*1b030*/  IMAD.WIDE.U32 R6, R2, c[0x0][0x3a0], RZ ;  /* 0x0000e80002067a25 */ /* 0x004fc800078e00ff */
[----:B------:R-:W-:Y:S01]  /*1b040*/  IMAD R2, R2, c[0x0][0x3a4], R14 ;  /* 0x0000e90002027a24 */ /* 0x000fe200078e020e */
[--C-:B-1----:R-:W-:Y:S02]  /*1b050*/  SHF.R.S32.HI R25, RZ, 0x1f, R26.reuse ;  /* 0x0000001fff197819 */ /* 0x102fe4000001141a */
        /* <DEDUP_REMOVED lines=26> */
[----:B---3--:R-:W-:-:S05]  /*1b200*/  IMAD.SHL.U32 R3, R18, 0x2, RZ ;  /* 0x0000000212037824 */ /* 0x008fca00078e00ff */
        /* <DEDUP_REMOVED lines=23> */
.L_x_1397:
[----:B------:R-:W-:Y:S05]  /*1b380*/  BRA.DIV ~URZ, `(.L_x_1324) ;  /* 0x000040b27f007947 */ /* 0x000fea000b800000 */
[----:B------:R3:W4:Y:S02]  /*1b390*/  SHFL.IDX PT, R0, R13, RZ, 0x1c1f ;  /* 0x001c1fff0d007589 */ /* 0x00072400000e0000 */
.L_x_1398:
        /* <DEDUP_REMOVED lines=20> */
.L_x_1326:
[----:B------:R-:W-:Y:S05]  /*1b4e0*/  BSYNC B0 ;  /* 0x0000000000007941 */ /* 0x000fea0003800000 */
.L_x_1325:
[----:B------:R-:W-:Y:S05]  /*1b4f0*/  BRA.DIV ~URZ, `(.L_x_1327) ;  /* 0x00003fa27f007947 */ /* 0x000fea000b800000 */
[----:B--2---:R2:W1:Y:S04]  /*1b500*/  SHFL.IDX PT, R10, R12, 0x1, 0x1c1f ;  /* 0x003c1f000c0a7f89 */ /* 0x00446800000e0000 */
[----:B----4-:R2:W4:Y:S02]  /*1b510*/  SHFL.IDX PT, R0, R13, 0x1, 0x1c1f ;  /* 0x003c1f000d007f89 */ /* 0x01052400000e0000 */
.L_x_1399:
        /* <DEDUP_REMOVED lines=21> */
.L_x_1329:
[----:B------:R-:W-:Y:S05]  /*1b670*/  BSYNC B0 ;  /* 0x0000000000007941 */ /* 0x000fea0003800000 */
.L_x_1328:
[----:B------:R-:W-:Y:S05]  /*1b680*/  BRA.DIV ~URZ, `(.L_x_1330) ;  /* 0x00003ed27f007947 */ /* 0x000fea000b800000 */
[----:B-1----:R1:W2:Y:S02]  /*1b690*/  SHFL.IDX PT, R10, R12, 0x2, 0x1c1f ;  /* 0x005c1f000c0a7f89 */ /* 0x0022a400000e0000 */
.L_x_1400:
[----:B------:R-:W-:Y:S05]  /*1b6a0*/  BRA.DIV ~URZ, `(.L_x_1331) ;  /* 0x00003f227f007947 */ /* 0x000fea000b800000 */
[----:B----4-:R4:W1:Y:S02]  /*1b6b0*/  SHFL.IDX PT, R0, R13, 0x2, 0x1c1f ;  /* 0x005c1f000d007f89 */ /* 0x01086400000e0000 */
.L_x_1401:
        /* <DEDUP_REMOVED lines=21> */
.L_x_1333:
[----:B------:R-:W-:Y:S05]  /*1b810*/  BSYNC B0 ;  /* 0x0000000000007941 */ /* 0x000fea0003800000 */
.L_x_1332:
[----:B------:R-:W-:Y:S05]  /*1b820*/  BRA.DIV ~URZ, `(.L_x_1334) ;  /* 0x00003e027f007947 */ /* 0x000fea000b800000 */
[----:B-1----:R1:W3:Y:S04]  /*1b830*/  SHFL.IDX PT, R6, R12, 0x3, 0x1c1f ;  /* 0x007c1f000c067f89 */ /* 0x0022e800000e0000 */
[----:B------:R1:W4:Y:S02]  /*1b840*/  SHFL.IDX PT, R0, R13, 0x3, 0x1c1f ;  /* 0x007c1f000d007f89 */ /* 0x00032400000e0000 */
.L_x_1402:
        /* <DEDUP_REMOVED lines=22> */
.L_x_1322:
        /* <DEDUP_REMOVED lines=34> */
.L_x_1403:
[----:B------:R-:W-:Y:S05]  /*1bbd0*/  BRA.DIV ~URZ, `(.L_x_1337) ;  /* 0x00003b827f007947 */ /* 0x000fea000b800000 */
[----:B------:R3:W4:Y:S02]  /*1bbe0*/  SHFL.IDX PT, R0, R25, RZ, 0x1c1f ;  /* 0x001c1fff19007589 */ /* 0x00072400000e0000 */
.L_x_1404:
        /* <DEDUP_REMOVED lines=30> */
[----:B----4-:R-:W-:-:S04]  /*1bdd0*/  @!P1 LEA R2, P0, R5, R0, 0x2 ;  /* 0x0000000005029211 */ /* 0x010fc800078010ff */
        /* <DEDUP_REMOVED lines=12> */
[----:B------:R-:W-:-:S05]  /*1bea0*/  @!P3 LEA.HI.X R19, R14, R4, R29, 0x2, P0 ;  /* 0x000000040e13b211 */ /* 0x000fca00000f141d */
        /* <DEDUP_REMOVED lines=20> */
[----:B------:R-:W-:-:S03]  /*1bff0*/  @!P3 LEA R20, P0, R8, R0, 0x2 ;  /* 0x000000000814b211 */ /* 0x000fc600078010ff */
[----:B------:R2:W-:Y:S01]  /*1c000*/  @!P4 ST.E.64 [R2.64], R100 ;  /* 0x000000640200c985 */ /* 0x0005e2000c101b06 */
[----:B------:R-:W-:Y:S02]  /*1c010*/  @!P3 LEA.HI.X R21, R8, R4, R34, 0x2, P0 ;  /* 0x000000040815b211 */ /* 0x000fe400000f1422 */
[----:B----4-:R-:W-:-:S03]  /*1c020*/  @!P2 LEA R18, P0, R7, R0, 0x2 ;  /* 0x000000000712a211 */ /* 0x010fc600078010ff */
[----:B------:R4:W-:Y:S01]  /*1c030*/  @!P3 ST.E.64 [R20.64], R184 ;  /* 0x000000b81400b985 */ /* 0x0009e2000c101b06 */
[----:B------:R-:W-:-:S05]  /*1c040*/  @!P2 LEA.HI.X R19, R7, R4, R35, 0x2, P0 ;  /* 0x000000040713a211 */ /* 0x000fca00000f1423 */
[----:B------:R4:W-:Y:S01]  /*1c050*/  @!P2 ST.E.64 [R18.64], R182 ;  /* 0x000000b61200a985 */ /* 0x0009e2000c101b06 */
[----:B--2---:R-:W-:-:S04]  /*1c060*/  @!P1 LEA R2, P0, R6, R0, 0x2 ;  /* 0x0000000006029211 */ /* 0x004fc800078010ff */
[----:B------:R-:W-:-:S05]  /*1c070*/  @!P1 LEA.HI.X R3, R6, R4, R36, 0x2, P0 ;  /* 0x0000000406039211 */ /* 0x000fca00000f1424 */
[----:B------:R4:W-:Y:S04]  /*1c080*/  @!P1 ST.E.64 [R2.64], R96 ;  /* 0x0000006002009985 */ /* 0x0009e8000c101b06 */
.L_x_1339:
[----:B------:R-:W-:Y:S05]  /*1c090*/  BSYNC B0 ;  /* 0x0000000000007941 */ /* 0x000fea0003800000 */
.L_x_1338:
[----:B------:R-:W-:Y:S05]  /*1c0a0*/  BRA.DIV ~URZ, `(.L_x_1340) ;  /* 0x000037127f007947 */ /* 0x000fea000b800000 */
[----:B--2---:R2:W1:Y:S04]  /*1c0b0*/  SHFL.IDX PT, R4, R17, 0x1, 0x1c1f ;  /* 0x003c1f0011047f89 */ /* 0x00446800000e0000 */
[----:B----4-:R2:W4:Y:S02]  /*1c0c0*/  SHFL.IDX PT, R0, R25, 0x1, 0x1c1f ;  /* 0x003c1f0019007f89 */ /* 0x01052400000e0000 */
.L_x_1405:
[----:B------:R-:W-:Y:S01]  /*1c0d0*/  BSSY B0, `(.L_x_1341) ;  /* 0x0000033000007945 */ /* 0x000fe20003800000 */
[----:B------:R-:W-:Y:S05]  /*1c0e0*/  @P6 BRA `(.L_x_1342) ;  /* 0x0000031000006947 */ /* 0x000fea0003800000 */
[----:B------:R-:W5:Y:S01]  /*1c0f0*/  LDL R5, [R1+0x24] ;  /* 0x0000240001057983 */ /* 0x000f620000100800 */
[----:B------:R-:W-:Y:S02]  /*1c100*/  ISETP.GE.AND P0, PT, R16, c[0x0][0x3c8], PT ;  /* 0x0000f20010007a0c */ /* 0x000fe40003f06270 */
[----:B------:R-:W-:Y:S02]  /*1c110*/  ISETP.GE.AND P3, PT, R15, c[0x0][0x3c8], PT ;  /* 0x0000f2000f007a0c */ /* 0x000fe40003f66270 */
[----:B------:R-:W-:-:S02]  /*1c120*/  ISETP.GE.AND P5, PT, R14, c[0x0][0x3c8], PT ;  /* 0x0000f2000e007a0c */ /* 0x000fc40003fa6270 */
[----:B-----5:R-:W-:-:S13]  /*1c130*/  ISETP.GE.AND P1, PT, R5, c[0x0][0x3c8], PT ;  /* 0x0000f20005007a0c */ /* 0x020fda0003f26270 */
[----:B----4-:R-:W-:-:S04]  /*1c140*/  @!P1 LEA R2, P2, R5, R0, 0x2 ;  /* 0x0000000005029211 */ /* 0x010fc800078410ff */
[----:B-1----:R-:W-:Y:S02]  /*1c150*/  @!P1 LEA.HI.X R3, R5, R4, R27, 0x2, P2 ;  /* 0x0000000405039211 */ /* 0x002fe400010f141b */
[----:B------:R-:W-:-:S03]  /*1c160*/  @!P0 LEA R18, P2, R16, R0, 0x2 ;  /* 0x0000000010128211 */ /* 0x000fc600078410ff */
[----:B------:R1:W-:Y:S01]  /*1c170*/  @!P1 ST.E.64 [R2.64], R144 ;  /* 0x0000009002009985 */ /* 0x0003e2000c101b06 */
[----:B------:R-:W-:Y:S02]  /*1c180*/  @!P0 LEA.HI.X R19, R16, R4, R24, 0x2, P2 ;  /* 0x0000000410138211 */ /* 0x000fe400010f1418 */
[----:B------:R-:W-:Y:S02]  /*1c190*/  ISETP.GE.AND P2, PT, R13, c[0x0][0x3c8], PT ;  /* 0x0000f2000d007a0c */ /* 0x000fe40003f46270 */
[----:B------:R-:W-:Y:S01]  /*1c1a0*/  ISETP.GE.AND P1, PT, R12, c[0x0][0x3c8], PT ;  /* 0x0000f2000c007a0c */ /* 0x000fe20003f26270 */
[----:B------:R4:W-:Y:S01]  /*1c1b0*/  @!P0 ST.E.64 [R18.64], R148 ;  /* 0x0000009412008985 */ /* 0x0009e2000c101b06 */
[----:B-1----:R-:W-:-:S04]  /*1c1c0*/  @!P3 LEA R2, P4, R15, R0, 0x2 ;  /* 0x000000000f02b211 */ /* 0x002fc800078810ff */
[----:B------:R-:W-:Y:S02]  /*1c1d0*/  @!P3 LEA.HI.X R3, R15, R4, R26, 0x2, P4 ;  /* 0x000000040f03b211 */ /* 0x000fe400020f141a */
[----:B----4-:R-:W-:Y:S02]  /*1c1e0*/  @!P5 LEA R18, P0, R14, R0, 0x2 ;  /* 0x000000000e12d211 */ /* 0x010fe400078010ff */
[----:B------:R-:W-:Y:S01]  /*1c1f0*/  ISETP.GE.AND P4, PT, R10, c[0x0][0x3c8], PT ;  /* 0x0000f2000a007a0c */ /* 0x000fe20003f86270 */
        /* <DEDUP_REMOVED lines=9> */
[C---:B----4-:R-:W-:Y:S02]  /*1c290*/  @!P0 LEA R18, P2, R11.reuse, R0, 0x2 ;  /* 0x000000000b128211 */ /* 0x050fe400078410ff */
        /* <DEDUP_REMOVED lines=10> */
[----:B------:R-:W-:Y:S02]  /*1c340*/  ISETP.GE.AND P1, PT, R6, c[0x0][0x3c8], PT ;  /* 0x0000f20006007a0c */ /* 0x000fe40003f26270 */
[C---:B----4-:R-:W-:Y:S01]  /*1c350*/  @!P3 LEA R20, P0, R8.reuse, R0, 0x2 ;  /* 0x000000000814b211 */ /* 0x050fe200078010ff */
[----:B------:R1:W-:Y:S03]  /*1c360*/  @!P4 ST.E.64 [R2.64], R132 ;  /* 0x000000840200c985 */ /* 0x0003e6000c101b06 */
[----:B------:R-:W-:Y:S01]  /*1c370*/  @!P3 LEA.HI.X R21, R8, R4, R34, 0x2, P0 ;  /* 0x000000040815b211 */ /* 0x000fe200000f1422 */
[----:B------:R4:W-:Y:S01]  /*1c380*/  @!P5 ST.E.64 [R22.64], R150 ;  /* 0x000000961600d985 */ /* 0x0009e2000c101b06 */
[----:B-----5:R-:W-:-:S03]  /*1c390*/  @!P2 LEA R18, P0, R7, R0, 0x2 ;  /* 0x000000000712a211 */ /* 0x020fc600078010ff */
[----:B------:R4:W-:Y:S01]  /*1c3a0*/  @!P3 ST.E.64 [R20.64], R146 ;  /* 0x000000921400b985 */ /* 0x0009e2000c101b06 */
[----:B------:R-:W-:-:S05]  /*1c3b0*/  @!P2 LEA.HI.X R19, R7, R4, R35, 0x2, P0 ;  /* 0x000000040713a211 */ /* 0x000fca00000f1423 */
[----:B------:R4:W-:Y:S01]  /*1c3c0*/  @!P2 ST.E.64 [R18.64], R106 ;  /* 0x0000006a1200a985 */ /* 0x0009e2000c101b06 */
[----:B-1----:R-:W-:-:S04]  /*1c3d0*/  @!P1 LEA R2, P0, R6, R0, 0x2 ;  /* 0x0000000006029211 */ /* 0x002fc800078010ff */
[----:B------:R-:W-:-:S05]  /*1c3e0*/  @!P1 LEA.HI.X R3, R6, R4, R36, 0x2, P0 ;  /* 0x0000000406039211 */ /* 0x000fca00000f1424 */
[----:B------:R4:W-:Y:S04]  /*1c3f0*/  @!P1 ST.E.64 [R2.64], R98 ;  /* 0x0000006202009985 */ /* 0x0009e8000c101b06 */
.L_x_1342:
[----:B------:R-:W-:Y:S05]  /*1c400*/  BSYNC B0 ;  /* 0x0000000000007941 */ /* 0x000fea0003800000 */
.L_x_1341:
[----:B------:R-:W-:Y:S05]  /*1c410*/  BRA.DIV ~URZ, `(.L_x_1343) ;  /* 0x000034627f007947 */ /* 0x000fea000b800000 */
[----:B-1----:R1:W2:Y:S02]  /*1c420*/  SHFL.IDX PT, R4, R17, 0x2, 0x1c1f ;  /* 0x005c1f0011047f89 */ /* 0x0022a400000e0000 */
.L_x_1406:
[----:B------:R-:W-:Y:S05]  /*1c430*/  BRA.DIV ~URZ, `(.L_x_1344) ;  /* 0x000034b27f007947 */ /* 0x000fea000b800000 */
[----:B----4-:R4:W1:Y:S02]  /*1c440*/  SHFL.IDX PT, R0, R25, 0x2, 0x1c1f ;  /* 0x005c1f0019007f89 */ /* 0x01086400000e0000 */
.L_x_1407:
[----:B------:R-:W5:Y:S01]  /*1c450*/  LDL R2, [R1+0x20] ;  /* 0x0000200001027983 */ /* 0x000f620000100800 */
[----:B------:R-:W-:Y:S01]  /*1c460*/  BSSY B0, `(.L_x_1345) ;  /* 0x0000034000007945 */ /* 0x000fe20003800000 */
[----:B-----5:R-:W-:-:S13]  /*1c470*/  LOP3.LUT P0, RZ, R2, 0x1, RZ, 0xc0, !PT ;  /* 0x0000000102ff7812 */ /* 0x020fda000780c0ff */
[----:B------:R-:W-:Y:S05]  /*1c480*/  @P0 BRA `(.L_x_1346) ;  /* 0x0000031000000947 */ /* 0x000fea0003800000 */
[----:B------:R-:W5:Y:S01]  /*1c490*/  LDL R5, [R1+0x24] ;  /* 0x0000240001057983 */ /* 0x000f620000100800 */
[----:B------:R-:W-:Y:S02]  /*1c4a0*/  ISETP.GE.AND P2, PT, R16, c[0x0][0x3c8], PT ;  /* 0x0000f20010007a0c */ /* 0x000fe40003f46270 */
[----:B------:R-:W-:Y:S02]  /*1c4b0*/  ISETP.GE.AND P4, PT, R15, c[0x0][0x3c8], PT ;  /* 0x0000f2000f007a0c */ /* 0x000fe40003f86270 */
[----:B------:R-:W-:Y:S02]  /*1c4c0*/  ISETP.GE.AND P3, PT, R14, c[0x0][0x3c8], PT ;  /* 0x0000f2000e007a0c */ /* 0x000fe40003f66270 */
[----:B------:R-:W-:-:S07]  /*1c4d0*/  ISETP.GE.AND P6, PT, R11, c[0x0][0x3c8], PT ;  /* 0x0000f2000b007a0c */ /* 0x000fce0003fc6270 */
[----:B-1----:R-:W-:-:S04]  /*1c4e0*/  @!P2 LEA R20, P1, R16, R0, 0x2 ;  /* 0x000000001014a211 */ /* 0x002fc800078210ff */
[----:B--2---:R-:W-:Y:S02]  /*1c4f0*/  @!P2 LEA.HI.X R21, R16, R4, R24, 0x2, P1 ;  /* 0x000000041015a211 */ /* 0x004fe400008f1418 */
[----:B------:R-:W-:Y:S02]  /*1c500*/  ISETP.GE.AND P1, PT, R13, c[0x0][0x3c8], PT ;  /* 0x0000f2000d007a0c */ /* 0x000fe40003f26270 */
[----:B-----5:R-:W-:-:S13]  /*1c510*/  ISETP.GE.AND P0, PT, R5, c[0x0][0x3c8], PT ;  /* 0x0000f20005007a0c */ /* 0x020fda0003f06270 */
[----:B------:R-:W-:-:S04]  /*1c520*/  @!P0 LEA R2, P5, R5, R0, 0x2 ;  /* 0x0000000005028211 */ /* 0x000fc800078a10ff */
[----:B------:R-:W-:Y:S02]  /*1c530*/  @!P0 LEA.HI.X R3, R5, R4, R27, 0x2, P5 ;  /* 0x0000000405038211 */ /* 0x000fe400028f141b */
[----:B------:R-:W-:-:S03]  /*1c540*/  @!P4 LEA R18, P5, R15, R0, 0x2 ;  /* 0x000000000f12c211 */ /* 0x000fc600078a10ff */
[----:B------:R1:W-:Y:S01]  /*1c550*/  @!P0 ST.E.64 [R2.64], R46 ;  /* 0x0000002e02008985 */ /* 0x0003e2000c101b06 */
[----:B------:R-:W-:Y:S02]  /*1c560*/  ISETP.GE.AND P0, PT, R12, c[0x0][0x3c8], PT ;  /* 0x0000f2000c007a0c */ /* 0x000fe40003f06270 */
[----:B------:R-:W-:Y:S01]  /*1c570*/  @!P4 LEA.HI.X R19, R15, R4, R26, 0x2, P5 ;  /* 0x000000040f13c211 */ /* 0x000fe200028f141a */
[----:B------:R2:W-:Y:S04]  /*1c580*/  @!P2 ST.E.64 [R20.64], R48 ;  /* 0x000000301400a985 */ /* 0x0005e8000c101b06 */
[----:B------:R5:W-:Y:S01]  /*1c590*/  @!P4 ST.E.64 [R18.64], R50 ;  /* 0x000000321200c985 */ /* 0x000be2000c101b06 */
[----:B------:R-:W-:Y:S02]  /*1c5a0*/  ISETP.GE.AND P4, PT, R10, c[0x0][0x3c8], PT ;  /* 0x0000f2000a007a0c */ /* 0x000fe40003f86270 */
[----:B-1----:R-:W-:-:S04]  /*1c5b0*/  @!P3 LEA R2, P2, R14, R0, 0x2 ;  /* 0x000000000e02b211 */ /* 0x002fc800078410ff */
[----:B------:R-:W-:Y:S02]  /*1c5c0*/  @!P3 LEA.HI.X R3, R14, R4, R29, 0x2, P2 ;  /* 0x000000040e03b211 */ /* 0x000fe400010f141d */
[----:B--2---:R-:W-:-:S03]  /*1c5d0*/  @!P1 LEA R20, P5, R13, R0, 0x2 ;  /* 0x000000000d149211 */ /* 0x004fc600078a10ff */
[----:B------:R1:W-:Y:S01]  /*1c5e0*/  @!P3 ST.E.64 [R2.64], R52 ;  /* 0x000000340200b985 */ /* 0x0003e2000c101b06 */
[----:B------:R-:W-:Y:S02]  /*1c5f0*/  @!P1 LEA.HI.X R21, R13, R4, R28, 0x2, P5 ;  /* 0x000000040d159211 */ /* 0x000fe400028f141c */
[----:B-----5:R-:W-:Y:S02]  /*1c600*/  @!P6 LEA R18, P5, R11, R0, 0x2 ;  /* 0x000000000b12e211 */ /* 0x020fe400078a10ff */
        /* <DEDUP_REMOVED lines=25> */
.L_x_1346:
[----:B------:R-:W-:Y:S05]  /*1c7a0*/  BSYNC B0 ;  /* 0x0000000000007941 */ /* 0x000fea0003800000 */
.L_x_1345:
[----:B------:R-:W-:Y:S05]  /*1c7b0*/  BRA.DIV ~URZ, `(.L_x_1347) ;  /* 0x000031927f007947 */ /* 0x000fea000b800000 */
[----:B--2---:R2:W3:Y:S04]  /*1c7c0*/  SHFL.IDX PT, R4, R17, 0x3, 0x1c1f ;  /* 0x007c1f0011047f89 */ /* 0x0044e800000e0000 */
[----:B-1----:R2:W1:Y:S02]  /*1c7d0*/  SHFL.IDX PT, R0, R25, 0x3, 0x1c1f ;  /* 0x007c1f0019007f89 */ /* 0x00246400000e0000 */
.L_x_1408:
[----:B------:R-:W5:Y:S02]  /*1c7e0*/  LDL R2, [R1+0x20] ;  /* 0x0000200001027983 */ /* 0x000f640000100800 */
        /* <DEDUP_REMOVED lines=8> */
[----:B---3--:R-:W-:Y:S02]  /*1c870*/  @!P3 LEA.HI.X R23, R16, R4, R24, 0x2, P5 ;  /* 0x000000041017b211 */ /* 0x008fe400028f1418 */
[----:B------:R-:W-:-:S04]  /*1c880*/  @!P2 LEA R18, P5, R15, R0, 0x2 ;  /* 0x000000000f12a211 */ /* 0x000fc800078a10ff */
[----:B------:R-:W-:Y:S02]  /*1c890*/  @!P2 LEA.HI.X R19, R15, R4, R26, 0x2, P5 ;  /* 0x000000040f13a211 */ /* 0x000fe400028f141a */
[----:B-----5:R-:W-:-:S13]  /*1c8a0*/  ISETP.GE.AND P4, PT, R2, c[0x0][0x3c8], PT ;  /* 0x0000f20002007a0c */ /* 0x020fda0003f86270 */
[----:B------:R-:W-:-:S04]  /*1c8b0*/  @!P4 LEA R20, P6, R2, R0, 0x2 ;  /* 0x000000000214c211 */ /* 0x000fc800078c10ff */
[----:B------:R-:W-:Y:S02]  /*1c8c0*/  @!P4 LEA.HI.X R21, R2, R4, R27, 0x2, P6 ;  /* 0x000000040215c211 */ /* 0x000fe400030f141b */
[CC--:B------:R-:W-:Y:S02]  /*1c8d0*/  @!P1 LEA R16, P6, R14.reuse, R0.reuse, 0x2 ;  /* 0x000000000e109211 */ /* 0x0c0fe400078c10ff */
[C---:B------:R-:W-:Y:S01]  /*1c8e0*/  @!P0 LEA R2, P5, R13.reuse, R0, 0x2 ;  /* 0x000000000d028211 */ /* 0x040fe200078a10ff */
[----:B------:R-:W-:Y:S01]  /*1c8f0*/  @!P4 ST.E.64 [R20.64], R86 ;  /* 0x000000561400c985 */ /* 0x000fe2000c101b06 */
[-C--:B--2---:R-:W-:Y:S02]  /*1c900*/  @!P1 LEA.HI.X R17, R14, R4.reuse, R29, 0x2, P6 ;  /* 0x000000040e119211 */ /* 0x084fe400030f141d */
[----:B------:R-:W-:Y:S01]  /*1c910*/  ISETP.GE.AND P6, PT, R12, c[0x0][0x3c8], PT ;  /* 0x0000f2000c007a0c */ /* 0x000fe20003fc6270 */
[----:B------:R-:W-:Y:S01]  /*1c920*/  @!P3 ST.E.64 [R22.64], R82 ;  /* 0x000000521600b985 */ /* 0x000fe2000c101b06 */
[----:B------:R-:W-:-:S02]  /*1c930*/  @!P0 LEA.HI.X R3, R13, R4, R28, 0x2, P5 ;  /* 0x000000040d038211 */ /* 0x000fc400028f141c */
[----:B------:R-:W-:Y:S01]  /*1c940*/  ISETP.GE.AND P5, PT, R11, c[0x0][0x3c8], PT ;  /* 0x0000f2000b007a0c */ /* 0x000fe20003fa6270 */
[----:B------:R1:W-:Y:S01]  /*1c950*/  @!P2 ST.E.64 [R18.64], R72 ;  /* 0x000000481200a985 */ /* 0x0003e2000c101b06 */
[----:B------:R-:W-:Y:S02]  /*1c960*/  ISETP.GE.AND P4, PT, R10, c[0x0][0x3c8], PT ;  /* 0x0000f2000a007a0c */ /* 0x000fe40003f86270 */
[----:B------:R-:W-:Y:S01]  /*1c970*/  ISETP.GE.AND P3, PT, R9, c[0x0][0x3c8], PT ;  /* 0x0000f20009007a0c */ /* 0x000fe20003f66270 */
[----:B------:R2:W-:Y:S01]  /*1c980*/  @!P1 ST.E.64 [R16.64], R66 ;  /* 0x0000004210009985 */ /* 0x0005e2000c101b06 */
[----:B------:R-:W-:-:S03]  /*1c990*/  ISETP.GE.AND P2, PT, R8, c[0x0][0x3c8], PT ;  /* 0x0000f20008007a0c */ /* 0x000fc60003f46270 */
[----:B------:R3:W-:Y:S01]  /*1c9a0*/  @!P0 ST.E.64 [R2.64], R42 ;  /* 0x0000002a02008985 */ /* 0x0007e2000c101b06 */
[----:B-1----:R-:W-:-:S03]  /*1c9b0*/  @!P6 LEA R18, P0, R12, R0, 0x2 ;  /* 0x000000000c12e211 */ /* 0x002fc600078010ff */
[C---:B--2---:R-:W-:Y:S02]  /*1c9c0*/  @!P5 LEA R16, P1, R11.reuse, R0, 0x2 ;  /* 0x000000000b10d211 */ /* 0x044fe400078210ff */
[----:B------:R-:W-:Y:S02]  /*1c9d0*/  @!P6 LEA.HI.X R19, R12, R4, R30, 0x2, P0 ;  /* 0x000000040c13e211 */ /* 0x000fe400000f141e */
[C---:B------:R-:W-:Y:S02]  /*1c9e0*/  @!P4 LEA R14, P0, R10.reuse, R0, 0x2 ;  /* 0x000000000a0ec211 */ /* 0x040fe400078010ff */
        /* <DEDUP_REMOVED lines=21> */
.L_x_1320:
        /* <DEDUP_REMOVED lines=22> */
.L_x_1348:
        /* <DEDUP_REMOVED lines=57> */
.L_x_1350:
[----:B------:R-:W-:Y:S05]  /*1d030*/  BSYNC B0 ;  /* 0x0000000000007941 */ /* 0x000fea0003800000 */
.L_x_1349:
        /* <DEDUP_REMOVED lines=47> */
.L_x_1409:
[----:B------:R-:W-:Y:S05]  /*1d330*/  BRA.DIV ~URZ, `(.L_x_1352) ;  /* 0x000027427f007947 */ /* 0x000fea000b800000 */
[----:B------:R3:W4:Y:S02]  /*1d340*/  SHFL.IDX PT, R0, R12, RZ, 0x1c1f ;  /* 0x001c1fff0c007589 */ /* 0x00072400000e0000 */
.L_x_1410:
        /* <DEDUP_REMOVED lines=21> */
.L_x_1354:
[----:B------:R-:W-:Y:S05]  /*1d4a0*/  BSYNC B0 ;  /* 0x0000000000007941 */ /* 0x000fea0003800000 */
.L_x_1353:
[----:B------:R-:W-:Y:S05]  /*1d4b0*/  BRA.DIV ~URZ, `(.L_x_1355) ;  /* 0x000026227f007947 */ /* 0x000fea000b800000 */
[----:B--2---:R2:W1:Y:S04]  /*1d4c0*/  SHFL.IDX PT, R8, R9, 0x1, 0x1c1f ;  /* 0x003c1f0009087f89 */ /* 0x00446800000e0000 */
[----:B----4-:R2:W4:Y:S02]  /*1d4d0*/  SHFL.IDX PT, R0, R12, 0x1, 0x1c1f ;  /* 0x003c1f000c007f89 */ /* 0x01052400000e0000 */
.L_x_1411:
        /* <DEDUP_REMOVED lines=21> */
.L_x_1357:
[----:B------:R-:W-:Y:S05]  /*1d630*/  BSYNC B0 ;  /* 0x0000000000007941 */ /* 0x000fea0003800000 */
.L_x_1356:
[----:B------:R-:W-:Y:S05]  /*1d640*/  BRA.DIV ~URZ, `(.L_x_1358) ;  /* 0x000025527f007947 */ /* 0x000fea000b800000 */
[----:B-1----:R1:W2:Y:S02]  /*1d650*/  SHFL.IDX PT, R8, R9, 0x2, 0x1c1f ;  /* 0x005c1f0009087f89 */ /* 0x0022a400000e0000 */
.L_x_1412:
[----:B------:R-:W-:Y:S05]  /*1d660*/  BRA.DIV ~URZ, `(.L_x_1359) ;  /* 0x000025a27f007947 */ /* 0x000fea000b800000 */
[----:B----4-:R4:W1:Y:S02]  /*1d670*/  SHFL.IDX PT, R0, R12, 0x2, 0x1c1f ;  /* 0x005c1f000c007f89 */ /* 0x01086400000e0000 */
.L_x_1413:
        /* <DEDUP_REMOVED lines=21> */
.L_x_1361:
[----:B------:R-:W-:Y:S05]  /*1d7d0*/  BSYNC B0 ;  /* 0x0000000000007941 */ /* 0x000fea0003800000 */
.L_x_1360:
[----:B------:R-:W-:Y:S05]  /*1d7e0*/  BRA.DIV ~URZ, `(.L_x_1362) ;  /* 0x000024827f007947 */ /* 0x000fea000b800000 */
[----:B--2---:R2:W3:Y:S04]  /*1d7f0*/  SHFL.IDX PT, R8, R9, 0x3, 0x1c1f ;  /* 0x007c1f0009087f89 */ /* 0x0044e800000e0000 */
[----:B-1----:R2:W1:Y:S02]  /*1d800*/  SHFL.IDX PT, R0, R12, 0x3, 0x1c1f ;  /* 0x007c1f000c007f89 */ /* 0x00246400000e0000 */
.L_x_1414:
        /* <DEDUP_REMOVED lines=20> */
.L_x_1335:
[----:B------:R-:W-:Y:S05]  /*1d950*/  BSYNC B1 ;  /* 0x0000000000017941 */ /* 0x000fea0003800000 */
.L_x_1319:
        /* <DEDUP_REMOVED lines=15> */
.L_x_1415:
[----:B------:R-:W-:Y:S05]  /*1da50*/  BRA.DIV ~URZ, `(.L_x_1365) ;  /* 0x000023427f007947 */ /* 0x000fea000b800000 */
[----:B------:R3:W4:Y:S02]  /*1da60*/  SHFL.IDX PT, R8, R74, 0x1, 0x1f ;  /* 0x00201f004a087f89 */ /* 0x00072400000e0000 */
.L_x_1416:
        /* <DEDUP_REMOVED lines=19> */
.L_x_1417:
        /* <DEDUP_REMOVED lines=16> */
.L_x_1418:
[----:B---3--:R-:W-:Y:S01]  /*1dca0*/  IMAD R0, R0, c[0x0][0x538], RZ ;  /* 0x00014e0000007a24 */ /* 0x008fe200078e02ff */
[----:B------:R-:W-:Y:S04]  /*1dcb0*/  BSSY B1, `(.L_x_1368) ;  /* 0x00000ce000017945 */ /* 0x000fe80003800000 */
[----:B----4-:R-:W-:-:S04]  /*1dcc0*/  IADD3 R8, R0, R8, RZ ;  /* 0x0000000800087210 */ /* 0x010fc80007ffe0ff */
[----:B--2---:R-:W-:-:S13]  /*1dcd0*/  ISETP.GT.AND P0, PT, R8, R9, PT ;  /* 0x000000090800720c */ /* 0x004fda0003f04270 */
[----:B------:R-:W-:Y:S05]  /*1dce0*/  @P0 BRA `(.L_x_1369) ;  /* 0x0000025000000947 */ /* 0x000fea0003800000 */
.L_x_1373:
        /* <DEDUP_REMOVED lines=17> */
.L_x_1419:
        /* <DEDUP_REMOVED lines=16> */
.L_x_1420:
[----:B--2---:R-:W-:-:S05]  /*1df00*/  IMAD R0, R0, c[0x0][0x538], RZ ;  /* 0x00014e0000007a24 */ /* 0x004fca00078e02ff */
[----:B------:R-:W-:-:S04]  /*1df10*/  IADD3 R8, R0, R8, RZ ;  /* 0x0000000800087210 */ /* 0x000fc80007ffe0ff */
[----:B------:R-:W-:-:S13]  /*1df20*/  ISETP.GT.AND P0, PT, R8, R9, PT ;  /* 0x000000090800720c */ /* 0x000fda0003f04270 */
[----:B-1----:R-:W-:Y:S05]  /*1df30*/  @!P0 BRA `(.L_x_1373) ;  /* 0xfffffdb000008947 */ /* 0x002fea000383ffff */
.L_x_1369:
[----:B------:R-:W-:-:S05]  /*1df40*/  IADD3 R11, -R0, R8, RZ ;  /* 0x00000008000b7210 */ /* 0x000fca0007ffe1ff */
[----:B------:R-:W-:-:S05]  /*1df50*/  IMAD R0, R4, c[0x0][0x538], R11 ;  /* 0x00014e0004007a24 */ /* 0x000fca00078e020b */
[----:B------:R-:W-:Y:S01]  /*1df60*/  ISETP.GT.AND P0, PT, R0, R9, PT ;  /* 0x000000090000720c */ /* 0x000fe20003f04270 */
[----:B------:R-:W-:-:S12]  /*1df70*/  BRA.DIV ~URZ, `(.L_x_1374) ;  /* 0x000022627f007947 */ /* 0x000fd8000b800000 */
[----:B------:R-:W-:-:S03]  /*1df80*/  VOTE.ANY R12, PT, !P0 ;  /* 0x00000000000c7806 */ /* 0x000fc600040e0100 */
.L_x_1421:
[----:B------:R-:W2:Y:S01]  /*1df90*/  LDL.LU R0, [R1+0x44] ;  /* 0x0000440001007983 */ /* 0x000ea20000300800 */
[----:B------:R-:W2:Y:S02]  /*1dfa0*/  POPC R8, R12 ;  /* 0x0000000c00087309 */ /* 0x000ea40000000000 */
[----:B--2---:R-:W-:-:S05]  /*1dfb0*/  IADD3 R0, R8, R0, RZ ;  /* 0x0000000008007210 */ /* 0x004fca0007ffe0ff */
[----:B------:R2:W-:Y:S01]  /*1dfc0*/  STL [R1+0x44], R0 ;  /* 0x0000440001007387 */ /* 0x0005e20000100800 */
[----:B------:R-:W-:Y:S05]  /*1dfd0*/  BRA.DIV ~URZ, `(.L_x_1375) ;  /* 0x000022527f007947 */ /* 0x000fea000b800000 */
[----:B------:R3:W4:Y:S04]  /*1dfe0*/  SHFL.IDX PT, R10, R6, R8, 0x1f ;  /* 0x00001f08060a7589 */ /* 0x00072800000e0000 */
[----:B------:R3:W1:Y:S02]  /*1dff0*/  SHFL.IDX PT, R7, R7, R8, 0x1f ;  /* 0x00001f0807077589 */ /* 0x00066400000e0000 */
.L_x_1422:
[----:B------:R-:W-:Y:S01]  /*1e000*/  ISETP.NE.AND P0, PT, R12, RZ, PT ;  /* 0x000000ff0c00720c */ /* 0x000fe20003f05270 */
[----:B------:R-:W-:-:S12]  /*1e010*/  BSSY B0, `(.L_x_1376) ;  /* 0x0000005000007945 */ /* 0x000fd80003800000 */
[----:B------:R-:W-:Y:S05]  /*1e020*/  @!P0 BRA `(.L_x_1377) ;  /* 0x0000003000008947 */ /* 0x000fea0003800000 */
[----:B------:R-:W-:Y:S01]  /*1e030*/  IADD3 R3, R8, -0x1, RZ ;  /* 0xffffffff08037810 */ /* 0x000fe20007ffe0ff */
[----:B------:R-:W-:Y:S05]  /*1e040*/  BRA.DIV ~URZ, `(.L_x_1378) ;  /* 0x000022b27f007947 */ /* 0x000fea000b800000 */
[----:B------:R2:W3:Y:S02]  /*1e050*/  SHFL.IDX PT, R13, R4, R3, 0x1f ;  /* 0x00001f03040d7589 */ /* 0x0004e400000e0000 */
.L_x_1377:
[----:B------:R-:W-:Y:S05]  /*1e060*/  BSYNC B0 ;  /* 0x0000000000007941 */ /* 0x000fea0003800000 */
.L_x_1376:
        /* <DEDUP_REMOVED lines=68> */
.L_x_1380:
        /* <DEDUP_REMOVED lines=68> */
.L_x_1381:
[----:B------:R-:W-:Y:S05]  /*1e8f0*/  BSYNC B0 ;  /* 0x0000000000007941 */ /* 0x000fea0003800000 */
.L_x_1379:
[----:B------:R-:W-:-:S04]  /*1e900*/  LOP3.LUT R2, RZ, R2, RZ, 0x33, !PT ;  /* 0x00000002ff027212 */ /* 0x000fc800078e33ff */
[----:B-1----:R-:W-:-:S05]  /*1e910*/  IADD3 R0, R2, R10, RZ ;  /* 0x0000000a02007210 */ /* 0x002fca0007ffe0ff */
[----:B------:R1:W-:Y:S01]  /*1e920*/  STL [R1+0x3c], R0 ;  /* 0x00003c0001007387 */ /* 0x0003e20000100800 */
[----:B------:R-:W-:Y:S05]  /*1e930*/  BRA `(.L_x_1382) ;  /* 0x0000005000007947 */ /* 0x000fea0003800000 */
.L_x_1370:
[----:B------:R-:W-:Y:S01]  /*1e940*/  MOV R0, c[0x0][0x53c] ;  /* 0x00014f0000007a02 */ /* 0x000fe20000000f00 */
[----:B------:R2:W-:Y:S04]  /*1e950*/  STL [R1+0x38], R9 ;  /* 0x0000380901007387 */ /* 0x0005e80000100800 */
[----:B------:R2:W-:Y:S04]  /*1e960*/  STL [R1+0x3c], RZ ;  /* 0x00003cff01007387 */ /* 0x0005e80000100800 */
[----:B------:R2:W-:Y:S04]  /*1e970*/  STL [R1+0x40], RZ ;  /* 0x000040ff01007387 */ /* 0x0005e80000100800 */
[----:B------:R2:W-:Y:S02]  /*1e980*/  STL [R1+0x44], R0 ;  /* 0x0000440001007387 */ /* 0x0005e40000100800 */
.L_x_1382:
[----:B------:R-:W-:Y:S05]  /*1e990*/  BSYNC B1 ;  /* 0x0000000000017941 */ /* 0x000fea0003800000 */
.L_x_1368:
        /* <DEDUP_REMOVED lines=9> */
.L_x_1363:
[----:B--2---:R-:W2:Y:S02]  /*1ea30*/  LDL R0, [R1+0x44] ;  /* 0x0000440001007983 */ /* 0x004ea40000100800 */
[----:B--2---:R-:W-:-:S13]  /*1ea40*/  ISETP.GE.AND P0, PT, R0, c[0x0][0x53c], PT ;  /* 0x00014f0000007a0c */ /* 0x004fda0003f06270 */
[----:B-1----:R-:W-:Y:S01]  /*1ea50*/  @P0 CALL.REL.NOINC `(.L_x_1383) ;  /* 0x0000001000000944 */ /* 0x002fe20003c00000 */
[----:B------:R-:W-:Y:S05]  /*1ea60*/  BRA `(.L_x_1384) ;  /* 0xfffe355000007947 */ /* 0x000fea000383ffff */
.L_x_1383:
[----:B------:R-:W-:Y:S05]  /*1ea70*/  EXIT ;  /* 0x000000000000794d */ /* 0x000fea0003800000 */
.L_x_1199:
[----:B------:R-:W-:Y:S01]  /*1ea80*/  IMAD.MOV.U32 R0, RZ, RZ, R5 ;  /* 0x000000ffff007224 */ /* 0x000fe200078e0005 */
[----:B------:R-:W-:Y:S02]  /*1ea90*/  MOV R2, 0x1 ;  /* 0x0000000100027802 */ /* 0x000fe40000000f00 */
[----:B------:R-:W-:Y:S02]  /*1eaa0*/  MOV R3, 0x1eac0 ;  /* 0x0001eac000037802 */ /* 0x000fe40000000f00 */
[----:B------:R-:W-:Y:S05]  /*1eab0*/  CALL.REL.NOINC `($__internal_24_$__cuda_sm70_shflsync_up_p) ;  /* 0x0000193000007944 */ /* 0x000fea0003c00000 */
[----:B------:R-:W-:Y:S01]  /*1eac0*/  MOV R0, R4 ;  /* 0x0000000400007202 */ /* 0x000fe20000000f00 */
[----:B------:R-:W-:Y:S05]  /*1ead0*/  BRA `(.L_x_1385) ;  /* 0xfffe198000007947 */ /* 0x000fea000383ffff */
.L_x_1200:
[----:B------:R-:W-:Y:S01]  /*1eae0*/  IMAD.MOV.U32 R0, RZ, RZ, R5 ;  /* 0x000000ffff007224 */ /* 0x000fe200078e0005 */
[----:B------:R-:W-:Y:S02]  /*1eaf0*/  MOV R2, 0x2 ;  /* 0x0000000200027802 */ /* 0x000fe40000000f00 */
[----:B------:R-:W-:Y:S02]  /*1eb00*/  MOV R3, 0x1eb20 ;  /* 0x0001eb2000037802 */ /* 0x000fe40000000f00 */
[----:B------:R-:W-:Y:S05]  /*1eb10*/  CALL.REL.NOINC `($__internal_24_$__cuda_sm70_shflsync_up_p) ;  /* 0x000018d000007944 */ /* 0x000fea0003c00000 */
[----:B------:R-:W-:Y:S01]  /*1eb20*/  SEL R0, R4, RZ, P4 ;  /* 0x000000ff04007207 */ /* 0x000fe20002000000 */
[----:B------:R-:W-:Y:S01]  /*1eb30*/  IMAD.MOV.U32 R2, RZ, RZ, 0x4 ;  /* 0x00000004ff027424 */ /* 0x000fe200078e00ff */
[----:B------:R-:W-:-:S03]  /*1eb40*/  MOV R3, 0x1eb70 ;  /* 0x0001eb7000037802 */ /* 0x000fc60000000f00 */
[----:B------:R-:W-:Y:S02]  /*1eb50*/  IMAD.IADD R0, R5, 0x1, R0 ;  /* 0x0000000105007824 */ /* 0x000fe400078e0200 */
        /* <DEDUP_REMOVED lines=14> */
[----:B------:R-:W-:Y:S01]  /*1ec40*/  IMAD.IADD R4, R0, 0x1, R4 ;  /* 0x0000000100047824 */ /* 0x000fe200078e0204 */
[----:B------:R-:W-:-:S03]  /*1ec50*/  MOV R0, 0x1f ;  /* 0x0000001f00007802 */ /* 0x000fc60000000f00 */
[----:B------:R-:W-:Y:S02]  /*1ec60*/  IMAD.MOV.U32 R5, RZ, RZ, R4 ;  /* 0x000000ffff057224 */ /* 0x000fe400078e0004 */
[----:B------:R-:W-:Y:S05]  /*1ec70*/  CALL.REL.NOINC `($__internal_23_$__cuda_sm70_shflsync_idx_p) ;  /* 0x0000172000007944 */ /* 0x000fea0003c00000 */
[----:B------:R-:W-:Y:S05]  /*1ec80*/  BRA `(.L_x_1386) ;  /* 0xfffe18d000007947 */ /* 0x000fea000383ffff */
.L_x_1202:
[----:B------:R-:W-:Y:S02]  /*1ec90*/  SEL R0, RZ, 0x1, P0 ;  /* 0x00000001ff007807 */ /* 0x000fe40000000000 */
[----:B------:R-:W-:Y:S02]  /*1eca0*/  MOV R2, 0x1ecc0 ;  /* 0x0001ecc000027802 */ /* 0x000fe40000000f00 */
[----:B------:R-:W-:Y:S05]  /*1ecb0*/  CALL.REL.NOINC `($__internal_25_$__cuda_sm70_votesync_ballot) ;  /* 0x000017a000007944 */ /* 0x000fea0003c00000 */
[----:B------:R-:W-:Y:S01]  /*1ecc0*/  MOV R10, R0 ;  /* 0x00000000000a7202 */ /* 0x000fe20000000f00 */
[----:B------:R-:W-:Y:S05]  /*1ecd0*/  BRA `(.L_x_1387) ;  /* 0xfffe191000007947 */ /* 0x000fea000383ffff */
.L_x_1203:
[----:B------:R-:W-:Y:S01]  /*1ece0*/  IMAD.MOV.U32 R5, RZ, RZ, R9 ;  /* 0x000000ffff057224 */ /* 0x000fe200078e0009 */
[----:B------:R-:W-:Y:S01]  /*1ecf0*/  MOV R3, R7 ;  /* 0x0000000700037202 */ /* 0x000fe20000000f00 */
[----:B-1----:R-:W-:Y:S01]  /*1ed00*/  IMAD.MOV.U32 R0, RZ, RZ, 0x1f ;  /* 0x0000001fff007424 */ /* 0x002fe200078e00ff */
[----:B------:R-:W-:Y:S02]  /*1ed10*/  MOV R2, 0x1ed30 ;  /* 0x0001ed3000027802 */ /* 0x000fe40000000f00 */
[----:B------:R-:W-:Y:S05]  /*1ed20*/  CALL.REL.NOINC `($__internal_23_$__cuda_sm70_shflsync_idx_p) ;  /* 0x0000167000007944 */ /* 0x000fea0003c00000 */
[----:B------:R-:W-:Y:S01]  /*1ed30*/  IMAD.MOV.U32 R12, RZ, RZ, R0 ;  /* 0x000000ffff0c7224 */ /* 0x000fe200078e0000 */
[----:B------:R-:W-:Y:S01]  /*1ed40*/  MOV R5, R8 ;  /* 0x0000000800057202 */ /* 0x000fe20000000f00 */
[----:B------:R-:W-:Y:S01]  /*1ed50*/  IMAD.MOV.U32 R6, RZ, RZ, RZ ;  /* 0x000000ffff067224 */ /* 0x000fe200078e00ff */
[----:B------:R-:W-:Y:S01]  /*1ed60*/  MOV R3, R7 ;  /* 0x0000000700037202 */ /* 0x000fe20000000f00 */
[----:B------:R-:W-:Y:S01]  /*1ed70*/  IMAD.MOV.U32 R0, RZ, RZ, 0x1f ;  /* 0x0000001fff007424 */ /* 0x000fe200078e00ff */
[----:B------:R-:W-:-:S02]  /*1ed80*/  MOV R2, 0x1eda0 ;  /* 0x0001eda000027802 */ /* 0x000fc40000000f00 */
[----:B------:R-:W-:Y:S05]  /*1ed90*/  CALL.REL.NOINC `($__internal_23_$__cuda_sm70_shflsync_idx_p) ;  /* 0x0000160000007944 */ /* 0x000fea0003c00000 */
[----:B------:R-:W-:Y:S01]  /*1eda0*/  MOV R9, R0 ;  /* 0x0000000000097202 */ /* 0x000fe20000000f00 */
[----:B------:R-:W-:Y:S05]  /*1edb0*/  BRA `(.L_x_1388) ;  /* 0xfffe18a000007947 */ /* 0x000fea000383ffff */
.L_x_1206:
[----:B------:R-:W-:Y:S01]  /*1edc0*/  IMAD.MOV.U32 R5, RZ, RZ, R4 ;  /* 0x000000ffff057224 */ /* 0x000fe200078e0004 */
[----:B-1----:R-:W-:-:S02]  /*1edd0*/  MOV R0, 0x1f ;  /* 0x0000001f00007802 */ /* 0x002fc40000000f00 */
[----:B------:R-:W-:Y:S02]  /*1ede0*/  MOV R2, 0x1ee00 ;  /* 0x0001ee0000027802 */ /* 0x000fe40000000f00 */
[----:B--234-:R-:W-:Y:S05]  /*1edf0*/  CALL.REL.NOINC `($__internal_23_$__cuda_sm70_shflsync_idx_p) ;  /* 0x000015a000007944 */ /* 0x01cfea0003c00000 */
[----:B------:R-:W-:Y:S01]  /*1ee00*/  MOV R6, R0 ;  /* 0x0000000000067202 */ /* 0x000fe20000000f00 */
[----:B------:R-:W-:Y:S05]  /*1ee10*/  BRA `(.L_x_1205) ;  /* 0xfffe18a000007947 */ /* 0x000fea000383ffff */
.L_x_1247:
[----:B------:R-:W-:Y:S01]  /*1ee20*/  IMAD.MOV.U32 R5, RZ, RZ, R10 ;  /* 0x000000ffff057224 */ /* 0x000fe200078e000a */
[----:B------:R-:W-:Y:S01]  /*1ee30*/  MOV R3, RZ ;  /* 0x000000ff00037202 */ /* 0x000fe20000000f00 */
[----:B------:R-:W-:Y:S01]  /*1ee40*/  IMAD.MOV.U32 R0, RZ, RZ, 0x1c1f ;  /* 0x00001c1fff007424 */ /* 0x000fe200078e00ff */
[----:B-1----:R-:W-:Y:S02]  /*1ee50*/  MOV R2, 0x1ee70 ;  /* 0x0001ee7000027802 */ /* 0x002fe40000000f00 */
[----:B-----5:R-:W-:Y:S05]  /*1ee60*/  CALL.REL.NOINC `($__internal_23_$__cuda_sm70_shflsync_idx_p) ;  /* 0x0000153000007944 */ /* 0x020fea0003c00000 */
[----:B------:R-:W-:Y:S01]  /*1ee70*/  MOV R8, R0 ;  /* 0x0000000000087202 */ /* 0x000fe20000000f00 */
[----:B------:R-:W-:Y:S05]  /*1ee80*/  BRA `(.L_x_1389) ;  /* 0xfffe9a6000007947 */ /* 0x000fea000383ffff */
.L_x_1248:
[----:B------:R-:W-:Y:S01]  /*1ee90*/  IMAD.MOV.U32 R5, RZ, RZ, R11 ;  /* 0x000000ffff057224 */ /* 0x000fe200078e000b */
[----:B------:R-:W-:Y:S01]  /*1eea0*/  MOV R3, RZ ;  /* 0x000000ff00037202 */ /* 0x000fe20000000f00 */
[----:B------:R-:W-:Y:S01]  /*1eeb0*/  IMAD.MOV.U32 R0, RZ, RZ, 0x1c1f ;  /* 0x00001c1fff007424 */ /* 0x000fe200078e00ff */
[----:B-1----:R-:W-:Y:S02]  /*1eec0*/  MOV R2, 0x1eee0 ;  /* 0x0001eee000027802 */ /* 0x002fe40000000f00 */
[----:B--23-5:R-:W-:Y:S05]  /*1eed0*/  CALL.REL.NOINC `($__internal_23_$__cuda_sm70_shflsync_idx_p) ;  /* 0x000014c000007944 */ /* 0x02cfea0003c00000 */
[----:B------:R-:W-:Y:S05]  /*1eee0*/  BRA `(.L_x_1390) ;  /* 0xfffe9a2000007947 */ /* 0x000fea000383ffff */
.L_x_1251:
[----:B-1----:R-:W-:Y:S01]  /*1eef0*/  IMAD.MOV.U32 R5, RZ, RZ, R10 ;  /* 0x000000ffff057224 */ /* 0x002fe200078e000a */
[----:B------:R-:W-:Y:S01]  /*1ef00*/  MOV R3, 0x1 ;  /* 0x0000000100037802 */ /* 0x000fe20000000f00 */
[----:B------:R-:W-:Y:S01]  /*1ef10*/  IMAD.MOV.U32 R0, RZ, RZ, 0x1c1f ;  /* 0x00001c1fff007424 */ /* 0x000fe200078e00ff */
[----:B------:R-:W-:-:S02]  /*1ef20*/  MOV R2, 0x1ef40 ;  /* 0x0001ef4000027802 */ /* 0x000fc40000000f00 */
[----:B---345:R-:W-:Y:S05]  /*1ef30*/  CALL.REL.NOINC `($__internal_23_$__cuda_sm70_shflsync_idx_p) ;  /* 0x0000146000007944 */ /* 0x038fea0003c00000 */
[----:B------:R-:W-:Y:S01]  /*1ef40*/  IMAD.MOV.U32 R8, RZ, RZ, R0 ;  /* 0x000000ffff087224 */ /* 0x000fe200078e0000 */
[----:B------:R-:W-:Y:S01]  /*1ef50*/  MOV R3, 0x1 ;  /* 0x0000000100037802 */ /* 0x000fe20000000f00 */
[----:B------:R-:W-:Y:S01]  /*1ef60*/  IMAD.MOV.U32 R5, RZ, RZ, R11 ;  /* 0x000000ffff057224 */ /* 0x000fe200078e000b */
[----:B------:R-:W-:-:S02]  /*1ef70*/  MOV R0, 0x1c1f ;  /* 0x00001c1f00007802 */ /* 0x000fc40000000f00 */
[----:B------:R-:W-:Y:S02]  /*1ef80*/  MOV R2, 0x1efa0 ;  /* 0x0001efa000027802 */ /* 0x000fe40000000f00 */
[----:B------:R-:W-:Y:S05]  /*1ef90*/  CALL.REL.NOINC `($__internal_23_$__cuda_sm70_shflsync_idx_p) ;  /* 0x0000140000007944 */ /* 0x000fea0003c00000 */
[----:B------:R-:W-:Y:S05]  /*1efa0*/  BRA `(.L_x_1391) ;  /* 0xfffe9b2000007947 */ /* 0x000fea000383ffff */
.L_x_1254:
[----:B-1----:R-:W-:Y:S01]  /*1efb0*/  IMAD.MOV.U32 R5, RZ, RZ, R10 ;  /* 0x000000ffff057224 */ /* 0x002fe200078e000a */
[----:B------:R-:W-:Y:S01]  /*1efc0*/  MOV R3, 0x2 ;  /* 0x0000000200037802 */ /* 0x000fe20000000f00 */
[----:B------:R-:W-:Y:S01]  /*1efd0*/  IMAD.MOV.U32 R0, RZ, RZ, 0x1c1f ;  /* 0x00001c1fff007424 */ /* 0x000fe200078e00ff */
[----:B------:R-:W-:Y:S02]  /*1efe0*/  MOV R2, 0x1f000 ;  /* 0x0001f00000027802 */ /* 0x000fe40000000f00 */
[----:B--2345:R-:W-:Y:S05]  /*1eff0*/  CALL.REL.NOINC `($__internal_23_$__cuda_sm70_shflsync_idx_p) ;  /* 0x000013a000007944 */ /* 0x03cfea0003c00000 */
[----:B------:R-:W-:Y:S01]  /*1f000*/  MOV R8, R0 ;  /* 0x0000000000087202 */ /* 0x000fe20000000f00 */
[----:B------:R-:W-:Y:S05]  /*1f010*/  BRA `(.L_x_1392) ;  /* 0xfffe9c5000007947 */ /* 0x000fea000383ffff */
.L_x_1255:
[----:B-1----:R-:W-:Y:S01]  /*1f020*/  IMAD.MOV.U32 R5, RZ, RZ, R11 ;  /* 0x000000ffff057224 */ /* 0x002fe200078e000b */
[----:B------:R-:W-:Y:S01]  /*1f030*/  MOV R3, 0x2 ;  /* 0x0000000200037802 */ /* 0x000fe20000000f00 */
[----:B------:R-:W-:Y:S01]  /*1f040*/  IMAD.MOV.U32 R0, RZ, RZ, 0x1c1f ;  /* 0x00001c1fff007424 */ /* 0x000fe200078e00ff */
[----:B------:R-:W-:Y:S02]  /*1f050*/  MOV R2, 0x1f070 ;  /* 0x0001f07000027802 */ /* 0x000fe40000000f00 */
[----:B--2345:R-:W-:Y:S05]  /*1f060*/  CALL.REL.NOINC `($__internal_23_$__cuda_sm70_shflsync_idx_p) ;  /* 0x0000133000007944 */ /* 0x03cfea0003c00000 */
[----:B------:R-:W-:Y:S05]  /*1f070*/  BRA `(.L_x_1393) ;  /* 0xfffe9c1000007947 */ /* 0x000fea000383ffff */
.L_x_1258:
[----:B--2---:R-:W-:Y:S01]  /*1f080*/  IMAD.MOV.U32 R5, RZ, RZ, R10 ;  /* 0x000000ffff057224 */ /* 0x004fe200078e000a */
[----:B------:R-:W-:Y:S01]  /*1f090*/  MOV R3, 0x3 ;  /* 0x0000000300037802 */ /* 0x000fe20000000f00 */
[----:B---3--:R-:W-:Y:S01]  /*1f0a0*/  IMAD.MOV.U32 R0, RZ, RZ, 0x1c1f ;  /* 0x00001c1fff007424 */ /* 0x008fe200078e00ff */
[----:B------:R-:W-:-:S02]  /*1f0b0*/  MOV R2, 0x1f0d0 ;  /* 0x0001f0d000027802 */ /* 0x000fc40000000f00 */
[----:B-1--45:R-:W-:Y:S05]  /*1f0c0*/  CALL.REL.NOINC `($__internal_23_$__cuda_sm70_shflsync_idx_p) ;  /* 0x000012d000007944 */ /* 0x032fea0003c00000 */
[----:B------:R-:W-:Y:S01]  /*1f0d0*/  IMAD.MOV.U32 R6, RZ, RZ, R0 ;  /* 0x000000ffff067224 */ /* 0x000fe200078e0000 */
[----:B------:R-:W-:Y:S01]  /*1f0e0*/  MOV R3, 0x3 ;  /* 0x0000000300037802 */ /* 0x000fe20000000f00 */
[----:B------:R-:W-:Y:S01]  /*1f0f0*/  IMAD.MOV.U32 R5, RZ, RZ, R11 ;  /* 0x000000ffff057224 */ /* 0x000fe200078e000b */
[----:B------:R-:W-:-:S02]  /*1f100*/  MOV R0, 0x1c1f ;  /* 0x00001c1f00007802 */ /* 0x000fc40000000f00 */
[----:B------:R-:W-:Y:S02]  /*1f110*/  MOV R2, 0x1f130 ;  /* 0x0001f13000027802 */ /* 0x000fe40000000f00 */
[----:B------:R-:W-:Y:S05]  /*1f120*/  CALL.REL.NOINC `($__internal_23_$__cuda_sm70_shflsync_idx_p) ;  /* 0x0000127000007944 */ /* 0x000fea0003c00000 */
[----:B------:R-:W-:Y:S05]  /*1f130*/  BRA `(.L_x_1394) ;  /* 0xfffe9d0000007947 */ /* 0x000fea000383ffff */
.L_x_1315:
[----:B------:R-:W-:Y:S01]  /*1f140*/  IMAD.MOV.U32 R0, RZ, RZ, R247 ;  /* 0x000000ffff007224 */ /* 0x000fe200078e00f7 */
[----:B------:R-:W-:Y:S02]  /*1f150*/  MOV R3, 0x2 ;  /* 0x0000000200037802 */ /* 0x000fe40000000f00 */
[----:B------:R-:W-:Y:S02]  /*1f160*/  MOV R2, 0x1f180 ;  /* 0x0001f18000027802 */ /* 0x000fe40000000f00 */
[----:B------:R-:W-:Y:S05]  /*1f170*/  CALL.REL.NOINC `($__internal_22_$__cuda_sm70_shflsync_bfly_p) ;  /* 0x000011e000007944 */ /* 0x000fea0003c00000 */
[----:B------:R-:W-:Y:S05]  /*1f180*/  BRA `(.L_x_1395) ;  /* 0xffffa62000007947 */ /* 0x000fea000383ffff */
.L_x_1316:
[----:B------:R-:W-:Y:S01]  /*1f190*/  IMAD.MOV.U32 R0, RZ, RZ, R7 ;  /* 0x000000ffff007224 */ /* 0x000fe200078e0007 */
[----:B------:R-:W-:Y:S02]  /*1f1a0*/  MOV R3, 0x1 ;  /* 0x0000000100037802 */ /* 0x000fe40000000f00 */
[----:B------:R-:W-:Y:S02]  /*1f1b0*/  MOV R2, 0x1f1d0 ;  /* 0x0001f1d000027802 */ /* 0x000fe40000000f00 */
[----:B-1----:R-:W-:Y:S05]  /*1f1c0*/  CALL.REL.NOINC `($__internal_22_$__cuda_sm70_shflsync_bfly_p) ;  /* 0x0000119000007944 */ /* 0x002fea0003c00000 */
[----:B------:R-:W-:Y:S01]  /*1f1d0*/  FADD.FTZ R7, R7, R0 ;  /* 0x0000000007077221 */ /* 0x000fe20000010000 */
[----:B------:R-:W-:Y:S02]  /*1f1e0*/  MOV R0, R246 ;  /* 0x000000f600007202 */ /* 0x000fe40000000f00 */
[----:B------:R-:W-:Y:S02]  /*1f1f0*/  MOV R3, 0x2 ;  /* 0x0000000200037802 */ /* 0x000fe40000000f00 */
[----:B------:R-:W-:-:S02]  /*1f200*/  MOV R2, 0x1f220 ;  /* 0x0001f22000027802 */ /* 0x000fc40000000f00 */
[----:B------:R-:W-:Y:S05]  /*1f210*/  CALL.REL.NOINC `($__internal_22_$__cuda_sm70_shflsync_bfly_p) ;  /* 0x0000114000007944 */ /* 0x000fea0003c00000 */
[----:B------:R-:W-:Y:S01]  /*1f220*/  FADD.FTZ R5, R246, R0 ;  /* 0x00000000f6057221 */ /* 0x000fe20000010000 */
[----:B------:R-:W-:-:S02]  /*1f230*/  MOV R3, 0x1 ;  /* 0x0000000100037802 */ /* 0x000fc40000000f00 */
[----:B------:R-:W-:Y:S02]  /*1f240*/  MOV R2, 0x1f270 ;  /* 0x0001f27000027802 */ /* 0x000fe40000000f00 */
[----:B------:R-:W-:Y:S02]  /*1f250*/  MOV R0, R5 ;  /* 0x0000000500007202 */ /* 0x000fe40000000f00 */
[----:B------:R-:W-:Y:S05]  /*1f260*/  CALL.REL.NOINC `($__internal_22_$__cuda_sm70_shflsync_bfly_p) ;  /* 0x000010f000007944 */ /* 0x000fea0003c00000 */
[----:B------:R-:W-:Y:S01]  /*1f270*/  FADD.FTZ R4, R5, R0 ;  /* 0x0000000005047221 */ /* 0x000fe20000010000 */
[----:B------:R-:W-:Y:S02]  /*1f280*/  MOV R0, R251 ;  /* 0x000000fb00007202 */ /* 0x000fe40000000f00 */
[----:B------:R-:W-:Y:S02]  /*1f290*/  MOV R3, 0x2 ;  /* 0x0000000200037802 */ /* 0x000fe40000000f00 */
[----:B------:R-:W-:Y:S02]  /*1f2a0*/  MOV R2, 0x1f2c0 ;  /* 0x0001f2c000027802 */ /* 0x000fe40000000f00 */
[----:B------:R-:W-:Y:S05]  /*1f2b0*/  CALL.REL.NOINC `($__internal_22_$__cuda_sm70_shflsync_bfly_p) ;  /* 0x000010a000007944 */ /* 0x000fea0003c00000 */
[----:B------:R-:W-:Y:S01]  /*1f2c0*/  FADD.FTZ R6, R251, R0 ;  /* 0x00000000fb067221 */ /* 0x000fe20000010000 */
[----:B------:R-:W-:Y:S02]  /*1f2d0*/  MOV R3, 0x1 ;  /* 0x0000000100037802 */ /* 0x000fe40000000f00 */
[----:B------:R-:W-:-:S02]  /*1f2e0*/  MOV R2, 0x1f310 ;  /* 0x0001f31000027802 */ /* 0x000fc40000000f00 */
        /* <DEDUP_REMOVED lines=9> */
[----:B------:R-:W-:Y:S02]  /*1f380*/  MOV R2, 0x1f3b0 ;  /* 0x0001f3b000027802 */ /* 0x000fe40000000f00 */
[----:B------:R-:W-:-:S02]  /*1f390*/  MOV R0, R5 ;  /* 0x0000000500007202 */ /* 0x000fc40000000f00 */
[----:B------:R-:W-:Y:S05]  /*1f3a0*/  CALL.REL.NOINC `($__internal_22_$__cuda_sm70_shflsync_bfly_p) ;  /* 0x00000fb000007944 */ /* 0x000fea0003c00000 */
[----:B------:R-:W-:Y:S01]  /*1f3b0*/  MOV R8, R0 ;  /* 0x0000000000087202 */ /* 0x000fe20000000f00 */
[----:B------:R-:W-:Y:S05]  /*1f3c0*/  BRA `(.L_x_1396) ;  /* 0xffffa4d000007947 */ /* 0x000fea000383ffff */
.L_x_1323:
[----:B-1234-:R-:W-:Y:S01]  /*1f3d0*/  IMAD.MOV.U32 R5, RZ, RZ, R12 ;  /* 0x000000ffff057224 */ /* 0x01efe200078e000c */
[----:B------:R-:W-:Y:S01]  /*1f3e0*/  MOV R3, RZ ;  /* 0x000000ff00037202 */ /* 0x000fe20000000f00 */
[----:B------:R-:W-:Y:S01]  /*1f3f0*/  IMAD.MOV.U32 R0, RZ, RZ, 0x1c1f ;  /* 0x00001c1fff007424 */ /* 0x000fe200078e00ff */
[----:B------:R-:W-:-:S02]  /*1f400*/  MOV R2, 0x1f420 ;  /* 0x0001f42000027802 */ /* 0x000fc40000000f00 */
[----:B------:R-:W-:Y:S05]  /*1f410*/  CALL.REL.NOINC `($__internal_23_$__cuda_sm70_shflsync_idx_p) ;  /* 0x00000f8000007944 */ /* 0x000fea0003c00000 */
[----:B------:R-:W-:Y:S01]  /*1f420*/  MOV R10, R0 ;  /* 0x00000000000a7202 */ /* 0x000fe20000000f00 */
[----:B------:R-:W-:Y:S05]  /*1f430*/  BRA `(.L_x_1397) ;  /* 0xffffbf4000007947 */ /* 0x000fea000383ffff */
.L_x_1324:
[----:B------:R-:W-:Y:S01]  /*1f440*/  IMAD.MOV.U32 R5, RZ, RZ, R13 ;  /* 0x000000ffff057224 */ /* 0x000fe200078e000d */
[----:B------:R-:W-:Y:S01]  /*1f450*/  MOV R3, RZ ;  /* 0x000000ff00037202 */ /* 0x000fe20000000f00 */
[----:B------:R-:W-:Y:S01]  /*1f460*/  IMAD.MOV.U32 R0, RZ, RZ, 0x1c1f ;  /* 0x00001c1fff007424 */ /* 0x000fe200078e00ff */
[----:B------:R-:W-:-:S02]  /*1f470*/  MOV R2, 0x1f490 ;  /* 0x0001f49000027802 */ /* 0x000fc40000000f00 */
[----:B-12---:R-:W-:Y:S05]  /*1f480*/  CALL.REL.NOINC `($__internal_23_$__cuda_sm70_shflsync_idx_p) ;  /* 0x00000f1000007944 */ /* 0x006fea0003c00000 */
[----:B------:R-:W-:Y:S05]  /*1f490*/  BRA `(.L_x_1398) ;  /* 0xffffbf0000007947 */ /* 0x000fea000383ffff */
.L_x_1327:
[----:B------:R-:W-:Y:S01]  /*1f4a0*/  IMAD.MOV.U32 R5, RZ, RZ, R12 ;  /* 0x000000ffff057224 */ /* 0x000fe200078e000c */
[----:B--2---:R-:W-:Y:S01]  /*1f4b0*/  MOV R3, 0x1 ;  /* 0x0000000100037802 */ /* 0x004fe20000000f00 */
[----:B----4-:R-:W-:Y:S01]  /*1f4c0*/  IMAD.MOV.U32 R0, RZ, RZ, 0x1c1f ;  /* 0x00001c1fff007424 */ /* 0x010fe200078e00ff */
[----:B------:R-:W-:-:S02]  /*1f4d0*/  MOV R2, 0x1f4f0 ;  /* 0x0001f4f000027802 */ /* 0x000fc40000000f00 */
[----:B-1-3--:R-:W-:Y:S05]  /*1f4e0*/  CALL.REL.NOINC `($__internal_23_$__cuda_sm70_shflsync_idx_p) ;  /* 0x00000eb000007944 */ /* 0x00afea0003c00000 */
[----:B------:R-:W-:Y:S01]  /*1f4f0*/  IMAD.MOV.U32 R10, RZ, RZ, R0 ;  /* 0x000000ffff0a7224 */ /* 0x000fe200078e0000 */
[----:B------:R-:W-:Y:S01]  /*1f500*/  MOV R3, 0x1 ;  /* 0x0000000100037802 */ /* 0x000fe20000000f00 */
[----:B------:R-:W-:Y:S01]  /*1f510*/  IMAD.MOV.U32 R5, RZ, RZ, R13 ;  /* 0x000000ffff057224 */ /* 0x000fe200078e000d */
[----:B------:R-:W-:-:S02]  /*1f520*/  MOV R0, 0x1c1f ;  /* 0x00001c1f00007802 */ /* 0x000fc40000000f00 */
[----:B------:R-:W-:Y:S02]  /*1f530*/  MOV R2, 0x1f550 ;  /* 0x0001f55000027802 */ /* 0x000fe40000000f00 */
[----:B------:R-:W-:Y:S05]  /*1f540*/  CALL.REL.NOINC `($__internal_23_$__cuda_sm70_shflsync_idx_p) ;  /* 0x00000e5000007944 */ /* 0x000fea0003c00000 */
[----:B------:R-:W-:Y:S05]  /*1f550*/  BRA `(.L_x_1399) ;  /* 0xffffbfc000007947 */ /* 0x000fea000383ffff */
.L_x_1330:
[----:B------:R-:W-:Y:S01]  /*1f560*/  IMAD.MOV.U32 R5, RZ, RZ, R12 ;  /* 0x000000ffff057224 */ /* 0x000fe200078e000c */
[----:B-1----:R-:W-:Y:S01]  /*1f570*/  MOV R3, 0x2 ;  /* 0x0000000200037802 */ /* 0x002fe20000000f00 */
[----:B----4-:R-:W-:Y:S01]  /*1f580*/  IMAD.MOV.U32 R0, RZ, RZ, 0x1c1f ;  /* 0x00001c1fff007424 */ /* 0x010fe200078e00ff */
[----:B------:R-:W-:Y:S02]  /*1f590*/  MOV R2, 0x1f5b0 ;  /* 0x0001f5b000027802 */ /* 0x000fe40000000f00 */
[----:B--23--:R-:W-:Y:S05]  /*1f5a0*/  CALL.REL.NOINC `($__internal_23_$__cuda_sm70_shflsync_idx_p) ;  /* 0x00000df000007944 */ /* 0x00cfea0003c00000 */
[----:B------:R-:W-:Y:S01]  /*1f5b0*/  MOV R10, R0 ;  /* 0x00000000000a7202 */ /* 0x000fe20000000f00 */
[----:B------:R-:W-:Y:S05]  /*1f5c0*/  BRA `(.L_x_1400) ;  /* 0xffffc0d000007947 */ /* 0x000fea000383ffff */
.L_x_1331:
[----:B------:R-:W-:Y:S01]  /*1f5d0*/  IMAD.MOV.U32 R5, RZ, RZ, R13 ;  /* 0x000000ffff057224 */ /* 0x000fe200078e000d */
[----:B------:R-:W-:Y:S01]  /*1f5e0*/  MOV R3, 0x2 ;  /* 0x0000000200037802 */ /* 0x000fe20000000f00 */
[----:B----4-:R-:W-:Y:S01]  /*1f5f0*/  IMAD.MOV.U32 R0, RZ, RZ, 0x1c1f ;  /* 0x00001c1fff007424 */ /* 0x010fe200078e00ff */
[----:B------:R-:W-:Y:S02]  /*1f600*/  MOV R2, 0x1f620 ;  /* 0x0001f62000027802 */ /* 0x000fe40000000f00 */
[----:B-123--:R-:W-:Y:S05]  /*1f610*/  CALL.REL.NOINC `($__internal_23_$__cuda_sm70_shflsync_idx_p) ;  /* 0x00000d8000007944 */ /* 0x00efea0003c00000 */
[----:B------:R-:W-:Y:S05]  /*1f620*/  BRA `(.L_x_1401) ;  /* 0xffffc09000007947 */ /* 0x000fea000383ffff */
.L_x_1334:
[----:B------:R-:W-:Y:S01]  /*1f630*/  IMAD.MOV.U32 R5, RZ, RZ, R12 ;  /* 0x000000ffff057224 */ /* 0x000fe200078e000c */
[----:B-1----:R-:W-:Y:S01]  /*1f640*/  MOV R3, 0x3 ;  /* 0x0000000300037802 */ /* 0x002fe20000000f00 */
[----:B------:R-:W-:Y:S01]  /*1f650*/  IMAD.MOV.U32 R0, RZ, RZ, 0x1c1f ;  /* 0x00001c1fff007424 */ /* 0x000fe200078e00ff */
[----:B------:R-:W-:-:S02]  /*1f660*/  MOV R2, 0x1f680 ;  /* 0x0001f68000027802 */ /* 0x000fc40000000f00 */
[----:B--234-:R-:W-:Y:S05]  /*1f670*/  CALL.REL.NOINC `($__internal_23_$__cuda_sm70_shflsync_idx_p) ;  /* 0x00000d2000007944 */ /* 0x01cfea0003c00000 */
[----:B------:R-:W-:Y:S01]  /*1f680*/  IMAD.MOV.U32 R6, RZ, RZ, R0 ;  /* 0x000000ffff067224 */ /* 0x000fe200078e0000 */
[----:B------:R-:W-:Y:S01]  /*1f690*/  MOV R3, 0x3 ;  /* 0x0000000300037802 */ /* 0x000fe20000000f00 */
[----:B------:R-:W-:Y:S01]  /*1f6a0*/  IMAD.MOV.U32 R5, RZ, RZ, R13 ;  /* 0x000000ffff057224 */ /* 0x000fe200078e000d */
[----:B------:R-:W-:-:S02]  /*1f6b0*/  MOV R0, 0x1c1f ;  /* 0x00001c1f00007802 */ /* 0x000fc40000000f00 */
[----:B------:R-:W-:Y:S02]  /*1f6c0*/  MOV R2, 0x1f6e0 ;  /* 0x0001f6e000027802 */ /* 0x000fe40000000f00 */
[----:B------:R-:W-:Y:S05]  /*1f6d0*/  CALL.REL.NOINC `($__internal_23_$__cuda_sm70_shflsync_idx_p) ;  /* 0x00000cc000007944 */ /* 0x000fea0003c00000 */
[----:B------:R-:W-:Y:S05]  /*1f6e0*/  BRA `(.L_x_1402) ;  /* 0xffffc16000007947 */ /* 0x000fea000383ffff */
.L_x_1336:
[----:B------:R-:W-:Y:S01]  /*1f6f0*/  IMAD.MOV.U32 R5, RZ, RZ, R17 ;  /* 0x000000ffff057224 */ /* 0x000fe200078e0011 */
[----:B------:R-:W-:Y:S01]  /*1f700*/  MOV R3, RZ ;  /* 0x000000ff00037202 */ /* 0x000fe20000000f00 */
[----:B------:R-:W-:Y:S01]  /*1f710*/  IMAD.MOV.U32 R0, RZ, RZ, 0x1c1f ;  /* 0x00001c1fff007424 */ /* 0x000fe200078e00ff */
[----:B------:R-:W-:Y:S02]  /*1f720*/  MOV R2, 0x1f740 ;  /* 0x0001f74000027802 */ /* 0x000fe40000000f00 */
[----:B------:R-:W-:Y:S05]  /*1f730*/  CALL.REL.NOINC `($__internal_23_$__cuda_sm70_shflsync_idx_p) ;  /* 0x00000c6000007944 */ /* 0x000fea0003c00000 */
[----:B------:R-:W-:Y:S01]  /*1f740*/  MOV R4, R0 ;  /* 0x0000000000047202 */ /* 0x000fe20000000f00 */
[----:B------:R-:W-:Y:S05]  /*1f750*/  BRA `(.L_x_1403) ;  /* 0xffffc47000007947 */ /* 0x000fea000383ffff */
.L_x_1337:
[----:B------:R-:W-:Y:S01]  /*1f760*/  IMAD.MOV.U32 R5, RZ, RZ, R25 ;  /* 0x000000ffff057224 */ /* 0x000fe200078e0019 */
[----:B------:R-:W-:Y:S01]  /*1f770*/  MOV R3, RZ ;  /* 0x000000ff00037202 */ /* 0x000fe20000000f00 */
[----:B------:R-:W-:Y:S01]  /*1f780*/  IMAD.MOV.U32 R0, RZ, RZ, 0x1c1f ;  /* 0x00001c1fff007424 */ /* 0x000fe200078e00ff */
[----:B------:R-:W-:Y:S02]  /*1f790*/  MOV R2, 0x1f7b0 ;  /* 0x0001f7b000027802 */ /* 0x000fe40000000f00 */
[----:B-12---:R-:W-:Y:S05]  /*1f7a0*/  CALL.REL.NOINC `($__internal_23_$__cuda_sm70_shflsync_idx_p) ;  /* 0x00000bf000007944 */ /* 0x006fea0003c00000 */
[----:B------:R-:W-:Y:S05]  /*1f7b0*/  BRA `(.L_x_1404) ;  /* 0xffffc43000007947 */ /* 0x000fea000383ffff */
.L_x_1340:
[----:B------:R-:W-:Y:S01]  /*1f7c0*/  IMAD.MOV.U32 R5, RZ, RZ, R17 ;  /* 0x000000ffff057224 */ /* 0x000fe200078e0011 */
[----:B----4-:R-:W-:Y:S01]  /*1f7d0*/  MOV R3, 0x1 ;  /* 0x0000000100037802 */ /* 0x010fe20000000f00 */
[----:B------:R-:W-:Y:S01]  /*1f7e0*/  IMAD.MOV.U32 R0, RZ, RZ, 0x1c1f ;  /* 0x00001c1fff007424 */ /* 0x000fe200078e00ff */
[----:B------:R-:W-:-:S02]  /*1f7f0*/  MOV R2, 0x1f810 ;  /* 0x0001f81000027802 */ /* 0x000fc40000000f00 */
[----:B-123--:R-:W-:Y:S05]  /*1f800*/  CALL.REL.NOINC `($__internal_23_$__cuda_sm70_shflsync_idx_p) ;  /* 0x00000b9000007944 */ /* 0x00efea0003c00000 */
[----:B------:R-:W-:Y:S01]  /*1f810*/  IMAD.MOV.U32 R4, RZ, RZ, R0 ;  /* 0x000000ffff047224 */ /* 0x000fe200078e0000 */
[----:B------:R-:W-:Y:S01]  /*1f820*/  MOV R3, 0x1 ;  /* 0x0000000100037802 */ /* 0x000fe20000000f00 */
[----:B------:R-:W-:Y:S01]  /*1f830*/  IMAD.MOV.U32 R5, RZ, RZ, R25 ;  /* 0x000000ffff057224 */ /* 0x000fe200078e0019 */
[----:B------:R-:W-:-:S02]  /*1f840*/  MOV R0, 0x1c1f ;  /* 0x00001c1f00007802 */ /* 0x000fc40000000f00 */
[----:B------:R-:W-:Y:S02]  /*1f850*/  MOV R2, 0x1f870 ;  /* 0x0001f87000027802 */ /* 0x000fe40000000f00 */
[----:B------:R-:W-:Y:S05]  /*1f860*/  CALL.REL.NOINC `($__internal_23_$__cuda_sm70_shflsync_idx_p) ;  /* 0x00000b3000007944 */ /* 0x000fea0003c00000 */
[----:B------:R-:W-:Y:S05]  /*1f870*/  BRA `(.L_x_1405) ;  /* 0xffffc85000007947 */ /* 0x000fea000383ffff */
.L_x_1343:
[----:B------:R-:W-:Y:S01]  /*1f880*/  IMAD.MOV.U32 R5, RZ, RZ, R17 ;  /* 0x000000ffff057224 */ /* 0x000fe200078e0011 */
[----:B----4-:R-:W-:Y:S01]  /*1f890*/  MOV R3, 0x2 ;  /* 0x0000000200037802 */ /* 0x010fe20000000f00 */
[----:B------:R-:W-:Y:S01]  /*1f8a0*/  IMAD.MOV.U32 R0, RZ, RZ, 0x1c1f ;  /* 0x00001c1fff007424 */ /* 0x000fe200078e00ff */
[----:B------:R-:W-:Y:S02]  /*1f8b0*/  MOV R2, 0x1f8d0 ;  /* 0x0001f8d000027802 */ /* 0x000fe40000000f00 */
[----:B-123--:R-:W-:Y:S05]  /*1f8c0*/  CALL.REL.NOINC `($__internal_23_$__cuda_sm70_shflsync_idx_p) ;  /* 0x00000ad000007944 */ /* 0x00efea0003c00000 */
[----:B------:R-:W-:Y:S01]  /*1f8d0*/  MOV R4, R0 ;  /* 0x0000000000047202 */ /* 0x000fe20000000f00 */
[----:B------:R-:W-:Y:S05]  /*1f8e0*/  BRA `(.L_x_1406) ;  /* 0xffffcb4000007947 */ /* 0x000fea000383ffff */
.L_x_1344:
[----:B------:R-:W-:Y:S01]  /*1f8f0*/  IMAD.MOV.U32 R5, RZ, RZ, R25 ;  /* 0x000000ffff057224 */ /* 0x000fe200078e0019 */
[----:B----4-:R-:W-:Y:S01]  /*1f900*/  MOV R3, 0x2 ;  /* 0x0000000200037802 */ /* 0x010fe20000000f00 */
[----:B------:R-:W-:Y:S01]  /*1f910*/  IMAD.MOV.U32 R0, RZ, RZ, 0x1c1f ;  /* 0x00001c1fff007424 */ /* 0x000fe200078e00ff */
[----:B------:R-:W-:Y:S02]  /*1f920*/  MOV R2, 0x1f940 ;  /* 0x0001f94000027802 */ /* 0x000fe40000000f00 */
[----:B-123--:R-:W-:Y:S05]  /*1f930*/  CALL.REL.NOINC `($__internal_23_$__cuda_sm70_shflsync_idx_p) ;  /* 0x00000a6000007944 */ /* 0x00efea0003c00000 */
[----:B------:R-:W-:Y:S05]  /*1f940*/  BRA `(.L_x_1407) ;  /* 0xffffcb0000007947 */ /* 0x000fea000383ffff */
.L_x_1347:
[----:B------:R-:W-:Y:S01]  /*1f950*/  IMAD.MOV.U32 R5, RZ, RZ, R17 ;  /* 0x000000ffff057224 */ /* 0x000fe200078e0011 */
[----:B--2---:R-:W-:Y:S01]  /*1f960*/  MOV R3, 0x3 ;  /* 0x0000000300037802 */ /* 0x004fe20000000f00 */
[----:B-1----:R-:W-:Y:S01]  /*1f970*/  IMAD.MOV.U32 R0, RZ, RZ, 0x1c1f ;  /* 0x00001c1fff007424 */ /* 0x002fe200078e00ff */
[----:B------:R-:W-:-:S02]  /*1f980*/  MOV R2, 0x1f9a0 ;  /* 0x0001f9a000027802 */ /* 0x000fc40000000f00 */
[----:B---34-:R-:W-:Y:S05]  /*1f990*/  CALL.REL.NOINC `($__internal_23_$__cuda_sm70_shflsync_idx_p) ;  /* 0x00000a0000007944 */ /* 0x018fea0003c00000 */
[----:B------:R-:W-:Y:S01]  /*1f9a0*/  IMAD.MOV.U32 R4, RZ, RZ, R0 ;  /* 0x000000ffff047224 */ /* 0x000fe200078e0000 */
[----:B------:R-:W-:Y:S01]  /*1f9b0*/  MOV R3, 0x3 ;  /* 0x0000000300037802 */ /* 0x000fe20000000f00 */
[----:B------:R-:W-:Y:S01]  /*1f9c0*/  IMAD.MOV.U32 R5, RZ, RZ, R25 ;  /* 0x000000ffff057224 */ /* 0x000fe200078e0019 */
[----:B------:R-:W-:-:S02]  /*1f9d0*/  MOV R0, 0x1c1f ;  /* 0x00001c1f00007802 */ /* 0x000fc40000000f00 */
[----:B------:R-:W-:Y:S02]  /*1f9e0*/  MOV R2, 0x1fa00 ;  /* 0x0001fa0000027802 */ /* 0x000fe40000000f00 */
[----:B------:R-:W-:Y:S05]  /*1f9f0*/  CALL.REL.NOINC `($__internal_23_$__cuda_sm70_shflsync_idx_p) ;  /* 0x000009a000007944 */ /* 0x000fea0003c00000 */
[----:B------:R-:W-:Y:S05]  /*1fa00*/  BRA `(.L_x_1408) ;  /* 0xffffcdd000007947 */ /* 0x000fea000383ffff */
.L_x_1351:
[----:B------:R-:W-:Y:S01]  /*1fa10*/  IMAD.MOV.U32 R5, RZ, RZ, R9 ;  /* 0x000000ffff057224 */ /* 0x000fe200078e0009 */
[----:B------:R-:W-:Y:S01]  /*1fa20*/  MOV R3, RZ ;  /* 0x000000ff00037202 */ /* 0x000fe20000000f00 */
[----:B------:R-:W-:Y:S01]  /*1fa30*/  IMAD.MOV.U32 R0, RZ, RZ, 0x1c1f ;  /* 0x00001c1fff007424 */ /* 0x000fe200078e00ff */
[----:B------:R-:W-:Y:S02]  /*1fa40*/  MOV R2, 0x1fa60 ;  /* 0x0001fa6000027802 */ /* 0x000fe40000000f00 */
[----:B------:R-:W-:Y:S05]  /*1fa50*/  CALL.REL.NOINC `($__internal_23_$__cuda_sm70_shflsync_idx_p) ;  /* 0x0000094000007944 */ /* 0x000fea0003c00000 */
[----:B------:R-:W-:Y:S01]  /*1fa60*/  MOV R8, R0 ;  /* 0x0000000000087202 */ /* 0x000fe20000000f00 */
[----:B------:R-:W-:Y:S05]  /*1fa70*/  BRA `(.L_x_1409) ;  /* 0xffffd8b000007947 */ /* 0x000fea000383ffff */
.L_x_1352:
[----:B------:R-:W-:Y:S01]  /*1fa80*/  IMAD.MOV.U32 R5, RZ, RZ, R12 ;  /* 0x000000ffff057224 */ /* 0x000fe200078e000c */
[----:B------:R-:W-:Y:S01]  /*1fa90*/  MOV R3, RZ ;  /* 0x000000ff00037202 */ /* 0x000fe20000000f00 */
[----:B------:R-:W-:Y:S01]  /*1faa0*/  IMAD.MOV.U32 R0, RZ, RZ, 0x1c1f ;  /* 0x00001c1fff007424 */ /* 0x000fe200078e00ff */
[----:B------:R-:W-:Y:S02]  /*1fab0*/  MOV R2, 0x1fad0 ;  /* 0x0001fad000027802 */ /* 0x000fe40000000f00 */
[----:B-12---:R-:W-:Y:S05]  /*1fac0*/  CALL.REL.NOINC `($__internal_23_$__cuda_sm70_shflsync_idx_p) ;  /* 0x000008d000007944 */ /* 0x006fea0003c00000 */
[----:B------:R-:W-:Y:S05]  /*1fad0*/  BRA `(.L_x_1410) ;  /* 0xffffd87000007947 */ /* 0x000fea000383ffff */
.L_x_1355:
[----:B--2---:R-:W-:Y:S01]  /*1fae0*/  IMAD.MOV.U32 R5, RZ, RZ, R9 ;  /* 0x000000ffff057224 */ /* 0x004fe200078e0009 */
[----:B------:R-:W-:Y:S01]  /*1faf0*/  MOV R3, 0x1 ;  /* 0x0000000100037802 */ /* 0x000fe20000000f00 */
        /* <DEDUP_REMOVED lines=10> */
.L_x_1358:
[----:B-1----:R-:W-:Y:S01]  /*1fba0*/  IMAD.MOV.U32 R5, RZ, RZ, R9 ;  /* 0x000000ffff057224 */ /* 0x002fe200078e0009 */
[----:B------:R-:W-:Y:S01]  /*1fbb0*/  MOV R3, 0x2 ;  /* 0x0000000200037802 */ /* 0x000fe20000000f00 */
[----:B----4-:R-:W-:Y:S01]  /*1fbc0*/  IMAD.MOV.U32 R0, RZ, RZ, 0x1c1f ;  /* 0x00001c1fff007424 */ /* 0x010fe200078e00ff */
[----:B------:R-:W-:Y:S02]  /*1fbd0*/  MOV R2, 0x1fbf0 ;  /* 0x0001fbf000027802 */ /* 0x000fe40000000f00 */
[----:B--23--:R-:W-:Y:S05]  /*1fbe0*/  CALL.REL.NOINC `($__internal_23_$__cuda_sm70_shflsync_idx_p) ;  /* 0x000007b000007944 */ /* 0x00cfea0003c00000 */
[----:B------:R-:W-:Y:S01]  /*1fbf0*/  MOV R8, R0 ;  /* 0x0000000000087202 */ /* 0x000fe20000000f00 */
[----:B------:R-:W-:Y:S05]  /*1fc00*/  BRA `(.L_x_1412) ;  /* 0xffffda5000007947 */ /* 0x000fea000383ffff */
.L_x_1359:
[----:B------:R-:W-:Y:S01]  /*1fc10*/  IMAD.MOV.U32 R5, RZ, RZ, R12 ;  /* 0x000000ffff057224 */ /* 0x000fe200078e000c */
[----:B------:R-:W-:Y:S01]  /*1fc20*/  MOV R3, 0x2 ;  /* 0x0000000200037802 */ /* 0x000fe20000000f00 */
[----:B----4-:R-:W-:Y:S01]  /*1fc30*/  IMAD.MOV.U32 R0, RZ, RZ, 0x1c1f ;  /* 0x00001c1fff007424 */ /* 0x010fe200078e00ff */
[----:B------:R-:W-:Y:S02]  /*1fc40*/  MOV R2, 0x1fc60 ;  /* 0x0001fc6000027802 */ /* 0x000fe40000000f00 */
[----:B-123--:R-:W-:Y:S05]  /*1fc50*/  CALL.REL.NOINC `($__internal_23_$__cuda_sm70_shflsync_idx_p) ;  /* 0x0000074000007944 */ /* 0x00efea0003c00000 */
[----:B------:R-:W-:Y:S05]  /*1fc60*/  BRA `(.L_x_1413) ;  /* 0xffffda1000007947 */ /* 0x000fea000383ffff */
.L_x_1362:
[----:B-1----:R-:W-:Y:S01]  /*1fc70*/  IMAD.MOV.U32 R5, RZ, RZ, R9 ;  /* 0x000000ffff057224 */ /* 0x002fe200078e0009 */
[----:B------:R-:W-:Y:S01]  /*1fc80*/  MOV R3, 0x3 ;  /* 0x0000000300037802 */ /* 0x000fe20000000f00 */
        /* <DEDUP_REMOVED lines=10> */
.L_x_1364:
[----:B------:R-:W-:Y:S01]  /*1fd30*/  IMAD.MOV.U32 R5, RZ, RZ, R74 ;  /* 0x000000ffff057224 */ /* 0x000fe200078e004a */
[----:B------:R-:W-:Y:S01]  /*1fd40*/  MOV R3, RZ ;  /* 0x000000ff00037202 */ /* 0x000fe20000000f00 */
[----:B------:R-:W-:Y:S01]  /*1fd50*/  IMAD.MOV.U32 R0, RZ, RZ, 0x1f ;  /* 0x0000001fff007424 */ /* 0x000fe200078e00ff */
[----:B------:R-:W-:Y:S02]  /*1fd60*/  MOV R2, 0x1fd80 ;  /* 0x0001fd8000027802 */ /* 0x000fe40000000f00 */
[----:B--2---:R-:W-:Y:S05]  /*1fd70*/  CALL.REL.NOINC `($__internal_23_$__cuda_sm70_shflsync_idx_p) ;  /* 0x0000062000007944 */ /* 0x004fea0003c00000 */
[----:B------:R-:W-:Y:S01]  /*1fd80*/  MOV R9, R0 ;  /* 0x0000000000097202 */ /* 0x000fe20000000f00 */
[----:B------:R-:W-:Y:S05]  /*1fd90*/  BRA `(.L_x_1415) ;  /* 0xffffdcb000007947 */ /* 0x000fea000383ffff */
.L_x_1365:
[----:B------:R-:W-:Y:S01]  /*1fda0*/  IMAD.MOV.U32 R5, RZ, RZ, R74 ;  /* 0x000000ffff057224 */ /* 0x000fe200078e004a */
[----:B------:R-:W-:Y:S01]  /*1fdb0*/  MOV R3, 0x1 ;  /* 0x0000000100037802 */ /* 0x000fe20000000f00 */
[----:B------:R-:W-:Y:S01]  /*1fdc0*/  IMAD.MOV.U32 R0, RZ, RZ, 0x1f ;  /* 0x0000001fff007424 */ /* 0x000fe200078e00ff */
[----:B------:R-:W-:Y:S02]  /*1fdd0*/  MOV R2, 0x1fdf0 ;  /* 0x0001fdf000027802 */ /* 0x000fe40000000f00 */
[----:B-12---:R-:W-:Y:S05]  /*1fde0*/  CALL.REL.NOINC `($__internal_23_$__cuda_sm70_shflsync_idx_p) ;  /* 0x000005b000007944 */ /* 0x006fea0003c00000 */
[----:B------:R-:W-:Y:S01]  /*1fdf0*/  MOV R8, R0 ;  /* 0x0000000000087202 */ /* 0x000fe20000000f00 */
[----:B------:R-:W-:Y:S05]  /*1fe00*/  BRA `(.L_x_1416) ;  /* 0xffffdc6000007947 */ /* 0x000fea000383ffff */
.L_x_1366:
[----:B------:R-:W-:Y:S02]  /*1fe10*/  MOV R2, 0x1 ;  /* 0x0000000100027802 */ /* 0x000fe40000000f00 */
[----:B------:R-:W-:-:S02]  /*1fe20*/  MOV R3, 0x1fe40 ;  /* 0x0001fe4000037802 */ /* 0x000fc40000000f00 */
[----:B-1234-:R-:W-:Y:S05]  /*1fe30*/  CALL.REL.NOINC `($__internal_24_$__cuda_sm70_shflsync_up_p) ;  /* 0x000005b000007944 */ /* 0x01efea0003c00000 */
[----:B------:R-:W-:Y:S05]  /*1fe40*/  BRA `(.L_x_1417) ;  /* 0xffffdd5000007947 */ /* 0x000fea000383ffff */
.L_x_1367:
[----:B------:R-:W-:Y:S02]  /*1fe50*/  MOV R2, 0x2 ;  /* 0x0000000200027802 */ /* 0x000fe40000000f00 */
[----:B------:R-:W-:-:S02]  /*1fe60*/  MOV R3, 0x1fe80 ;  /* 0x0001fe8000037802 */ /* 0x000fc40000000f00 */
[----:B--2-4-:R-:W-:Y:S05]  /*1fe70*/  CALL.REL.NOINC `($__internal_24_$__cuda_sm70_shflsync_up_p) ;  /* 0x0000057000007944 */ /* 0x014fea0003c00000 */
        /* <DEDUP_REMOVED lines=23> */
.L_x_1371:
[----:B------:R-:W-:Y:S02]  /*1fff0*/  MOV R2, 0x1 ;  /* 0x0000000100027802 */ /* 0x000fe40000000f00 */
[----:B------:R-:W-:Y:S02]  /*20000*/  MOV R3, 0x20020 ;  /* 0x0002002000037802 */ /* 0x000fe40000000f00 */
[----:B------:R-:W-:Y:S05]  /*20010*/  CALL.REL.NOINC `($__internal_24_$__cuda_sm70_shflsync_up_p) ;  /* 0x000003d000007944 */ /* 0x000fea0003c00000 */
[----:B------:R-:W-:Y:S01]  /*20020*/  MOV R2, R4 ;  /* 0x0000000400027202 */ /* 0x000fe20000000f00 */
[----:B------:R-:W-:Y:S05]  /*20030*/  BRA `(.L_x_1419) ;  /* 0xffffddc000007947 */ /* 0x000fea000383ffff */
.L_x_1372:
        /* <DEDUP_REMOVED lines=26> */
.L_x_1374:
[----:B------:R-:W-:Y:S02]  /*201e0*/  SEL R0, RZ, 0x1, P0 ;  /* 0x00000001ff007807 */ /* 0x000fe40000000000 */
[----:B------:R-:W-:Y:S02]  /*201f0*/  MOV R2, 0x20210 ;  /* 0x0002021000027802 */ /* 0x000fe40000000f00 */
[----:B-1----:R-:W-:Y:S05]  /*20200*/  CALL.REL.NOINC `($__internal_25_$__cuda_sm70_votesync_ballot) ;  /* 0x0000025000007944 */ /* 0x002fea0003c00000 */
[----:B------:R-:W-:Y:S01]  /*20210*/  MOV R12, R0 ;  /* 0x00000000000c7202 */ /* 0x000fe20000000f00 */
[----:B------:R-:W-:Y:S05]  /*20220*/  BRA `(.L_x_1421) ;  /* 0xffffdd6000007947 */ /* 0x000fea000383ffff */
.L_x_1375:
[----:B------:R-:W-:Y:S01]  /*20230*/  IMAD.MOV.U32 R5, RZ, RZ, R6 ;  /* 0x000000ffff057224 */ /* 0x000fe200078e0006 */
[----:B------:R-:W-:Y:S01]  /*20240*/  MOV R3, R8 ;  /* 0x0000000800037202 */ /* 0x000fe20000000f00 */
[----:B--2---:R-:W-:Y:S01]  /*20250*/  IMAD.MOV.U32 R0, RZ, RZ, 0x1f ;  /* 0x0000001fff007424 */ /* 0x004fe200078e00ff */
[----:B------:R-:W-:Y:S02]  /*20260*/  MOV R2, 0x20280 ;  /* 0x0002028000027802 */ /* 0x000fe40000000f00 */
[----:B-1----:R-:W-:Y:S05]  /*20270*/  CALL.REL.NOINC `($__internal_23_$__cuda_sm70_shflsync_idx_p) ;  /* 0x0000012000007944 */ /* 0x002fea0003c00000 */
[----:B------:R-:W-:Y:S01]  /*20280*/  IMAD.MOV.U32 R10, RZ, RZ, R0 ;  /* 0x000000ffff0a7224 */ /* 0x000fe200078e0000 */
[----:B------:R-:W-:Y:S01]  /*20290*/  MOV R3, R8 ;  /* 0x0000000800037202 */ /* 0x000fe20000000f00 */
[----:B------:R-:W-:Y:S01]  /*202a0*/  IMAD.MOV.U32 R5, RZ, RZ, R7 ;  /* 0x000000ffff057224 */ /* 0x000fe200078e0007 */
[----:B------:R-:W-:Y:S02]  /*202b0*/  MOV R0, 0x1f ;  /* 0x0000001f00007802 */ /* 0x000fe40000000f00 */
[----:B------:R-:W-:-:S02]  /*202c0*/  MOV R2, 0x202e0 ;  /* 0x000202e000027802 */ /* 0x000fc40000000f00 */
[----:B------:R-:W-:Y:S05]  /*202d0*/  CALL.REL.NOINC `($__internal_23_$__cuda_sm70_shflsync_idx_p) ;  /* 0x000000c000007944 */ /* 0x000fea0003c00000 */
[----:B------:R-:W-:Y:S01]  /*202e0*/  MOV R7, R0 ;  /* 0x0000000000077202 */ /* 0x000fe20000000f00 */
[----:B------:R-:W-:Y:S05]  /*202f0*/  BRA `(.L_x_1422) ;  /* 0xffffdd0000007947 */ /* 0x000fea000383ffff */
.L_x_1378:
[----:B------:R-:W-:Y:S01]  /*20300*/  IMAD.MOV.U32 R5, RZ, RZ, R4 ;  /* 0x000000ffff057224 */ /* 0x000fe200078e0004 */
[----:B--2---:R-:W-:-:S02]  /*20310*/  MOV R0, 0x1f ;  /* 0x0000001f00007802 */ /* 0x004fc40000000f00 */
[----:B------:R-:W-:Y:S02]  /*20320*/  MOV R2, 0x20340 ;  /* 0x0002034000027802 */ /* 0x000fe40000000f00 */
[----:B-1-34-:R-:W-:Y:S05]  /*20330*/  CALL.REL.NOINC `($__internal_23_$__cuda_sm70_shflsync_idx_p) ;  /* 0x0000006000007944 */ /* 0x01afea0003c00000 */
[----:B------:R-:W-:Y:S01]  /*20340*/  MOV R13, R0 ;  /* 0x00000000000d7202 */ /* 0x000fe20000000f00 */
[----:B------:R-:W-:Y:S05]  /*20350*/  BRA `(.L_x_1377) ;  /* 0xffffdd0000007947 */ /* 0x000fea000383ffff */
        .weak           $__internal_22_$__cuda_sm70_shflsync_bfly_p
        .type           $__internal_22_$__cuda_sm70_shflsync_bfly_p,@function
        .size           $__internal_22_$__cuda_sm70_shflsync_bfly_p,($__internal_23_$__cuda_sm70_shflsync_idx_p - $__internal_22_$__cuda_sm70_shflsync_bfly_p)
$__internal_22_$__cuda_sm70_shflsync_bfly_p:
[----:B------:R-:W-:Y:S04]  /*20360*/  WARPSYNC R8 ;  /* 0x0000000800007348 */ /* 0x000fe80003800000 */
[----:B------:R1:W2:Y:S02]  /*20370*/  SHFL.BFLY PT, R0, R0, R3, R9 ;  /* 0x0c00000300007389 */ /* 0x0002a400000e0009 */
[----:B-1----:R-:W-:-:S04]  /*20380*/  MOV R3, 0x0 ;  /* 0x0000000000037802 */ /* 0x002fc80000000f00 */
[----:B--2---:R-:W-:Y:S05]  /*20390*/  RET.REL.NODEC R2 `(_ZN7cutlass13device_kernelIN5flash19enable_sm80_to_sm89INS1_16FlashAttnFwdSm80INS1_25CollectiveMainloopFwdSm80ILi4ELi1ELb0EN4cute5tupleIJNS5_1CILi128EEENS7_ILi48EEENS7_ILi96EEEEEELi96ENS_10bfloat16_tEfNS_4arch4Sm80ELb1ELb0ELb1ELb1ELb0ELb1ELb1ELb1EEENS1_21CollectiveEpilogueFwdINS6_IJS8_SA_S9_EEENS6_IJNS7_ILi1EEESI_SI_EEESC_SE_Li128ELb1ELb1ELb1ELb0EEENS1_36VarlenDynamicPersistentTileSchedulerILi128ELi48ELi128ELi128ELb1ELb1ELb0ELb1ELb1ELb1EEEEEEEEEvNT_6ParamsE) ;  /* 0xfffdfc6002007950 */ /* 0x004fea0003c3ffff */
        .weak           $__internal_23_$__cuda_sm70_shflsync_idx_p
        .type           $__internal_23_$__cuda_sm70_shflsync_idx_p,@function
        .size           $__internal_23_$__cuda_sm70_shflsync_idx_p,($__internal_24_$__cuda_sm70_shflsync_up_p - $__internal_23_$__cuda_sm70_shflsync_idx_p)
$__internal_23_$__cuda_sm70_shflsync_idx_p:
[----:B------:R-:W-:-:S04]  /*203a0*/  MOV R75, 0xffffffff ;  /* 0xffffffff004b7802 */ /* 0x000fc80000000f00 */
[----:B------:R-:W-:Y:S04]  /*203b0*/  WARPSYNC R75 ;  /* 0x0000004b00007348 */ /* 0x000fe80003800000 */
[----:B------:R1:W2:Y:S02]  /*203c0*/  SHFL.IDX PT, R0, R5, R3, R0 ;  /* 0x0000000305007389 */ /* 0x0002a400000e0000 */
[----:B-1----:R-:W-:-:S04]  /*203d0*/  MOV R3, 0x0 ;  /* 0x0000000000037802 */ /* 0x002fc80000000f00 */
[----:B--2---:R-:W-:Y:S05]  /*203e0*/  RET.REL.NODEC R2 `(_ZN7cutlass13device_kernelIN5flash19enable_sm80_to_sm89INS1_16FlashAttnFwdSm80INS1_25CollectiveMainloopFwdSm80ILi4ELi1ELb0EN4cute5tupleIJNS5_1CILi128EEENS7_ILi48EEENS7_ILi96EEEEEELi96ENS_10bfloat16_tEfNS_4arch4Sm80ELb1ELb0ELb1ELb1ELb0ELb1ELb1ELb1EEENS1_21CollectiveEpilogueFwdINS6_IJS8_SA_S9_EEENS6_IJNS7_ILi1EEESI_SI_EEESC_SE_Li128ELb1ELb1ELb1ELb0EEENS1_36VarlenDynamicPersistentTileSchedulerILi128ELi48ELi128ELi128ELb1ELb1ELb0ELb1ELb1ELb1EEEEEEEEEvNT_6ParamsE) ;  /* 0xfffdfc1002007950 */ /* 0x004fea0003c3ffff */
        .weak           $__internal_24_$__cuda_sm70_shflsync_up_p
        .type           $__internal_24_$__cuda_sm70_shflsync_up_p,@function
        .size           $__internal_24_$__cuda_sm70_shflsync_up_p,($__internal_25_$__cuda_sm70_votesync_ballot - $__internal_24_$__cuda_sm70_shflsync_up_p)
$__internal_24_$__cuda_sm70_shflsync_up_p:
[----:B------:R-:W-:Y:S02]  /*203f0*/  IMAD.MOV.U32 R4, RZ, RZ, RZ ;  /* 0x000000ffff047224 */ /* 0x000fe400078e00ff */
[----:B------:R-:W-:-:S04]  /*20400*/  IMAD.MOV.U32 R10, RZ, RZ, -0x1 ;  /* 0xffffffffff0a7424 */ /* 0x000fc800078e00ff */
[----:B------:R-:W-:Y:S04]  /*20410*/  WARPSYNC R10 ;  /* 0x0000000a00007348 */ /* 0x000fe80003800000 */
[----:B------:R1:W2:Y:S02]  /*20420*/  SHFL.UP PT, R4, R0, R2, R4 ;  /* 0x0400000200047389 */ /* 0x0002a400000e0004 */
[----:B-1----:R-:W-:Y:S02]  /*20430*/  MOV R2, R3 ;  /* 0x0000000300027202 */ /* 0x002fe40000000f00 */
[----:B------:R-:W-:-:S04]  /*20440*/  MOV R3, 0x0 ;  /* 0x0000000000037802 */ /* 0x000fc80000000f00 */
[----:B--2---:R-:W-:Y:S05]  /*20450*/  RET.REL.NODEC R2 `(_ZN7cutlass13device_kernelIN5flash19enable_sm80_to_sm89INS1_16FlashAttnFwdSm80INS1_25CollectiveMainloopFwdSm80ILi4ELi1ELb0EN4cute5tupleIJNS5_1CILi128EEENS7_ILi48EEENS7_ILi96EEEEEELi96ENS_10bfloat16_tEfNS_4arch4Sm80ELb1ELb0ELb1ELb1ELb0ELb1ELb1ELb1EEENS1_21CollectiveEpilogueFwdINS6_IJS8_SA_S9_EEENS6_IJNS7_ILi1EEESI_SI_EEESC_SE_Li128ELb1ELb1ELb1ELb0EEENS1_36VarlenDynamicPersistentTileSchedulerILi128ELi48ELi128ELi128ELb1ELb1ELb0ELb1ELb1ELb1EEEEEEEEEvNT_6ParamsE) ;  /* 0xfffdfba002007950 */ /* 0x004fea0003c3ffff */
        .weak           $__internal_25_$__cuda_sm70_votesync_ballot
        .type           $__internal_25_$__cuda_sm70_votesync_ballot,@function
        .size           $__internal_25_$__cuda_sm70_votesync_ballot,(.L_x_1454 - $__internal_25_$__cuda_sm70_votesync_ballot)
$__internal_25_$__cuda_sm70_votesync_ballot:
[----:B------:R-:W-:Y:S01]  /*20460*/  ISETP.NE.U32.AND P0, PT, R0, 0x1, PT ;  /* 0x000000010000780c */ /* 0x000fe20003f05070 */
[----:B------:R-:W-:-:S04]  /*20470*/  IMAD.MOV.U32 R3, RZ, RZ, -0x1 ;  /* 0xffffffffff037424 */ /* 0x000fc800078e00ff */
[----:B------:R-:W-:Y:S08]  /*20480*/  WARPSYNC R3 ;  /* 0x0000000300007348 */ /* 0x000ff00003800000 */
[----:B------:R-:W-:-:S04]  /*20490*/  VOTE.ANY R0, PT, !P0 ;  /* 0x0000000000007806 */ /* 0x000fc800040e0100 */
[----:B------:R-:W-:Y:S01]  /*204a0*/  LOP3.LUT R0, R0, R3, RZ, 0xc0, !PT ;  /* 0x0000000300007212 */ /* 0x000fe200078ec0ff */
[----:B------:R-:W-:-:S04]  /*204b0*/  IMAD.MOV.U32 R3, RZ, RZ, 0x0 ;  /* 0x00000000ff037424 */ /* 0x000fc800078e00ff */
[----:B------:R-:W-:Y:S05]  /*204c0*/  RET.REL.NODEC R2 `(_ZN7cutlass13device_kernelIN5flash19enable_sm80_to_sm89INS1_16FlashAttnFwdSm80INS1_25CollectiveMainloopFwdSm80ILi4ELi1ELb0EN4cute5tupleIJNS5_1CILi128EEENS7_ILi48EEENS7_ILi96EEEEEELi96ENS_10bfloat16_tEfNS_4arch4Sm80ELb1ELb0ELb1ELb1ELb0ELb1ELb1ELb1EEENS1_21CollectiveEpilogueFwdINS6_IJS8_SA_S9_EEENS6_IJNS7_ILi1EEESI_SI_EEESC_SE_Li128ELb1ELb1ELb1ELb0EEENS1_36VarlenDynamicPersistentTileSchedulerILi128ELi48ELi128ELi128ELb1ELb1ELb0ELb1ELb1ELb1EEEEEEEEEvNT_6ParamsE) ;  /* 0xfffdfb3002007950 */ /* 0x000fea0003c3ffff */
.L_x_1423:
        /* <DEDUP_REMOVED lines=11> */
.L_x_1454:


//--------------------- .nv.shared._ZN7cutlass13device_kernelIN5flash19enable_sm80_to_sm89INS1_16FlashAttnFwdSm80INS1_25CollectiveMainloopFwdSm80ILi4ELi1ELb0EN4cute5tupleIJNS5_1CILi128EEENS7_ILi64EEENS7_ILi96EEEEEELi96ENS_10bfloat16_tEfNS_4arch4Sm80ELb0ELb0ELb1ELb0ELb0ELb0ELb1ELb1EEENS1_21CollectiveEpilogueFwdINS6_IJS8_SA_S9_EEENS6_IJNS7_ILi1EEESI_SI_EEESC_SE_Li128ELb0ELb1ELb1ELb0EEENS1_19SingleTileSchedulerILb0ELb1ELb1ELi128EEEEEEEEEvNT_6ParamsE --------------------------
	.section	.nv.shared._ZN7cutlass13device_kernelIN5flash19enable_sm80_to_sm89INS1_16FlashAttnFwdSm80INS1_25CollectiveMainloopFwdSm80ILi4ELi1ELb0EN4cute5tupleIJNS5_1CILi128EEENS7_ILi64EEENS7_ILi96EEEEEELi96ENS_10bfloat16_tEfNS_4arch4Sm80ELb0ELb0ELb1ELb0ELb0ELb0ELb1ELb1EEENS1_21CollectiveEpilogueFwdINS6_IJS8_SA_S9_EEENS6_IJNS7_ILi1EEESI_SI_EEESC_SE_Li128ELb0ELb1ELb1ELb0EEENS1_19SingleTileSchedulerILb0ELb1ELb1ELi128EEEEEEEEEvNT_6ParamsE,"aw",@nobits
	.sectionflags	@""
	.align	16


//--------------------- .nv.global                --------------------------
	.section	.nv.global,"aw",@nobits
.nv.global:
	.type		_ZN79_INTERNAL_eeeff583_43_flash_fwd_hdim96_bf16_split_softcap_sm80_cu_0106449f_34314cute1_E,@object
	.size		_ZN79_INTERNAL_eeeff583_43_flash_fwd_hdim96_bf16_split_softcap_sm80_cu_0106449f_34314cute1_E,(_ZN79_INTERNAL_eeeff583_43_flash_fwd_hdim96_bf16_split_softcap_sm80_cu_0106449f_34314cuda3std3__45__cpo6cbeginE - _ZN79_INTERNAL_eeeff583_43_flash_fwd_hdim96_bf16_split_softcap_sm80_cu_0106449f_34314cute1_E)
_ZN79_INTERNAL_eeeff583_43_flash_fwd_hdim96_bf16_split_softcap_sm80_cu_0106449f_34314cute1_E:
	.zero		1
	.type		_ZN79_INTERNAL_eeeff583_43_flash_fwd_hdim96_bf16_split_softcap_sm80_cu_0106449f_34314cuda3std3__45__cpo6cbeginE,@object
	.size		_ZN79_INTERNAL_eeeff583_43_flash_fwd_hdim96_bf16_split_softcap_sm80_cu_0106449f_34314cuda3std3__45__cpo6cbeginE,(_ZN79_INTERNAL_eeeff583_43_flash_fwd_hdim96_bf16_split_softcap_sm80_cu_0106449f_34314cuda3std3__48in_placeE - _ZN79_INTERNAL_eeeff583_43_flash_fwd_hdim96_bf16_split_softcap_sm80_cu_0106449f_34314cuda3std3__45__cpo6cbeginE)
_ZN79_INTERNAL_eeeff583_43_flash_fwd_hdim96_bf16_split_softcap_sm80_cu_0106449f_34314cuda3std3__45__cpo6cbeginE:
	.zero		1
	.type		_ZN79_INTERNAL_eeeff583_43_flash_fwd_hdim96_bf16_split_softcap_sm80_cu_0106449f_34314cuda3std3__48in_placeE,@object
	.size		_ZN79_INTERNAL_eeeff583_43_flash_fwd_hdim96_bf16_split_softcap_sm80_cu_0106449f_34314cuda3std3__48in_placeE,(_ZN79_INTERNAL_eeeff583_43_flash_fwd_hdim96_bf16_split_softcap_sm80_cu_0106449f_34314cuda3std6ranges3__45__cpo9iter_moveE - _ZN79_INTERNAL_eeeff583_43_flash_fwd_hdim96_bf16_split_softcap_sm80_cu_0106449f_34314cuda3std3__48in_placeE)
_ZN79_INTERNAL_eeeff583_43_flash_fwd_hdim96_bf16_split_softcap_sm80_cu_0106449f_34314cuda3std3__48in_placeE:
	.zero		1
	.type		_ZN79_INTERNAL_eeeff583_43_flash_fwd_hdim96_bf16_split_softcap_sm80_cu_0106449f_34314cuda3std6ranges3__45__cpo9iter_moveE,@object
	.size		_ZN79_INTERNAL_eeeff583_43_flash_fwd_hdim96_bf16_split_softcap_sm80_cu_0106449f_34314cuda3std6ranges3__45__cpo9iter_moveE,(_ZN79_INTERNAL_eeeff583_43_flash_fwd_hdim96_bf16_split_softcap_sm80_cu_0106449f_34314cuda3std3__45__cpo5beginE - _ZN79_INTERNAL_eeeff583_43_flash_fwd_hdim96_bf16_split_softcap_sm80_cu_0106449f_34314cuda3std6ranges3__45__cpo9iter_moveE)
_ZN79_INTERNAL_eeeff583_43_flash_fwd_hdim96_bf16_split_softcap_sm80_cu_0106449f_34314cuda3std6ranges3__45__cpo9iter_moveE:
	.zero		1
	.type		_ZN79_INTERNAL_eeeff583_43_flash_fwd_hdim96_bf16_split_softcap_sm80_cu_0106449f_34314cuda3std3__45__cpo5beginE,@object
	.size		_ZN79_INTERNAL_eeeff583_43_flash_fwd_hdim96_bf16_split_softcap_sm80_cu_0106449f_34314cuda3std3__45__cpo5beginE,(_ZN79_INTERNAL_eeeff583_43_flash_fwd_hdim96_bf16_split_softcap_sm80_cu_0106449f_34314cuda3std3__481_GLOBAL__N__eeeff583_43_flash_fwd_hdim96_bf16_split_softcap_sm80_cu_0106449f_34316ignoreE - _ZN79_INTERNAL_eeeff583_43_flash_fwd_hdim96_bf16_split_softcap_sm80_cu_0106449f_34314cuda3std3__45__cpo5beginE)
_ZN79_INTERNAL_eeeff583_43_flash_fwd_hdim96_bf16_split_softcap_sm80_cu_0106449f_34314cuda3std3__45__cpo5beginE:
	.zero		1
	.type		_ZN79_INTERNAL_eeeff583_43_flash_fwd_hdim96_bf16_split_softcap_sm80_cu_0106449f_34314cuda3std3__481_GLOBAL__N__eeeff583_43_flash_fwd_hdim96_bf16_split_softcap_sm80_cu_0106449f_34316ignoreE,@object
	.size		_ZN79_INTERNAL_eeeff583_43_flash_fwd_hdim96_bf16_split_softcap_sm80_cu_0106449f_34314cuda3std3__481_GLOBAL__N__eeeff583_43_flash_fwd_hdim96_bf16_split_softcap_sm80_cu_0106449f_34316ignoreE,(_ZN79_INTERNAL_eeeff583_43_flash_fwd_hdim96_bf16_split_softcap_sm80_cu_0106449f_34314cute7productE - _ZN79_INTERNAL_eeeff583_43_flash_fwd_hdim96_bf16_split_softcap_sm80_cu_0106449f_34314cuda3std3__481_GLOBAL__N__eeeff583_43_flash_fwd_hdim96_bf16_split_softcap_sm80_cu_0106449f_34316ignoreE)
_ZN79_INTERNAL_eeeff583_43_flash_fwd_hdim96_bf16_split_softcap_sm80_cu_0106449f_34314cuda3std3__481_GLOBAL__N__eeeff583_43_flash_fwd_hdim96_bf16_split_softcap_sm80_cu_0106449f_34316ignoreE:
	.zero		1
	.type		_ZN79_INTERNAL_eeeff583_43_flash_fwd_hdim96_bf16_split_softcap_sm80_cu_0106449f_34314cute7productE,@object
	.size		_ZN79_INTERNAL_eeeff583_43_flash_fwd_hdim96_bf16_split_softcap_sm80_cu_0106449f_34314cute7productE,(_ZN79_INTERNAL_eeeff583_43_flash_fwd_hdim96_bf16_split_softcap_sm80_cu_0106449f_34314cuda3std3__45__cpo3endE - _ZN79_INTERNAL_eeeff583_43_flash_fwd_hdim96_bf16_split_softcap_sm80_cu_0106449f_34314cute7productE)
_ZN79_INTERNAL_eeeff583_43_flash_fwd_hdim96_bf16_split_softcap_sm80_cu_0106449f_34314cute7productE:
	.zero		1
	.type		_ZN79_INTERNAL_eeeff583_43_flash_fwd_hdim96_bf16_split_softcap_sm80_cu_0106449f_34314cuda3std3__45__cpo3endE,@object
	.size		_ZN79_INTERNAL_eeeff583_43_flash_fwd_hdim96_bf16_split_softcap_sm80_cu_0106449f_34314cuda3std3__45__cpo3endE,(_ZN79_INTERNAL_eeeff583_43_flash_fwd_hdim96_bf16_split_softcap_sm80_cu_0106449f_34314cuda3std3__419piecewise_constructE - _ZN79_INTERNAL_eeeff583_43_flash_fwd_hdim96_bf16_split_softcap_sm80_cu_0106449f_34314cuda3std3__45__cpo3endE)
_ZN79_INTERNAL_eeeff583_43_flash_fwd_hdim96_bf16_split_softcap_sm80_cu_0106449f_34314cuda3std3__45__cpo3endE:
	.zero		1
	.type		_ZN79_INTERNAL_eeeff583_43_flash_fwd_hdim96_bf16_split_softcap_sm80_cu_0106449f_34314cuda3std3__419piecewise_constructE,@object
	.size		_ZN79_INTERNAL_eeeff583_43_flash_fwd_hdim96_bf16_split_softcap_sm80_cu_0106449f_34314cuda3std3__419piecewise_constructE,(_ZN79_INTERNAL_eeeff583_43_flash_fwd_hdim96_bf16_split_softcap_sm80_cu_0106449f_34314cuda3std3__45__cpo4cendE - _ZN79_INTERNAL_eeeff583_43_flash_fwd_hdim96_bf16_split_softcap_sm80_cu_0106449f_34314cuda3std3__419piecewise_constructE)
_ZN79_INTERNAL_eeeff583_43_flash_fwd_hdim96_bf16_split_softcap_sm80_cu_0106449f_34314cuda3std3__419piecewise_constructE:
	.zero		1
	.type		_ZN79_INTERNAL_eeeff583_43_flash_fwd_hdim96_bf16_split_softcap_sm80_cu_0106449f_34314cuda3std3__45__cpo4cendE,@object
	.size		_ZN79_INTERNAL_eeeff583_43_flash_fwd_hdim96_bf16_split_softcap_sm80_cu_0106449f_34314cuda3std3__45__cpo4cendE,(_ZN79_INTERNAL_eeeff583_43_flash_fwd_hdim96_bf16_split_softcap_sm80_cu_0106449f_34314cuda3std6ranges3__45__cpo4swapE - _ZN79_INTERNAL_eeeff583_43_flash_fwd_hdim96_bf16_split_softcap_sm80_cu_0106449f_34314cuda3std3__45__cpo4cendE)
_ZN79_INTERNAL_eeeff583_43_flash_fwd_hdim96_bf16_split_softcap_sm80_cu_0106449f_34314cuda3std3__45__cpo4cendE:
	.zero		1
	.type		_ZN79_INTERNAL_eeeff583_43_flash_fwd_hdim96_bf16_split_softcap_sm80_cu_0106449f_34314cuda3std6ranges3__45__cpo4swapE,@object
	.size		_ZN79_INTERNAL_eeeff583_43_flash_fwd_hdim96_bf16_split_softcap_sm80_cu_0106449f_34314cuda3std6ranges3__45__cpo4swapE,(.L_7 - _ZN79_INTERNAL_eeeff583_43_flash_fwd_hdim96_bf16_split_softcap_sm80_cu_0106449f_34314cuda3std6ranges3__45__cpo4swapE)
_ZN79_INTERNAL_eeeff583_43_flash_fwd_hdim96_bf16_split_softcap_sm80_cu_0106449f_34314cuda3std6ranges3__45__cpo4swapE:
	.zero		1
.L_7:


//--------------------- .nv.shared._ZN7cutlass13device_kernelIN5flash19enable_sm80_to_sm89INS1_16FlashAttnFwdSm80INS1_25CollectiveMainloopFwdSm80ILi4ELi1ELb0EN4cute5tupleIJNS5_1CILi128EEENS7_ILi48EEENS7_ILi96EEEEEELi96ENS_10bfloat16_tEfNS_4arch4Sm80ELb0ELb0ELb1ELb1ELb0ELb0ELb1ELb1EEENS1_21CollectiveEpilogueFwdINS6_IJS8_SA_S9_EEENS6_IJNS7_ILi1EEESI_SI_EEESC_SE_Li128ELb1ELb1ELb1ELb0EEENS1_36VarlenDynamicPersistentTileSchedulerILi128ELi48ELi128ELi128ELb1ELb1ELb0ELb0ELb1ELb1EEEEEEEEEvNT_6ParamsE --------------------------
	.section	.nv.shared._ZN7cutlass13device_kernelIN5flash19enable_sm80_to_sm89INS1_16FlashAttnFwdSm80INS1_25CollectiveMainloopFwdSm80ILi4ELi1ELb0EN4cute5tupleIJNS5_1CILi128EEENS7_ILi48EEENS7_ILi96EEEEEELi96ENS_10bfloat16_tEfNS_4arch4Sm80ELb0ELb0ELb1ELb1ELb0ELb0ELb1ELb1EEENS1_21CollectiveEpilogueFwdINS6_IJS8_SA_S9_EEENS6_IJNS7_ILi1EEESI_SI_EEESC_SE_Li128ELb1ELb1ELb1ELb0EEENS1_36VarlenDynamicPersistentTileSchedulerILi128ELi48ELi128ELi128ELb1ELb1ELb0ELb0ELb1ELb1EEEEEEEEEvNT_6ParamsE,"aw",@nobits
	.sectionflags	@""
	.align	16


//--------------------- .nv.shared._ZN7cutlass13device_kernelIN5flash19enable_sm80_to_sm89INS1_16FlashAttnFwdSm80INS1_25CollectiveMainloopFwdSm80ILi4ELi1ELb0EN4cute5tupleIJNS5_1CILi128EEENS7_ILi48EEENS7_ILi96EEEEEELi96ENS_10bfloat16_tEfNS_4arch4Sm80ELb0ELb0ELb1ELb1ELb0ELb1ELb1ELb1EEENS1_21CollectiveEpilogueFwdINS6_IJS8_SA_S9_EEENS6_IJNS7_ILi1EEESI_SI_EEESC_SE_Li128ELb1ELb1ELb1ELb0EEENS1_36VarlenDynamicPersistentTileSchedulerILi128ELi48ELi128ELi128ELb1ELb1ELb0ELb0ELb1ELb1EEEEEEEEEvNT_6ParamsE --------------------------
	.section	.nv.shared._ZN7cutlass13device_kernelIN5flash19enable_sm80_to_sm89INS1_16FlashAttnFwdSm80INS1_25CollectiveMainloopFwdSm80ILi4ELi1ELb0EN4cute5tupleIJNS5_1CILi128EEENS7_ILi48EEENS7_ILi96EEEEEELi96ENS_10bfloat16_tEfNS_4arch4Sm80ELb0ELb0ELb1ELb1ELb0ELb1ELb1ELb1EEENS1_21CollectiveEpilogueFwdINS6_IJS8_SA_S9_EEENS6_IJNS7_ILi1EEESI_SI_EEESC_SE_Li128ELb1ELb1ELb1ELb0EEENS1_36VarlenDynamicPersistentTileSchedulerILi128ELi48ELi128ELi128ELb1ELb1ELb0ELb0ELb1ELb1EEEEEEEEEvNT_6ParamsE,"aw",@nobits
	.sectionflags	@""
	.align	16


//--------------------- .nv.shared._ZN7cutlass13device_kernelIN5flash19enable_sm80_to_sm89INS1_16FlashAttnFwdSm80INS1_25CollectiveMainloopFwdSm80ILi4ELi1ELb0EN4cute5tupleIJNS5_1CILi128EEENS7_ILi48EEENS7_ILi96EEEEEELi96ENS_10bfloat16_tEfNS_4arch4Sm80ELb0ELb1ELb1ELb0ELb0ELb0ELb1ELb1EEENS1_21CollectiveEpilogueFwdINS6_IJS8_SA_S9_EEENS6_IJNS7_ILi1EEESI_SI_EEESC_SE_Li128ELb0ELb1ELb1ELb0EEENS1_19SingleTileSchedulerILb0ELb1ELb1ELi128EEEEEEEEEvNT_6ParamsE --------------------------
	.section	.nv.shared._ZN7cutlass13device_kernelIN5flash19enable_sm80_to_sm89INS1_16FlashAttnFwdSm80INS1_25CollectiveMainloopFwdSm80ILi4ELi1ELb0EN4cute5tupleIJNS5_1CILi128EEENS7_ILi48EEENS7_ILi96EEEEEELi96ENS_10bfloat16_tEfNS_4arch4Sm80ELb0ELb1ELb1ELb0ELb0ELb0ELb1ELb1EEENS1_21CollectiveEpilogueFwdINS6_IJS8_SA_S9_EEENS6_IJNS7_ILi1EEESI_SI_EEESC_SE_Li128ELb0ELb1ELb1ELb0EEENS1_19SingleTileSchedulerILb0ELb1ELb1ELi128EEEEEEEEEvNT_6ParamsE,"aw",@nobits
	.sectionflags	@""
	.align	16


//--------------------- .nv.shared._ZN7cutlass13device_kernelIN5flash19enable_sm80_to_sm89INS1_16FlashAttnFwdSm80INS1_25CollectiveMainloopFwdSm80ILi4ELi1ELb0EN4cute5tupleIJNS5_1CILi128EEENS7_ILi48EEENS7_ILi96EEEEEELi96ENS_10bfloat16_tEfNS_4arch4Sm80ELb0ELb1ELb1ELb1ELb0ELb0ELb1ELb1EEENS1_21CollectiveEpilogueFwdINS6_IJS8_SA_S9_EEENS6_IJNS7_ILi1EEESI_SI_EEESC_SE_Li128ELb1ELb1ELb1ELb0EEENS1_36VarlenDynamicPersistentTileSchedulerILi128ELi48ELi128ELi128ELb1ELb1ELb0ELb1ELb0ELb1EEEEEEEEEvNT_6ParamsE --------------------------
	.section	.nv.shared._ZN7cutlass13device_kernelIN5flash19enable_sm80_to_sm89INS1_16FlashAttnFwdSm80INS1_25CollectiveMainloopFwdSm80ILi4ELi1ELb0EN4cute5tupleIJNS5_1CILi128EEENS7_ILi48EEENS7_ILi96EEEEEELi96ENS_10bfloat16_tEfNS_4arch4Sm80ELb0ELb1ELb1ELb1ELb0ELb0ELb1ELb1EEENS1_21CollectiveEpilogueFwdINS6_IJS8_SA_S9_EEENS6_IJNS7_ILi1EEESI_SI_EEESC_SE_Li128ELb1ELb1ELb1ELb0EEENS1_36VarlenDynamicPersistentTileSchedulerILi128ELi48ELi128ELi128ELb1ELb1ELb0ELb1ELb0ELb1EEEEEEEEEvNT_6ParamsE,"aw",@nobits
	.sectionflags	@""
	.align	16


//--------------------- .nv.shared._ZN7cutlass13device_kernelIN5flash19enable_sm80_to_sm89INS1_16FlashAttnFwdSm80INS1_25CollectiveMainloopFwdSm80ILi4ELi1ELb0EN4cute5tupleIJNS5_1CILi128EEENS7_ILi48EEENS7_ILi96EEEEEELi96ENS_10bfloat16_tEfNS_4arch4Sm80ELb0ELb1ELb1ELb1ELb0ELb1ELb1ELb1EEENS1_21CollectiveEpilogueFwdINS6_IJS8_SA_S9_EEENS6_IJNS7_ILi1EEESI_SI_EEESC_SE_Li128ELb1ELb1ELb1ELb0EEENS1_36VarlenDynamicPersistentTileSchedulerILi128ELi48ELi128ELi128ELb1ELb1ELb0ELb1ELb0ELb1EEEEEEEEEvNT_6ParamsE --------------------------
	.section	.nv.shared._ZN7cutlass13device_kernelIN5flash19enable_sm80_to_sm89INS1_16FlashAttnFwdSm80INS1_25CollectiveMainloopFwdSm80ILi4ELi1ELb0EN4cute5tupleIJNS5_1CILi128EEENS7_ILi48EEENS7_ILi96EEEEEELi96ENS_10bfloat16_tEfNS_4arch4Sm80ELb0ELb1ELb1ELb1ELb0ELb1ELb1ELb1EEENS1_21CollectiveEpilogueFwdINS6_IJS8_SA_S9_EEENS6_IJNS7_ILi1EEESI_SI_EEESC_SE_Li128ELb1ELb1ELb1ELb0EEENS1_36VarlenDynamicPersistentTileSchedulerILi128ELi48ELi128ELi128ELb1ELb1ELb0ELb1ELb0ELb1EEEEEEEEEvNT_6ParamsE,"aw",@nobits
	.sectionflags	@""
	.align	16


//--------------------- .nv.shared._ZN7cutlass13device_kernelIN5flash19enable_sm80_to_sm89INS1_16FlashAttnFwdSm80INS1_25CollectiveMainloopFwdSm80ILi4ELi1ELb0EN4cute5tupleIJNS5_1CILi128EEENS7_ILi64EEENS7_ILi96EEEEEELi96ENS_10bfloat16_tEfNS_4arch4Sm80ELb1ELb0ELb1ELb0ELb0ELb0ELb1ELb1EEENS1_21CollectiveEpilogueFwdINS6_IJS8_SA_S9_EEENS6_IJNS7_ILi1EEESI_SI_EEESC_SE_Li128ELb0ELb1ELb1ELb0EEENS1_30DynamicPersistentTileSchedulerILi128ELi128ELb1ELb1ELb0EEEEEEEEEvNT_6ParamsE --------------------------
	.section	.nv.shared._ZN7cutlass13device_kernelIN5flash19enable_sm80_to_sm89INS1_16FlashAttnFwdSm80INS1_25CollectiveMainloopFwdSm80ILi4ELi1ELb0EN4cute5tupleIJNS5_1CILi128EEENS7_ILi64EEENS7_ILi96EEEEEELi96ENS_10bfloat16_tEfNS_4arch4Sm80ELb1ELb0ELb1ELb0ELb0ELb0ELb1ELb1EEENS1_21CollectiveEpilogueFwdINS6_IJS8_SA_S9_EEENS6_IJNS7_ILi1EEESI_SI_EEESC_SE_Li128ELb0ELb1ELb1ELb0EEENS1_30DynamicPersistentTileSchedulerILi128ELi128ELb1ELb1ELb0EEEEEEEEEvNT_6ParamsE,"aw",@nobits
	.sectionflags	@""
	.align	16


//--------------------- .nv.shared._ZN7cutlass13device_kernelIN5flash19enable_sm80_to_sm89INS1_16FlashAttnFwdSm80INS1_25CollectiveMainloopFwdSm80ILi4ELi1ELb0EN4cute5tupleIJNS5_1CILi128EEENS7_ILi48EEENS7_ILi96EEEEEELi96ENS_10bfloat16_tEfNS_4arch4Sm80ELb1ELb0ELb1ELb1ELb0ELb0ELb1ELb1EEENS1_21CollectiveEpilogueFwdINS6_IJS8_SA_S9_EEENS6_IJNS7_ILi1EEESI_SI_EEESC_SE_Li128ELb1ELb1ELb1ELb0EEENS1_36VarlenDynamicPersistentTileSchedulerILi128ELi48ELi128ELi128ELb1ELb1ELb0ELb1ELb1ELb1EEEEEEEEEvNT_6ParamsE --------------------------
	.section	.nv.shared._ZN7cutlass13device_kernelIN5flash19enable_sm80_to_sm89INS1_16FlashAttnFwdSm80INS1_25CollectiveMainloopFwdSm80ILi4ELi1ELb0EN4cute5tupleIJNS5_1CILi128EEENS7_ILi48EEENS7_ILi96EEEEEELi96ENS_10bfloat16_tEfNS_4arch4Sm80ELb1ELb0ELb1ELb1ELb0ELb0ELb1ELb1EEENS1_21CollectiveEpilogueFwdINS6_IJS8_SA_S9_EEENS6_IJNS7_ILi1EEESI_SI_EEESC_SE_Li128ELb1ELb1ELb1ELb0EEENS1_36VarlenDynamicPersistentTileSchedulerILi128ELi48ELi128ELi128ELb1ELb1ELb0ELb1ELb1ELb1EEEEEEEEEvNT_6ParamsE,"aw",@nobits
	.sectionflags	@""
	.align	16


//--------------------- .nv.shared._ZN7cutlass13device_kernelIN5flash19enable_sm80_to_sm89INS1_16FlashAttnFwdSm80INS1_25CollectiveMainloopFwdSm80ILi4ELi1ELb0EN4cute5tupleIJNS5_1CILi128EEENS7_ILi48EEENS7_ILi96EEEEEELi96ENS_10bfloat16_tEfNS_4arch4Sm80ELb1ELb0ELb1ELb1ELb0ELb1ELb1ELb1EEENS1_21CollectiveEpilogueFwdINS6_IJS8_SA_S9_EEENS6_IJNS7_ILi1EEESI_SI_EEESC_SE_Li128ELb1ELb1ELb1ELb0EEENS1_36VarlenDynamicPersistentTileSchedulerILi128ELi48ELi128ELi128ELb1ELb1ELb0ELb1ELb1ELb1EEEEEEEEEvNT_6ParamsE --------------------------
	.section	.nv.shared._ZN7cutlass13device_kernelIN5flash19enable_sm80_to_sm89INS1_16FlashAttnFwdSm80INS1_25CollectiveMainloopFwdSm80ILi4ELi1ELb0EN4cute5tupleIJNS5_1CILi128EEENS7_ILi48EEENS7_ILi96EEEEEELi96ENS_10bfloat16_tEfNS_4arch4Sm80ELb1ELb0ELb1ELb1ELb0ELb1ELb1ELb1EEENS1_21CollectiveEpilogueFwdINS6_IJS8_SA_S9_EEENS6_IJNS7_ILi1EEESI_SI_EEESC_SE_Li128ELb1ELb1ELb1ELb0EEENS1_36VarlenDynamicPersistentTileSchedulerILi128ELi48ELi128ELi128ELb1ELb1ELb0ELb1ELb1ELb1EEEEEEEEEvNT_6ParamsE,"aw",@nobits
	.sectionflags	@""
	.align	16
